	.target	sm_90a

	.elftype	@"ET_EXEC"


//--------------------- .note.nv.tkinfo           --------------------------
	.section	.note.nv.tkinfo,"",@"SHT_NOTE"
	.sectionflags	@"SHF_NOTE_NV_TKINFO"
	.tkinfo
        /*0018*/ 	.word	0x00000002
        /*0030*/ 	.string	""
        /*0030*/ 	.string	"ptxas"
        /*0030*/ 	.string	"Cuda compilation tools, release 13.0, V13.0.88"
        /*0030*/ 	.string	"Build cuda_13.0.r13.0/compiler.36424714_0"
        /*0030*/ 	.string	"-arch sm_90a -m 64 "



//--------------------- .note.nv.cuinfo           --------------------------
	.section	.note.nv.cuinfo,"",@"SHT_NOTE"
	.sectionflags	@"SHF_NOTE_NV_CUINFO"
        /*0018*/ 	.short	0x0002
        /*001a*/ 	.short	0x005a
        /*001c*/ 	.short	0x0082
	.zero		2


//--------------------- .nv.info                  --------------------------
	.section	.nv.info,"",@"SHT_CUDA_INFO"
	.align	4


	//----- nvinfo : EIATTR_REGCOUNT
	.align		4
        /*0000*/ 	.byte	0x04, 0x2f
        /*0002*/ 	.short	(.L_26 - .L_25)
	.align		4
.L_25:
        /*0004*/ 	.word	index@(_ZN7cutlass13device_kernelIN5flash11enable_sm90INS1_16FlashAttnFwdSm90INS1_25CollectiveMainloopFwdSm90ILi2EN4cute5tupleIJNS5_1CILi1EEES8_S8_EEENS6_IJNS7_ILi128EEESA_NS7_ILi256EEEEEELi256ENS_12float_e4m3_tEfNS_4arch4Sm90ELb1ELb0ELb1ELb1ELb1ELb1ELb0ELb1ELb0ELb1ELb1ELb0EEENS1_21CollectiveEpilogueFwdINS6_IJSA_SB_SA_EEES9_NS_10bfloat16_tESF_Li256ELb1ELb1ELb1ELb1EEENS1_36VarlenDynamicPersistentTileSchedulerILi128ELi128ELi256ELi128ELb1ELb1ELb1ELb1ELb1ELb1EEEEEEEEEvNT_6ParamsE)
        /*0008*/ 	.word	0x000000a8


	//----- nvinfo : EIATTR_FRAME_SIZE
	.align		4
.L_26:
        /*000c*/ 	.byte	0x04, 0x11
        /*000e*/ 	.short	(.L_28 - .L_27)
	.align		4
.L_27:
        /*0010*/ 	.word	index@(_ZN7cutlass13device_kernelIN5flash11enable_sm90INS1_16FlashAttnFwdSm90INS1_25CollectiveMainloopFwdSm90ILi2EN4cute5tupleIJNS5_1CILi1EEES8_S8_EEENS6_IJNS7_ILi128EEESA_NS7_ILi256EEEEEELi256ENS_12float_e4m3_tEfNS_4arch4Sm90ELb1ELb0ELb1ELb1ELb1ELb1ELb0ELb1ELb0ELb1ELb1ELb0EEENS1_21CollectiveEpilogueFwdINS6_IJSA_SB_SA_EEES9_NS_10bfloat16_tESF_Li256ELb1ELb1ELb1ELb1EEENS1_36VarlenDynamicPersistentTileSchedulerILi128ELi128ELi256ELi128ELb1ELb1ELb1ELb1ELb1ELb1EEEEEEEEEvNT_6ParamsE)
        /*0014*/ 	.word	0x000001c8


	//----- nvinfo : EIATTR_REGCOUNT
	.align		4
.L_28:
        /*0018*/ 	.byte	0x04, 0x2f
        /*001a*/ 	.short	(.L_30 - .L_29)
	.align		4
.L_29:
        /*001c*/ 	.word	index@(_ZN7cutlass13device_kernelIN5flash11enable_sm90INS1_16FlashAttnFwdSm90INS1_25CollectiveMainloopFwdSm90ILi2EN4cute5tupleIJNS5_1CILi1EEES8_S8_EEENS6_IJNS7_ILi128EEESA_NS7_ILi256EEEEEELi256ENS_12float_e4m3_tEfNS_4arch4Sm90ELb1ELb0ELb1ELb1ELb1ELb0ELb0ELb1ELb0ELb1ELb1ELb0EEENS1_21CollectiveEpilogueFwdINS6_IJSA_SB_SA_EEES9_NS_10bfloat16_tESF_Li256ELb1ELb1ELb1ELb1EEENS1_36VarlenDynamicPersistentTileSchedulerILi128ELi128ELi256ELi128ELb1ELb1ELb1ELb1ELb1ELb1EEEEEEEEEvNT_6ParamsE)
        /*0020*/ 	.word	0x000000a8


	//----- nvinfo : EIATTR_FRAME_SIZE
	.align		4
.L_30:
        /*0024*/ 	.byte	0x04, 0x11
        /*0026*/ 	.short	(.L_32 - .L_31)
	.align		4
.L_31:
        /*0028*/ 	.word	index@(_ZN7cutlass13device_kernelIN5flash11enable_sm90INS1_16FlashAttnFwdSm90INS1_25CollectiveMainloopFwdSm90ILi2EN4cute5tupleIJNS5_1CILi1EEES8_S8_EEENS6_IJNS7_ILi128EEESA_NS7_ILi256EEEEEELi256ENS_12float_e4m3_tEfNS_4arch4Sm90ELb1ELb0ELb1ELb1ELb1ELb0ELb0ELb1ELb0ELb1ELb1ELb0EEENS1_21CollectiveEpilogueFwdINS6_IJSA_SB_SA_EEES9_NS_10bfloat16_tESF_Li256ELb1ELb1ELb1ELb1EEENS1_36VarlenDynamicPersistentTileSchedulerILi128ELi128ELi256ELi128ELb1ELb1ELb1ELb1ELb1ELb1EEEEEEEEEvNT_6ParamsE)
        /*002c*/ 	.word	0x00000038


	//----- nvinfo : EIATTR_REGCOUNT
	.align		4
.L_32:
        /*0030*/ 	.byte	0x04, 0x2f
        /*0032*/ 	.short	(.L_34 - .L_33)
	.align		4
.L_33:
        /*0034*/ 	.word	index@(_ZN7cutlass13device_kernelIN5flash11enable_sm90INS1_16FlashAttnFwdSm90INS1_25CollectiveMainloopFwdSm90ILi2EN4cute5tupleIJNS5_1CILi1EEES8_S8_EEENS6_IJNS7_ILi128EEESA_NS7_ILi256EEEEEELi256ENS_12float_e4m3_tEfNS_4arch4Sm90ELb1ELb0ELb1ELb0ELb1ELb0ELb0ELb1ELb0ELb1ELb1ELb0EEENS1_21CollectiveEpilogueFwdINS6_IJSA_SB_SA_EEES9_NS_10bfloat16_tESF_Li256ELb0ELb1ELb1ELb1EEENS1_19SingleTileSchedulerILb0ELb1ELb1ELi128EEEEEEEEEvNT_6ParamsE)
        /*0038*/ 	.word	0x000000a8


	//----- nvinfo : EIATTR_FRAME_SIZE
	.align		4
.L_34:
        /*003c*/ 	.byte	0x04, 0x11
        /*003e*/ 	.short	(.L_36 - .L_35)
	.align		4
.L_35:
        /*0040*/ 	.word	index@(_ZN7cutlass13device_kernelIN5flash11enable_sm90INS1_16FlashAttnFwdSm90INS1_25CollectiveMainloopFwdSm90ILi2EN4cute5tupleIJNS5_1CILi1EEES8_S8_EEENS6_IJNS7_ILi128EEESA_NS7_ILi256EEEEEELi256ENS_12float_e4m3_tEfNS_4arch4Sm90ELb1ELb0ELb1ELb0ELb1ELb0ELb0ELb1ELb0ELb1ELb1ELb0EEENS1_21CollectiveEpilogueFwdINS6_IJSA_SB_SA_EEES9_NS_10bfloat16_tESF_Li256ELb0ELb1ELb1ELb1EEENS1_19SingleTileSchedulerILb0ELb1ELb1ELi128EEEEEEEEEvNT_6ParamsE)
        /*0044*/ 	.word	0x00000010


	//----- nvinfo : EIATTR_REGCOUNT
	.align		4
.L_36:
        /*0048*/ 	.byte	0x04, 0x2f
        /*004a*/ 	.short	(.L_38 - .L_37)
	.align		4
.L_37:
        /*004c*/ 	.word	index@(_ZN7cutlass13device_kernelIN5flash11enable_sm90INS1_16FlashAttnFwdSm90INS1_25CollectiveMainloopFwdSm90ILi2EN4cute5tupleIJNS5_1CILi1EEES8_S8_EEENS6_IJNS7_ILi128EEENS7_ILi64EEENS7_ILi256EEEEEELi256ENS_12float_e4m3_tEfNS_4arch4Sm90ELb0ELb1ELb1ELb1ELb1ELb1ELb0ELb1ELb0ELb1ELb1ELb0EEENS1_21CollectiveEpilogueFwdINS6_IJSA_SC_SB_EEES9_NS_10bfloat16_tESG_Li256ELb1ELb1ELb1ELb1EEENS1_36VarlenDynamicPersistentTileSchedulerILi128ELi64ELi256ELi128ELb1ELb1ELb1ELb1ELb0ELb1EEEEEEEEEvNT_6ParamsE)
        /*0050*/ 	.word	0x000000a8


	//----- nvinfo : EIATTR_FRAME_SIZE
	.align		4
.L_38:
        /*0054*/ 	.byte	0x04, 0x11
        /*0056*/ 	.short	(.L_40 - .L_39)
	.align		4
.L_39:
        /*0058*/ 	.word	index@(_ZN7cutlass13device_kernelIN5flash11enable_sm90INS1_16FlashAttnFwdSm90INS1_25CollectiveMainloopFwdSm90ILi2EN4cute5tupleIJNS5_1CILi1EEES8_S8_EEENS6_IJNS7_ILi128EEENS7_ILi64EEENS7_ILi256EEEEEELi256ENS_12float_e4m3_tEfNS_4arch4Sm90ELb0ELb1ELb1ELb1ELb1ELb1ELb0ELb1ELb0ELb1ELb1ELb0EEENS1_21CollectiveEpilogueFwdINS6_IJSA_SC_SB_EEES9_NS_10bfloat16_tESG_Li256ELb1ELb1ELb1ELb1EEENS1_36VarlenDynamicPersistentTileSchedulerILi128ELi64ELi256ELi128ELb1ELb1ELb1ELb1ELb0ELb1EEEEEEEEEvNT_6ParamsE)
        /*005c*/ 	.word	0x00000090


	//----- nvinfo : EIATTR_REGCOUNT
	.align		4
.L_40:
        /*0060*/ 	.byte	0x04, 0x2f
        /*0062*/ 	.short	(.L_42 - .L_41)
	.align		4
.L_41:
        /*0064*/ 	.word	index@(_ZN7cutlass13device_kernelIN5flash11enable_sm90INS1_16FlashAttnFwdSm90INS1_25CollectiveMainloopFwdSm90ILi2EN4cute5tupleIJNS5_1CILi1EEES8_S8_EEENS6_IJNS7_ILi128EEENS7_ILi64EEENS7_ILi256EEEEEELi256ENS_12float_e4m3_tEfNS_4arch4Sm90ELb0ELb1ELb1ELb1ELb1ELb0ELb0ELb1ELb0ELb1ELb1ELb0EEENS1_21CollectiveEpilogueFwdINS6_IJSA_SC_SB_EEES9_NS_10bfloat16_tESG_Li256ELb1ELb1ELb1ELb1EEENS1_36VarlenDynamicPersistentTileSchedulerILi128ELi64ELi256ELi128ELb1ELb1ELb1ELb1ELb0ELb1EEEEEEEEEvNT_6ParamsE)
        /*0068*/ 	.word	0x000000a8


	//----- nvinfo : EIATTR_FRAME_SIZE
	.align		4
.L_42:
        /*006c*/ 	.byte	0x04, 0x11
        /*006e*/ 	.short	(.L_44 - .L_43)
	.align		4
.L_43:
        /*0070*/ 	.word	index@(_ZN7cutlass13device_kernelIN5flash11enable_sm90INS1_16FlashAttnFwdSm90INS1_25CollectiveMainloopFwdSm90ILi2EN4cute5tupleIJNS5_1CILi1EEES8_S8_EEENS6_IJNS7_ILi128EEENS7_ILi64EEENS7_ILi256EEEEEELi256ENS_12float_e4m3_tEfNS_4arch4Sm90ELb0ELb1ELb1ELb1ELb1ELb0ELb0ELb1ELb0ELb1ELb1ELb0EEENS1_21CollectiveEpilogueFwdINS6_IJSA_SC_SB_EEES9_NS_10bfloat16_tESG_Li256ELb1ELb1ELb1ELb1EEENS1_36VarlenDynamicPersistentTileSchedulerILi128ELi64ELi256ELi128ELb1ELb1ELb1ELb1ELb0ELb1EEEEEEEEEvNT_6ParamsE)
        /*0074*/ 	.word	0x00000018


	//----- nvinfo : EIATTR_REGCOUNT
	.align		4
.L_44:
        /*0078*/ 	.byte	0x04, 0x2f
        /*007a*/ 	.short	(.L_46 - .L_45)
	.align		4
.L_45:
        /*007c*/ 	.word	index@(_ZN7cutlass13device_kernelIN5flash11enable_sm90INS1_16FlashAttnFwdSm90INS1_25CollectiveMainloopFwdSm90ILi2EN4cute5tupleIJNS5_1CILi1EEES8_S8_EEENS6_IJNS7_ILi128EEENS7_ILi64EEENS7_ILi256EEEEEELi256ENS_12float_e4m3_tEfNS_4arch4Sm90ELb0ELb1ELb1ELb0ELb1ELb0ELb0ELb1ELb0ELb1ELb1ELb0EEENS1_21CollectiveEpilogueFwdINS6_IJSA_SC_SB_EEES9_NS_10bfloat16_tESG_Li256ELb0ELb1ELb1ELb1EEENS1_19SingleTileSchedulerILb0ELb1ELb1ELi128EEEEEEEEEvNT_6ParamsE)
        /*0080*/ 	.word	0x000000a8


	//----- nvinfo : EIATTR_FRAME_SIZE
	.align		4
.L_46:
        /*0084*/ 	.byte	0x04, 0x11
        /*0086*/ 	.short	(.L_48 - .L_47)
	.align		4
.L_47:
        /*0088*/ 	.word	index@(_ZN7cutlass13device_kernelIN5flash11enable_sm90INS1_16FlashAttnFwdSm90INS1_25CollectiveMainloopFwdSm90ILi2EN4cute5tupleIJNS5_1CILi1EEES8_S8_EEENS6_IJNS7_ILi128EEENS7_ILi64EEENS7_ILi256EEEEEELi256ENS_12float_e4m3_tEfNS_4arch4Sm90ELb0ELb1ELb1ELb0ELb1ELb0ELb0ELb1ELb0ELb1ELb1ELb0EEENS1_21CollectiveEpilogueFwdINS6_IJSA_SC_SB_EEES9_NS_10bfloat16_tESG_Li256ELb0ELb1ELb1ELb1EEENS1_19SingleTileSchedulerILb0ELb1ELb1ELi128EEEEEEEEEvNT_6ParamsE)
        /*008c*/ 	.word	0x00000008


	//----- nvinfo : EIATTR_REGCOUNT
	.align		4
.L_48:
        /*0090*/ 	.byte	0x04, 0x2f
        /*0092*/ 	.short	(.L_50 - .L_49)
	.align		4
.L_49:
        /*0094*/ 	.word	index@(_ZN7cutlass13device_kernelIN5flash11enable_sm90INS1_16FlashAttnFwdSm90INS1_25CollectiveMainloopFwdSm90ILi2EN4cute5tupleIJNS5_1CILi1EEES8_S8_EEENS6_IJNS7_ILi128EEESA_NS7_ILi256EEEEEELi256ENS_12float_e4m3_tEfNS_4arch4Sm90ELb0ELb0ELb1ELb1ELb1ELb1ELb0ELb1ELb0ELb1ELb1ELb0EEENS1_21CollectiveEpilogueFwdINS6_IJSA_SB_SA_EEES9_NS_10bfloat16_tESF_Li256ELb1ELb1ELb1ELb1EEENS1_36VarlenDynamicPersistentTileSchedulerILi128ELi128ELi256ELi128ELb1ELb1ELb1ELb0ELb1ELb1EEEEEEEEEvNT_6ParamsE)
        /*0098*/ 	.word	0x000000a8


	//----- nvinfo : EIATTR_FRAME_SIZE
	.align		4
.L_50:
        /*009c*/ 	.byte	0x04, 0x11
        /*009e*/ 	.short	(.L_52 - .L_51)
	.align		4
.L_51:
        /*00a0*/ 	.word	index@(_ZN7cutlass13device_kernelIN5flash11enable_sm90INS1_16FlashAttnFwdSm90INS1_25CollectiveMainloopFwdSm90ILi2EN4cute5tupleIJNS5_1CILi1EEES8_S8_EEENS6_IJNS7_ILi128EEESA_NS7_ILi256EEEEEELi256ENS_12float_e4m3_tEfNS_4arch4Sm90ELb0ELb0ELb1ELb1ELb1ELb1ELb0ELb1ELb0ELb1ELb1ELb0EEENS1_21CollectiveEpilogueFwdINS6_IJSA_SB_SA_EEES9_NS_10bfloat16_tESF_Li256ELb1ELb1ELb1ELb1EEENS1_36VarlenDynamicPersistentTileSchedulerILi128ELi128ELi256ELi128ELb1ELb1ELb1ELb0ELb1ELb1EEEEEEEEEvNT_6ParamsE)
        /*00a4*/ 	.word	0x000001a8


	//----- nvinfo : EIATTR_REGCOUNT
	.align		4
.L_52:
        /*00a8*/ 	.byte	0x04, 0x2f
        /*00aa*/ 	.short	(.L_54 - .L_53)
	.align		4
.L_53:
        /*00ac*/ 	.word	index@(_ZN7cutlass13device_kernelIN5flash11enable_sm90INS1_16FlashAttnFwdSm90INS1_25CollectiveMainloopFwdSm90ILi2EN4cute5tupleIJNS5_1CILi1EEES8_S8_EEENS6_IJNS7_ILi128EEESA_NS7_ILi256EEEEEELi256ENS_12float_e4m3_tEfNS_4arch4Sm90ELb0ELb0ELb1ELb1ELb1ELb0ELb0ELb1ELb0ELb1ELb1ELb0EEENS1_21CollectiveEpilogueFwdINS6_IJSA_SB_SA_EEES9_NS_10bfloat16_tESF_Li256ELb1ELb1ELb1ELb1EEENS1_36VarlenDynamicPersistentTileSchedulerILi128ELi128ELi256ELi128ELb1ELb1ELb1ELb0ELb1ELb1EEEEEEEEEvNT_6ParamsE)
        /*00b0*/ 	.word	0x000000a8


	//----- nvinfo : EIATTR_FRAME_SIZE
	.align		4
.L_54:
        /*00b4*/ 	.byte	0x04, 0x11
        /*00b6*/ 	.short	(.L_56 - .L_55)
	.align		4
.L_55:
        /*00b8*/ 	.word	index@(_ZN7cutlass13device_kernelIN5flash11enable_sm90INS1_16FlashAttnFwdSm90INS1_25CollectiveMainloopFwdSm90ILi2EN4cute5tupleIJNS5_1CILi1EEES8_S8_EEENS6_IJNS7_ILi128EEESA_NS7_ILi256EEEEEELi256ENS_12float_e4m3_tEfNS_4arch4Sm90ELb0ELb0ELb1ELb1ELb1ELb0ELb0ELb1ELb0ELb1ELb1ELb0EEENS1_21CollectiveEpilogueFwdINS6_IJSA_SB_SA_EEES9_NS_10bfloat16_tESF_Li256ELb1ELb1ELb1ELb1EEENS1_36VarlenDynamicPersistentTileSchedulerILi128ELi128ELi256ELi128ELb1ELb1ELb1ELb0ELb1ELb1EEEEEEEEEvNT_6ParamsE)
        /*00bc*/ 	.word	0x00000038


	//----- nvinfo : EIATTR_REGCOUNT
	.align		4
.L_56:
        /*00c0*/ 	.byte	0x04, 0x2f
        /*00c2*/ 	.short	(.L_58 - .L_57)
	.align		4
.L_57:
        /*00c4*/ 	.word	index@(_ZN7cutlass13device_kernelIN5flash11enable_sm90INS1_16FlashAttnFwdSm90INS1_25CollectiveMainloopFwdSm90ILi2EN4cute5tupleIJNS5_1CILi1EEES8_S8_EEENS6_IJNS7_ILi128EEESA_NS7_ILi256EEEEEELi256ENS_12float_e4m3_tEfNS_4arch4Sm90ELb0ELb0ELb1ELb0ELb1ELb0ELb0ELb1ELb0ELb1ELb1ELb0EEENS1_21CollectiveEpilogueFwdINS6_IJSA_SB_SA_EEES9_NS_10bfloat16_tESF_Li256ELb0ELb1ELb1ELb1EEENS1_19SingleTileSchedulerILb0ELb1ELb1ELi128EEEEEEEEEvNT_6ParamsE)
        /*00c8*/ 	.word	0x000000a8


	//----- nvinfo : EIATTR_FRAME_SIZE
	.align		4
.L_58:
        /*00cc*/ 	.byte	0x04, 0x11
        /*00ce*/ 	.short	(.L_60 - .L_59)
	.align		4
.L_59:
        /*00d0*/ 	.word	index@(_ZN7cutlass13device_kernelIN5flash11enable_sm90INS1_16FlashAttnFwdSm90INS1_25CollectiveMainloopFwdSm90ILi2EN4cute5tupleIJNS5_1CILi1EEES8_S8_EEENS6_IJNS7_ILi128EEESA_NS7_ILi256EEEEEELi256ENS_12float_e4m3_tEfNS_4arch4Sm90ELb0ELb0ELb1ELb0ELb1ELb0ELb0ELb1ELb0ELb1ELb1ELb0EEENS1_21CollectiveEpilogueFwdINS6_IJSA_SB_SA_EEES9_NS_10bfloat16_tESF_Li256ELb0ELb1ELb1ELb1EEENS1_19SingleTileSchedulerILb0ELb1ELb1ELi128EEEEEEEEEvNT_6ParamsE)
        /*00d4*/ 	.word	0x00000010


	//----- nvinfo : EIATTR_MIN_STACK_SIZE
	.align		4
.L_60:
        /*00d8*/ 	.byte	0x04, 0x12
        /*00da*/ 	.short	(.L_62 - .L_61)
	.align		4
.L_61:
        /*00dc*/ 	.word	index@(_ZN7cutlass13device_kernelIN5flash11enable_sm90INS1_16FlashAttnFwdSm90INS1_25CollectiveMainloopFwdSm90ILi2EN4cute5tupleIJNS5_1CILi1EEES8_S8_EEENS6_IJNS7_ILi128EEESA_NS7_ILi256EEEEEELi256ENS_12float_e4m3_tEfNS_4arch4Sm90ELb0ELb0ELb1ELb0ELb1ELb0ELb0ELb1ELb0ELb1ELb1ELb0EEENS1_21CollectiveEpilogueFwdINS6_IJSA_SB_SA_EEES9_NS_10bfloat16_tESF_Li256ELb0ELb1ELb1ELb1EEENS1_19SingleTileSchedulerILb0ELb1ELb1ELi128EEEEEEEEEvNT_6ParamsE)
        /*00e0*/ 	.word	0x00000010


	//----- nvinfo : EIATTR_MIN_STACK_SIZE
	.align		4
.L_62:
        /*00e4*/ 	.byte	0x04, 0x12
        /*00e6*/ 	.short	(.L_64 - .L_63)
	.align		4
.L_63:
        /*00e8*/ 	.word	index@(_ZN7cutlass13device_kernelIN5flash11enable_sm90INS1_16FlashAttnFwdSm90INS1_25CollectiveMainloopFwdSm90ILi2EN4cute5tupleIJNS5_1CILi1EEES8_S8_EEENS6_IJNS7_ILi128EEESA_NS7_ILi256EEEEEELi256ENS_12float_e4m3_tEfNS_4arch4Sm90ELb0ELb0ELb1ELb1ELb1ELb0ELb0ELb1ELb0ELb1ELb1ELb0EEENS1_21CollectiveEpilogueFwdINS6_IJSA_SB_SA_EEES9_NS_10bfloat16_tESF_Li256ELb1ELb1ELb1ELb1EEENS1_36VarlenDynamicPersistentTileSchedulerILi128ELi128ELi256ELi128ELb1ELb1ELb1ELb0ELb1ELb1EEEEEEEEEvNT_6ParamsE)
        /*00ec*/ 	.word	0x00000038


	//----- nvinfo : EIATTR_MIN_STACK_SIZE
	.align		4
.L_64:
        /*00f0*/ 	.byte	0x04, 0x12
        /*00f2*/ 	.short	(.L_66 - .L_65)
	.align		4
.L_65:
        /*00f4*/ 	.word	index@(_ZN7cutlass13device_kernelIN5flash11enable_sm90INS1_16FlashAttnFwdSm90INS1_25CollectiveMainloopFwdSm90ILi2EN4cute5tupleIJNS5_1CILi1EEES8_S8_EEENS6_IJNS7_ILi128EEESA_NS7_ILi256EEEEEELi256ENS_12float_e4m3_tEfNS_4arch4Sm90ELb0ELb0ELb1ELb1ELb1ELb1ELb0ELb1ELb0ELb1ELb1ELb0EEENS1_21CollectiveEpilogueFwdINS6_IJSA_SB_SA_EEES9_NS_10bfloat16_tESF_Li256ELb1ELb1ELb1ELb1EEENS1_36VarlenDynamicPersistentTileSchedulerILi128ELi128ELi256ELi128ELb1ELb1ELb1ELb0ELb1ELb1EEEEEEEEEvNT_6ParamsE)
        /*00f8*/ 	.word	0x000001a8


	//----- nvinfo : EIATTR_MIN_STACK_SIZE
	.align		4
.L_66:
        /*00fc*/ 	.byte	0x04, 0x12
        /*00fe*/ 	.short	(.L_68 - .L_67)
	.align		4
.L_67:
        /*0100*/ 	.word	index@(_ZN7cutlass13device_kernelIN5flash11enable_sm90INS1_16FlashAttnFwdSm90INS1_25CollectiveMainloopFwdSm90ILi2EN4cute5tupleIJNS5_1CILi1EEES8_S8_EEENS6_IJNS7_ILi128EEENS7_ILi64EEENS7_ILi256EEEEEELi256ENS_12float_e4m3_tEfNS_4arch4Sm90ELb0ELb1ELb1ELb0ELb1ELb0ELb0ELb1ELb0ELb1ELb1ELb0EEENS1_21CollectiveEpilogueFwdINS6_IJSA_SC_SB_EEES9_NS_10bfloat16_tESG_Li256ELb0ELb1ELb1ELb1EEENS1_19SingleTileSchedulerILb0ELb1ELb1ELi128EEEEEEEEEvNT_6ParamsE)
        /*0104*/ 	.word	0x00000008


	//----- nvinfo : EIATTR_MIN_STACK_SIZE
	.align		4
.L_68:
        /*0108*/ 	.byte	0x04, 0x12
        /*010a*/ 	.short	(.L_70 - .L_69)
	.align		4
.L_69:
        /*010c*/ 	.word	index@(_ZN7cutlass13device_kernelIN5flash11enable_sm90INS1_16FlashAttnFwdSm90INS1_25CollectiveMainloopFwdSm90ILi2EN4cute5tupleIJNS5_1CILi1EEES8_S8_EEENS6_IJNS7_ILi128EEENS7_ILi64EEENS7_ILi256EEEEEELi256ENS_12float_e4m3_tEfNS_4arch4Sm90ELb0ELb1ELb1ELb1ELb1ELb0ELb0ELb1ELb0ELb1ELb1ELb0EEENS1_21CollectiveEpilogueFwdINS6_IJSA_SC_SB_EEES9_NS_10bfloat16_tESG_Li256ELb1ELb1ELb1ELb1EEENS1_36VarlenDynamicPersistentTileSchedulerILi128ELi64ELi256ELi128ELb1ELb1ELb1ELb1ELb0ELb1EEEEEEEEEvNT_6ParamsE)
        /*0110*/ 	.word	0x00000018


	//----- nvinfo : EIATTR_MIN_STACK_SIZE
	.align		4
.L_70:
        /*0114*/ 	.byte	0x04, 0x12
        /*0116*/ 	.short	(.L_72 - .L_71)
	.align		4
.L_71:
        /*0118*/ 	.word	index@(_ZN7cutlass13device_kernelIN5flash11enable_sm90INS1_16FlashAttnFwdSm90INS1_25CollectiveMainloopFwdSm90ILi2EN4cute5tupleIJNS5_1CILi1EEES8_S8_EEENS6_IJNS7_ILi128EEENS7_ILi64EEENS7_ILi256EEEEEELi256ENS_12float_e4m3_tEfNS_4arch4Sm90ELb0ELb1ELb1ELb1ELb1ELb1ELb0ELb1ELb0ELb1ELb1ELb0EEENS1_21CollectiveEpilogueFwdINS6_IJSA_SC_SB_EEES9_NS_10bfloat16_tESG_Li256ELb1ELb1ELb1ELb1EEENS1_36VarlenDynamicPersistentTileSchedulerILi128ELi64ELi256ELi128ELb1ELb1ELb1ELb1ELb0ELb1EEEEEEEEEvNT_6ParamsE)
        /*011c*/ 	.word	0x00000090


	//----- nvinfo : EIATTR_MIN_STACK_SIZE
	.align		4
.L_72:
        /*0120*/ 	.byte	0x04, 0x12
        /*0122*/ 	.short	(.L_74 - .L_73)
	.align		4
.L_73:
        /*0124*/ 	.word	index@(_ZN7cutlass13device_kernelIN5flash11enable_sm90INS1_16FlashAttnFwdSm90INS1_25CollectiveMainloopFwdSm90ILi2EN4cute5tupleIJNS5_1CILi1EEES8_S8_EEENS6_IJNS7_ILi128EEESA_NS7_ILi256EEEEEELi256ENS_12float_e4m3_tEfNS_4arch4Sm90ELb1ELb0ELb1ELb0ELb1ELb0ELb0ELb1ELb0ELb1ELb1ELb0EEENS1_21CollectiveEpilogueFwdINS6_IJSA_SB_SA_EEES9_NS_10bfloat16_tESF_Li256ELb0ELb1ELb1ELb1EEENS1_19SingleTileSchedulerILb0ELb1ELb1ELi128EEEEEEEEEvNT_6ParamsE)
        /*0128*/ 	.word	0x00000010


	//----- nvinfo : EIATTR_MIN_STACK_SIZE
	.align		4
.L_74:
        /*012c*/ 	.byte	0x04, 0x12
        /*012e*/ 	.short	(.L_76 - .L_75)
	.align		4
.L_75:
        /*0130*/ 	.word	index@(_ZN7cutlass13device_kernelIN5flash11enable_sm90INS1_16FlashAttnFwdSm90INS1_25CollectiveMainloopFwdSm90ILi2EN4cute5tupleIJNS5_1CILi1EEES8_S8_EEENS6_IJNS7_ILi128EEESA_NS7_ILi256EEEEEELi256ENS_12float_e4m3_tEfNS_4arch4Sm90ELb1ELb0ELb1ELb1ELb1ELb0ELb0ELb1ELb0ELb1ELb1ELb0EEENS1_21CollectiveEpilogueFwdINS6_IJSA_SB_SA_EEES9_NS_10bfloat16_tESF_Li256ELb1ELb1ELb1ELb1EEENS1_36VarlenDynamicPersistentTileSchedulerILi128ELi128ELi256ELi128ELb1ELb1ELb1ELb1ELb1ELb1EEEEEEEEEvNT_6ParamsE)
        /*0134*/ 	.word	0x00000038


	//----- nvinfo : EIATTR_MIN_STACK_SIZE
	.align		4
.L_76:
        /*0138*/ 	.byte	0x04, 0x12
        /*013a*/ 	.short	(.L_78 - .L_77)
	.align		4
.L_77:
        /*013c*/ 	.word	index@(_ZN7cutlass13device_kernelIN5flash11enable_sm90INS1_16FlashAttnFwdSm90INS1_25CollectiveMainloopFwdSm90ILi2EN4cute5tupleIJNS5_1CILi1EEES8_S8_EEENS6_IJNS7_ILi128EEESA_NS7_ILi256EEEEEELi256ENS_12float_e4m3_tEfNS_4arch4Sm90ELb1ELb0ELb1ELb1ELb1ELb1ELb0ELb1ELb0ELb1ELb1ELb0EEENS1_21CollectiveEpilogueFwdINS6_IJSA_SB_SA_EEES9_NS_10bfloat16_tESF_Li256ELb1ELb1ELb1ELb1EEENS1_36VarlenDynamicPersistentTileSchedulerILi128ELi128ELi256ELi128ELb1ELb1ELb1ELb1ELb1ELb1EEEEEEEEEvNT_6ParamsE)
        /*0140*/ 	.word	0x000001c8
.L_78:


//--------------------- .nv.compat                --------------------------
	.section	.nv.compat,"",@"SHT_CUDA_COMPAT_INFO"
	.align	4
        /*0000*/ 	.byte	0x02, 0x09, 0x01, 0x00, 0x02, 0x02, 0x04, 0x00, 0x02, 0x05, 0x05, 0x00, 0x03, 0x07, 0x01, 0x01
        /*0010*/ 	.byte	0x02, 0x03, 0x01, 0x00, 0x02, 0x06, 0x01, 0x00, 0x04, 0x0b, 0x08, 0x00, 0x00, 0x00, 0x00, 0x00
        /*0020*/ 	.byte	0x00, 0x00, 0x00, 0x00


//--------------------- .nv.info._ZN7cutlass13device_kernelIN5flash11enable_sm90INS1_16FlashAttnFwdSm90INS1_25CollectiveMainloopFwdSm90ILi2EN4cute5tupleIJNS5_1CILi1EEES8_S8_EEENS6_IJNS7_ILi128EEESA_NS7_ILi256EEEEEELi256ENS_12float_e4m3_tEfNS_4arch4Sm90ELb0ELb0ELb1ELb0ELb1ELb0ELb0ELb1ELb0ELb1ELb1ELb0EEENS1_21CollectiveEpilogueFwdINS6_IJSA_SB_SA_EEES9_NS_10bfloat16_tESF_Li256ELb0ELb1ELb1ELb1EEENS1_19SingleTileSchedulerILb0ELb1ELb1ELi128EEEEEEEEEvNT_6ParamsE --------------------------
	.section	.nv.info._ZN7cutlass13device_kernelIN5flash11enable_sm90INS1_16FlashAttnFwdSm90INS1_25CollectiveMainloopFwdSm90ILi2EN4cute5tupleIJNS5_1CILi1EEES8_S8_EEENS6_IJNS7_ILi128EEESA_NS7_ILi256EEEEEELi256ENS_12float_e4m3_tEfNS_4arch4Sm90ELb0ELb0ELb1ELb0ELb1ELb0ELb0ELb1ELb0ELb1ELb1ELb0EEENS1_21CollectiveEpilogueFwdINS6_IJSA_SB_SA_EEES9_NS_10bfloat16_tESF_Li256ELb0ELb1ELb1ELb1EEENS1_19SingleTileSchedulerILb0ELb1ELb1ELi128EEEEEEEEEvNT_6ParamsE,"",@"SHT_CUDA_INFO"
	.sectionflags	@""
	.align	4


	//----- nvinfo : EIATTR_CUDA_API_VERSION
	.align		4
        /*0000*/ 	.byte	0x04, 0x37
        /*0002*/ 	.short	(.L_80 - .L_79)
.L_79:
        /*0004*/ 	.word	0x00000082


	//----- nvinfo : EIATTR_KPARAM_INFO
	.align		4
.L_80:
        /*0008*/ 	.byte	0x04, 0x17
        /*000a*/ 	.short	(.L_82 - .L_81)
.L_81:
        /*000c*/ 	.word	0x00000000
        /*0010*/ 	.short	0x0000
        /*0012*/ 	.short	0x0070
        /*0014*/ 	.byte	0x00, 0xf0, 0x01, 0x28


	//----- nvinfo : EIATTR_SPARSE_MMA_MASK
	.align		4
.L_82:
        /*0018*/ 	.byte	0x03, 0x50
        /*001a*/ 	.short	0x0000


	//----- nvinfo : EIATTR_MAXREG_COUNT
	.align		4
        /*001c*/ 	.byte	0x03, 0x1b
        /*001e*/ 	.short	0x00a8


	//----- nvinfo : EIATTR_NUM_BARRIERS
	.align		4
        /*0020*/ 	.byte	0x02, 0x4c
        /*0022*/ 	.byte	0x10
	.zero		1


	//----- nvinfo : EIATTR_EXTERNS
	.align		4
        /*0024*/ 	.byte	0x04, 0x0f
        /*0026*/ 	.short	(.L_84 - .L_83)


	//   ....[0]....
	.align		4
.L_83:
        /*0028*/ 	.word	index@(__assertfail)


	//----- nvinfo : EIATTR_ANNOTATIONS
	.align		4
.L_84:
        /*002c*/ 	.byte	0x04, 0x55
        /*002e*/ 	.short	(.L_86 - .L_85)


	//   ....[0]....
.L_85:
        /*0030*/ 	.word	0x00000001
        /*0034*/ 	.byte	0x20, 0xc2, 0x00, 0x00, 0x01, 0x00, 0x00, 0x00, 0x20, 0xc3, 0x00, 0x00, 0x01, 0x00, 0x00, 0x00
        /*0044*/ 	.byte	0x00, 0xc4, 0x00, 0x00, 0x01, 0x00, 0x00, 0x00, 0x30, 0xc4, 0x00, 0x00, 0x01, 0x00, 0x00, 0x00
        /*0054*/ 	.byte	0x60, 0xdf, 0x00, 0x00, 0x01, 0x00, 0x00, 0x00, 0x60, 0xee, 0x00, 0x00, 0x01, 0x00, 0x00, 0x00
        /*0064*/ 	.byte	0x70, 0xee, 0x00, 0x00, 0x01, 0x00, 0x00, 0x00, 0x80, 0xee, 0x00, 0x00, 0x01, 0x00, 0x00, 0x00
        /*0074*/ 	.byte	0xb0, 0xf7, 0x00, 0x00, 0x01, 0x00, 0x00, 0x00, 0xc0, 0xf7, 0x00, 0x00, 0x01, 0x00, 0x00, 0x00
        /*0084*/ 	.byte	0x40, 0xf8, 0x00, 0x00, 0x01, 0x00, 0x00, 0x00, 0x60, 0xf8, 0x00, 0x00


	//----- nvinfo : EIATTR_MERCURY_ISA_VERSION
	.align		4
.L_86:
        /*0090*/ 	.byte	0x03, 0x5f
        /*0092*/ 	.short	0x0101


	//----- nvinfo : EIATTR_INT_WARP_WIDE_INSTR_OFFSETS
	.align		4
        /*0094*/ 	.byte	0x04, 0x31
        /*0096*/ 	.short	(.L_88 - .L_87)


	//   ....[0]....
.L_87:
        /*0098*/ 	.word	0x000000c0


	//   ....[1]....
        /*009c*/ 	.word	0x000000d0


	//   ....[2]....
        /*00a0*/ 	.word	0x00000170


	//----- nvinfo : EIATTR_COOP_GROUP_MASK_REGIDS
	.align		4
.L_88:
        /*00a4*/ 	.byte	0x04, 0x29
        /*00a6*/ 	.short	(.L_90 - .L_89)


	//   ....[0]....
.L_89:
        /*00a8*/ 	.word	0xffffffff


	//   ....[1]....
        /*00ac*/ 	.word	0xffffffff


	//   ....[2]....
        /*00b0*/ 	.word	0xffffffff


	//   ....[3]....
        /*00b4*/ 	.word	0xffffffff


	//   ....[4]....
        /*00b8*/ 	.word	0xffffffff


	//   ....[5]....
        /*00bc*/ 	.word	0xffffffff


	//   ....[6]....
        /*00c0*/ 	.word	0xffffffff


	//   ....[7]....
        /*00c4*/ 	.word	0xffffffff


	//   ....[8]....
        /*00c8*/ 	.word	0xffffffff


	//   ....[9]....
        /*00cc*/ 	.word	0xffffffff


	//   ....[10]....
        /*00d0*/ 	.word	0xffffffff


	//   ....[11]....
        /*00d4*/ 	.word	0xffffffff


	//   ....[12]....
        /*00d8*/ 	.word	0xffffffff


	//   ....[13]....
        /*00dc*/ 	.word	0xffffffff


	//   ....[14]....
        /*00e0*/ 	.word	0xffffffff


	//   ....[15]....
        /*00e4*/ 	.word	0xffffffff


	//   ....[16]....
        /*00e8*/ 	.word	0xffffffff


	//   ....[17]....
        /*00ec*/ 	.word	0xffffffff


	//   ....[18]....
        /*00f0*/ 	.word	0xffffffff


	//   ....[19]....
        /*00f4*/ 	.word	0xffffffff


	//   ....[20]....
        /*00f8*/ 	.word	0xffffffff


	//   ....[21]....
        /*00fc*/ 	.word	0xffffffff


	//   ....[22]....
        /*0100*/ 	.word	0xffffffff


	//   ....[23]....
        /*0104*/ 	.word	0xffffffff


	//   ....[24]....
        /*0108*/ 	.word	0xffffffff


	//   ....[25]....
        /*010c*/ 	.word	0xffffffff


	//   ....[26]....
        /*0110*/ 	.word	0xffffffff


	//   ....[27]....
        /*0114*/ 	.word	0xffffffff


	//   ....[28]....
        /*0118*/ 	.word	0xffffffff


	//   ....[29]....
        /*011c*/ 	.word	0xffffffff


	//   ....[30]....
        /*0120*/ 	.word	0xffffffff


	//   ....[31]....
        /*0124*/ 	.word	0xffffffff


	//   ....[32]....
        /*0128*/ 	.word	0xffffffff


	//   ....[33]....
        /*012c*/ 	.word	0xffffffff


	//   ....[34]....
        /*0130*/ 	.word	0xffffffff


	//   ....[35]....
        /*0134*/ 	.word	0xffffffff


	//   ....[36]....
        /*0138*/ 	.word	0xffffffff


	//   ....[37]....
        /*013c*/ 	.word	0xffffffff


	//   ....[38]....
        /*0140*/ 	.word	0xffffffff


	//   ....[39]....
        /*0144*/ 	.word	0xffffffff


	//   ....[40]....
        /*0148*/ 	.word	0xffffffff


	//   ....[41]....
        /*014c*/ 	.word	0xffffffff


	//   ....[42]....
        /*0150*/ 	.word	0xffffffff


	//   ....[43]....
        /*0154*/ 	.word	0xffffffff


	//   ....[44]....
        /*0158*/ 	.word	0xffffffff


	//   ....[45]....
        /*015c*/ 	.word	0xffffffff


	//   ....[46]....
        /*0160*/ 	.word	0xffffffff


	//   ....[47]....
        /*0164*/ 	.word	0xffffffff


	//   ....[48]....
        /*0168*/ 	.word	0xffffffff


	//   ....[49]....
        /*016c*/ 	.word	0xffffffff


	//   ....[50]....
        /*0170*/ 	.word	0xffffffff


	//   ....[51]....
        /*0174*/ 	.word	0xffffffff


	//   ....[52]....
        /*0178*/ 	.word	0xffffffff


	//   ....[53]....
        /*017c*/ 	.word	0xffffffff


	//   ....[54]....
        /*0180*/ 	.word	0xffffffff


	//   ....[55]....
        /*0184*/ 	.word	0xffffffff


	//   ....[56]....
        /*0188*/ 	.word	0xffffffff


	//   ....[57]....
        /*018c*/ 	.word	0xffffffff


	//   ....[58]....
        /*0190*/ 	.word	0xffffffff


	//   ....[59]....
        /*0194*/ 	.word	0xffffffff


	//   ....[60]....
        /*0198*/ 	.word	0xffffffff


	//   ....[61]....
        /*019c*/ 	.word	0xffffffff


	//   ....[62]....
        /*01a0*/ 	.word	0xffffffff


	//   ....[63]....
        /*01a4*/ 	.word	0xffffffff


	//   ....[64]....
        /*01a8*/ 	.word	0xffffffff


	//   ....[65]....
        /*01ac*/ 	.word	0xffffffff


	//   ....[66]....
        /*01b0*/ 	.word	0xffffffff


	//   ....[67]....
        /*01b4*/ 	.word	0xffffffff


	//   ....[68]....
        /*01b8*/ 	.word	0xffffffff


	//   ....[69]....
        /*01bc*/ 	.word	0xffffffff


	//   ....[70]....
        /*01c0*/ 	.word	0xffffffff


	//   ....[71]....
        /*01c4*/ 	.word	0xffffffff


	//   ....[72]....
        /*01c8*/ 	.word	0xffffffff


	//   ....[73]....
        /*01cc*/ 	.word	0xffffffff


	//   ....[74]....
        /*01d0*/ 	.word	0xffffffff


	//   ....[75]....
        /*01d4*/ 	.word	0xffffffff


	//   ....[76]....
        /*01d8*/ 	.word	0xffffffff


	//   ....[77]....
        /*01dc*/ 	.word	0xffffffff


	//   ....[78]....
        /*01e0*/ 	.word	0xffffffff


	//   ....[79]....
        /*01e4*/ 	.word	0xffffffff


	//   ....[80]....
        /*01e8*/ 	.word	0xffffffff


	//   ....[81]....
        /*01ec*/ 	.word	0xffffffff


	//   ....[82]....
        /*01f0*/ 	.word	0xffffffff


	//   ....[83]....
        /*01f4*/ 	.word	0xffffffff


	//   ....[84]....
        /*01f8*/ 	.word	0xffffffff


	//   ....[85]....
        /*01fc*/ 	.word	0xffffffff


	//   ....[86]....
        /*0200*/ 	.word	0xffffffff


	//   ....[87]....
        /*0204*/ 	.word	0xffffffff


	//   ....[88]....
        /*0208*/ 	.word	0xffffffff


	//   ....[89]....
        /*020c*/ 	.word	0xffffffff


	//   ....[90]....
        /*0210*/ 	.word	0xffffffff


	//   ....[91]....
        /*0214*/ 	.word	0xffffffff


	//   ....[92]....
        /*0218*/ 	.word	0xffffffff


	//   ....[93]....
        /*021c*/ 	.word	0xffffffff


	//   ....[94]....
        /*0220*/ 	.word	0xffffffff


	//   ....[95]....
        /*0224*/ 	.word	0xffffffff


	//   ....[96]....
        /*0228*/ 	.word	0xffffffff


	//   ....[97]....
        /*022c*/ 	.word	0xffffffff


	//   ....[98]....
        /*0230*/ 	.word	0xffffffff


	//   ....[99]....
        /*0234*/ 	.word	0xffffffff


	//   ....[100]....
        /*0238*/ 	.word	0xffffffff


	//   ....[101]....
        /*023c*/ 	.word	0xffffffff


	//   ....[102]....
        /*0240*/ 	.word	0xffffffff


	//   ....[103]....
        /*0244*/ 	.word	0xffffffff


	//   ....[104]....
        /*0248*/ 	.word	0xffffffff


	//   ....[105]....
        /*024c*/ 	.word	0xffffffff


	//   ....[106]....
        /*0250*/ 	.word	0xffffffff


	//   ....[107]....
        /*0254*/ 	.word	0xffffffff


	//   ....[108]....
        /*0258*/ 	.word	0xffffffff


	//   ....[109]....
        /*025c*/ 	.word	0xffffffff


	//   ....[110]....
        /*0260*/ 	.word	0xffffffff


	//   ....[111]....
        /*0264*/ 	.word	0xffffffff


	//   ....[112]....
        /*0268*/ 	.word	0xffffffff


	//   ....[113]....
        /*026c*/ 	.word	0xffffffff


	//   ....[114]....
        /*0270*/ 	.word	0xffffffff


	//   ....[115]....
        /*0274*/ 	.word	0xffffffff


	//   ....[116]....
        /*0278*/ 	.word	0xffffffff


	//   ....[117]....
        /*027c*/ 	.word	0xffffffff


	//   ....[118]....
        /*0280*/ 	.word	0xffffffff


	//   ....[119]....
        /*0284*/ 	.word	0xffffffff


	//   ....[120]....
        /*0288*/ 	.word	0xffffffff


	//   ....[121]....
        /*028c*/ 	.word	0xffffffff


	//   ....[122]....
        /*0290*/ 	.word	0xffffffff


	//   ....[123]....
        /*0294*/ 	.word	0xffffffff


	//   ....[124]....
        /*0298*/ 	.word	0xffffffff


	//   ....[125]....
        /*029c*/ 	.word	0xffffffff


	//   ....[126]....
        /*02a0*/ 	.word	0xffffffff


	//   ....[127]....
        /*02a4*/ 	.word	0xffffffff


	//   ....[128]....
        /*02a8*/ 	.word	0xffffffff


	//   ....[129]....
        /*02ac*/ 	.word	0xffffffff


	//   ....[130]....
        /*02b0*/ 	.word	0xffffffff


	//   ....[131]....
        /*02b4*/ 	.word	0xffffffff


	//   ....[132]....
        /*02b8*/ 	.word	0xffffffff


	//   ....[133]....
        /*02bc*/ 	.word	0xffffffff


	//   ....[134]....
        /*02c0*/ 	.word	0xffffffff


	//   ....[135]....
        /*02c4*/ 	.word	0xffffffff


	//   ....[136]....
        /*02c8*/ 	.word	0xffffffff


	//   ....[137]....
        /*02cc*/ 	.word	0xffffffff


	//   ....[138]....
        /*02d0*/ 	.word	0xffffffff


	//   ....[139]....
        /*02d4*/ 	.word	0xffffffff


	//   ....[140]....
        /*02d8*/ 	.word	0xffffffff


	//   ....[141]....
        /*02dc*/ 	.word	0xffffffff


	//   ....[142]....
        /*02e0*/ 	.word	0xffffffff


	//   ....[143]....
        /*02e4*/ 	.word	0xffffffff


	//   ....[144]....
        /*02e8*/ 	.word	0xffffffff


	//   ....[145]....
        /*02ec*/ 	.word	0xffffffff


	//   ....[146]....
        /*02f0*/ 	.word	0xffffffff


	//   ....[147]....
        /*02f4*/ 	.word	0xffffffff


	//   ....[148]....
        /*02f8*/ 	.word	0xffffffff


	//   ....[149]....
        /*02fc*/ 	.word	0xffffffff


	//   ....[150]....
        /*0300*/ 	.word	0xffffffff


	//   ....[151]....
        /*0304*/ 	.word	0xffffffff


	//   ....[152]....
        /*0308*/ 	.word	0xffffffff


	//   ....[153]....
        /*030c*/ 	.word	0xffffffff


	//   ....[154]....
        /*0310*/ 	.word	0xffffffff


	//   ....[155]....
        /*0314*/ 	.word	0xffffffff


	//   ....[156]....
        /*0318*/ 	.word	0xffffffff


	//   ....[157]....
        /*031c*/ 	.word	0xffffffff


	//   ....[158]....
        /*0320*/ 	.word	0xffffffff


	//   ....[159]....
        /*0324*/ 	.word	0xffffffff


	//   ....[160]....
        /*0328*/ 	.word	0xffffffff


	//   ....[161]....
        /*032c*/ 	.word	0xffffffff


	//   ....[162]....
        /*0330*/ 	.word	0xffffffff


	//   ....[163]....
        /*0334*/ 	.word	0xffffffff


	//   ....[164]....
        /*0338*/ 	.word	0xffffffff


	//   ....[165]....
        /*033c*/ 	.word	0xffffffff


	//   ....[166]....
        /*0340*/ 	.word	0xffffffff


	//   ....[167]....
        /*0344*/ 	.word	0xffffffff


	//   ....[168]....
        /*0348*/ 	.word	0xffffffff


	//   ....[169]....
        /*034c*/ 	.word	0xffffffff


	//   ....[170]....
        /*0350*/ 	.word	0xffffffff


	//   ....[171]....
        /*0354*/ 	.word	0xffffffff


	//   ....[172]....
        /*0358*/ 	.word	0xffffffff


	//   ....[173]....
        /*035c*/ 	.word	0xffffffff


	//   ....[174]....
        /*0360*/ 	.word	0xffffffff


	//   ....[175]....
        /*0364*/ 	.word	0xffffffff


	//   ....[176]....
        /*0368*/ 	.word	0xffffffff


	//   ....[177]....
        /*036c*/ 	.word	0xffffffff


	//   ....[178]....
        /*0370*/ 	.word	0xffffffff


	//   ....[179]....
        /*0374*/ 	.word	0xffffffff


	//   ....[180]....
        /*0378*/ 	.word	0xffffffff


	//   ....[181]....
        /*037c*/ 	.word	0xffffffff


	//   ....[182]....
        /*0380*/ 	.word	0xffffffff


	//   ....[183]....
        /*0384*/ 	.word	0xffffffff


	//   ....[184]....
        /*0388*/ 	.word	0xffffffff


	//   ....[185]....
        /*038c*/ 	.word	0xffffffff


	//   ....[186]....
        /*0390*/ 	.word	0xffffffff


	//   ....[187]....
        /*0394*/ 	.word	0xffffffff


	//   ....[188]....
        /*0398*/ 	.word	0xffffffff


	//   ....[189]....
        /*039c*/ 	.word	0xffffffff


	//   ....[190]....
        /*03a0*/ 	.word	0xffffffff


	//   ....[191]....
        /*03a4*/ 	.word	0xffffffff


	//   ....[192]....
        /*03a8*/ 	.word	0xffffffff


	//   ....[193]....
        /*03ac*/ 	.word	0xffffffff


	//   ....[194]....
        /*03b0*/ 	.word	0xffffffff


	//   ....[195]....
        /*03b4*/ 	.word	0xffffffff


	//   ....[196]....
        /*03b8*/ 	.word	0xffffffff


	//   ....[197]....
        /*03bc*/ 	.word	0xffffffff


	//   ....[198]....
        /*03c0*/ 	.word	0xffffffff


	//   ....[199]....
        /*03c4*/ 	.word	0xffffffff


	//   ....[200]....
        /*03c8*/ 	.word	0xffffffff


	//   ....[201]....
        /*03cc*/ 	.word	0xffffffff


	//   ....[202]....
        /*03d0*/ 	.word	0xffffffff


	//   ....[203]....
        /*03d4*/ 	.word	0xffffffff


	//   ....[204]....
        /*03d8*/ 	.word	0xffffffff


	//   ....[205]....
        /*03dc*/ 	.word	0xffffffff


	//   ....[206]....
        /*03e0*/ 	.word	0xffffffff


	//   ....[207]....
        /*03e4*/ 	.word	0xffffffff


	//   ....[208]....
        /*03e8*/ 	.word	0xffffffff


	//   ....[209]....
        /*03ec*/ 	.word	0xffffffff


	//   ....[210]....
        /*03f0*/ 	.word	0xffffffff


	//   ....[211]....
        /*03f4*/ 	.word	0xffffffff


	//   ....[212]....
        /*03f8*/ 	.word	0xffffffff


	//   ....[213]....
        /*03fc*/ 	.word	0xffffffff


	//   ....[214]....
        /*0400*/ 	.word	0xffffffff


	//   ....[215]....
        /*0404*/ 	.word	0xffffffff


	//   ....[216]....
        /*0408*/ 	.word	0xffffffff


	//   ....[217]....
        /*040c*/ 	.word	0xffffffff


	//   ....[218]....
        /*0410*/ 	.word	0xffffffff


	//   ....[219]....
        /*0414*/ 	.word	0xffffffff


	//   ....[220]....
        /*0418*/ 	.word	0xffffffff


	//   ....[221]....
        /*041c*/ 	.word	0xffffffff


	//   ....[222]....
        /*0420*/ 	.word	0xffffffff


	//   ....[223]....
        /*0424*/ 	.word	0xffffffff


	//   ....[224]....
        /*0428*/ 	.word	0xffffffff


	//   ....[225]....
        /*042c*/ 	.word	0xffffffff


	//   ....[226]....
        /*0430*/ 	.word	0xffffffff


	//   ....[227]....
        /*0434*/ 	.word	0xffffffff


	//   ....[228]....
        /*0438*/ 	.word	0xffffffff


	//   ....[229]....
        /*043c*/ 	.word	0xffffffff


	//   ....[230]....
        /*0440*/ 	.word	0xffffffff


	//   ....[231]....
        /*0444*/ 	.word	0xffffffff


	//   ....[232]....
        /*0448*/ 	.word	0xffffffff


	//   ....[233]....
        /*044c*/ 	.word	0xffffffff


	//   ....[234]....
        /*0450*/ 	.word	0xffffffff


	//   ....[235]....
        /*0454*/ 	.word	0xffffffff


	//   ....[236]....
        /*0458*/ 	.word	0xffffffff


	//   ....[237]....
        /*045c*/ 	.word	0x0500000f


	//   ....[238]....
        /*0460*/ 	.word	0x0500000f


	//   ....[239]....
        /*0464*/ 	.word	0x0500000f


	//   ....[240]....
        /*0468*/ 	.word	0x0500000f


	//   ....[241]....
        /*046c*/ 	.word	0x0500000f


	//   ....[242]....
        /*0470*/ 	.word	0x0500000f


	//   ....[243]....
        /*0474*/ 	.word	0x0500000f


	//   ....[244]....
        /*0478*/ 	.word	0x0500000f


	//   ....[245]....
        /*047c*/ 	.word	0x0500000f


	//   ....[246]....
        /*0480*/ 	.word	0x0500000f


	//   ....[247]....
        /*0484*/ 	.word	0x0500000f


	//   ....[248]....
        /*0488*/ 	.word	0x0500000f


	//   ....[249]....
        /*048c*/ 	.word	0x0500000f


	//   ....[250]....
        /*0490*/ 	.word	0x0500000f


	//   ....[251]....
        /*0494*/ 	.word	0x0500000f


	//   ....[252]....
        /*0498*/ 	.word	0x0500000f


	//   ....[253]....
        /*049c*/ 	.word	0x0500000f


	//   ....[254]....
        /*04a0*/ 	.word	0x0500000f


	//   ....[255]....
        /*04a4*/ 	.word	0x0500000f


	//   ....[0]....
        /*04a8*/ 	.word	0x0500000f


	//   ....[1]....
        /*04ac*/ 	.word	0x0500000f


	//   ....[2]....
        /*04b0*/ 	.word	0x0500000f


	//   ....[3]....
        /*04b4*/ 	.word	0x0500000f


	//   ....[4]....
        /*04b8*/ 	.word	0x0500000f


	//   ....[5]....
        /*04bc*/ 	.word	0x0500000f


	//   ....[6]....
        /*04c0*/ 	.word	0x0500000f


	//   ....[7]....
        /*04c4*/ 	.word	0x0500000f


	//   ....[8]....
        /*04c8*/ 	.word	0x0500000f


	//   ....[9]....
        /*04cc*/ 	.word	0x0500000f


	//   ....[10]....
        /*04d0*/ 	.word	0x0500000f


	//   ....[11]....
        /*04d4*/ 	.word	0x0500000f


	//   ....[12]....
        /*04d8*/ 	.word	0x0500000f


	//   ....[13]....
        /*04dc*/ 	.word	0x0500000f


	//   ....[14]....
        /*04e0*/ 	.word	0x0500000f


	//   ....[15]....
        /*04e4*/ 	.word	0x0500000f


	//   ....[16]....
        /*04e8*/ 	.word	0x0500000f


	//   ....[17]....
        /*04ec*/ 	.word	0x0500000f


	//   ....[18]....
        /*04f0*/ 	.word	0x0500000f


	//   ....[19]....
        /*04f4*/ 	.word	0x0500000f


	//   ....[20]....
        /*04f8*/ 	.word	0x0500000f


	//   ....[21]....
        /*04fc*/ 	.word	0x0500000f


	//   ....[22]....
        /*0500*/ 	.word	0x0500000f


	//   ....[23]....
        /*0504*/ 	.word	0x0500000f


	//   ....[24]....
        /*0508*/ 	.word	0x0500000f


	//   ....[25]....
        /*050c*/ 	.word	0x0500000f


	//   ....[26]....
        /*0510*/ 	.word	0x0500000f


	//   ....[27]....
        /*0514*/ 	.word	0x0500000f


	//   ....[28]....
        /*0518*/ 	.word	0x0500000f


	//   ....[29]....
        /*051c*/ 	.word	0x0500000f


	//   ....[30]....
        /*0520*/ 	.word	0x0500000f


	//   ....[31]....
        /*0524*/ 	.word	0x0500000f


	//   ....[32]....
        /*0528*/ 	.word	0x0500000f


	//   ....[33]....
        /*052c*/ 	.word	0x0500000f


	//   ....[34]....
        /*0530*/ 	.word	0x0500000f


	//   ....[35]....
        /*0534*/ 	.word	0x0500000f


	//   ....[36]....
        /*0538*/ 	.word	0x0500000f


	//   ....[37]....
        /*053c*/ 	.word	0x0500000f


	//   ....[38]....
        /*0540*/ 	.word	0x0500000f


	//   ....[39]....
        /*0544*/ 	.word	0x0500000f


	//   ....[40]....
        /*0548*/ 	.word	0x0500000f


	//   ....[41]....
        /*054c*/ 	.word	0x0500000f


	//   ....[42]....
        /*0550*/ 	.word	0x0500000f


	//   ....[43]....
        /*0554*/ 	.word	0x0500000f


	//   ....[44]....
        /*0558*/ 	.word	0x0500000f


	//   ....[45]....
        /*055c*/ 	.word	0x0500000f


	//   ....[46]....
        /*0560*/ 	.word	0x0500000f


	//   ....[47]....
        /*0564*/ 	.word	0x0500000f


	//   ....[48]....
        /*0568*/ 	.word	0x0500000f


	//   ....[49]....
        /*056c*/ 	.word	0x0500000f


	//   ....[50]....
        /*0570*/ 	.word	0x0500000f


	//   ....[51]....
        /*0574*/ 	.word	0x0500000f


	//   ....[52]....
        /*0578*/ 	.word	0x0500000f


	//   ....[53]....
        /*057c*/ 	.word	0x0500000f


	//   ....[54]....
        /*0580*/ 	.word	0x0500000f


	//   ....[55]....
        /*0584*/ 	.word	0x0500000f


	//   ....[56]....
        /*0588*/ 	.word	0x0500000f


	//   ....[57]....
        /*058c*/ 	.word	0x0500000f


	//   ....[58]....
        /*0590*/ 	.word	0x0500000f


	//   ....[59]....
        /*0594*/ 	.word	0x0500000f


	//   ....[60]....
        /*0598*/ 	.word	0x0500000f


	//   ....[61]....
        /*059c*/ 	.word	0x0500000f


	//----- nvinfo : EIATTR_COOP_GROUP_INSTR_OFFSETS
	.align		4
.L_90:
        /*05a0*/ 	.byte	0x04, 0x28
        /*05a2*/ 	.short	(.L_92 - .L_91)


	//   ....[0]....
.L_91:
        /*05a4*/ 	.word	0x00000080


	//   ....[1]....
        /*05a8*/ 	.word	0x00000090


	//   ....[2]....
        /*05ac*/ 	.word	0x000002d0


	//   ....[3]....
        /*05b0*/ 	.word	0x00000430


	//   ....[4]....
        /*05b4*/ 	.word	0x00000550


	//   ....[5]....
        /*05b8*/ 	.word	0x000006b0


	//   ....[6]....
        /*05bc*/ 	.word	0x00001280


	//   ....[7]....
        /*05c0*/ 	.word	0x00002cb0


	//   ....[8]....
        /*05c4*/ 	.word	0x00002d30


	//   ....[9]....
        /*05c8*/ 	.word	0x00003260


	//   ....[10]....
        /*05cc*/ 	.word	0x000032f0


	//   ....[11]....
        /*05d0*/ 	.word	0x00004de0


	//   ....[12]....
        /*05d4*/ 	.word	0x00004e50


	//   ....[13]....
        /*05d8*/ 	.word	0x00005430


	//   ....[14]....
        /*05dc*/ 	.word	0x000055a0


	//   ....[15]....
        /*05e0*/ 	.word	0x00006d40


	//   ....[16]....
        /*05e4*/ 	.word	0x00006d50


	//   ....[17]....
        /*05e8*/ 	.word	0x00006da0


	//   ....[18]....
        /*05ec*/ 	.word	0x00006db0


	//   ....[19]....
        /*05f0*/ 	.word	0x00008310


	//   ....[20]....
        /*05f4*/ 	.word	0x00008340


	//   ....[21]....
        /*05f8*/ 	.word	0x00008370


	//   ....[22]....
        /*05fc*/ 	.word	0x00008390


	//   ....[23]....
        /*0600*/ 	.word	0x000083a0


	//   ....[24]....
        /*0604*/ 	.word	0x000083b0


	//   ....[25]....
        /*0608*/ 	.word	0x000083c0


	//   ....[26]....
        /*060c*/ 	.word	0x000083d0


	//   ....[27]....
        /*0610*/ 	.word	0x000083f0


	//   ....[28]....
        /*0614*/ 	.word	0x00008400


	//   ....[29]....
        /*0618*/ 	.word	0x00008410


	//   ....[30]....
        /*061c*/ 	.word	0x00008420


	//   ....[31]....
        /*0620*/ 	.word	0x00008430


	//   ....[32]....
        /*0624*/ 	.word	0x00008440


	//   ....[33]....
        /*0628*/ 	.word	0x00008450


	//   ....[34]....
        /*062c*/ 	.word	0x00008460


	//   ....[35]....
        /*0630*/ 	.word	0x00008470


	//   ....[36]....
        /*0634*/ 	.word	0x00008480


	//   ....[37]....
        /*0638*/ 	.word	0x00008490


	//   ....[38]....
        /*063c*/ 	.word	0x000084a0


	//   ....[39]....
        /*0640*/ 	.word	0x000084b0


	//   ....[40]....
        /*0644*/ 	.word	0x000084c0


	//   ....[41]....
        /*0648*/ 	.word	0x000084d0


	//   ....[42]....
        /*064c*/ 	.word	0x000084e0


	//   ....[43]....
        /*0650*/ 	.word	0x000084f0


	//   ....[44]....
        /*0654*/ 	.word	0x00008500


	//   ....[45]....
        /*0658*/ 	.word	0x00008510


	//   ....[46]....
        /*065c*/ 	.word	0x00008520


	//   ....[47]....
        /*0660*/ 	.word	0x00008530


	//   ....[48]....
        /*0664*/ 	.word	0x00008540


	//   ....[49]....
        /*0668*/ 	.word	0x00008550


	//   ....[50]....
        /*066c*/ 	.word	0x00008560


	//   ....[51]....
        /*0670*/ 	.word	0x00008570


	//   ....[52]....
        /*0674*/ 	.word	0x00008580


	//   ....[53]....
        /*0678*/ 	.word	0x00008590


	//   ....[54]....
        /*067c*/ 	.word	0x000085a0


	//   ....[55]....
        /*0680*/ 	.word	0x000085b0


	//   ....[56]....
        /*0684*/ 	.word	0x000085c0


	//   ....[57]....
        /*0688*/ 	.word	0x000085d0


	//   ....[58]....
        /*068c*/ 	.word	0x000085e0


	//   ....[59]....
        /*0690*/ 	.word	0x000085f0


	//   ....[60]....
        /*0694*/ 	.word	0x00008600


	//   ....[61]....
        /*0698*/ 	.word	0x00008610


	//   ....[62]....
        /*069c*/ 	.word	0x00008620


	//   ....[63]....
        /*06a0*/ 	.word	0x00008630


	//   ....[64]....
        /*06a4*/ 	.word	0x00008640


	//   ....[65]....
        /*06a8*/ 	.word	0x00008650


	//   ....[66]....
        /*06ac*/ 	.word	0x00008660


	//   ....[67]....
        /*06b0*/ 	.word	0x00008670


	//   ....[68]....
        /*06b4*/ 	.word	0x00008680


	//   ....[69]....
        /*06b8*/ 	.word	0x00008690


	//   ....[70]....
        /*06bc*/ 	.word	0x000086a0


	//   ....[71]....
        /*06c0*/ 	.word	0x000086b0


	//   ....[72]....
        /*06c4*/ 	.word	0x000086c0


	//   ....[73]....
        /*06c8*/ 	.word	0x000086d0


	//   ....[74]....
        /*06cc*/ 	.word	0x000086e0


	//   ....[75]....
        /*06d0*/ 	.word	0x000086f0


	//   ....[76]....
        /*06d4*/ 	.word	0x00008700


	//   ....[77]....
        /*06d8*/ 	.word	0x00008710


	//   ....[78]....
        /*06dc*/ 	.word	0x00008720


	//   ....[79]....
        /*06e0*/ 	.word	0x00008730


	//   ....[80]....
        /*06e4*/ 	.word	0x00008740


	//   ....[81]....
        /*06e8*/ 	.word	0x00008750


	//   ....[82]....
        /*06ec*/ 	.word	0x00008760


	//   ....[83]....
        /*06f0*/ 	.word	0x00008770


	//   ....[84]....
        /*06f4*/ 	.word	0x00008780


	//   ....[85]....
        /*06f8*/ 	.word	0x00008790


	//   ....[86]....
        /*06fc*/ 	.word	0x000087a0


	//   ....[87]....
        /*0700*/ 	.word	0x000087b0


	//   ....[88]....
        /*0704*/ 	.word	0x000087c0


	//   ....[89]....
        /*0708*/ 	.word	0x000087d0


	//   ....[90]....
        /*070c*/ 	.word	0x000087e0


	//   ....[91]....
        /*0710*/ 	.word	0x000087f0


	//   ....[92]....
        /*0714*/ 	.word	0x00008800


	//   ....[93]....
        /*0718*/ 	.word	0x00008810


	//   ....[94]....
        /*071c*/ 	.word	0x00008820


	//   ....[95]....
        /*0720*/ 	.word	0x00008830


	//   ....[96]....
        /*0724*/ 	.word	0x00008840


	//   ....[97]....
        /*0728*/ 	.word	0x00008860


	//   ....[98]....
        /*072c*/ 	.word	0x00008870


	//   ....[99]....
        /*0730*/ 	.word	0x00008880


	//   ....[100]....
        /*0734*/ 	.word	0x00008890


	//   ....[101]....
        /*0738*/ 	.word	0x000088a0


	//   ....[102]....
        /*073c*/ 	.word	0x000088b0


	//   ....[103]....
        /*0740*/ 	.word	0x000088d0


	//   ....[104]....
        /*0744*/ 	.word	0x00008900


	//   ....[105]....
        /*0748*/ 	.word	0x00008910


	//   ....[106]....
        /*074c*/ 	.word	0x00008930


	//   ....[107]....
        /*0750*/ 	.word	0x00008940


	//   ....[108]....
        /*0754*/ 	.word	0x00008950


	//   ....[109]....
        /*0758*/ 	.word	0x00008960


	//   ....[110]....
        /*075c*/ 	.word	0x00008980


	//   ....[111]....
        /*0760*/ 	.word	0x00008990


	//   ....[112]....
        /*0764*/ 	.word	0x000089b0


	//   ....[113]....
        /*0768*/ 	.word	0x000089d0


	//   ....[114]....
        /*076c*/ 	.word	0x00008a00


	//   ....[115]....
        /*0770*/ 	.word	0x00008a30


	//   ....[116]....
        /*0774*/ 	.word	0x00008a60


	//   ....[117]....
        /*0778*/ 	.word	0x00008a90


	//   ....[118]....
        /*077c*/ 	.word	0x00008ac0


	//   ....[119]....
        /*0780*/ 	.word	0x00008af0


	//   ....[120]....
        /*0784*/ 	.word	0x00008b20


	//   ....[121]....
        /*0788*/ 	.word	0x00008b50


	//   ....[122]....
        /*078c*/ 	.word	0x00008b80


	//   ....[123]....
        /*0790*/ 	.word	0x00008bc0


	//   ....[124]....
        /*0794*/ 	.word	0x00008bf0


	//   ....[125]....
        /*0798*/ 	.word	0x00008c20


	//   ....[126]....
        /*079c*/ 	.word	0x00008c50


	//   ....[127]....
        /*07a0*/ 	.word	0x00008c80


	//   ....[128]....
        /*07a4*/ 	.word	0x00008cc0


	//   ....[129]....
        /*07a8*/ 	.word	0x00008cf0


	//   ....[130]....
        /*07ac*/ 	.word	0x00008d30


	//   ....[131]....
        /*07b0*/ 	.word	0x00008d60


	//   ....[132]....
        /*07b4*/ 	.word	0x00008d90


	//   ....[133]....
        /*07b8*/ 	.word	0x00008dd0


	//   ....[134]....
        /*07bc*/ 	.word	0x00008eb0


	//   ....[135]....
        /*07c0*/ 	.word	0x00008ee0


	//   ....[136]....
        /*07c4*/ 	.word	0x00008f20


	//   ....[137]....
        /*07c8*/ 	.word	0x00008f60


	//   ....[138]....
        /*07cc*/ 	.word	0x00008fa0


	//   ....[139]....
        /*07d0*/ 	.word	0x00008fe0


	//   ....[140]....
        /*07d4*/ 	.word	0x00009080


	//   ....[141]....
        /*07d8*/ 	.word	0x000090f0


	//   ....[142]....
        /*07dc*/ 	.word	0x00009120


	//   ....[143]....
        /*07e0*/ 	.word	0x00009180


	//   ....[144]....
        /*07e4*/ 	.word	0x000091d0


	//   ....[145]....
        /*07e8*/ 	.word	0x00009240


	//   ....[146]....
        /*07ec*/ 	.word	0x000092a0


	//   ....[147]....
        /*07f0*/ 	.word	0x00009480


	//   ....[148]....
        /*07f4*/ 	.word	0x000094d0


	//   ....[149]....
        /*07f8*/ 	.word	0x00009510


	//   ....[150]....
        /*07fc*/ 	.word	0x00009550


	//   ....[151]....
        /*0800*/ 	.word	0x00009580


	//   ....[152]....
        /*0804*/ 	.word	0x000095b0


	//   ....[153]....
        /*0808*/ 	.word	0x0000a360


	//   ....[154]....
        /*080c*/ 	.word	0x0000a390


	//   ....[155]....
        /*0810*/ 	.word	0x0000b4e0


	//   ....[156]....
        /*0814*/ 	.word	0x0000c740


	//   ....[157]....
        /*0818*/ 	.word	0x0000c780


	//   ....[158]....
        /*081c*/ 	.word	0x0000c7b0


	//   ....[159]....
        /*0820*/ 	.word	0x0000c830


	//   ....[160]....
        /*0824*/ 	.word	0x0000c8a0


	//   ....[161]....
        /*0828*/ 	.word	0x0000c8c0


	//   ....[162]....
        /*082c*/ 	.word	0x0000c920


	//   ....[163]....
        /*0830*/ 	.word	0x0000c940


	//   ....[164]....
        /*0834*/ 	.word	0x0000c9a0


	//   ....[165]....
        /*0838*/ 	.word	0x0000c9c0


	//   ....[166]....
        /*083c*/ 	.word	0x0000ca20


	//   ....[167]....
        /*0840*/ 	.word	0x0000ca40


	//   ....[168]....
        /*0844*/ 	.word	0x0000caa0


	//   ....[169]....
        /*0848*/ 	.word	0x0000cac0


	//   ....[170]....
        /*084c*/ 	.word	0x0000cb20


	//   ....[171]....
        /*0850*/ 	.word	0x0000cb40


	//   ....[172]....
        /*0854*/ 	.word	0x0000cee0


	//   ....[173]....
        /*0858*/ 	.word	0x0000cf10


	//   ....[174]....
        /*085c*/ 	.word	0x0000cfa0


	//   ....[175]....
        /*0860*/ 	.word	0x0000cfe0


	//   ....[176]....
        /*0864*/ 	.word	0x0000d010


	//   ....[177]....
        /*0868*/ 	.word	0x0000d040


	//   ....[178]....
        /*086c*/ 	.word	0x0000d0a0


	//   ....[179]....
        /*0870*/ 	.word	0x0000d0d0


	//   ....[180]....
        /*0874*/ 	.word	0x0000d130


	//   ....[181]....
        /*0878*/ 	.word	0x0000d160


	//   ....[182]....
        /*087c*/ 	.word	0x0000d1b0


	//   ....[183]....
        /*0880*/ 	.word	0x0000d1e0


	//   ....[184]....
        /*0884*/ 	.word	0x0000d220


	//   ....[185]....
        /*0888*/ 	.word	0x0000d250


	//   ....[186]....
        /*088c*/ 	.word	0x0000d2c0


	//   ....[187]....
        /*0890*/ 	.word	0x0000d2e0


	//   ....[188]....
        /*0894*/ 	.word	0x0000d880


	//   ....[189]....
        /*0898*/ 	.word	0x0000d8b0


	//   ....[190]....
        /*089c*/ 	.word	0x0000d8d0


	//   ....[191]....
        /*08a0*/ 	.word	0x0000d930


	//   ....[192]....
        /*08a4*/ 	.word	0x0000d9b0


	//   ....[193]....
        /*08a8*/ 	.word	0x0000d9d0


	//   ....[194]....
        /*08ac*/ 	.word	0x0000da50


	//   ....[195]....
        /*08b0*/ 	.word	0x0000da70


	//   ....[196]....
        /*08b4*/ 	.word	0x0000daf0


	//   ....[197]....
        /*08b8*/ 	.word	0x0000db10


	//   ....[198]....
        /*08bc*/ 	.word	0x0000db90


	//   ....[199]....
        /*08c0*/ 	.word	0x0000dbb0


	//   ....[200]....
        /*08c4*/ 	.word	0x0000dc30


	//   ....[201]....
        /*08c8*/ 	.word	0x0000dc50


	//   ....[202]....
        /*08cc*/ 	.word	0x0000dcc0


	//   ....[203]....
        /*08d0*/ 	.word	0x0000dce0


	//   ....[204]....
        /*08d4*/ 	.word	0x0000e370


	//   ....[205]....
        /*08d8*/ 	.word	0x0000e390


	//   ....[206]....
        /*08dc*/ 	.word	0x0000e3a0


	//   ....[207]....
        /*08e0*/ 	.word	0x0000e3b0


	//   ....[208]....
        /*08e4*/ 	.word	0x0000e3c0


	//   ....[209]....
        /*08e8*/ 	.word	0x0000e3d0


	//   ....[210]....
        /*08ec*/ 	.word	0x0000e3f0


	//   ....[211]....
        /*08f0*/ 	.word	0x0000e440


	//   ....[212]....
        /*08f4*/ 	.word	0x0000e460


	//   ....[213]....
        /*08f8*/ 	.word	0x0000e4a0


	//   ....[214]....
        /*08fc*/ 	.word	0x0000e4c0


	//   ....[215]....
        /*0900*/ 	.word	0x0000e500


	//   ....[216]....
        /*0904*/ 	.word	0x0000e520


	//   ....[217]....
        /*0908*/ 	.word	0x0000e560


	//   ....[218]....
        /*090c*/ 	.word	0x0000e580


	//   ....[219]....
        /*0910*/ 	.word	0x0000e5b0


	//   ....[220]....
        /*0914*/ 	.word	0x0000e930


	//   ....[221]....
        /*0918*/ 	.word	0x0000e950


	//   ....[222]....
        /*091c*/ 	.word	0x0000e970


	//   ....[223]....
        /*0920*/ 	.word	0x0000e980


	//   ....[224]....
        /*0924*/ 	.word	0x0000e990


	//   ....[225]....
        /*0928*/ 	.word	0x0000e9b0


	//   ....[226]....
        /*092c*/ 	.word	0x0000ea00


	//   ....[227]....
        /*0930*/ 	.word	0x0000ea20


	//   ....[228]....
        /*0934*/ 	.word	0x0000ea60


	//   ....[229]....
        /*0938*/ 	.word	0x0000ea80


	//   ....[230]....
        /*093c*/ 	.word	0x0000eac0


	//   ....[231]....
        /*0940*/ 	.word	0x0000eae0


	//   ....[232]....
        /*0944*/ 	.word	0x0000eb20


	//   ....[233]....
        /*0948*/ 	.word	0x0000eb40


	//   ....[234]....
        /*094c*/ 	.word	0x0000eb70


	//   ....[235]....
        /*0950*/ 	.word	0x0000ebd0


	//   ....[236]....
        /*0954*/ 	.word	0x000100d0


	//   ....[237]....
        /*0958*/ 	.word	0x000105f0


	//   ....[238]....
        /*095c*/ 	.word	0x000106e0


	//   ....[239]....
        /*0960*/ 	.word	0x000107d0


	//   ....[240]....
        /*0964*/ 	.word	0x00010880


	//   ....[241]....
        /*0968*/ 	.word	0x00010950


	//   ....[242]....
        /*096c*/ 	.word	0x000109b0


	//   ....[243]....
        /*0970*/ 	.word	0x00010a80


	//   ....[244]....
        /*0974*/ 	.word	0x00010ae0


	//   ....[245]....
        /*0978*/ 	.word	0x00010bb0


	//   ....[246]....
        /*097c*/ 	.word	0x00010c10


	//   ....[247]....
        /*0980*/ 	.word	0x00010ce0


	//   ....[248]....
        /*0984*/ 	.word	0x00010d40


	//   ....[249]....
        /*0988*/ 	.word	0x00010e10


	//   ....[250]....
        /*098c*/ 	.word	0x00010e70


	//   ....[251]....
        /*0990*/ 	.word	0x00010f40


	//   ....[252]....
        /*0994*/ 	.word	0x00010fa0


	//   ....[253]....
        /*0998*/ 	.word	0x00011060


	//   ....[254]....
        /*099c*/ 	.word	0x000111f0


	//   ....[255]....
        /*09a0*/ 	.word	0x00011280


	//   ....[0]....
        /*09a4*/ 	.word	0x00011370


	//   ....[1]....
        /*09a8*/ 	.word	0x000113c0


	//   ....[2]....
        /*09ac*/ 	.word	0x000114c0


	//   ....[3]....
        /*09b0*/ 	.word	0x00011510


	//   ....[4]....
        /*09b4*/ 	.word	0x00011610


	//   ....[5]....
        /*09b8*/ 	.word	0x00011660


	//   ....[6]....
        /*09bc*/ 	.word	0x00011740


	//   ....[7]....
        /*09c0*/ 	.word	0x000117e0


	//   ....[8]....
        /*09c4*/ 	.word	0x00011850


	//   ....[9]....
        /*09c8*/ 	.word	0x00011910


	//   ....[10]....
        /*09cc*/ 	.word	0x00011970


	//   ....[11]....
        /*09d0*/ 	.word	0x00011a40


	//   ....[12]....
        /*09d4*/ 	.word	0x00011ab0


	//   ....[13]....
        /*09d8*/ 	.word	0x00011b70


	//   ....[14]....
        /*09dc*/ 	.word	0x00011bf0


	//   ....[15]....
        /*09e0*/ 	.word	0x00011c40


	//   ....[16]....
        /*09e4*/ 	.word	0x00011d10


	//   ....[17]....
        /*09e8*/ 	.word	0x00011dd0


	//   ....[18]....
        /*09ec*/ 	.word	0x00011e40


	//   ....[19]....
        /*09f0*/ 	.word	0x00011f20


	//   ....[20]....
        /*09f4*/ 	.word	0x00011fa0


	//   ....[21]....
        /*09f8*/ 	.word	0x00012070


	//   ....[22]....
        /*09fc*/ 	.word	0x000120e0


	//   ....[23]....
        /*0a00*/ 	.word	0x000121c0


	//   ....[24]....
        /*0a04*/ 	.word	0x00012230


	//   ....[25]....
        /*0a08*/ 	.word	0x00012310


	//   ....[26]....
        /*0a0c*/ 	.word	0x00012380


	//   ....[27]....
        /*0a10*/ 	.word	0x00012450


	//   ....[28]....
        /*0a14*/ 	.word	0x000124c0


	//   ....[29]....
        /*0a18*/ 	.word	0x00012580


	//   ....[30]....
        /*0a1c*/ 	.word	0x000126c0


	//   ....[31]....
        /*0a20*/ 	.word	0x00012760


	//   ....[32]....
        /*0a24*/ 	.word	0x000127c0


	//   ....[33]....
        /*0a28*/ 	.word	0x00012870


	//   ....[34]....
        /*0a2c*/ 	.word	0x00012900


	//   ....[35]....
        /*0a30*/ 	.word	0x000129a0


	//   ....[36]....
        /*0a34*/ 	.word	0x00012a20


	//   ....[37]....
        /*0a38*/ 	.word	0x00012ac0


	//   ....[38]....
        /*0a3c*/ 	.word	0x00012b50


	//   ....[39]....
        /*0a40*/ 	.word	0x00012bf0


	//   ....[40]....
        /*0a44*/ 	.word	0x00012c80


	//   ....[41]....
        /*0a48*/ 	.word	0x00012d20


	//   ....[42]....
        /*0a4c*/ 	.word	0x00012da0


	//   ....[43]....
        /*0a50*/ 	.word	0x00012e40


	//   ....[44]....
        /*0a54*/ 	.word	0x00012ed0


	//   ....[45]....
        /*0a58*/ 	.word	0x00012f70


	//   ....[46]....
        /*0a5c*/ 	.word	0x00013050


	//   ....[47]....
        /*0a60*/ 	.word	0x000130f0


	//   ....[48]....
        /*0a64*/ 	.word	0x00013160


	//   ....[49]....
        /*0a68*/ 	.word	0x00013210


	//   ....[50]....
        /*0a6c*/ 	.word	0x00013270


	//   ....[51]....
        /*0a70*/ 	.word	0x00013320


	//   ....[52]....
        /*0a74*/ 	.word	0x00013380


	//   ....[53]....
        /*0a78*/ 	.word	0x00013440


	//   ....[54]....
        /*0a7c*/ 	.word	0x000134a0


	//   ....[55]....
        /*0a80*/ 	.word	0x00013550


	//   ....[56]....
        /*0a84*/ 	.word	0x000135b0


	//   ....[57]....
        /*0a88*/ 	.word	0x00013660


	//   ....[58]....
        /*0a8c*/ 	.word	0x000136c0


	//   ....[59]....
        /*0a90*/ 	.word	0x00013780


	//   ....[60]....
        /*0a94*/ 	.word	0x000137e0


	//   ....[61]....
        /*0a98*/ 	.word	0x00013890


	//----- nvinfo : EIATTR_REG_RECONFIG
	.align		4
.L_92:
        /*0a9c*/ 	.byte	0x01, 0x54
	.zero		2


	//----- nvinfo : EIATTR_SYSCALL_OFFSETS
	.align		4
        /*0aa0*/ 	.byte	0x04, 0x46
        /*0aa2*/ 	.short	(.L_94 - .L_93)


	//   ....[0]....
.L_93:
        /*0aa4*/ 	.word	0x00001440


	//   ....[1]....
        /*0aa8*/ 	.word	0x0000bc30


	//   ....[2]....
        /*0aac*/ 	.word	0x0000bd70


	//   ....[3]....
        /*0ab0*/ 	.word	0x0000beb0


	//   ....[4]....
        /*0ab4*/ 	.word	0x0000bfd0


	//   ....[5]....
        /*0ab8*/ 	.word	0x0000d600


	//----- nvinfo : EIATTR_MBARRIER_INSTR_OFFSETS
	.align		4
.L_94:
        /*0abc*/ 	.byte	0x04, 0x39
        /*0abe*/ 	.short	(.L_96 - .L_95)


	//   ....[0]....
.L_95:
        /*0ac0*/ 	.word	0x00000180
        /*0ac4*/ 	.word	0x000000ff
        /*0ac8*/ 	.word	0x00038800
        /*0acc*/ 	.short	0x0100
        /*0ace*/ 	.byte	0x08
	.zero		1


	//   ....[1]....
        /*0ad0*/ 	.word	0x00000190
        /*0ad4*/ 	.word	0x000000ff
        /*0ad8*/ 	.word	0x00038820
        /*0adc*/ 	.short	0x0100
        /*0ade*/ 	.byte	0x08
	.zero		1


	//   ....[2]....
        /*0ae0*/ 	.word	0x00000280
        /*0ae4*/ 	.word	0x000000ff
        /*0ae8*/ 	.word	0x00038830
        /*0aec*/ 	.short	0x0100
        /*0aee*/ 	.byte	0x08
	.zero		1


	//   ....[3]....
        /*0af0*/ 	.word	0x00000290
        /*0af4*/ 	.word	0x000000ff
        /*0af8*/ 	.word	0x00038840
        /*0afc*/ 	.short	0x0100
        /*0afe*/ 	.byte	0x08
	.zero		1


	//   ....[4]....
        /*0b00*/ 	.word	0x000002a0
        /*0b04*/ 	.word	0x000000ff
        /*0b08*/ 	.word	0x00038838
        /*0b0c*/ 	.short	0x0100
        /*0b0e*/ 	.byte	0x08
	.zero		1


	//   ....[5]....
        /*0b10*/ 	.word	0x000002b0
        /*0b14*/ 	.word	0x000000ff
        /*0b18*/ 	.word	0x00038848
        /*0b1c*/ 	.short	0x0100
        /*0b1e*/ 	.byte	0x08
	.zero		1


	//   ....[6]....
        /*0b20*/ 	.word	0x000003e0
        /*0b24*/ 	.word	0x000000ff
        /*0b28*/ 	.word	0x00038850
        /*0b2c*/ 	.short	0x0100
        /*0b2e*/ 	.byte	0x08
	.zero		1


	//   ....[7]....
        /*0b30*/ 	.word	0x000003f0
        /*0b34*/ 	.word	0x000000ff
        /*0b38*/ 	.word	0x00038860
        /*0b3c*/ 	.short	0x0100
        /*0b3e*/ 	.byte	0x08
	.zero		1


	//   ....[8]....
        /*0b40*/ 	.word	0x00000400
        /*0b44*/ 	.word	0x000000ff
        /*0b48*/ 	.word	0x00038858
        /*0b4c*/ 	.short	0x0100
        /*0b4e*/ 	.byte	0x08
	.zero		1


	//   ....[9]....
        /*0b50*/ 	.word	0x00000410
        /*0b54*/ 	.word	0x000000ff
        /*0b58*/ 	.word	0x00038868
        /*0b5c*/ 	.short	0x0100
        /*0b5e*/ 	.byte	0x08
	.zero		1


	//   ....[10]....
        /*0b60*/ 	.word	0x00000500
        /*0b64*/ 	.word	0x000000ff
        /*0b68*/ 	.word	0x00038870
        /*0b6c*/ 	.short	0x0100
        /*0b6e*/ 	.byte	0x06
	.zero		1


	//   ....[11]....
        /*0b70*/ 	.word	0x00000510
        /*0b74*/ 	.word	0x000000ff
        /*0b78*/ 	.word	0x00038880
        /*0b7c*/ 	.short	0x0100
        /*0b7e*/ 	.byte	0x06
	.zero		1


	//   ....[12]....
        /*0b80*/ 	.word	0x00000520
        /*0b84*/ 	.word	0x000000ff
        /*0b88*/ 	.word	0x00038878
        /*0b8c*/ 	.short	0x0100
        /*0b8e*/ 	.byte	0x06
	.zero		1


	//   ....[13]....
        /*0b90*/ 	.word	0x00000530
        /*0b94*/ 	.word	0x000000ff
        /*0b98*/ 	.word	0x00038888
        /*0b9c*/ 	.short	0x0100
        /*0b9e*/ 	.byte	0x06
	.zero		1


	//   ....[14]....
        /*0ba0*/ 	.word	0x00000660
        /*0ba4*/ 	.word	0x000000ff
        /*0ba8*/ 	.word	0x00038890
        /*0bac*/ 	.short	0x0100
        /*0bae*/ 	.byte	0x08
	.zero		1


	//   ....[15]....
        /*0bb0*/ 	.word	0x00000670
        /*0bb4*/ 	.word	0x000000ff
        /*0bb8*/ 	.word	0x000388a0
        /*0bbc*/ 	.short	0x0100
        /*0bbe*/ 	.byte	0x08
	.zero		1


	//   ....[16]....
        /*0bc0*/ 	.word	0x00000680
        /*0bc4*/ 	.word	0x000000ff
        /*0bc8*/ 	.word	0x00038898
        /*0bcc*/ 	.short	0x0100
        /*0bce*/ 	.byte	0x08
	.zero		1


	//   ....[17]....
        /*0bd0*/ 	.word	0x00000690
        /*0bd4*/ 	.word	0x000000ff
        /*0bd8*/ 	.word	0x000388a8
        /*0bdc*/ 	.short	0x0100
        /*0bde*/ 	.byte	0x08
	.zero		1


	//   ....[18]....
        /*0be0*/ 	.word	0x000007d0
        /*0be4*/ 	.word	0x000000ff
        /*0be8*/ 	.word	0x000388b0
        /*0bec*/ 	.short	0x0100
        /*0bee*/ 	.byte	0x08
	.zero		1


	//   ....[19]....
        /*0bf0*/ 	.word	0x000007e0
        /*0bf4*/ 	.word	0x000000ff
        /*0bf8*/ 	.word	0x000388c0
        /*0bfc*/ 	.short	0x0100
        /*0bfe*/ 	.byte	0x08
	.zero		1


	//   ....[20]....
        /*0c00*/ 	.word	0x000007f0
        /*0c04*/ 	.word	0x000000ff
        /*0c08*/ 	.word	0x000388b8
        /*0c0c*/ 	.short	0x0100
        /*0c0e*/ 	.byte	0x08
	.zero		1


	//   ....[21]....
        /*0c10*/ 	.word	0x00000800
        /*0c14*/ 	.word	0x000000ff
        /*0c18*/ 	.word	0x000388c8
        /*0c1c*/ 	.short	0x0100
        /*0c1e*/ 	.byte	0x08
	.zero		1


	//   ....[22]....
        /*0c20*/ 	.word	0x00001710
        /*0c24*/ 	.word	0x000000ff
        /*0c28*/ 	.word	0x00038800
        /*0c2c*/ 	.short	0x010a
        /*0c2e*/ 	.byte	0x29
	.zero		1


	//   ....[23]....
        /*0c30*/ 	.word	0x000017d0
        /*0c34*/ 	.word	0x000000ff
        /*0c38*/ 	.word	0x00038830
        /*0c3c*/ 	.short	0x010a
        /*0c3e*/ 	.byte	0x29
	.zero		1


	//   ....[24]....
        /*0c40*/ 	.word	0x00001810
        /*0c44*/ 	.word	0x000000ff
        /*0c48*/ 	.word	0x00038830
        /*0c4c*/ 	.short	0x010a
        /*0c4e*/ 	.byte	0x29
	.zero		1


	//   ....[25]....
        /*0c50*/ 	.word	0x00002370
        /*0c54*/ 	.word	0x000000ff
        /*0c58*/ 	.word	0x00000000
        /*0c5c*/ 	.short	0x0101
        /*0c5e*/ 	.byte	0x06
	.zero		1


	//   ....[26]....
        /*0c60*/ 	.word	0x00003e30
        /*0c64*/ 	.word	0x000000ff
        /*0c68*/ 	.word	0x00038850
        /*0c6c*/ 	.short	0x010a
        /*0c6e*/ 	.byte	0x29
	.zero		1


	//   ....[27]....
        /*0c70*/ 	.word	0x00003e70
        /*0c74*/ 	.word	0x000000ff
        /*0c78*/ 	.word	0x00038850
        /*0c7c*/ 	.short	0x010a
        /*0c7e*/ 	.byte	0x29
	.zero		1


	//   ....[28]....
        /*0c80*/ 	.word	0x00004100
        /*0c84*/ 	.word	0x000000ff
        /*0c88*/ 	.word	0x00000000
        /*0c8c*/ 	.short	0x0101
        /*0c8e*/ 	.byte	0x06
	.zero		1


	//   ....[29]....
        /*0c90*/ 	.word	0x00004260
        /*0c94*/ 	.word	0x000000ff
        /*0c98*/ 	.word	0x00038830
        /*0c9c*/ 	.short	0x010a
        /*0c9e*/ 	.byte	0x33
	.zero		1


	//   ....[30]....
        /*0ca0*/ 	.word	0x000042b0
        /*0ca4*/ 	.word	0x000000ff
        /*0ca8*/ 	.word	0x00038830
        /*0cac*/ 	.short	0x010a
        /*0cae*/ 	.byte	0x33
	.zero		1


	//   ....[31]....
        /*0cb0*/ 	.word	0x000049d0
        /*0cb4*/ 	.word	0x000000ff
        /*0cb8*/ 	.word	0x00000000
        /*0cbc*/ 	.short	0x0101
        /*0cbe*/ 	.byte	0x06
	.zero		1


	//   ....[32]....
        /*0cc0*/ 	.word	0x00006920
        /*0cc4*/ 	.word	0x000000ff
        /*0cc8*/ 	.word	0x00038850
        /*0ccc*/ 	.short	0x010a
        /*0cce*/ 	.byte	0x33
	.zero		1


	//   ....[33]....
        /*0cd0*/ 	.word	0x00006970
        /*0cd4*/ 	.word	0x000000ff
        /*0cd8*/ 	.word	0x00038850
        /*0cdc*/ 	.short	0x010a
        /*0cde*/ 	.byte	0x33
	.zero		1


	//   ....[34]....
        /*0ce0*/ 	.word	0x00006b90
        /*0ce4*/ 	.word	0x000000ff
        /*0ce8*/ 	.word	0x00000000
        /*0cec*/ 	.short	0x0101
        /*0cee*/ 	.byte	0x33
	.zero		1


	//   ....[35]....
        /*0cf0*/ 	.word	0x000095a0
        /*0cf4*/ 	.word	0x000000ff
        /*0cf8*/ 	.word	0x00000000
        /*0cfc*/ 	.short	0x0101
        /*0cfe*/ 	.byte	0x04
	.zero		1


	//   ....[36]....
        /*0d00*/ 	.word	0x0000c510
        /*0d04*/ 	.word	0x000000ff
        /*0d08*/ 	.word	0x00038880
        /*0d0c*/ 	.short	0x010a
        /*0d0e*/ 	.byte	0x2a
	.zero		1


	//   ....[37]....
        /*0d10*/ 	.word	0x0000cc80
        /*0d14*/ 	.word	0x000000ff
        /*0d18*/ 	.word	0x00038870
        /*0d1c*/ 	.short	0x0107
        /*0d1e*/ 	.byte	0x2a
	.zero		1


	//   ....[38]....
        /*0d20*/ 	.word	0x0000cd10
        /*0d24*/ 	.word	0x000000ff
        /*0d28*/ 	.word	0x00038870
        /*0d2c*/ 	.short	0x0101
        /*0d2e*/ 	.byte	0x2a
	.zero		1


	//   ....[39]....
        /*0d30*/ 	.word	0x0000cd40
        /*0d34*/ 	.word	0x000000ff
        /*0d38*/ 	.word	0x00038840
        /*0d3c*/ 	.short	0x010a
        /*0d3e*/ 	.byte	0x2a
	.zero		1


	//   ....[40]....
        /*0d40*/ 	.word	0x0000d3a0
        /*0d44*/ 	.word	0x000000ff
        /*0d48*/ 	.word	0x00038830
        /*0d4c*/ 	.short	0x0107
        /*0d4e*/ 	.byte	0x2a
	.zero		1


	//   ....[41]....
        /*0d50*/ 	.word	0x0000d430
        /*0d54*/ 	.word	0x000000ff
        /*0d58*/ 	.word	0x00038830
        /*0d5c*/ 	.short	0x0101
        /*0d5e*/ 	.byte	0x2a
	.zero		1


	//   ....[42]....
        /*0d60*/ 	.word	0x0000ddf0
        /*0d64*/ 	.word	0x000000ff
        /*0d68*/ 	.word	0x00038800
        /*0d6c*/ 	.short	0x0107
        /*0d6e*/ 	.byte	0x2a
	.zero		1


	//   ....[43]....
        /*0d70*/ 	.word	0x0000de30
        /*0d74*/ 	.word	0x000000ff
        /*0d78*/ 	.word	0x00038800
        /*0d7c*/ 	.short	0x0101
        /*0d7e*/ 	.byte	0x2a
	.zero		1


	//   ....[44]....
        /*0d80*/ 	.word	0x0000de40
        /*0d84*/ 	.word	0x000000ff
        /*0d88*/ 	.word	0x00038820
        /*0d8c*/ 	.short	0x010a
        /*0d8e*/ 	.byte	0x2a
	.zero		1


	//   ....[45]....
        /*0d90*/ 	.word	0x0000e180
        /*0d94*/ 	.word	0x00000004
        /*0d98*/ 	.word	0x00038880
        /*0d9c*/ 	.short	0x010a
        /*0d9e*/ 	.byte	0x3f
	.zero		1


	//   ....[46]....
        /*0da0*/ 	.word	0x0000e6c0
        /*0da4*/ 	.word	0x00000004
        /*0da8*/ 	.word	0x00038870
        /*0dac*/ 	.short	0x0107
        /*0dae*/ 	.byte	0x3f
	.zero		1


	//   ....[47]....
        /*0db0*/ 	.word	0x0000e750
        /*0db4*/ 	.word	0x00000004
        /*0db8*/ 	.word	0x00038870
        /*0dbc*/ 	.short	0x0101
        /*0dbe*/ 	.byte	0x3f
	.zero		1


	//   ....[48]....
        /*0dc0*/ 	.word	0x0000e780
        /*0dc4*/ 	.word	0x00000004
        /*0dc8*/ 	.word	0x00038840
        /*0dcc*/ 	.short	0x010a
        /*0dce*/ 	.byte	0x3f
	.zero		1


	//   ....[49]....
        /*0dd0*/ 	.word	0x0000ec90
        /*0dd4*/ 	.word	0x00000004
        /*0dd8*/ 	.word	0x00038830
        /*0ddc*/ 	.short	0x0107
        /*0dde*/ 	.byte	0x3f
	.zero		1


	//   ....[50]....
        /*0de0*/ 	.word	0x0000ed30
        /*0de4*/ 	.word	0x00000004
        /*0de8*/ 	.word	0x00038830
        /*0dec*/ 	.short	0x0101
        /*0dee*/ 	.byte	0x3f
	.zero		1


	//   ....[51]....
        /*0df0*/ 	.word	0x0000edb0
        /*0df4*/ 	.word	0x00000005
        /*0df8*/ 	.word	0x00038870
        /*0dfc*/ 	.short	0x010a
        /*0dfe*/ 	.byte	0x3f
	.zero		1


	//   ....[52]....
        /*0e00*/ 	.word	0x0000ee40
        /*0e04*/ 	.word	0x00000005
        /*0e08*/ 	.word	0x00038860
        /*0e0c*/ 	.short	0x010a
        /*0e0e*/ 	.byte	0x3f
	.zero		1


	//   ....[53]....
        /*0e10*/ 	.word	0x0000f5c0
        /*0e14*/ 	.word	0x00000005
        /*0e18*/ 	.word	0x00038850
        /*0e1c*/ 	.short	0x0101
        /*0e1e*/ 	.byte	0x3f
	.zero		1


	//   ....[54]....
        /*0e20*/ 	.word	0x0000f660
        /*0e24*/ 	.word	0x00000005
        /*0e28*/ 	.word	0x00000000
        /*0e2c*/ 	.short	0x0101
        /*0e2e*/ 	.byte	0x3f
	.zero		1


	//   ....[55]....
        /*0e30*/ 	.word	0x0000f730
        /*0e34*/ 	.word	0x00000011
        /*0e38*/ 	.word	0x00038870
        /*0e3c*/ 	.short	0x010a
        /*0e3e*/ 	.byte	0x3f
	.zero		1


	//   ....[56]....
        /*0e40*/ 	.word	0x0000f7f0
        /*0e44*/ 	.word	0x00000011
        /*0e48*/ 	.word	0x00038860
        /*0e4c*/ 	.short	0x010a
        /*0e4e*/ 	.byte	0x3f
	.zero		1


	//   ....[57]....
        /*0e50*/ 	.word	0x0000ff60
        /*0e54*/ 	.word	0x00000011
        /*0e58*/ 	.word	0x00038850
        /*0e5c*/ 	.short	0x0101
        /*0e5e*/ 	.byte	0x3f
	.zero		1


	//   ....[58]....
        /*0e60*/ 	.word	0x00010030
        /*0e64*/ 	.word	0x00000011
        /*0e68*/ 	.word	0x00000000
        /*0e6c*/ 	.short	0x0101
        /*0e6e*/ 	.byte	0x3f
	.zero		1


	//   ....[59]....
        /*0e70*/ 	.word	0x00010080
        /*0e74*/ 	.word	0x00000005
        /*0e78*/ 	.word	0x00038820
        /*0e7c*/ 	.short	0x010a
        /*0e7e*/ 	.byte	0x3f
	.zero		1


	//   ....[60]....
        /*0e80*/ 	.word	0x000101a0
        /*0e84*/ 	.word	0x00000004
        /*0e88*/ 	.word	0x00038840
        /*0e8c*/ 	.short	0x010a
        /*0e8e*/ 	.byte	0x3f
	.zero		1


	//   ....[61]....
        /*0e90*/ 	.word	0x00010240
        /*0e94*/ 	.word	0x00000005
        /*0e98*/ 	.word	0x00038840
        /*0e9c*/ 	.short	0x010a
        /*0e9e*/ 	.byte	0x3f
	.zero		1


	//   ....[62]....
        /*0ea0*/ 	.word	0x00010280
        /*0ea4*/ 	.word	0x00000004
        /*0ea8*/ 	.word	0x00038860
        /*0eac*/ 	.short	0x010a
        /*0eae*/ 	.byte	0x3f
	.zero		1


	//   ....[63]....
        /*0eb0*/ 	.word	0x000102c0
        /*0eb4*/ 	.word	0x00000005
        /*0eb8*/ 	.word	0x00038860
        /*0ebc*/ 	.short	0x010a
        /*0ebe*/ 	.byte	0x3f
	.zero		1


	//   ....[64]....
        /*0ec0*/ 	.word	0x00010300
        /*0ec4*/ 	.word	0x00000004
        /*0ec8*/ 	.word	0x00038880
        /*0ecc*/ 	.short	0x010a
        /*0ece*/ 	.byte	0x3f
	.zero		1


	//   ....[65]....
        /*0ed0*/ 	.word	0x00010340
        /*0ed4*/ 	.word	0x00000005
        /*0ed8*/ 	.word	0x00038880
        /*0edc*/ 	.short	0x010a
        /*0ede*/ 	.byte	0x3f
	.zero		1


	//   ....[66]....
        /*0ee0*/ 	.word	0x000103b0
        /*0ee4*/ 	.word	0x00000005
        /*0ee8*/ 	.word	0x00038800
        /*0eec*/ 	.short	0x010a
        /*0eee*/ 	.byte	0x3f
	.zero		1


	//   ....[67]....
        /*0ef0*/ 	.word	0x00010410
        /*0ef4*/ 	.word	0x00000005
        /*0ef8*/ 	.word	0x00038830
        /*0efc*/ 	.short	0x010a
        /*0efe*/ 	.byte	0x3f
	.zero		1


	//   ....[68]....
        /*0f00*/ 	.word	0x00010470
        /*0f04*/ 	.word	0x00000007
        /*0f08*/ 	.word	0x00038850
        /*0f0c*/ 	.short	0x010a
        /*0f0e*/ 	.byte	0x3f
	.zero		1


	//   ....[69]....
        /*0f10*/ 	.word	0x000104e0
        /*0f14*/ 	.word	0x00000002
        /*0f18*/ 	.word	0x00038830
        /*0f1c*/ 	.short	0x010a
        /*0f1e*/ 	.byte	0x3f
	.zero		1


	//   ....[70]....
        /*0f20*/ 	.word	0x00010550
        /*0f24*/ 	.word	0x00000004
        /*0f28*/ 	.word	0x00038850
        /*0f2c*/ 	.short	0x010a
        /*0f2e*/ 	.byte	0x3f
	.zero		1


	//   ....[71]....
        /*0f30*/ 	.word	0x00010630
        /*0f34*/ 	.word	0x00000002
        /*0f38*/ 	.word	0x00038880
        /*0f3c*/ 	.short	0x010a
        /*0f3e*/ 	.byte	0x3f
	.zero		1


	//   ....[72]....
        /*0f40*/ 	.word	0x00011140
        /*0f44*/ 	.word	0x00000002
        /*0f48*/ 	.word	0x00038840
        /*0f4c*/ 	.short	0x010a
        /*0f4e*/ 	.byte	0x3f
	.zero		1


	//   ....[73]....
        /*0f50*/ 	.word	0x000125c0
        /*0f54*/ 	.word	0x00000003
        /*0f58*/ 	.word	0x00038820
        /*0f5c*/ 	.short	0x010a
        /*0f5e*/ 	.byte	0x3f
	.zero		1


	//   ....[74]....
        /*0f60*/ 	.word	0x00012610
        /*0f64*/ 	.word	0x00000004
        /*0f68*/ 	.word	0x00038880
        /*0f6c*/ 	.short	0x010a
        /*0f6e*/ 	.byte	0x3f
	.zero		1


	//   ....[75]....
        /*0f70*/ 	.word	0x00012fa0
        /*0f74*/ 	.word	0x00000004
        /*0f78*/ 	.word	0x00038840
        /*0f7c*/ 	.short	0x010a
        /*0f7e*/ 	.byte	0x3f
	.zero		1


	//   ....[76]....
        /*0f80*/ 	.word	0x000138c0
        /*0f84*/ 	.word	0x00000005
        /*0f88*/ 	.word	0x00038870
        /*0f8c*/ 	.short	0x010a
        /*0f8e*/ 	.byte	0x3f
	.zero		1


	//   ....[77]....
        /*0f90*/ 	.word	0x00013910
        /*0f94*/ 	.word	0x00000005
        /*0f98*/ 	.word	0x00038860
        /*0f9c*/ 	.short	0x010a
        /*0f9e*/ 	.byte	0x3f
	.zero		1


	//   ....[78]....
        /*0fa0*/ 	.word	0x00013960
        /*0fa4*/ 	.word	0x00000011
        /*0fa8*/ 	.word	0x00038870
        /*0fac*/ 	.short	0x010a
        /*0fae*/ 	.byte	0x3f
	.zero		1


	//   ....[79]....
        /*0fb0*/ 	.word	0x000139b0
        /*0fb4*/ 	.word	0x00000011
        /*0fb8*/ 	.word	0x00038860
        /*0fbc*/ 	.short	0x010a
        /*0fbe*/ 	.byte	0x3f
	.zero		1


	//   ....[80]....
        /*0fc0*/ 	.word	0x00013a00
        /*0fc4*/ 	.word	0x00000005
        /*0fc8*/ 	.word	0x00038820
        /*0fcc*/ 	.short	0x010a
        /*0fce*/ 	.byte	0x3f
	.zero		1


	//   ....[81]....
        /*0fd0*/ 	.word	0x00013a50
        /*0fd4*/ 	.word	0x00000004
        /*0fd8*/ 	.word	0x00038840
        /*0fdc*/ 	.short	0x010a
        /*0fde*/ 	.byte	0x3f
	.zero		1


	//   ....[82]....
        /*0fe0*/ 	.word	0x00013aa0
        /*0fe4*/ 	.word	0x00000005
        /*0fe8*/ 	.word	0x00038840
        /*0fec*/ 	.short	0x010a
        /*0fee*/ 	.byte	0x3f
	.zero		1


	//   ....[83]....
        /*0ff0*/ 	.word	0x00013af0
        /*0ff4*/ 	.word	0x00000004
        /*0ff8*/ 	.word	0x00038860
        /*0ffc*/ 	.short	0x010a
        /*0ffe*/ 	.byte	0x3f
	.zero		1


	//   ....[84]....
        /*1000*/ 	.word	0x00013b40
        /*1004*/ 	.word	0x00000005
        /*1008*/ 	.word	0x00038860
        /*100c*/ 	.short	0x010a
        /*100e*/ 	.byte	0x3f
	.zero		1


	//   ....[85]....
        /*1010*/ 	.word	0x00013b90
        /*1014*/ 	.word	0x00000004
        /*1018*/ 	.word	0x00038880
        /*101c*/ 	.short	0x010a
        /*101e*/ 	.byte	0x3f
	.zero		1


	//----- nvinfo : EIATTR_NUM_MBARRIERS
	.align		4
.L_96:
        /*1020*/ 	.byte	0x03, 0x38
        /*1022*/ 	.short	0x0016


	//----- nvinfo : EIATTR_EXIT_INSTR_OFFSETS
	.align		4
        /*1024*/ 	.byte	0x04, 0x1c
        /*1026*/ 	.short	(.L_98 - .L_97)


	//   ....[0]....
.L_97:
        /*1028*/ 	.word	0x00010390


	//----- nvinfo : EIATTR_MAX_THREADS
	.align		4
.L_98:
        /*102c*/ 	.byte	0x04, 0x05
        /*102e*/ 	.short	(.L_100 - .L_99)
.L_99:
        /*1030*/ 	.word	0x00000180
        /*1034*/ 	.word	0x00000001
        /*1038*/ 	.word	0x00000001


	//----- nvinfo : EIATTR_CRS_STACK_SIZE
	.align		4
.L_100:
        /*103c*/ 	.byte	0x04, 0x1e
        /*103e*/ 	.short	(.L_102 - .L_101)
.L_101:
        /*1040*/ 	.word	0x00000000


	//----- nvinfo : EIATTR_CBANK_PARAM_SIZE
	.align		4
.L_102:
        /*1044*/ 	.byte	0x03, 0x19
        /*1046*/ 	.short	0x0a70


	//----- nvinfo : EIATTR_PARAM_CBANK
	.align		4
        /*1048*/ 	.byte	0x04, 0x0a
        /*104a*/ 	.short	(.L_104 - .L_103)
	.align		4
.L_103:
        /*104c*/ 	.word	index@(.nv.constant0._ZN7cutlass13device_kernelIN5flash11enable_sm90INS1_16FlashAttnFwdSm90INS1_25CollectiveMainloopFwdSm90ILi2EN4cute5tupleIJNS5_1CILi1EEES8_S8_EEENS6_IJNS7_ILi128EEESA_NS7_ILi256EEEEEELi256ENS_12float_e4m3_tEfNS_4arch4Sm90ELb0ELb0ELb1ELb0ELb1ELb0ELb0ELb1ELb0ELb1ELb1ELb0EEENS1_21CollectiveEpilogueFwdINS6_IJSA_SB_SA_EEES9_NS_10bfloat16_tESF_Li256ELb0ELb1ELb1ELb1EEENS1_19SingleTileSchedulerILb0ELb1ELb1ELi128EEEEEEEEEvNT_6ParamsE)
        /*1050*/ 	.short	0x0210
        /*1052*/ 	.short	0x0a70


	//----- nvinfo : EIATTR_SW_WAR
	.align		4
.L_104:
        /*1054*/ 	.byte	0x04, 0x36
        /*1056*/ 	.short	(.L_106 - .L_105)
.L_105:
        /*1058*/ 	.word	0x00000008
.L_106:


//--------------------- .nv.info._ZN7cutlass13device_kernelIN5flash11enable_sm90INS1_16FlashAttnFwdSm90INS1_25CollectiveMainloopFwdSm90ILi2EN4cute5tupleIJNS5_1CILi1EEES8_S8_EEENS6_IJNS7_ILi128EEESA_NS7_ILi256EEEEEELi256ENS_12float_e4m3_tEfNS_4arch4Sm90ELb0ELb0ELb1ELb1ELb1ELb0ELb0ELb1ELb0ELb1ELb1ELb0EEENS1_21CollectiveEpilogueFwdINS6_IJSA_SB_SA_EEES9_NS_10bfloat16_tESF_Li256ELb1ELb1ELb1ELb1EEENS1_36VarlenDynamicPersistentTileSchedulerILi128ELi128ELi256ELi128ELb1ELb1ELb1ELb0ELb1ELb1EEEEEEEEEvNT_6ParamsE --------------------------
	.section	.nv.info._ZN7cutlass13device_kernelIN5flash11enable_sm90INS1_16FlashAttnFwdSm90INS1_25CollectiveMainloopFwdSm90ILi2EN4cute5tupleIJNS5_1CILi1EEES8_S8_EEENS6_IJNS7_ILi128EEESA_NS7_ILi256EEEEEELi256ENS_12float_e4m3_tEfNS_4arch4Sm90ELb0ELb0ELb1ELb1ELb1ELb0ELb0ELb1ELb0ELb1ELb1ELb0EEENS1_21CollectiveEpilogueFwdINS6_IJSA_SB_SA_EEES9_NS_10bfloat16_tESF_Li256ELb1ELb1ELb1ELb1EEENS1_36VarlenDynamicPersistentTileSchedulerILi128ELi128ELi256ELi128ELb1ELb1ELb1ELb0ELb1ELb1EEEEEEEEEvNT_6ParamsE,"",@"SHT_CUDA_INFO"
	.sectionflags	@""
	.align	4


	//----- nvinfo : EIATTR_CUDA_API_VERSION
	.align		4
        /*0000*/ 	.byte	0x04, 0x37
        /*0002*/ 	.short	(.L_108 - .L_107)
.L_107:
        /*0004*/ 	.word	0x00000082


	//----- nvinfo : EIATTR_KPARAM_INFO
	.align		4
.L_108:
        /*0008*/ 	.byte	0x04, 0x17
        /*000a*/ 	.short	(.L_110 - .L_109)
.L_109:
        /*000c*/ 	.word	0x00000000
        /*0010*/ 	.short	0x0000
        /*0012*/ 	.short	0x0070
        /*0014*/ 	.byte	0x00, 0xf0, 0x01, 0x2a


	//----- nvinfo : EIATTR_SPARSE_MMA_MASK
	.align		4
.L_110:
        /*0018*/ 	.byte	0x03, 0x50
        /*001a*/ 	.short	0x0000


	//----- nvinfo : EIATTR_MAXREG_COUNT
	.align		4
        /*001c*/ 	.byte	0x03, 0x1b
        /*001e*/ 	.short	0x00a8


	//----- nvinfo : EIATTR_NUM_BARRIERS
	.align		4
        /*0020*/ 	.byte	0x02, 0x4c
        /*0022*/ 	.byte	0x10
	.zero		1


	//----- nvinfo : EIATTR_EXTERNS
	.align		4
        /*0024*/ 	.byte	0x04, 0x0f
        /*0026*/ 	.short	(.L_112 - .L_111)


	//   ....[0]....
	.align		4
.L_111:
        /*0028*/ 	.word	index@(__assertfail)


	//----- nvinfo : EIATTR_ANNOTATIONS
	.align		4
.L_112:
        /*002c*/ 	.byte	0x04, 0x55
        /*002e*/ 	.short	(.L_114 - .L_113)


	//   ....[0]....
.L_113:
        /*0030*/ 	.word	0x00000001
        /*0034*/ 	.byte	0xf0, 0x0a, 0x00, 0x00, 0x01, 0x00, 0x00, 0x00, 0xc0, 0x0c, 0x00, 0x00, 0x01, 0x00, 0x00, 0x00
        /* <DEDUP_REMOVED lines=29> */
        /*0214*/ 	.byte	0xe0, 0x4e, 0x01, 0x00


	//----- nvinfo : EIATTR_MERCURY_ISA_VERSION
	.align		4
.L_114:
        /*0218*/ 	.byte	0x03, 0x5f
        /*021a*/ 	.short	0x0101


	//----- nvinfo : EIATTR_UNUSED_LOAD_BYTE_OFFSET
	.align		4
        /*021c*/ 	.byte	0x04, 0x44
        /*021e*/ 	.short	(.L_116 - .L_115)


	//   ....[0]....
.L_115:
        /*0220*/ 	.word	0x00000980
        /*0224*/ 	.word	0x0000fff0


	//   ....[1]....
        /*0228*/ 	.word	0x000080b0
        /*022c*/ 	.word	0x0000fff0


	//----- nvinfo : EIATTR_INT_WARP_WIDE_INSTR_OFFSETS
	.align		4
.L_116:
        /*0230*/ 	.byte	0x04, 0x31
        /*0232*/ 	.short	(.L_118 - .L_117)


	//   ....[0]....
.L_117:
        /*0234*/ 	.word	0x000000c0


	//   ....[1]....
        /*0238*/ 	.word	0x000000d0


	//   ....[2]....
        /*023c*/ 	.word	0x00000170


	//   ....[3]....
        /*0240*/ 	.word	0x0000fa00


	//   ....[4]....
        /*0244*/ 	.word	0x0000fa90


	//   ....[5]....
        /*0248*/ 	.word	0x00013830


	//   ....[6]....
        /*024c*/ 	.word	0x000138c0


	//----- nvinfo : EIATTR_COOP_GROUP_MASK_REGIDS
	.align		4
.L_118:
        /*0250*/ 	.byte	0x04, 0x29
        /*0252*/ 	.short	(.L_120 - .L_119)


	//   ....[0]....
.L_119:
        /*0254*/ 	.word	0xffffffff


	//   ....[1]....
        /*0258*/ 	.word	0xffffffff


	//   ....[2]....
        /*025c*/ 	.word	0xffffffff


	//   ....[3]....
        /*0260*/ 	.word	0xffffffff


	//   ....[4]....
        /*0264*/ 	.word	0xffffffff


	//   ....[5]....
        /*0268*/ 	.word	0xffffffff


	//   ....[6]....
        /*026c*/ 	.word	0xffffffff


	//   ....[7]....
        /*0270*/ 	.word	0xffffffff


	//   ....[8]....
        /*0274*/ 	.word	0xffffffff


	//   ....[9]....
        /*0278*/ 	.word	0xffffffff


	//   ....[10]....
        /*027c*/ 	.word	0xffffffff


	//   ....[11]....
        /*0280*/ 	.word	0xffffffff


	//   ....[12]....
        /*0284*/ 	.word	0xffffffff


	//   ....[13]....
        /*0288*/ 	.word	0xffffffff


	//   ....[14]....
        /*028c*/ 	.word	0xffffffff


	//   ....[15]....
        /*0290*/ 	.word	0xffffffff


	//   ....[16]....
        /*0294*/ 	.word	0xffffffff


	//   ....[17]....
        /*0298*/ 	.word	0xffffffff


	//   ....[18]....
        /*029c*/ 	.word	0xffffffff


	//   ....[19]....
        /*02a0*/ 	.word	0xffffffff


	//   ....[20]....
        /*02a4*/ 	.word	0xffffffff


	//   ....[21]....
        /*02a8*/ 	.word	0xffffffff


	//   ....[22]....
        /*02ac*/ 	.word	0xffffffff


	//   ....[23]....
        /*02b0*/ 	.word	0xffffffff


	//   ....[24]....
        /*02b4*/ 	.word	0xffffffff


	//   ....[25]....
        /*02b8*/ 	.word	0xffffffff


	//   ....[26]....
        /*02bc*/ 	.word	0xffffffff


	//   ....[27]....
        /*02c0*/ 	.word	0xffffffff


	//   ....[28]....
        /*02c4*/ 	.word	0xffffffff


	//   ....[29]....
        /*02c8*/ 	.word	0xffffffff


	//   ....[30]....
        /*02cc*/ 	.word	0xffffffff


	//   ....[31]....
        /*02d0*/ 	.word	0xffffffff


	//   ....[32]....
        /*02d4*/ 	.word	0xffffffff


	//   ....[33]....
        /*02d8*/ 	.word	0xffffffff


	//   ....[34]....
        /*02dc*/ 	.word	0xffffffff


	//   ....[35]....
        /*02e0*/ 	.word	0xffffffff


	//   ....[36]....
        /*02e4*/ 	.word	0xffffffff


	//   ....[37]....
        /*02e8*/ 	.word	0xffffffff


	//   ....[38]....
        /*02ec*/ 	.word	0xffffffff


	//   ....[39]....
        /*02f0*/ 	.word	0xffffffff


	//   ....[40]....
        /*02f4*/ 	.word	0xffffffff


	//   ....[41]....
        /*02f8*/ 	.word	0xffffffff


	//   ....[42]....
        /*02fc*/ 	.word	0xffffffff


	//   ....[43]....
        /*0300*/ 	.word	0xffffffff


	//   ....[44]....
        /*0304*/ 	.word	0xffffffff


	//   ....[45]....
        /*0308*/ 	.word	0xffffffff


	//   ....[46]....
        /*030c*/ 	.word	0xffffffff


	//   ....[47]....
        /*0310*/ 	.word	0xffffffff


	//   ....[48]....
        /*0314*/ 	.word	0xffffffff


	//   ....[49]....
        /*0318*/ 	.word	0xffffffff


	//   ....[50]....
        /*031c*/ 	.word	0xffffffff


	//   ....[51]....
        /*0320*/ 	.word	0xffffffff


	//   ....[52]....
        /*0324*/ 	.word	0xffffffff


	//   ....[53]....
        /*0328*/ 	.word	0xffffffff


	//   ....[54]....
        /*032c*/ 	.word	0xffffffff


	//   ....[55]....
        /*0330*/ 	.word	0xffffffff


	//   ....[56]....
        /*0334*/ 	.word	0xffffffff


	//   ....[57]....
        /*0338*/ 	.word	0xffffffff


	//   ....[58]....
        /*033c*/ 	.word	0xffffffff


	//   ....[59]....
        /*0340*/ 	.word	0xffffffff


	//   ....[60]....
        /*0344*/ 	.word	0xffffffff


	//   ....[61]....
        /*0348*/ 	.word	0xffffffff


	//   ....[62]....
        /*034c*/ 	.word	0xffffffff


	//   ....[63]....
        /*0350*/ 	.word	0xffffffff


	//   ....[64]....
        /*0354*/ 	.word	0xffffffff


	//   ....[65]....
        /*0358*/ 	.word	0xffffffff


	//   ....[66]....
        /*035c*/ 	.word	0xffffffff


	//   ....[67]....
        /*0360*/ 	.word	0xffffffff


	//   ....[68]....
        /*0364*/ 	.word	0xffffffff


	//   ....[69]....
        /*0368*/ 	.word	0xffffffff


	//   ....[70]....
        /*036c*/ 	.word	0xffffffff


	//   ....[71]....
        /*0370*/ 	.word	0xffffffff


	//   ....[72]....
        /*0374*/ 	.word	0xffffffff


	//   ....[73]....
        /*0378*/ 	.word	0xffffffff


	//   ....[74]....
        /*037c*/ 	.word	0xffffffff


	//   ....[75]....
        /*0380*/ 	.word	0xffffffff


	//   ....[76]....
        /*0384*/ 	.word	0xffffffff


	//   ....[77]....
        /*0388*/ 	.word	0xffffffff


	//   ....[78]....
        /*038c*/ 	.word	0xffffffff


	//   ....[79]....
        /*0390*/ 	.word	0xffffffff


	//   ....[80]....
        /*0394*/ 	.word	0xffffffff


	//   ....[81]....
        /*0398*/ 	.word	0xffffffff


	//   ....[82]....
        /*039c*/ 	.word	0xffffffff


	//   ....[83]....
        /*03a0*/ 	.word	0xffffffff


	//   ....[84]....
        /*03a4*/ 	.word	0xffffffff


	//   ....[85]....
        /*03a8*/ 	.word	0xffffffff


	//   ....[86]....
        /*03ac*/ 	.word	0xffffffff


	//   ....[87]....
        /*03b0*/ 	.word	0xffffffff


	//   ....[88]....
        /*03b4*/ 	.word	0xffffffff


	//   ....[89]....
        /*03b8*/ 	.word	0xffffffff


	//   ....[90]....
        /*03bc*/ 	.word	0xffffffff


	//   ....[91]....
        /*03c0*/ 	.word	0xffffffff


	//   ....[92]....
        /*03c4*/ 	.word	0xffffffff


	//   ....[93]....
        /*03c8*/ 	.word	0xffffffff


	//   ....[94]....
        /*03cc*/ 	.word	0xffffffff


	//   ....[95]....
        /*03d0*/ 	.word	0xffffffff


	//   ....[96]....
        /*03d4*/ 	.word	0xffffffff


	//   ....[97]....
        /*03d8*/ 	.word	0xffffffff


	//   ....[98]....
        /*03dc*/ 	.word	0xffffffff


	//   ....[99]....
        /*03e0*/ 	.word	0xffffffff


	//   ....[100]....
        /*03e4*/ 	.word	0xffffffff


	//   ....[101]....
        /*03e8*/ 	.word	0xffffffff


	//   ....[102]....
        /*03ec*/ 	.word	0xffffffff


	//   ....[103]....
        /*03f0*/ 	.word	0xffffffff


	//   ....[104]....
        /*03f4*/ 	.word	0xffffffff


	//   ....[105]....
        /*03f8*/ 	.word	0xffffffff


	//   ....[106]....
        /*03fc*/ 	.word	0xffffffff


	//   ....[107]....
        /*0400*/ 	.word	0xffffffff


	//   ....[108]....
        /*0404*/ 	.word	0xffffffff


	//   ....[109]....
        /*0408*/ 	.word	0xffffffff


	//   ....[110]....
        /*040c*/ 	.word	0xffffffff


	//   ....[111]....
        /*0410*/ 	.word	0xffffffff


	//   ....[112]....
        /*0414*/ 	.word	0xffffffff


	//   ....[113]....
        /*0418*/ 	.word	0xffffffff


	//   ....[114]....
        /*041c*/ 	.word	0xffffffff


	//   ....[115]....
        /*0420*/ 	.word	0xffffffff


	//   ....[116]....
        /*0424*/ 	.word	0xffffffff


	//   ....[117]....
        /*0428*/ 	.word	0xffffffff


	//   ....[118]....
        /*042c*/ 	.word	0xffffffff


	//   ....[119]....
        /*0430*/ 	.word	0xffffffff


	//   ....[120]....
        /*0434*/ 	.word	0xffffffff


	//   ....[121]....
        /*0438*/ 	.word	0xffffffff


	//   ....[122]....
        /*043c*/ 	.word	0xffffffff


	//   ....[123]....
        /*0440*/ 	.word	0xffffffff


	//   ....[124]....
        /*0444*/ 	.word	0xffffffff


	//   ....[125]....
        /*0448*/ 	.word	0xffffffff


	//   ....[126]....
        /*044c*/ 	.word	0xffffffff


	//   ....[127]....
        /*0450*/ 	.word	0xffffffff


	//   ....[128]....
        /*0454*/ 	.word	0xffffffff


	//   ....[129]....
        /*0458*/ 	.word	0xffffffff


	//   ....[130]....
        /*045c*/ 	.word	0xffffffff


	//   ....[131]....
        /*0460*/ 	.word	0xffffffff


	//   ....[132]....
        /*0464*/ 	.word	0xffffffff


	//   ....[133]....
        /*0468*/ 	.word	0xffffffff


	//   ....[134]....
        /*046c*/ 	.word	0xffffffff


	//   ....[135]....
        /*0470*/ 	.word	0xffffffff


	//   ....[136]....
        /*0474*/ 	.word	0xffffffff


	//   ....[137]....
        /*0478*/ 	.word	0xffffffff


	//   ....[138]....
        /*047c*/ 	.word	0xffffffff


	//   ....[139]....
        /*0480*/ 	.word	0xffffffff


	//   ....[140]....
        /*0484*/ 	.word	0xffffffff


	//   ....[141]....
        /*0488*/ 	.word	0xffffffff


	//   ....[142]....
        /*048c*/ 	.word	0xffffffff


	//   ....[143]....
        /*0490*/ 	.word	0xffffffff


	//   ....[144]....
        /*0494*/ 	.word	0xffffffff


	//   ....[145]....
        /*0498*/ 	.word	0xffffffff


	//   ....[146]....
        /*049c*/ 	.word	0xffffffff


	//   ....[147]....
        /*04a0*/ 	.word	0xffffffff


	//   ....[148]....
        /*04a4*/ 	.word	0xffffffff


	//   ....[149]....
        /*04a8*/ 	.word	0xffffffff


	//   ....[150]....
        /*04ac*/ 	.word	0xffffffff


	//   ....[151]....
        /*04b0*/ 	.word	0xffffffff


	//   ....[152]....
        /*04b4*/ 	.word	0xffffffff


	//   ....[153]....
        /*04b8*/ 	.word	0xffffffff


	//   ....[154]....
        /*04bc*/ 	.word	0xffffffff


	//   ....[155]....
        /*04c0*/ 	.word	0xffffffff


	//   ....[156]....
        /*04c4*/ 	.word	0xffffffff


	//   ....[157]....
        /*04c8*/ 	.word	0xffffffff


	//   ....[158]....
        /*04cc*/ 	.word	0xffffffff


	//   ....[159]....
        /*04d0*/ 	.word	0xffffffff


	//   ....[160]....
        /*04d4*/ 	.word	0xffffffff


	//   ....[161]....
        /*04d8*/ 	.word	0xffffffff


	//   ....[162]....
        /*04dc*/ 	.word	0xffffffff


	//   ....[163]....
        /*04e0*/ 	.word	0xffffffff


	//   ....[164]....
        /*04e4*/ 	.word	0xffffffff


	//   ....[165]....
        /*04e8*/ 	.word	0xffffffff


	//   ....[166]....
        /*04ec*/ 	.word	0xffffffff


	//   ....[167]....
        /*04f0*/ 	.word	0xffffffff


	//   ....[168]....
        /*04f4*/ 	.word	0xffffffff


	//   ....[169]....
        /*04f8*/ 	.word	0xffffffff


	//   ....[170]....
        /*04fc*/ 	.word	0xffffffff


	//   ....[171]....
        /*0500*/ 	.word	0xffffffff


	//   ....[172]....
        /*0504*/ 	.word	0xffffffff


	//   ....[173]....
        /*0508*/ 	.word	0xffffffff


	//   ....[174]....
        /*050c*/ 	.word	0xffffffff


	//   ....[175]....
        /*0510*/ 	.word	0xffffffff


	//   ....[176]....
        /*0514*/ 	.word	0xffffffff


	//   ....[177]....
        /*0518*/ 	.word	0xffffffff


	//   ....[178]....
        /*051c*/ 	.word	0xffffffff


	//   ....[179]....
        /*0520*/ 	.word	0xffffffff


	//   ....[180]....
        /*0524*/ 	.word	0xffffffff


	//   ....[181]....
        /*0528*/ 	.word	0xffffffff


	//   ....[182]....
        /*052c*/ 	.word	0xffffffff


	//   ....[183]....
        /*0530*/ 	.word	0xffffffff


	//   ....[184]....
        /*0534*/ 	.word	0xffffffff


	//   ....[185]....
        /*0538*/ 	.word	0xffffffff


	//   ....[186]....
        /*053c*/ 	.word	0xffffffff


	//   ....[187]....
        /*0540*/ 	.word	0xffffffff


	//   ....[188]....
        /*0544*/ 	.word	0xffffffff


	//   ....[189]....
        /*0548*/ 	.word	0xffffffff


	//   ....[190]....
        /*054c*/ 	.word	0xffffffff


	//   ....[191]....
        /*0550*/ 	.word	0xffffffff


	//   ....[192]....
        /*0554*/ 	.word	0xffffffff


	//   ....[193]....
        /*0558*/ 	.word	0xffffffff


	//   ....[194]....
        /*055c*/ 	.word	0xffffffff


	//   ....[195]....
        /*0560*/ 	.word	0xffffffff


	//   ....[196]....
        /*0564*/ 	.word	0xffffffff


	//   ....[197]....
        /*0568*/ 	.word	0xffffffff


	//   ....[198]....
        /*056c*/ 	.word	0xffffffff


	//   ....[199]....
        /*0570*/ 	.word	0xffffffff


	//   ....[200]....
        /*0574*/ 	.word	0xffffffff


	//   ....[201]....
        /*0578*/ 	.word	0xffffffff


	//   ....[202]....
        /*057c*/ 	.word	0xffffffff


	//   ....[203]....
        /*0580*/ 	.word	0xffffffff


	//   ....[204]....
        /*0584*/ 	.word	0xffffffff


	//   ....[205]....
        /*0588*/ 	.word	0xffffffff


	//   ....[206]....
        /*058c*/ 	.word	0xffffffff


	//   ....[207]....
        /*0590*/ 	.word	0xffffffff


	//   ....[208]....
        /*0594*/ 	.word	0xffffffff


	//   ....[209]....
        /*0598*/ 	.word	0xffffffff


	//   ....[210]....
        /*059c*/ 	.word	0xffffffff


	//   ....[211]....
        /*05a0*/ 	.word	0xffffffff


	//   ....[212]....
        /*05a4*/ 	.word	0xffffffff


	//   ....[213]....
        /*05a8*/ 	.word	0xffffffff


	//   ....[214]....
        /*05ac*/ 	.word	0xffffffff


	//   ....[215]....
        /*05b0*/ 	.word	0xffffffff


	//   ....[216]....
        /*05b4*/ 	.word	0xffffffff


	//   ....[217]....
        /*05b8*/ 	.word	0xffffffff


	//   ....[218]....
        /*05bc*/ 	.word	0xffffffff


	//   ....[219]....
        /*05c0*/ 	.word	0xffffffff


	//   ....[220]....
        /*05c4*/ 	.word	0xffffffff


	//   ....[221]....
        /*05c8*/ 	.word	0xffffffff


	//   ....[222]....
        /*05cc*/ 	.word	0xffffffff


	//   ....[223]....
        /*05d0*/ 	.word	0xffffffff


	//   ....[224]....
        /*05d4*/ 	.word	0xffffffff


	//   ....[225]....
        /*05d8*/ 	.word	0xffffffff


	//   ....[226]....
        /*05dc*/ 	.word	0xffffffff


	//   ....[227]....
        /*05e0*/ 	.word	0xffffffff


	//   ....[228]....
        /*05e4*/ 	.word	0xffffffff


	//   ....[229]....
        /*05e8*/ 	.word	0xffffffff


	//   ....[230]....
        /*05ec*/ 	.word	0xffffffff


	//   ....[231]....
        /*05f0*/ 	.word	0xffffffff


	//   ....[232]....
        /*05f4*/ 	.word	0xffffffff


	//   ....[233]....
        /*05f8*/ 	.word	0xffffffff


	//   ....[234]....
        /*05fc*/ 	.word	0xffffffff


	//   ....[235]....
        /*0600*/ 	.word	0xffffffff


	//   ....[236]....
        /*0604*/ 	.word	0xffffffff


	//   ....[237]....
        /*0608*/ 	.word	0xffffffff


	//   ....[238]....
        /*060c*/ 	.word	0xffffffff


	//   ....[239]....
        /*0610*/ 	.word	0xffffffff


	//   ....[240]....
        /*0614*/ 	.word	0xffffffff


	//   ....[241]....
        /*0618*/ 	.word	0xffffffff


	//   ....[242]....
        /*061c*/ 	.word	0xffffffff


	//   ....[243]....
        /*0620*/ 	.word	0xffffffff


	//   ....[244]....
        /*0624*/ 	.word	0xffffffff


	//   ....[245]....
        /*0628*/ 	.word	0xffffffff


	//   ....[246]....
        /*062c*/ 	.word	0xffffffff


	//   ....[247]....
        /*0630*/ 	.word	0xffffffff


	//   ....[248]....
        /*0634*/ 	.word	0xffffffff


	//   ....[249]....
        /*0638*/ 	.word	0xffffffff


	//   ....[250]....
        /*063c*/ 	.word	0xffffffff


	//   ....[251]....
        /*0640*/ 	.word	0xffffffff


	//   ....[252]....
        /*0644*/ 	.word	0xffffffff


	//   ....[253]....
        /*0648*/ 	.word	0xffffffff


	//   ....[254]....
        /*064c*/ 	.word	0xffffffff


	//   ....[255]....
        /*0650*/ 	.word	0xffffffff


	//   ....[0]....
        /*0654*/ 	.word	0xffffffff


	//   ....[1]....
        /*0658*/ 	.word	0xffffffff


	//   ....[2]....
        /*065c*/ 	.word	0xffffffff


	//   ....[3]....
        /*0660*/ 	.word	0xffffffff


	//   ....[4]....
        /*0664*/ 	.word	0xffffffff


	//   ....[5]....
        /*0668*/ 	.word	0xffffffff


	//   ....[6]....
        /*066c*/ 	.word	0xffffffff


	//   ....[7]....
        /*0670*/ 	.word	0xffffffff


	//   ....[8]....
        /*0674*/ 	.word	0xffffffff


	//   ....[9]....
        /*0678*/ 	.word	0xffffffff


	//   ....[10]....
        /*067c*/ 	.word	0xffffffff


	//   ....[11]....
        /*0680*/ 	.word	0xffffffff


	//   ....[12]....
        /*0684*/ 	.word	0xffffffff


	//   ....[13]....
        /*0688*/ 	.word	0xffffffff


	//   ....[14]....
        /*068c*/ 	.word	0xffffffff


	//   ....[15]....
        /*0690*/ 	.word	0xffffffff


	//   ....[16]....
        /*0694*/ 	.word	0xffffffff


	//   ....[17]....
        /*0698*/ 	.word	0xffffffff


	//   ....[18]....
        /*069c*/ 	.word	0xffffffff


	//   ....[19]....
        /*06a0*/ 	.word	0xffffffff


	//   ....[20]....
        /*06a4*/ 	.word	0xffffffff


	//   ....[21]....
        /*06a8*/ 	.word	0xffffffff


	//   ....[22]....
        /*06ac*/ 	.word	0xffffffff


	//   ....[23]....
        /*06b0*/ 	.word	0xffffffff


	//   ....[24]....
        /*06b4*/ 	.word	0xffffffff


	//   ....[25]....
        /*06b8*/ 	.word	0xffffffff


	//   ....[26]....
        /*06bc*/ 	.word	0xffffffff


	//   ....[27]....
        /*06c0*/ 	.word	0xffffffff


	//   ....[28]....
        /*06c4*/ 	.word	0xffffffff


	//   ....[29]....
        /*06c8*/ 	.word	0xffffffff


	//   ....[30]....
        /*06cc*/ 	.word	0xffffffff


	//   ....[31]....
        /*06d0*/ 	.word	0x0500000f


	//   ....[32]....
        /*06d4*/ 	.word	0x0500000f


	//   ....[33]....
        /*06d8*/ 	.word	0x0500000f


	//   ....[34]....
        /*06dc*/ 	.word	0x0500000f


	//   ....[35]....
        /*06e0*/ 	.word	0x0500000f


	//   ....[36]....
        /*06e4*/ 	.word	0x0500000f


	//   ....[37]....
        /*06e8*/ 	.word	0x0500000f


	//   ....[38]....
        /*06ec*/ 	.word	0x0500000f


	//   ....[39]....
        /*06f0*/ 	.word	0x0500000f


	//   ....[40]....
        /*06f4*/ 	.word	0x0500000f


	//   ....[41]....
        /*06f8*/ 	.word	0x0500000f


	//   ....[42]....
        /*06fc*/ 	.word	0x0500000f


	//   ....[43]....
        /*0700*/ 	.word	0x0500000f


	//   ....[44]....
        /*0704*/ 	.word	0x0500000f


	//   ....[45]....
        /*0708*/ 	.word	0x0500000f


	//   ....[46]....
        /*070c*/ 	.word	0x0500000f


	//   ....[47]....
        /*0710*/ 	.word	0x0500000f


	//   ....[48]....
        /*0714*/ 	.word	0x0500000f


	//   ....[49]....
        /*0718*/ 	.word	0x0500000f


	//   ....[50]....
        /*071c*/ 	.word	0x0500000f


	//   ....[51]....
        /*0720*/ 	.word	0x0500000f


	//   ....[52]....
        /*0724*/ 	.word	0x0500000f


	//   ....[53]....
        /*0728*/ 	.word	0x0500000f


	//   ....[54]....
        /*072c*/ 	.word	0x0500000f


	//   ....[55]....
        /*0730*/ 	.word	0x0500000f


	//   ....[56]....
        /*0734*/ 	.word	0x0500000f


	//   ....[57]....
        /*0738*/ 	.word	0x0500000f


	//   ....[58]....
        /*073c*/ 	.word	0x0500000f


	//   ....[59]....
        /*0740*/ 	.word	0x0500000f


	//   ....[60]....
        /*0744*/ 	.word	0x0500000f


	//   ....[61]....
        /*0748*/ 	.word	0x0500000f


	//   ....[62]....
        /*074c*/ 	.word	0x0500000f


	//   ....[63]....
        /*0750*/ 	.word	0x0500000f


	//   ....[64]....
        /*0754*/ 	.word	0x0500000f


	//   ....[65]....
        /*0758*/ 	.word	0x0500000f


	//   ....[66]....
        /*075c*/ 	.word	0x0500000f


	//   ....[67]....
        /*0760*/ 	.word	0x0500000f


	//   ....[68]....
        /*0764*/ 	.word	0x0500000f


	//   ....[69]....
        /*0768*/ 	.word	0x0500000f


	//   ....[70]....
        /*076c*/ 	.word	0x0500000f


	//   ....[71]....
        /*0770*/ 	.word	0x0500000f


	//   ....[72]....
        /*0774*/ 	.word	0x0500000f


	//   ....[73]....
        /*0778*/ 	.word	0x0500000f


	//   ....[74]....
        /*077c*/ 	.word	0x0500000f


	//   ....[75]....
        /*0780*/ 	.word	0x0500000f


	//   ....[76]....
        /*0784*/ 	.word	0x0500000f


	//   ....[77]....
        /*0788*/ 	.word	0x0500000f


	//   ....[78]....
        /*078c*/ 	.word	0x0500000f


	//   ....[79]....
        /*0790*/ 	.word	0x0500000f


	//   ....[80]....
        /*0794*/ 	.word	0x0500000f


	//   ....[81]....
        /*0798*/ 	.word	0x0500000f


	//   ....[82]....
        /*079c*/ 	.word	0x0500000f


	//   ....[83]....
        /*07a0*/ 	.word	0x0500000f


	//   ....[84]....
        /*07a4*/ 	.word	0x0500000f


	//   ....[85]....
        /*07a8*/ 	.word	0x0500000f


	//   ....[86]....
        /*07ac*/ 	.word	0x0500000f


	//   ....[87]....
        /*07b0*/ 	.word	0x0500000f


	//   ....[88]....
        /*07b4*/ 	.word	0x0500000f


	//   ....[89]....
        /*07b8*/ 	.word	0x0500000f


	//   ....[90]....
        /*07bc*/ 	.word	0x0500000f


	//   ....[91]....
        /*07c0*/ 	.word	0x0500000f


	//   ....[92]....
        /*07c4*/ 	.word	0x0500000f


	//   ....[93]....
        /*07c8*/ 	.word	0x0500000f


	//   ....[94]....
        /*07cc*/ 	.word	0x0500000f


	//   ....[95]....
        /*07d0*/ 	.word	0x0500000f


	//   ....[96]....
        /*07d4*/ 	.word	0x0500000f


	//   ....[97]....
        /*07d8*/ 	.word	0x0500000f


	//   ....[98]....
        /*07dc*/ 	.word	0x0500000f


	//   ....[99]....
        /*07e0*/ 	.word	0x0500000f


	//   ....[100]....
        /*07e4*/ 	.word	0x0500000f


	//   ....[101]....
        /*07e8*/ 	.word	0x0500000f


	//   ....[102]....
        /*07ec*/ 	.word	0x0500000f


	//   ....[103]....
        /*07f0*/ 	.word	0x0500000f


	//   ....[104]....
        /*07f4*/ 	.word	0x0500000f


	//   ....[105]....
        /*07f8*/ 	.word	0x0500000f


	//   ....[106]....
        /*07fc*/ 	.word	0x0500000f


	//   ....[107]....
        /*0800*/ 	.word	0x0500000f


	//   ....[108]....
        /*0804*/ 	.word	0x0500000f


	//   ....[109]....
        /*0808*/ 	.word	0x0500000f


	//   ....[110]....
        /*080c*/ 	.word	0x0500000f


	//   ....[111]....
        /*0810*/ 	.word	0x0500000f


	//   ....[112]....
        /*0814*/ 	.word	0x0500000f


	//----- nvinfo : EIATTR_COOP_GROUP_INSTR_OFFSETS
	.align		4
.L_120:
        /*0818*/ 	.byte	0x04, 0x28
        /*081a*/ 	.short	(.L_122 - .L_121)


	//   ....[0]....
.L_121:
        /*081c*/ 	.word	0x00000080


	//   ....[1]....
        /*0820*/ 	.word	0x00000090


	//   ....[2]....
        /*0824*/ 	.word	0x000002d0


	//   ....[3]....
        /*0828*/ 	.word	0x00000430


	//   ....[4]....
        /*082c*/ 	.word	0x00000550


	//   ....[5]....
        /*0830*/ 	.word	0x000006b0


	//   ....[6]....
        /*0834*/ 	.word	0x00001c50


	//   ....[7]....
        /*0838*/ 	.word	0x00003570


	//   ....[8]....
        /*083c*/ 	.word	0x000035b0


	//   ....[9]....
        /*0840*/ 	.word	0x00003b10


	//   ....[10]....
        /*0844*/ 	.word	0x00003ba0


	//   ....[11]....
        /*0848*/ 	.word	0x00005570


	//   ....[12]....
        /*084c*/ 	.word	0x00005590


	//   ....[13]....
        /*0850*/ 	.word	0x00006210


	//   ....[14]....
        /*0854*/ 	.word	0x00006290


	//   ....[15]....
        /*0858*/ 	.word	0x00007600


	//   ....[16]....
        /*085c*/ 	.word	0x00007620


	//   ....[17]....
        /*0860*/ 	.word	0x000076a0


	//   ....[18]....
        /*0864*/ 	.word	0x000076b0


	//   ....[19]....
        /*0868*/ 	.word	0x00008f10


	//   ....[20]....
        /*086c*/ 	.word	0x00008f40


	//   ....[21]....
        /*0870*/ 	.word	0x00008f70


	//   ....[22]....
        /*0874*/ 	.word	0x00008fa0


	//   ....[23]....
        /*0878*/ 	.word	0x00008fd0


	//   ....[24]....
        /*087c*/ 	.word	0x00009000


	//   ....[25]....
        /*0880*/ 	.word	0x00009040


	//   ....[26]....
        /*0884*/ 	.word	0x00009060


	//   ....[27]....
        /*0888*/ 	.word	0x00009080


	//   ....[28]....
        /*088c*/ 	.word	0x00009090


	//   ....[29]....
        /*0890*/ 	.word	0x000090b0


	//   ....[30]....
        /*0894*/ 	.word	0x000090c0


	//   ....[31]....
        /*0898*/ 	.word	0x000090d0


	//   ....[32]....
        /*089c*/ 	.word	0x000090e0


	//   ....[33]....
        /*08a0*/ 	.word	0x000090f0


	//   ....[34]....
        /*08a4*/ 	.word	0x00009100


	//   ....[35]....
        /*08a8*/ 	.word	0x00009110


	//   ....[36]....
        /*08ac*/ 	.word	0x00009120


	//   ....[37]....
        /*08b0*/ 	.word	0x00009130


	//   ....[38]....
        /*08b4*/ 	.word	0x00009140


	//   ....[39]....
        /*08b8*/ 	.word	0x00009150


	//   ....[40]....
        /*08bc*/ 	.word	0x00009160


	//   ....[41]....
        /*08c0*/ 	.word	0x00009170


	//   ....[42]....
        /*08c4*/ 	.word	0x00009180


	//   ....[43]....
        /*08c8*/ 	.word	0x00009190


	//   ....[44]....
        /*08cc*/ 	.word	0x000091a0


	//   ....[45]....
        /*08d0*/ 	.word	0x000091b0


	//   ....[46]....
        /*08d4*/ 	.word	0x000091c0


	//   ....[47]....
        /*08d8*/ 	.word	0x000091d0


	//   ....[48]....
        /*08dc*/ 	.word	0x000091e0


	//   ....[49]....
        /*08e0*/ 	.word	0x000091f0


	//   ....[50]....
        /*08e4*/ 	.word	0x00009210


	//   ....[51]....
        /*08e8*/ 	.word	0x00009220


	//   ....[52]....
        /*08ec*/ 	.word	0x00009230


	//   ....[53]....
        /*08f0*/ 	.word	0x00009240


	//   ....[54]....
        /*08f4*/ 	.word	0x00009250


	//   ....[55]....
        /*08f8*/ 	.word	0x00009260


	//   ....[56]....
        /*08fc*/ 	.word	0x00009270


	//   ....[57]....
        /*0900*/ 	.word	0x00009280


	//   ....[58]....
        /*0904*/ 	.word	0x00009290


	//   ....[59]....
        /*0908*/ 	.word	0x000092a0


	//   ....[60]....
        /*090c*/ 	.word	0x000092c0


	//   ....[61]....
        /*0910*/ 	.word	0x000092e0


	//   ....[62]....
        /*0914*/ 	.word	0x000092f0


	//   ....[63]....
        /*0918*/ 	.word	0x00009300


	//   ....[64]....
        /*091c*/ 	.word	0x00009310


	//   ....[65]....
        /*0920*/ 	.word	0x00009320


	//   ....[66]....
        /*0924*/ 	.word	0x00009330


	//   ....[67]....
        /*0928*/ 	.word	0x00009340


	//   ....[68]....
        /*092c*/ 	.word	0x00009350


	//   ....[69]....
        /*0930*/ 	.word	0x00009360


	//   ....[70]....
        /*0934*/ 	.word	0x00009370


	//   ....[71]....
        /*0938*/ 	.word	0x00009380


	//   ....[72]....
        /*093c*/ 	.word	0x00009390


	//   ....[73]....
        /*0940*/ 	.word	0x000093a0


	//   ....[74]....
        /*0944*/ 	.word	0x000093b0


	//   ....[75]....
        /*0948*/ 	.word	0x000093c0


	//   ....[76]....
        /*094c*/ 	.word	0x000093d0


	//   ....[77]....
        /*0950*/ 	.word	0x000093e0


	//   ....[78]....
        /*0954*/ 	.word	0x000093f0


	//   ....[79]....
        /*0958*/ 	.word	0x00009400


	//   ....[80]....
        /*095c*/ 	.word	0x00009410


	//   ....[81]....
        /*0960*/ 	.word	0x00009420


	//   ....[82]....
        /*0964*/ 	.word	0x00009430


	//   ....[83]....
        /*0968*/ 	.word	0x00009440


	//   ....[84]....
        /*096c*/ 	.word	0x00009450


	//   ....[85]....
        /*0970*/ 	.word	0x00009460


	//   ....[86]....
        /*0974*/ 	.word	0x00009470


	//   ....[87]....
        /*0978*/ 	.word	0x00009480


	//   ....[88]....
        /*097c*/ 	.word	0x00009490


	//   ....[89]....
        /*0980*/ 	.word	0x000094a0


	//   ....[90]....
        /*0984*/ 	.word	0x000094b0


	//   ....[91]....
        /*0988*/ 	.word	0x000094c0


	//   ....[92]....
        /*098c*/ 	.word	0x000094d0


	//   ....[93]....
        /*0990*/ 	.word	0x000094e0


	//   ....[94]....
        /*0994*/ 	.word	0x000094f0


	//   ....[95]....
        /*0998*/ 	.word	0x00009500


	//   ....[96]....
        /*099c*/ 	.word	0x00009510


	//   ....[97]....
        /*09a0*/ 	.word	0x00009520


	//   ....[98]....
        /*09a4*/ 	.word	0x00009530


	//   ....[99]....
        /*09a8*/ 	.word	0x00009540


	//   ....[100]....
        /*09ac*/ 	.word	0x00009550


	//   ....[101]....
        /*09b0*/ 	.word	0x00009560


	//   ....[102]....
        /*09b4*/ 	.word	0x00009570


	//   ....[103]....
        /*09b8*/ 	.word	0x00009580


	//   ....[104]....
        /*09bc*/ 	.word	0x00009590


	//   ....[105]....
        /*09c0*/ 	.word	0x000095a0


	//   ....[106]....
        /*09c4*/ 	.word	0x000095b0


	//   ....[107]....
        /*09c8*/ 	.word	0x000095c0


	//   ....[108]....
        /*09cc*/ 	.word	0x000095d0


	//   ....[109]....
        /*09d0*/ 	.word	0x000095e0


	//   ....[110]....
        /*09d4*/ 	.word	0x000095f0


	//   ....[111]....
        /*09d8*/ 	.word	0x00009600


	//   ....[112]....
        /*09dc*/ 	.word	0x00009610


	//   ....[113]....
        /*09e0*/ 	.word	0x00009620


	//   ....[114]....
        /*09e4*/ 	.word	0x00009630


	//   ....[115]....
        /*09e8*/ 	.word	0x00009640


	//   ....[116]....
        /*09ec*/ 	.word	0x00009650


	//   ....[117]....
        /*09f0*/ 	.word	0x00009660


	//   ....[118]....
        /*09f4*/ 	.word	0x00009670


	//   ....[119]....
        /*09f8*/ 	.word	0x00009680


	//   ....[120]....
        /*09fc*/ 	.word	0x00009690


	//   ....[121]....
        /*0a00*/ 	.word	0x000096a0


	//   ....[122]....
        /*0a04*/ 	.word	0x000096b0


	//   ....[123]....
        /*0a08*/ 	.word	0x000096c0


	//   ....[124]....
        /*0a0c*/ 	.word	0x000096d0


	//   ....[125]....
        /*0a10*/ 	.word	0x000096e0


	//   ....[126]....
        /*0a14*/ 	.word	0x000096f0


	//   ....[127]....
        /*0a18*/ 	.word	0x00009700


	//   ....[128]....
        /*0a1c*/ 	.word	0x00009710


	//   ....[129]....
        /*0a20*/ 	.word	0x00009720


	//   ....[130]....
        /*0a24*/ 	.word	0x00009730


	//   ....[131]....
        /*0a28*/ 	.word	0x00009740


	//   ....[132]....
        /*0a2c*/ 	.word	0x00009750


	//   ....[133]....
        /*0a30*/ 	.word	0x00009760


	//   ....[134]....
        /*0a34*/ 	.word	0x00009780


	//   ....[135]....
        /*0a38*/ 	.word	0x000097b0


	//   ....[136]....
        /*0a3c*/ 	.word	0x00009800


	//   ....[137]....
        /*0a40*/ 	.word	0x00009830


	//   ....[138]....
        /*0a44*/ 	.word	0x00009860


	//   ....[139]....
        /*0a48*/ 	.word	0x00009890


	//   ....[140]....
        /*0a4c*/ 	.word	0x000098c0


	//   ....[141]....
        /*0a50*/ 	.word	0x000098f0


	//   ....[142]....
        /*0a54*/ 	.word	0x00009920


	//   ....[143]....
        /*0a58*/ 	.word	0x00009950


	//   ....[144]....
        /*0a5c*/ 	.word	0x00009980


	//   ....[145]....
        /*0a60*/ 	.word	0x000099b0


	//   ....[146]....
        /*0a64*/ 	.word	0x000099e0


	//   ....[147]....
        /*0a68*/ 	.word	0x0000aa90


	//   ....[148]....
        /*0a6c*/ 	.word	0x0000aaa0


	//   ....[149]....
        /*0a70*/ 	.word	0x0000aab0


	//   ....[150]....
        /*0a74*/ 	.word	0x0000aac0


	//   ....[151]....
        /*0a78*/ 	.word	0x0000b5a0


	//   ....[152]....
        /*0a7c*/ 	.word	0x0000b5c0


	//   ....[153]....
        /*0a80*/ 	.word	0x0000b760


	//   ....[154]....
        /*0a84*/ 	.word	0x0000b780


	//   ....[155]....
        /*0a88*/ 	.word	0x0000b8c0


	//   ....[156]....
        /*0a8c*/ 	.word	0x0000b8e0


	//   ....[157]....
        /*0a90*/ 	.word	0x0000ba30


	//   ....[158]....
        /*0a94*/ 	.word	0x0000ba50


	//   ....[159]....
        /*0a98*/ 	.word	0x0000c000


	//   ....[160]....
        /*0a9c*/ 	.word	0x0000c040


	//   ....[161]....
        /*0aa0*/ 	.word	0x0000ca10


	//   ....[162]....
        /*0aa4*/ 	.word	0x0000ca20


	//   ....[163]....
        /*0aa8*/ 	.word	0x0000dc60


	//   ....[164]....
        /*0aac*/ 	.word	0x0000dc90


	//   ....[165]....
        /*0ab0*/ 	.word	0x0000de00


	//   ....[166]....
        /*0ab4*/ 	.word	0x0000de20


	//   ....[167]....
        /*0ab8*/ 	.word	0x0000df60


	//   ....[168]....
        /*0abc*/ 	.word	0x0000df80


	//   ....[169]....
        /*0ac0*/ 	.word	0x0000e0d0


	//   ....[170]....
        /*0ac4*/ 	.word	0x0000e0f0


	//   ....[171]....
        /*0ac8*/ 	.word	0x0000e2c0


	//   ....[172]....
        /*0acc*/ 	.word	0x0000e4e0


	//   ....[173]....
        /*0ad0*/ 	.word	0x0000e510


	//   ....[174]....
        /*0ad4*/ 	.word	0x0000e540


	//   ....[175]....
        /*0ad8*/ 	.word	0x0000e570


	//   ....[176]....
        /*0adc*/ 	.word	0x0000e5a0


	//   ....[177]....
        /*0ae0*/ 	.word	0x0000e5e0


	//   ....[178]....
        /*0ae4*/ 	.word	0x0000e760


	//   ....[179]....
        /*0ae8*/ 	.word	0x0000e790


	//   ....[180]....
        /*0aec*/ 	.word	0x0000e7c0


	//   ....[181]....
        /*0af0*/ 	.word	0x0000e7f0


	//   ....[182]....
        /*0af4*/ 	.word	0x0000e820


	//   ....[183]....
        /*0af8*/ 	.word	0x0000e850


	//   ....[184]....
        /*0afc*/ 	.word	0x0000e8e0


	//   ....[185]....
        /*0b00*/ 	.word	0x0000e930


	//   ....[186]....
        /*0b04*/ 	.word	0x0000e940


	//   ....[187]....
        /*0b08*/ 	.word	0x0000e9e0


	//   ....[188]....
        /*0b0c*/ 	.word	0x00010610


	//   ....[189]....
        /*0b10*/ 	.word	0x00010650


	//   ....[190]....
        /*0b14*/ 	.word	0x00010760


	//   ....[191]....
        /*0b18*/ 	.word	0x00010770


	//   ....[192]....
        /*0b1c*/ 	.word	0x000107e0


	//   ....[193]....
        /*0b20*/ 	.word	0x000107f0


	//   ....[194]....
        /*0b24*/ 	.word	0x00010860


	//   ....[195]....
        /*0b28*/ 	.word	0x00010870


	//   ....[196]....
        /*0b2c*/ 	.word	0x000108e0


	//   ....[197]....
        /*0b30*/ 	.word	0x000108f0


	//   ....[198]....
        /*0b34*/ 	.word	0x00010960


	//   ....[199]....
        /*0b38*/ 	.word	0x00010970


	//   ....[200]....
        /*0b3c*/ 	.word	0x000109e0


	//   ....[201]....
        /*0b40*/ 	.word	0x000109f0


	//   ....[202]....
        /*0b44*/ 	.word	0x00010a00


	//   ....[203]....
        /*0b48*/ 	.word	0x00010a80


	//   ....[204]....
        /*0b4c*/ 	.word	0x00010df0


	//   ....[205]....
        /*0b50*/ 	.word	0x00010e20


	//   ....[206]....
        /*0b54*/ 	.word	0x00010ea0


	//   ....[207]....
        /*0b58*/ 	.word	0x00010f30


	//   ....[208]....
        /*0b5c*/ 	.word	0x00010f40


	//   ....[209]....
        /*0b60*/ 	.word	0x00010f90


	//   ....[210]....
        /*0b64*/ 	.word	0x00010fd0


	//   ....[211]....
        /*0b68*/ 	.word	0x00011020


	//   ....[212]....
        /*0b6c*/ 	.word	0x00011060


	//   ....[213]....
        /*0b70*/ 	.word	0x000110b0


	//   ....[214]....
        /*0b74*/ 	.word	0x000110e0


	//   ....[215]....
        /*0b78*/ 	.word	0x00011130


	//   ....[216]....
        /*0b7c*/ 	.word	0x00011160


	//   ....[217]....
        /*0b80*/ 	.word	0x000111b0


	//   ....[218]....
        /*0b84*/ 	.word	0x000111e0


	//   ....[219]....
        /*0b88*/ 	.word	0x000111f0


	//   ....[220]....
        /*0b8c*/ 	.word	0x00011930


	//   ....[221]....
        /*0b90*/ 	.word	0x00011960


	//   ....[222]....
        /*0b94*/ 	.word	0x000119c0


	//   ....[223]....
        /*0b98*/ 	.word	0x00011a00


	//   ....[224]....
        /*0b9c*/ 	.word	0x00011a50


	//   ....[225]....
        /*0ba0*/ 	.word	0x00011aa0


	//   ....[226]....
        /*0ba4*/ 	.word	0x00011af0


	//   ....[227]....
        /*0ba8*/ 	.word	0x00011b40


	//   ....[228]....
        /*0bac*/ 	.word	0x00011b90


	//   ....[229]....
        /*0bb0*/ 	.word	0x00011be0


	//   ....[230]....
        /*0bb4*/ 	.word	0x00011c30


	//   ....[231]....
        /*0bb8*/ 	.word	0x00011c80


	//   ....[232]....
        /*0bbc*/ 	.word	0x00011cd0


	//   ....[233]....
        /*0bc0*/ 	.word	0x00011d20


	//   ....[234]....
        /*0bc4*/ 	.word	0x00011d40


	//   ....[235]....
        /*0bc8*/ 	.word	0x00011d80


	//   ....[236]....
        /*0bcc*/ 	.word	0x00012490


	//   ....[237]....
        /*0bd0*/ 	.word	0x000124b0


	//   ....[238]....
        /*0bd4*/ 	.word	0x00012510


	//   ....[239]....
        /*0bd8*/ 	.word	0x00012520


	//   ....[240]....
        /*0bdc*/ 	.word	0x00012570


	//   ....[241]....
        /*0be0*/ 	.word	0x00012580


	//   ....[242]....
        /*0be4*/ 	.word	0x000125d0


	//   ....[243]....
        /*0be8*/ 	.word	0x000125e0


	//   ....[244]....
        /*0bec*/ 	.word	0x00012630


	//   ....[245]....
        /*0bf0*/ 	.word	0x00012640


	//   ....[246]....
        /*0bf4*/ 	.word	0x00012690


	//   ....[247]....
        /*0bf8*/ 	.word	0x000126a0


	//   ....[248]....
        /*0bfc*/ 	.word	0x000126f0


	//   ....[249]....
        /*0c00*/ 	.word	0x00012700


	//   ....[250]....
        /*0c04*/ 	.word	0x00012710


	//   ....[251]....
        /*0c08*/ 	.word	0x00012760


	//   ....[252]....
        /*0c0c*/ 	.word	0x00012a80


	//   ....[253]....
        /*0c10*/ 	.word	0x00012a90


	//   ....[254]....
        /*0c14*/ 	.word	0x00012ab0


	//   ....[255]....
        /*0c18*/ 	.word	0x00012af0


	//   ....[0]....
        /*0c1c*/ 	.word	0x00012b10


	//   ....[1]....
        /*0c20*/ 	.word	0x00012b50


	//   ....[2]....
        /*0c24*/ 	.word	0x00012b70


	//   ....[3]....
        /*0c28*/ 	.word	0x00012bb0


	//   ....[4]....
        /*0c2c*/ 	.word	0x00012bd0


	//   ....[5]....
        /*0c30*/ 	.word	0x00012c10


	//   ....[6]....
        /*0c34*/ 	.word	0x00012c30


	//   ....[7]....
        /*0c38*/ 	.word	0x00012c70


	//   ....[8]....
        /*0c3c*/ 	.word	0x00012c90


	//   ....[9]....
        /*0c40*/ 	.word	0x00012cd0


	//   ....[10]....
        /*0c44*/ 	.word	0x00012cf0


	//   ....[11]....
        /*0c48*/ 	.word	0x00012d00


	//   ....[12]....
        /*0c4c*/ 	.word	0x00014450


	//   ....[13]....
        /*0c50*/ 	.word	0x000144a0


	//   ....[14]....
        /*0c54*/ 	.word	0x000144d0


	//   ....[15]....
        /*0c58*/ 	.word	0x00014500


	//   ....[16]....
        /*0c5c*/ 	.word	0x00014530


	//   ....[17]....
        /*0c60*/ 	.word	0x00014540


	//   ....[18]....
        /*0c64*/ 	.word	0x00014570


	//   ....[19]....
        /*0c68*/ 	.word	0x000145c0


	//   ....[20]....
        /*0c6c*/ 	.word	0x00014720


	//   ....[21]....
        /*0c70*/ 	.word	0x00014750


	//   ....[22]....
        /*0c74*/ 	.word	0x00014780


	//   ....[23]....
        /*0c78*/ 	.word	0x000147b0


	//   ....[24]....
        /*0c7c*/ 	.word	0x000147e0


	//   ....[25]....
        /*0c80*/ 	.word	0x00014820


	//   ....[26]....
        /*0c84*/ 	.word	0x000148a0


	//   ....[27]....
        /*0c88*/ 	.word	0x000148f0


	//   ....[28]....
        /*0c8c*/ 	.word	0x00014900


	//   ....[29]....
        /*0c90*/ 	.word	0x00014990


	//   ....[30]....
        /*0c94*/ 	.word	0x00015000


	//   ....[31]....
        /*0c98*/ 	.word	0x00015580


	//   ....[32]....
        /*0c9c*/ 	.word	0x00015660


	//   ....[33]....
        /*0ca0*/ 	.word	0x00015750


	//   ....[34]....
        /*0ca4*/ 	.word	0x00015810


	//   ....[35]....
        /*0ca8*/ 	.word	0x000158f0


	//   ....[36]....
        /*0cac*/ 	.word	0x00015950


	//   ....[37]....
        /*0cb0*/ 	.word	0x00015a30


	//   ....[38]....
        /*0cb4*/ 	.word	0x00015a90


	//   ....[39]....
        /*0cb8*/ 	.word	0x00015b70


	//   ....[40]....
        /*0cbc*/ 	.word	0x00015bd0


	//   ....[41]....
        /*0cc0*/ 	.word	0x00015cb0


	//   ....[42]....
        /*0cc4*/ 	.word	0x00015d10


	//   ....[43]....
        /*0cc8*/ 	.word	0x00015df0


	//   ....[44]....
        /*0ccc*/ 	.word	0x00015e50


	//   ....[45]....
        /*0cd0*/ 	.word	0x00015f30


	//   ....[46]....
        /*0cd4*/ 	.word	0x00015f90


	//   ....[47]....
        /*0cd8*/ 	.word	0x00016060


	//   ....[48]....
        /*0cdc*/ 	.word	0x000161f0


	//   ....[49]....
        /*0ce0*/ 	.word	0x00016280


	//   ....[50]....
        /*0ce4*/ 	.word	0x00016370


	//   ....[51]....
        /*0ce8*/ 	.word	0x000163c0


	//   ....[52]....
        /*0cec*/ 	.word	0x000164c0


	//   ....[53]....
        /*0cf0*/ 	.word	0x00016510


	//   ....[54]....
        /*0cf4*/ 	.word	0x00016610


	//   ....[55]....
        /*0cf8*/ 	.word	0x00016660


	//   ....[56]....
        /*0cfc*/ 	.word	0x00016740


	//   ....[57]....
        /*0d00*/ 	.word	0x000167e0


	//   ....[58]....
        /*0d04*/ 	.word	0x00016840


	//   ....[59]....
        /*0d08*/ 	.word	0x00016910


	//   ....[60]....
        /*0d0c*/ 	.word	0x00016970


	//   ....[61]....
        /*0d10*/ 	.word	0x00016a40


	//   ....[62]....
        /*0d14*/ 	.word	0x00016aa0


	//   ....[63]....
        /*0d18*/ 	.word	0x00016b70


	//   ....[64]....
        /*0d1c*/ 	.word	0x00016c10


	//   ....[65]....
        /*0d20*/ 	.word	0x00016c80


	//   ....[66]....
        /*0d24*/ 	.word	0x00016d00


	//   ....[67]....
        /*0d28*/ 	.word	0x00016db0


	//   ....[68]....
        /*0d2c*/ 	.word	0x00016e30


	//   ....[69]....
        /*0d30*/ 	.word	0x00016f00


	//   ....[70]....
        /*0d34*/ 	.word	0x00016f80


	//   ....[71]....
        /*0d38*/ 	.word	0x00017050


	//   ....[72]....
        /*0d3c*/ 	.word	0x000170d0


	//   ....[73]....
        /*0d40*/ 	.word	0x000171a0


	//   ....[74]....
        /*0d44*/ 	.word	0x00017220


	//   ....[75]....
        /*0d48*/ 	.word	0x000172f0


	//   ....[76]....
        /*0d4c*/ 	.word	0x00017370


	//   ....[77]....
        /*0d50*/ 	.word	0x00017440


	//   ....[78]....
        /*0d54*/ 	.word	0x000174c0


	//   ....[79]....
        /*0d58*/ 	.word	0x00017570


	//   ....[80]....
        /*0d5c*/ 	.word	0x000176a0


	//   ....[81]....
        /*0d60*/ 	.word	0x00017740


	//   ....[82]....
        /*0d64*/ 	.word	0x000177a0


	//   ....[83]....
        /*0d68*/ 	.word	0x00017860


	//   ....[84]....
        /*0d6c*/ 	.word	0x000178c0


	//   ....[85]....
        /*0d70*/ 	.word	0x00017980


	//   ....[86]....
        /*0d74*/ 	.word	0x000179e0


	//   ....[87]....
        /*0d78*/ 	.word	0x00017aa0


	//   ....[88]....
        /*0d7c*/ 	.word	0x00017b00


	//   ....[89]....
        /*0d80*/ 	.word	0x00017bc0


	//   ....[90]....
        /*0d84*/ 	.word	0x00017c20


	//   ....[91]....
        /*0d88*/ 	.word	0x00017ce0


	//   ....[92]....
        /*0d8c*/ 	.word	0x00017d40


	//   ....[93]....
        /*0d90*/ 	.word	0x00017e00


	//   ....[94]....
        /*0d94*/ 	.word	0x00017e60


	//   ....[95]....
        /*0d98*/ 	.word	0x00017f20


	//   ....[96]....
        /*0d9c*/ 	.word	0x00018010


	//   ....[97]....
        /*0da0*/ 	.word	0x000180a0


	//   ....[98]....
        /*0da4*/ 	.word	0x00018100


	//   ....[99]....
        /*0da8*/ 	.word	0x000181b0


	//   ....[100]....
        /*0dac*/ 	.word	0x00018210


	//   ....[101]....
        /*0db0*/ 	.word	0x000182c0


	//   ....[102]....
        /*0db4*/ 	.word	0x00018320


	//   ....[103]....
        /*0db8*/ 	.word	0x000183d0


	//   ....[104]....
        /*0dbc*/ 	.word	0x00018430


	//   ....[105]....
        /*0dc0*/ 	.word	0x000184e0


	//   ....[106]....
        /*0dc4*/ 	.word	0x00018540


	//   ....[107]....
        /*0dc8*/ 	.word	0x000185f0


	//   ....[108]....
        /*0dcc*/ 	.word	0x00018650


	//   ....[109]....
        /*0dd0*/ 	.word	0x00018700


	//   ....[110]....
        /*0dd4*/ 	.word	0x00018760


	//   ....[111]....
        /*0dd8*/ 	.word	0x00018810


	//   ....[112]....
        /*0ddc*/ 	.word	0x00018a60


	//----- nvinfo : EIATTR_REG_RECONFIG
	.align		4
.L_122:
        /*0de0*/ 	.byte	0x01, 0x54
	.zero		2


	//----- nvinfo : EIATTR_SYSCALL_OFFSETS
	.align		4
        /*0de4*/ 	.byte	0x04, 0x46
        /*0de6*/ 	.short	(.L_124 - .L_123)


	//   ....[0]....
.L_123:
        /*0de8*/ 	.word	0x00001dd0


	//   ....[1]....
        /*0dec*/ 	.word	0x0000fc00


	//   ....[2]....
        /*0df0*/ 	.word	0x0000fd70


	//   ....[3]....
        /*0df4*/ 	.word	0x0000fec0


	//   ....[4]....
        /*0df8*/ 	.word	0x00010000


	//   ....[5]....
        /*0dfc*/ 	.word	0x000115a0


	//----- nvinfo : EIATTR_MBARRIER_INSTR_OFFSETS
	.align		4
.L_124:
        /*0e00*/ 	.byte	0x04, 0x39
        /*0e02*/ 	.short	(.L_126 - .L_125)


	//   ....[0]....
.L_125:
        /*0e04*/ 	.word	0x00000180
        /*0e08*/ 	.word	0x000000ff
        /*0e0c*/ 	.word	0x00038800
        /*0e10*/ 	.short	0x0100
        /*0e12*/ 	.byte	0x08
	.zero		1


	//   ....[1]....
        /*0e14*/ 	.word	0x00000190
        /*0e18*/ 	.word	0x000000ff
        /*0e1c*/ 	.word	0x00038820
        /*0e20*/ 	.short	0x0100
        /*0e22*/ 	.byte	0x08
	.zero		1


	//   ....[2]....
        /*0e24*/ 	.word	0x00000280
        /*0e28*/ 	.word	0x000000ff
        /*0e2c*/ 	.word	0x00038830
        /*0e30*/ 	.short	0x0100
        /*0e32*/ 	.byte	0x08
	.zero		1


	//   ....[3]....
        /*0e34*/ 	.word	0x00000290
        /*0e38*/ 	.word	0x000000ff
        /*0e3c*/ 	.word	0x00038840
        /*0e40*/ 	.short	0x0100
        /*0e42*/ 	.byte	0x08
	.zero		1


	//   ....[4]....
        /*0e44*/ 	.word	0x000002a0
        /*0e48*/ 	.word	0x000000ff
        /*0e4c*/ 	.word	0x00038838
        /*0e50*/ 	.short	0x0100
        /*0e52*/ 	.byte	0x08
	.zero		1


	//   ....[5]....
        /*0e54*/ 	.word	0x000002b0
        /*0e58*/ 	.word	0x000000ff
        /*0e5c*/ 	.word	0x00038848
        /*0e60*/ 	.short	0x0100
        /*0e62*/ 	.byte	0x08
	.zero		1


	//   ....[6]....
        /*0e64*/ 	.word	0x000003e0
        /*0e68*/ 	.word	0x000000ff
        /*0e6c*/ 	.word	0x00038850
        /*0e70*/ 	.short	0x0100
        /*0e72*/ 	.byte	0x08
	.zero		1


	//   ....[7]....
        /*0e74*/ 	.word	0x000003f0
        /*0e78*/ 	.word	0x000000ff
        /*0e7c*/ 	.word	0x00038860
        /*0e80*/ 	.short	0x0100
        /*0e82*/ 	.byte	0x08
	.zero		1


	//   ....[8]....
        /*0e84*/ 	.word	0x00000400
        /*0e88*/ 	.word	0x000000ff
        /*0e8c*/ 	.word	0x00038858
        /*0e90*/ 	.short	0x0100
        /*0e92*/ 	.byte	0x08
	.zero		1


	//   ....[9]....
        /*0e94*/ 	.word	0x00000410
        /*0e98*/ 	.word	0x000000ff
        /*0e9c*/ 	.word	0x00038868
        /*0ea0*/ 	.short	0x0100
        /*0ea2*/ 	.byte	0x08
	.zero		1


	//   ....[10]....
        /*0ea4*/ 	.word	0x00000500
        /*0ea8*/ 	.word	0x000000ff
        /*0eac*/ 	.word	0x00038870
        /*0eb0*/ 	.short	0x0100
        /*0eb2*/ 	.byte	0x06
	.zero		1


	//   ....[11]....
        /*0eb4*/ 	.word	0x00000510
        /*0eb8*/ 	.word	0x000000ff
        /*0ebc*/ 	.word	0x00038880
        /*0ec0*/ 	.short	0x0100
        /*0ec2*/ 	.byte	0x06
	.zero		1


	//   ....[12]....
        /*0ec4*/ 	.word	0x00000520
        /*0ec8*/ 	.word	0x000000ff
        /*0ecc*/ 	.word	0x00038878
        /*0ed0*/ 	.short	0x0100
        /*0ed2*/ 	.byte	0x06
	.zero		1


	//   ....[13]....
        /*0ed4*/ 	.word	0x00000530
        /*0ed8*/ 	.word	0x000000ff
        /*0edc*/ 	.word	0x00038888
        /*0ee0*/ 	.short	0x0100
        /*0ee2*/ 	.byte	0x06
	.zero		1


	//   ....[14]....
        /*0ee4*/ 	.word	0x00000660
        /*0ee8*/ 	.word	0x000000ff
        /*0eec*/ 	.word	0x00038890
        /*0ef0*/ 	.short	0x0100
        /*0ef2*/ 	.byte	0x08
	.zero		1


	//   ....[15]....
        /*0ef4*/ 	.word	0x00000670
        /*0ef8*/ 	.word	0x000000ff
        /*0efc*/ 	.word	0x000388a0
        /*0f00*/ 	.short	0x0100
        /*0f02*/ 	.byte	0x08
	.zero		1


	//   ....[16]....
        /*0f04*/ 	.word	0x00000680
        /*0f08*/ 	.word	0x000000ff
        /*0f0c*/ 	.word	0x00038898
        /*0f10*/ 	.short	0x0100
        /*0f12*/ 	.byte	0x08
	.zero		1


	//   ....[17]....
        /*0f14*/ 	.word	0x00000690
        /*0f18*/ 	.word	0x000000ff
        /*0f1c*/ 	.word	0x000388a8
        /*0f20*/ 	.short	0x0100
        /*0f22*/ 	.byte	0x08
	.zero		1


	//   ....[18]....
        /*0f24*/ 	.word	0x000007e0
        /*0f28*/ 	.word	0x000000ff
        /*0f2c*/ 	.word	0x000388b0
        /*0f30*/ 	.short	0x0100
        /*0f32*/ 	.byte	0x08
	.zero		1


	//   ....[19]....
        /*0f34*/ 	.word	0x000007f0
        /*0f38*/ 	.word	0x000000ff
        /*0f3c*/ 	.word	0x000388c0
        /*0f40*/ 	.short	0x0100
        /*0f42*/ 	.byte	0x08
	.zero		1


	//   ....[20]....
        /*0f44*/ 	.word	0x00000800
        /*0f48*/ 	.word	0x000000ff
        /*0f4c*/ 	.word	0x000388b8
        /*0f50*/ 	.short	0x0100
        /*0f52*/ 	.byte	0x08
	.zero		1


	//   ....[21]....
        /*0f54*/ 	.word	0x00000810
        /*0f58*/ 	.word	0x000000ff
        /*0f5c*/ 	.word	0x000388c8
        /*0f60*/ 	.short	0x0100
        /*0f62*/ 	.byte	0x08
	.zero		1


	//   ....[22]....
        /*0f64*/ 	.word	0x00002030
        /*0f68*/ 	.word	0x000000ff
        /*0f6c*/ 	.word	0x00038800
        /*0f70*/ 	.short	0x010a
        /*0f72*/ 	.byte	0x33
	.zero		1


	//   ....[23]....
        /*0f74*/ 	.word	0x00002110
        /*0f78*/ 	.word	0x000000ff
        /*0f7c*/ 	.word	0x00038830
        /*0f80*/ 	.short	0x010a
        /*0f82*/ 	.byte	0x37
	.zero		1


	//   ....[24]....
        /*0f84*/ 	.word	0x00002150
        /*0f88*/ 	.word	0x000000ff
        /*0f8c*/ 	.word	0x00038830
        /*0f90*/ 	.short	0x010a
        /*0f92*/ 	.byte	0x37
	.zero		1


	//   ....[25]....
        /*0f94*/ 	.word	0x00002c40
        /*0f98*/ 	.word	0x000000ff
        /*0f9c*/ 	.word	0x00000000
        /*0fa0*/ 	.short	0x0101
        /*0fa2*/ 	.byte	0x06
	.zero		1


	//   ....[26]....
        /*0fa4*/ 	.word	0x00004700
        /*0fa8*/ 	.word	0x000000ff
        /*0fac*/ 	.word	0x00038850
        /*0fb0*/ 	.short	0x010a
        /*0fb2*/ 	.byte	0x37
	.zero		1


	//   ....[27]....
        /*0fb4*/ 	.word	0x00004740
        /*0fb8*/ 	.word	0x000000ff
        /*0fbc*/ 	.word	0x00038850
        /*0fc0*/ 	.short	0x010a
        /*0fc2*/ 	.byte	0x37
	.zero		1


	//   ....[28]....
        /*0fc4*/ 	.word	0x00004970
        /*0fc8*/ 	.word	0x000000ff
        /*0fcc*/ 	.word	0x00000000
        /*0fd0*/ 	.short	0x0101
        /*0fd2*/ 	.byte	0x37
	.zero		1


	//   ....[29]....
        /*0fd4*/ 	.word	0x00004b10
        /*0fd8*/ 	.word	0x000000ff
        /*0fdc*/ 	.word	0x00038830
        /*0fe0*/ 	.short	0x010a
        /*0fe2*/ 	.byte	0x31
	.zero		1


	//   ....[30]....
        /*0fe4*/ 	.word	0x00004b60
        /*0fe8*/ 	.word	0x000000ff
        /*0fec*/ 	.word	0x00038830
        /*0ff0*/ 	.short	0x010a
        /*0ff2*/ 	.byte	0x31
	.zero		1


	//   ....[31]....
        /*0ff4*/ 	.word	0x00005260
        /*0ff8*/ 	.word	0x000000ff
        /*0ffc*/ 	.word	0x00000000
        /*1000*/ 	.short	0x0101
        /*1002*/ 	.byte	0x06
	.zero		1


	//   ....[32]....
        /*1004*/ 	.word	0x000071f0
        /*1008*/ 	.word	0x000000ff
        /*100c*/ 	.word	0x00038850
        /*1010*/ 	.short	0x010a
        /*1012*/ 	.byte	0x31
	.zero		1


	//   ....[33]....
        /*1014*/ 	.word	0x00007240
        /*1018*/ 	.word	0x000000ff
        /*101c*/ 	.word	0x00038850
        /*1020*/ 	.short	0x010a
        /*1022*/ 	.byte	0x31
	.zero		1


	//   ....[34]....
        /*1024*/ 	.word	0x00007490
        /*1028*/ 	.word	0x000000ff
        /*102c*/ 	.word	0x00000000
        /*1030*/ 	.short	0x0101
        /*1032*/ 	.byte	0x31
	.zero		1


	//   ....[35]....
        /*1034*/ 	.word	0x0000b590
        /*1038*/ 	.word	0x000000ff
        /*103c*/ 	.word	0x00000000
        /*1040*/ 	.short	0x0101
        /*1042*/ 	.byte	0x08
	.zero		1


	//   ....[36]....
        /*1044*/ 	.word	0x0000bee0
        /*1048*/ 	.word	0x000000ff
        /*104c*/ 	.word	0x00000000
        /*1050*/ 	.short	0x0101
        /*1052*/ 	.byte	0x08
	.zero		1


	//   ....[37]....
        /*1054*/ 	.word	0x00010420
        /*1058*/ 	.word	0x00000006
        /*105c*/ 	.word	0x00038880
        /*1060*/ 	.short	0x010a
        /*1062*/ 	.byte	0x3f
	.zero		1


	//   ....[38]....
        /*1064*/ 	.word	0x00010b70
        /*1068*/ 	.word	0x00000006
        /*106c*/ 	.word	0x00038870
        /*1070*/ 	.short	0x0107
        /*1072*/ 	.byte	0x3f
	.zero		1


	//   ....[39]....
        /*1074*/ 	.word	0x00010c30
        /*1078*/ 	.word	0x00000006
        /*107c*/ 	.word	0x00038870
        /*1080*/ 	.short	0x0101
        /*1082*/ 	.byte	0x3f
	.zero		1


	//   ....[40]....
        /*1084*/ 	.word	0x00010c60
        /*1088*/ 	.word	0x00000006
        /*108c*/ 	.word	0x00038840
        /*1090*/ 	.short	0x010a
        /*1092*/ 	.byte	0x3f
	.zero		1


	//   ....[41]....
        /*1094*/ 	.word	0x000112f0
        /*1098*/ 	.word	0x00000006
        /*109c*/ 	.word	0x00038830
        /*10a0*/ 	.short	0x0107
        /*10a2*/ 	.byte	0x3f
	.zero		1


	//   ....[42]....
        /*10a4*/ 	.word	0x000113b0
        /*10a8*/ 	.word	0x00000006
        /*10ac*/ 	.word	0x00038830
        /*10b0*/ 	.short	0x0101
        /*10b2*/ 	.byte	0x3f
	.zero		1


	//   ....[43]....
        /*10b4*/ 	.word	0x00011e70
        /*10b8*/ 	.word	0x00000010
        /*10bc*/ 	.word	0x00038800
        /*10c0*/ 	.short	0x0107
        /*10c2*/ 	.byte	0x3f
	.zero		1


	//   ....[44]....
        /*10c4*/ 	.word	0x00011f70
        /*10c8*/ 	.word	0x00000010
        /*10cc*/ 	.word	0x00038800
        /*10d0*/ 	.short	0x0101
        /*10d2*/ 	.byte	0x3f
	.zero		1


	//   ....[45]....
        /*10d4*/ 	.word	0x00011fb0
        /*10d8*/ 	.word	0x00000010
        /*10dc*/ 	.word	0x00038820
        /*10e0*/ 	.short	0x010a
        /*10e2*/ 	.byte	0x3f
	.zero		1


	//   ....[46]....
        /*10e4*/ 	.word	0x000122e0
        /*10e8*/ 	.word	0x00000000
        /*10ec*/ 	.word	0x00038880
        /*10f0*/ 	.short	0x010a
        /*10f2*/ 	.byte	0x3f
	.zero		1


	//   ....[47]....
        /*10f4*/ 	.word	0x000127f0
        /*10f8*/ 	.word	0x00000000
        /*10fc*/ 	.word	0x00038870
        /*1100*/ 	.short	0x0107
        /*1102*/ 	.byte	0x3f
	.zero		1


	//   ....[48]....
        /*1104*/ 	.word	0x000128b0
        /*1108*/ 	.word	0x00000000
        /*110c*/ 	.word	0x00038870
        /*1110*/ 	.short	0x0101
        /*1112*/ 	.byte	0x3f
	.zero		1


	//   ....[49]....
        /*1114*/ 	.word	0x000128e0
        /*1118*/ 	.word	0x00000000
        /*111c*/ 	.word	0x00038840
        /*1120*/ 	.short	0x010a
        /*1122*/ 	.byte	0x3f
	.zero		1


	//   ....[50]....
        /*1124*/ 	.word	0x00012dc0
        /*1128*/ 	.word	0x00000000
        /*112c*/ 	.word	0x00038830
        /*1130*/ 	.short	0x0107
        /*1132*/ 	.byte	0x3f
	.zero		1


	//   ....[51]....
        /*1134*/ 	.word	0x00012e80
        /*1138*/ 	.word	0x00000000
        /*113c*/ 	.word	0x00038830
        /*1140*/ 	.short	0x0101
        /*1142*/ 	.byte	0x3f
	.zero		1


	//   ....[52]....
        /*1144*/ 	.word	0x00012f10
        /*1148*/ 	.word	0x00000000
        /*114c*/ 	.word	0x00038870
        /*1150*/ 	.short	0x010a
        /*1152*/ 	.byte	0x3f
	.zero		1


	//   ....[53]....
        /*1154*/ 	.word	0x00012fa0
        /*1158*/ 	.word	0x00000000
        /*115c*/ 	.word	0x00038860
        /*1160*/ 	.short	0x010a
        /*1162*/ 	.byte	0x3f
	.zero		1


	//   ....[54]....
        /*1164*/ 	.word	0x00013700
        /*1168*/ 	.word	0x00000000
        /*116c*/ 	.word	0x00038850
        /*1170*/ 	.short	0x0101
        /*1172*/ 	.byte	0x3f
	.zero		1


	//   ....[55]....
        /*1174*/ 	.word	0x00013790
        /*1178*/ 	.word	0x00000000
        /*117c*/ 	.word	0x00000000
        /*1180*/ 	.short	0x0101
        /*1182*/ 	.byte	0x3f
	.zero		1


	//   ....[56]....
        /*1184*/ 	.word	0x00013960
        /*1188*/ 	.word	0x00000012
        /*118c*/ 	.word	0x00038870
        /*1190*/ 	.short	0x010a
        /*1192*/ 	.byte	0x3f
	.zero		1


	//   ....[57]....
        /*1194*/ 	.word	0x000139e0
        /*1198*/ 	.word	0x00000012
        /*119c*/ 	.word	0x00038860
        /*11a0*/ 	.short	0x010a
        /*11a2*/ 	.byte	0x3f
	.zero		1


	//   ....[58]....
        /*11a4*/ 	.word	0x00014150
        /*11a8*/ 	.word	0x00000012
        /*11ac*/ 	.word	0x00038850
        /*11b0*/ 	.short	0x0101
        /*11b2*/ 	.byte	0x3f
	.zero		1


	//   ....[59]....
        /*11b4*/ 	.word	0x00014200
        /*11b8*/ 	.word	0x00000012
        /*11bc*/ 	.word	0x00000000
        /*11c0*/ 	.short	0x0101
        /*11c2*/ 	.byte	0x3f
	.zero		1


	//   ....[60]....
        /*11c4*/ 	.word	0x00014f80
        /*11c8*/ 	.word	0x00000005
        /*11cc*/ 	.word	0x00038820
        /*11d0*/ 	.short	0x010a
        /*11d2*/ 	.byte	0x3f
	.zero		1


	//   ....[61]....
        /*11d4*/ 	.word	0x00015100
        /*11d8*/ 	.word	0x00000003
        /*11dc*/ 	.word	0x00038840
        /*11e0*/ 	.short	0x010a
        /*11e2*/ 	.byte	0x3f
	.zero		1


	//   ....[62]....
        /*11e4*/ 	.word	0x000151a0
        /*11e8*/ 	.word	0x0000001d
        /*11ec*/ 	.word	0x00038840
        /*11f0*/ 	.short	0x010a
        /*11f2*/ 	.byte	0x3f
	.zero		1


	//   ....[63]....
        /*11f4*/ 	.word	0x000151e0
        /*11f8*/ 	.word	0x00000003
        /*11fc*/ 	.word	0x00038860
        /*1200*/ 	.short	0x010a
        /*1202*/ 	.byte	0x3f
	.zero		1


	//   ....[64]....
        /*1204*/ 	.word	0x00015220
        /*1208*/ 	.word	0x0000001d
        /*120c*/ 	.word	0x00038860
        /*1210*/ 	.short	0x010a
        /*1212*/ 	.byte	0x3f
	.zero		1


	//   ....[65]....
        /*1214*/ 	.word	0x00015260
        /*1218*/ 	.word	0x00000003
        /*121c*/ 	.word	0x00038880
        /*1220*/ 	.short	0x010a
        /*1222*/ 	.byte	0x3f
	.zero		1


	//   ....[66]....
        /*1224*/ 	.word	0x000152a0
        /*1228*/ 	.word	0x0000001d
        /*122c*/ 	.word	0x00038880
        /*1230*/ 	.short	0x010a
        /*1232*/ 	.byte	0x3f
	.zero		1


	//   ....[67]....
        /*1234*/ 	.word	0x00015310
        /*1238*/ 	.word	0x00000003
        /*123c*/ 	.word	0x00038800
        /*1240*/ 	.short	0x010a
        /*1242*/ 	.byte	0x3f
	.zero		1


	//   ....[68]....
        /*1244*/ 	.word	0x00015370
        /*1248*/ 	.word	0x00000003
        /*124c*/ 	.word	0x00038830
        /*1250*/ 	.short	0x010a
        /*1252*/ 	.byte	0x3f
	.zero		1


	//   ....[69]....
        /*1254*/ 	.word	0x000153d0
        /*1258*/ 	.word	0x00000007
        /*125c*/ 	.word	0x00038850
        /*1260*/ 	.short	0x010a
        /*1262*/ 	.byte	0x3f
	.zero		1


	//   ....[70]....
        /*1264*/ 	.word	0x00015440
        /*1268*/ 	.word	0x00000002
        /*126c*/ 	.word	0x00038830
        /*1270*/ 	.short	0x010a
        /*1272*/ 	.byte	0x3f
	.zero		1


	//   ....[71]....
        /*1274*/ 	.word	0x000154b0
        /*1278*/ 	.word	0x00000005
        /*127c*/ 	.word	0x00038850
        /*1280*/ 	.short	0x010a
        /*1282*/ 	.byte	0x3f
	.zero		1


	//   ....[72]....
        /*1284*/ 	.word	0x000155b0
        /*1288*/ 	.word	0x00000006
        /*128c*/ 	.word	0x00038880
        /*1290*/ 	.short	0x010a
        /*1292*/ 	.byte	0x3f
	.zero		1


	//   ....[73]....
        /*1294*/ 	.word	0x00016140
        /*1298*/ 	.word	0x00000006
        /*129c*/ 	.word	0x00038840
        /*12a0*/ 	.short	0x010a
        /*12a2*/ 	.byte	0x3f
	.zero		1


	//   ....[74]....
        /*12a4*/ 	.word	0x000175a0
        /*12a8*/ 	.word	0x00000010
        /*12ac*/ 	.word	0x00038820
        /*12b0*/ 	.short	0x010a
        /*12b2*/ 	.byte	0x3f
	.zero		1


	//   ....[75]....
        /*12b4*/ 	.word	0x000175f0
        /*12b8*/ 	.word	0x00000000
        /*12bc*/ 	.word	0x00038880
        /*12c0*/ 	.short	0x010a
        /*12c2*/ 	.byte	0x3f
	.zero		1


	//   ....[76]....
        /*12c4*/ 	.word	0x00017f60
        /*12c8*/ 	.word	0x00000000
        /*12cc*/ 	.word	0x00038840
        /*12d0*/ 	.short	0x010a
        /*12d2*/ 	.byte	0x3f
	.zero		1


	//   ....[77]....
        /*12d4*/ 	.word	0x00018840
        /*12d8*/ 	.word	0x00000000
        /*12dc*/ 	.word	0x00038870
        /*12e0*/ 	.short	0x010a
        /*12e2*/ 	.byte	0x3f
	.zero		1


	//   ....[78]....
        /*12e4*/ 	.word	0x00018890
        /*12e8*/ 	.word	0x00000000
        /*12ec*/ 	.word	0x00038860
        /*12f0*/ 	.short	0x010a
        /*12f2*/ 	.byte	0x3f
	.zero		1


	//   ....[79]....
        /*12f4*/ 	.word	0x000188e0
        /*12f8*/ 	.word	0x00000012
        /*12fc*/ 	.word	0x00038870
        /*1300*/ 	.short	0x010a
        /*1302*/ 	.byte	0x3f
	.zero		1


	//   ....[80]....
        /*1304*/ 	.word	0x00018930
        /*1308*/ 	.word	0x00000012
        /*130c*/ 	.word	0x00038860
        /*1310*/ 	.short	0x010a
        /*1312*/ 	.byte	0x3f
	.zero		1


	//   ....[81]....
        /*1314*/ 	.word	0x00018980
        /*1318*/ 	.word	0x00000005
        /*131c*/ 	.word	0x00038820
        /*1320*/ 	.short	0x010a
        /*1322*/ 	.byte	0x3f
	.zero		1


	//   ....[82]....
        /*1324*/ 	.word	0x00018b20
        /*1328*/ 	.word	0x00000003
        /*132c*/ 	.word	0x00038840
        /*1330*/ 	.short	0x010a
        /*1332*/ 	.byte	0x3f
	.zero		1


	//   ....[83]....
        /*1334*/ 	.word	0x00018b70
        /*1338*/ 	.word	0x0000001d
        /*133c*/ 	.word	0x00038840
        /*1340*/ 	.short	0x010a
        /*1342*/ 	.byte	0x3f
	.zero		1


	//   ....[84]....
        /*1344*/ 	.word	0x00018bc0
        /*1348*/ 	.word	0x00000003
        /*134c*/ 	.word	0x00038860
        /*1350*/ 	.short	0x010a
        /*1352*/ 	.byte	0x3f
	.zero		1


	//   ....[85]....
        /*1354*/ 	.word	0x00018c10
        /*1358*/ 	.word	0x0000001d
        /*135c*/ 	.word	0x00038860
        /*1360*/ 	.short	0x010a
        /*1362*/ 	.byte	0x3f
	.zero		1


	//   ....[86]....
        /*1364*/ 	.word	0x00018c60
        /*1368*/ 	.word	0x00000003
        /*136c*/ 	.word	0x00038880
        /*1370*/ 	.short	0x010a
        /*1372*/ 	.byte	0x3f
	.zero		1


	//----- nvinfo : EIATTR_NUM_MBARRIERS
	.align		4
.L_126:
        /*1374*/ 	.byte	0x03, 0x38
        /*1376*/ 	.short	0x0016


	//----- nvinfo : EIATTR_EXIT_INSTR_OFFSETS
	.align		4
        /*1378*/ 	.byte	0x04, 0x1c
        /*137a*/ 	.short	(.L_128 - .L_127)


	//   ....[0]....
.L_127:
        /*137c*/ 	.word	0x000009c0


	//   ....[1]....
        /*1380*/ 	.word	0x0000e270


	//   ....[2]....
        /*1384*/ 	.word	0x000152f0


	//----- nvinfo : EIATTR_MAX_THREADS
	.align		4
.L_128:
        /*1388*/ 	.byte	0x04, 0x05
        /*138a*/ 	.short	(.L_130 - .L_129)
.L_129:
        /*138c*/ 	.word	0x00000180
        /*1390*/ 	.word	0x00000001
        /*1394*/ 	.word	0x00000001


	//----- nvinfo : EIATTR_CRS_STACK_SIZE
	.align		4
.L_130:
        /*1398*/ 	.byte	0x04, 0x1e
        /*139a*/ 	.short	(.L_132 - .L_131)
.L_131:
        /*139c*/ 	.word	0x00000000


	//----- nvinfo : EIATTR_CBANK_PARAM_SIZE
	.align		4
.L_132:
        /*13a0*/ 	.byte	0x03, 0x19
        /*13a2*/ 	.short	0x0af0


	//----- nvinfo : EIATTR_PARAM_CBANK
	.align		4
        /*13a4*/ 	.byte	0x04, 0x0a
        /*13a6*/ 	.short	(.L_134 - .L_133)
	.align		4
.L_133:
        /*13a8*/ 	.word	index@(.nv.constant0._ZN7cutlass13device_kernelIN5flash11enable_sm90INS1_16FlashAttnFwdSm90INS1_25CollectiveMainloopFwdSm90ILi2EN4cute5tupleIJNS5_1CILi1EEES8_S8_EEENS6_IJNS7_ILi128EEESA_NS7_ILi256EEEEEELi256ENS_12float_e4m3_tEfNS_4arch4Sm90ELb0ELb0ELb1ELb1ELb1ELb0ELb0ELb1ELb0ELb1ELb1ELb0EEENS1_21CollectiveEpilogueFwdINS6_IJSA_SB_SA_EEES9_NS_10bfloat16_tESF_Li256ELb1ELb1ELb1ELb1EEENS1_36VarlenDynamicPersistentTileSchedulerILi128ELi128ELi256ELi128ELb1ELb1ELb1ELb0ELb1ELb1EEEEEEEEEvNT_6ParamsE)
        /*13ac*/ 	.short	0x0210
        /*13ae*/ 	.short	0x0af0


	//----- nvinfo : EIATTR_SW_WAR
	.align		4
.L_134:
        /*13b0*/ 	.byte	0x04, 0x36
        /*13b2*/ 	.short	(.L_136 - .L_135)
.L_135:
        /*13b4*/ 	.word	0x00000008
.L_136:


//--------------------- .nv.info._ZN7cutlass13device_kernelIN5flash11enable_sm90INS1_16FlashAttnFwdSm90INS1_25CollectiveMainloopFwdSm90ILi2EN4cute5tupleIJNS5_1CILi1EEES8_S8_EEENS6_IJNS7_ILi128EEESA_NS7_ILi256EEEEEELi256ENS_12float_e4m3_tEfNS_4arch4Sm90ELb0ELb0ELb1ELb1ELb1ELb1ELb0ELb1ELb0ELb1ELb1ELb0EEENS1_21CollectiveEpilogueFwdINS6_IJSA_SB_SA_EEES9_NS_10bfloat16_tESF_Li256ELb1ELb1ELb1ELb1EEENS1_36VarlenDynamicPersistentTileSchedulerILi128ELi128ELi256ELi128ELb1ELb1ELb1ELb0ELb1ELb1EEEEEEEEEvNT_6ParamsE --------------------------
	.section	.nv.info._ZN7cutlass13device_kernelIN5flash11enable_sm90INS1_16FlashAttnFwdSm90INS1_25CollectiveMainloopFwdSm90ILi2EN4cute5tupleIJNS5_1CILi1EEES8_S8_EEENS6_IJNS7_ILi128EEESA_NS7_ILi256EEEEEELi256ENS_12float_e4m3_tEfNS_4arch4Sm90ELb0ELb0ELb1ELb1ELb1ELb1ELb0ELb1ELb0ELb1ELb1ELb0EEENS1_21CollectiveEpilogueFwdINS6_IJSA_SB_SA_EEES9_NS_10bfloat16_tESF_Li256ELb1ELb1ELb1ELb1EEENS1_36VarlenDynamicPersistentTileSchedulerILi128ELi128ELi256ELi128ELb1ELb1ELb1ELb0ELb1ELb1EEEEEEEEEvNT_6ParamsE,"",@"SHT_CUDA_INFO"
	.sectionflags	@""
	.align	4


	//----- nvinfo : EIATTR_CUDA_API_VERSION
	.align		4
        /*0000*/ 	.byte	0x04, 0x37
        /*0002*/ 	.short	(.L_138 - .L_137)
.L_137:
        /*0004*/ 	.word	0x00000082


	//----- nvinfo : EIATTR_KPARAM_INFO
	.align		4
.L_138:
        /*0008*/ 	.byte	0x04, 0x17
        /*000a*/ 	.short	(.L_140 - .L_139)
.L_139:
        /*000c*/ 	.word	0x00000000
        /*0010*/ 	.short	0x0000
        /*0012*/ 	.short	0x0070
        /*0014*/ 	.byte	0x00, 0xf0, 0x01, 0x2a


	//----- nvinfo : EIATTR_SPARSE_MMA_MASK
	.align		4
.L_140:
        /*0018*/ 	.byte	0x03, 0x50
        /*001a*/ 	.short	0x0000


	//----- nvinfo : EIATTR_MAXREG_COUNT
	.align		4
        /*001c*/ 	.byte	0x03, 0x1b
        /*001e*/ 	.short	0x00a8


	//----- nvinfo : EIATTR_NUM_BARRIERS
	.align		4
        /*0020*/ 	.byte	0x02, 0x4c
        /*0022*/ 	.byte	0x10
	.zero		1


	//----- nvinfo : EIATTR_EXTERNS
	.align		4
        /*0024*/ 	.byte	0x04, 0x0f
        /*0026*/ 	.short	(.L_142 - .L_141)


	//   ....[0]....
	.align		4
.L_141:
        /*0028*/ 	.word	index@(__assertfail)


	//----- nvinfo : EIATTR_ANNOTATIONS
	.align		4
.L_142:
        /*002c*/ 	.byte	0x04, 0x55
        /*002e*/ 	.short	(.L_144 - .L_143)


	//   ....[0]....
.L_143:
        /* <DEDUP_REMOVED lines=205> */
        /*0cf4*/ 	.byte	0xd0, 0x09, 0x03, 0x00, 0x01, 0x00, 0x00, 0x00, 0x20, 0x13, 0x03, 0x00


	//----- nvinfo : EIATTR_MERCURY_ISA_VERSION
	.align		4
.L_144:
        /*0d00*/ 	.byte	0x03, 0x5f
        /*0d02*/ 	.short	0x0101


	//----- nvinfo : EIATTR_UNUSED_LOAD_BYTE_OFFSET
	.align		4
        /*0d04*/ 	.byte	0x04, 0x44
        /*0d06*/ 	.short	(.L_146 - .L_145)


	//   ....[0]....
.L_145:
        /*0d08*/ 	.word	0x00000ab0
        /*0d0c*/ 	.word	0x0000fff0


	//   ....[1]....
        /*0d10*/ 	.word	0x0001b1d0
        /*0d14*/ 	.word	0x0000fff0


	//----- nvinfo : EIATTR_INT_WARP_WIDE_INSTR_OFFSETS
	.align		4
.L_146:
        /*0d18*/ 	.byte	0x04, 0x31
        /*0d1a*/ 	.short	(.L_148 - .L_147)


	//   ....[0]....
.L_147:
        /*0d1c*/ 	.word	0x00000130


	//   ....[1]....
        /*0d20*/ 	.word	0x00000170


	//   ....[2]....
        /*0d24*/ 	.word	0x000001e0


	//   ....[3]....
        /*0d28*/ 	.word	0x00024e90


	//   ....[4]....
        /*0d2c*/ 	.word	0x00024f20


	//   ....[5]....
        /*0d30*/ 	.word	0x00028dd0


	//   ....[6]....
        /*0d34*/ 	.word	0x00028e60


	//----- nvinfo : EIATTR_COOP_GROUP_MASK_REGIDS
	.align		4
.L_148:
        /*0d38*/ 	.byte	0x04, 0x29
        /*0d3a*/ 	.short	(.L_150 - .L_149)


	//   ....[0]....
.L_149:
        /*0d3c*/ 	.word	0xffffffff


	//   ....[1]....
        /*0d40*/ 	.word	0xffffffff


	//   ....[2]....
        /*0d44*/ 	.word	0xffffffff


	//   ....[3]....
        /*0d48*/ 	.word	0xffffffff


	//   ....[4]....
        /*0d4c*/ 	.word	0xffffffff


	//   ....[5]....
        /*0d50*/ 	.word	0xffffffff


	//   ....[6]....
        /*0d54*/ 	.word	0xffffffff


	//   ....[7]....
        /*0d58*/ 	.word	0xffffffff


	//   ....[8]....
        /*0d5c*/ 	.word	0xffffffff


	//   ....[9]....
        /*0d60*/ 	.word	0xffffffff


	//   ....[10]....
        /*0d64*/ 	.word	0xffffffff


	//   ....[11]....
        /*0d68*/ 	.word	0xffffffff


	//   ....[12]....
        /*0d6c*/ 	.word	0xffffffff


	//   ....[13]....
        /*0d70*/ 	.word	0xffffffff


	//   ....[14]....
        /*0d74*/ 	.word	0xffffffff


	//   ....[15]....
        /*0d78*/ 	.word	0xffffffff


	//   ....[16]....
        /*0d7c*/ 	.word	0xffffffff


	//   ....[17]....
        /*0d80*/ 	.word	0xffffffff


	//   ....[18]....
        /*0d84*/ 	.word	0xffffffff


	//   ....[19]....
        /*0d88*/ 	.word	0xffffffff


	//   ....[20]....
        /*0d8c*/ 	.word	0xffffffff


	//   ....[21]....
        /*0d90*/ 	.word	0xffffffff


	//   ....[22]....
        /*0d94*/ 	.word	0xffffffff


	//   ....[23]....
        /*0d98*/ 	.word	0xffffffff


	//   ....[24]....
        /*0d9c*/ 	.word	0xffffffff


	//   ....[25]....
        /*0da0*/ 	.word	0xffffffff


	//   ....[26]....
        /*0da4*/ 	.word	0xffffffff


	//   ....[27]....
        /*0da8*/ 	.word	0xffffffff


	//   ....[28]....
        /*0dac*/ 	.word	0xffffffff


	//   ....[29]....
        /*0db0*/ 	.word	0xffffffff


	//   ....[30]....
        /*0db4*/ 	.word	0xffffffff


	//   ....[31]....
        /*0db8*/ 	.word	0xffffffff


	//   ....[32]....
        /*0dbc*/ 	.word	0xffffffff


	//   ....[33]....
        /*0dc0*/ 	.word	0xffffffff


	//   ....[34]....
        /*0dc4*/ 	.word	0xffffffff


	//   ....[35]....
        /*0dc8*/ 	.word	0xffffffff


	//   ....[36]....
        /*0dcc*/ 	.word	0xffffffff


	//   ....[37]....
        /*0dd0*/ 	.word	0xffffffff


	//   ....[38]....
        /*0dd4*/ 	.word	0xffffffff


	//   ....[39]....
        /*0dd8*/ 	.word	0xffffffff


	//   ....[40]....
        /*0ddc*/ 	.word	0xffffffff


	//   ....[41]....
        /*0de0*/ 	.word	0xffffffff


	//   ....[42]....
        /*0de4*/ 	.word	0xffffffff


	//   ....[43]....
        /*0de8*/ 	.word	0xffffffff


	//   ....[44]....
        /*0dec*/ 	.word	0xffffffff


	//   ....[45]....
        /*0df0*/ 	.word	0xffffffff


	//   ....[46]....
        /*0df4*/ 	.word	0xffffffff


	//   ....[47]....
        /*0df8*/ 	.word	0xffffffff


	//   ....[48]....
        /*0dfc*/ 	.word	0xffffffff


	//   ....[49]....
        /*0e00*/ 	.word	0xffffffff


	//   ....[50]....
        /*0e04*/ 	.word	0xffffffff


	//   ....[51]....
        /*0e08*/ 	.word	0xffffffff


	//   ....[52]....
        /*0e0c*/ 	.word	0xffffffff


	//   ....[53]....
        /*0e10*/ 	.word	0xffffffff


	//   ....[54]....
        /*0e14*/ 	.word	0xffffffff


	//   ....[55]....
        /*0e18*/ 	.word	0xffffffff


	//   ....[56]....
        /*0e1c*/ 	.word	0xffffffff


	//   ....[57]....
        /*0e20*/ 	.word	0xffffffff


	//   ....[58]....
        /*0e24*/ 	.word	0xffffffff


	//   ....[59]....
        /*0e28*/ 	.word	0xffffffff


	//   ....[60]....
        /*0e2c*/ 	.word	0xffffffff


	//   ....[61]....
        /*0e30*/ 	.word	0xffffffff


	//   ....[62]....
        /*0e34*/ 	.word	0xffffffff


	//   ....[63]....
        /*0e38*/ 	.word	0xffffffff


	//   ....[64]....
        /*0e3c*/ 	.word	0xffffffff


	//   ....[65]....
        /*0e40*/ 	.word	0xffffffff


	//   ....[66]....
        /*0e44*/ 	.word	0xffffffff


	//   ....[67]....
        /*0e48*/ 	.word	0xffffffff


	//   ....[68]....
        /*0e4c*/ 	.word	0xffffffff


	//   ....[69]....
        /*0e50*/ 	.word	0xffffffff


	//   ....[70]....
        /*0e54*/ 	.word	0xffffffff


	//   ....[71]....
        /*0e58*/ 	.word	0xffffffff


	//   ....[72]....
        /*0e5c*/ 	.word	0xffffffff


	//   ....[73]....
        /*0e60*/ 	.word	0xffffffff


	//   ....[74]....
        /*0e64*/ 	.word	0xffffffff


	//   ....[75]....
        /*0e68*/ 	.word	0xffffffff


	//   ....[76]....
        /*0e6c*/ 	.word	0xffffffff


	//   ....[77]....
        /*0e70*/ 	.word	0xffffffff


	//   ....[78]....
        /*0e74*/ 	.word	0xffffffff


	//   ....[79]....
        /*0e78*/ 	.word	0xffffffff


	//   ....[80]....
        /*0e7c*/ 	.word	0xffffffff


	//   ....[81]....
        /*0e80*/ 	.word	0xffffffff


	//   ....[82]....
        /*0e84*/ 	.word	0xffffffff


	//   ....[83]....
        /*0e88*/ 	.word	0xffffffff


	//   ....[84]....
        /*0e8c*/ 	.word	0xffffffff


	//   ....[85]....
        /*0e90*/ 	.word	0xffffffff


	//   ....[86]....
        /*0e94*/ 	.word	0xffffffff


	//   ....[87]....
        /*0e98*/ 	.word	0xffffffff


	//   ....[88]....
        /*0e9c*/ 	.word	0xffffffff


	//   ....[89]....
        /*0ea0*/ 	.word	0xffffffff


	//   ....[90]....
        /*0ea4*/ 	.word	0xffffffff


	//   ....[91]....
        /*0ea8*/ 	.word	0xffffffff


	//   ....[92]....
        /*0eac*/ 	.word	0xffffffff


	//   ....[93]....
        /*0eb0*/ 	.word	0xffffffff


	//   ....[94]....
        /*0eb4*/ 	.word	0xffffffff


	//   ....[95]....
        /*0eb8*/ 	.word	0xffffffff


	//   ....[96]....
        /*0ebc*/ 	.word	0xffffffff


	//   ....[97]....
        /*0ec0*/ 	.word	0xffffffff


	//   ....[98]....
        /*0ec4*/ 	.word	0xffffffff


	//   ....[99]....
        /*0ec8*/ 	.word	0xffffffff


	//   ....[100]....
        /*0ecc*/ 	.word	0xffffffff


	//   ....[101]....
        /*0ed0*/ 	.word	0xffffffff


	//   ....[102]....
        /*0ed4*/ 	.word	0xffffffff


	//   ....[103]....
        /*0ed8*/ 	.word	0xffffffff


	//   ....[104]....
        /*0edc*/ 	.word	0xffffffff


	//   ....[105]....
        /*0ee0*/ 	.word	0xffffffff


	//   ....[106]....
        /*0ee4*/ 	.word	0xffffffff


	//   ....[107]....
        /*0ee8*/ 	.word	0xffffffff


	//   ....[108]....
        /*0eec*/ 	.word	0xffffffff


	//   ....[109]....
        /*0ef0*/ 	.word	0xffffffff


	//   ....[110]....
        /*0ef4*/ 	.word	0xffffffff


	//   ....[111]....
        /*0ef8*/ 	.word	0xffffffff


	//   ....[112]....
        /*0efc*/ 	.word	0xffffffff


	//   ....[113]....
        /*0f00*/ 	.word	0xffffffff


	//   ....[114]....
        /*0f04*/ 	.word	0xffffffff


	//   ....[115]....
        /*0f08*/ 	.word	0xffffffff


	//   ....[116]....
        /*0f0c*/ 	.word	0xffffffff


	//   ....[117]....
        /*0f10*/ 	.word	0xffffffff


	//   ....[118]....
        /*0f14*/ 	.word	0xffffffff


	//   ....[119]....
        /*0f18*/ 	.word	0xffffffff


	//   ....[120]....
        /*0f1c*/ 	.word	0xffffffff


	//   ....[121]....
        /*0f20*/ 	.word	0xffffffff


	//   ....[122]....
        /*0f24*/ 	.word	0xffffffff


	//   ....[123]....
        /*0f28*/ 	.word	0xffffffff


	//   ....[124]....
        /*0f2c*/ 	.word	0xffffffff


	//   ....[125]....
        /*0f30*/ 	.word	0xffffffff


	//   ....[126]....
        /*0f34*/ 	.word	0xffffffff


	//   ....[127]....
        /*0f38*/ 	.word	0xffffffff


	//   ....[128]....
        /*0f3c*/ 	.word	0xffffffff


	//   ....[129]....
        /*0f40*/ 	.word	0xffffffff


	//   ....[130]....
        /*0f44*/ 	.word	0xffffffff


	//   ....[131]....
        /*0f48*/ 	.word	0xffffffff


	//   ....[132]....
        /*0f4c*/ 	.word	0xffffffff


	//   ....[133]....
        /*0f50*/ 	.word	0xffffffff


	//   ....[134]....
        /*0f54*/ 	.word	0xffffffff


	//   ....[135]....
        /*0f58*/ 	.word	0xffffffff


	//   ....[136]....
        /*0f5c*/ 	.word	0xffffffff


	//   ....[137]....
        /*0f60*/ 	.word	0xffffffff


	//   ....[138]....
        /*0f64*/ 	.word	0xffffffff


	//   ....[139]....
        /*0f68*/ 	.word	0xffffffff


	//   ....[140]....
        /*0f6c*/ 	.word	0xffffffff


	//   ....[141]....
        /*0f70*/ 	.word	0xffffffff


	//   ....[142]....
        /*0f74*/ 	.word	0xffffffff


	//   ....[143]....
        /*0f78*/ 	.word	0xffffffff


	//   ....[144]....
        /*0f7c*/ 	.word	0xffffffff


	//   ....[145]....
        /*0f80*/ 	.word	0xffffffff


	//   ....[146]....
        /*0f84*/ 	.word	0xffffffff


	//   ....[147]....
        /*0f88*/ 	.word	0xffffffff


	//   ....[148]....
        /*0f8c*/ 	.word	0xffffffff


	//   ....[149]....
        /*0f90*/ 	.word	0xffffffff


	//   ....[150]....
        /*0f94*/ 	.word	0xffffffff


	//   ....[151]....
        /*0f98*/ 	.word	0xffffffff


	//   ....[152]....
        /*0f9c*/ 	.word	0xffffffff


	//   ....[153]....
        /*0fa0*/ 	.word	0xffffffff


	//   ....[154]....
        /*0fa4*/ 	.word	0xffffffff


	//   ....[155]....
        /*0fa8*/ 	.word	0xffffffff


	//   ....[156]....
        /*0fac*/ 	.word	0xffffffff


	//   ....[157]....
        /*0fb0*/ 	.word	0xffffffff


	//   ....[158]....
        /*0fb4*/ 	.word	0xffffffff


	//   ....[159]....
        /*0fb8*/ 	.word	0xffffffff


	//   ....[160]....
        /*0fbc*/ 	.word	0xffffffff


	//   ....[161]....
        /*0fc0*/ 	.word	0xffffffff


	//   ....[162]....
        /*0fc4*/ 	.word	0xffffffff


	//   ....[163]....
        /*0fc8*/ 	.word	0xffffffff


	//   ....[164]....
        /*0fcc*/ 	.word	0xffffffff


	//   ....[165]....
        /*0fd0*/ 	.word	0xffffffff


	//   ....[166]....
        /*0fd4*/ 	.word	0xffffffff


	//   ....[167]....
        /*0fd8*/ 	.word	0xffffffff


	//   ....[168]....
        /*0fdc*/ 	.word	0xffffffff


	//   ....[169]....
        /*0fe0*/ 	.word	0xffffffff


	//   ....[170]....
        /*0fe4*/ 	.word	0xffffffff


	//   ....[171]....
        /*0fe8*/ 	.word	0xffffffff


	//   ....[172]....
        /*0fec*/ 	.word	0xffffffff


	//   ....[173]....
        /*0ff0*/ 	.word	0xffffffff


	//   ....[174]....
        /*0ff4*/ 	.word	0xffffffff


	//   ....[175]....
        /*0ff8*/ 	.word	0xffffffff


	//   ....[176]....
        /*0ffc*/ 	.word	0xffffffff


	//   ....[177]....
        /*1000*/ 	.word	0xffffffff


	//   ....[178]....
        /*1004*/ 	.word	0xffffffff


	//   ....[179]....
        /*1008*/ 	.word	0xffffffff


	//   ....[180]....
        /*100c*/ 	.word	0xffffffff


	//   ....[181]....
        /*1010*/ 	.word	0xffffffff


	//   ....[182]....
        /*1014*/ 	.word	0xffffffff


	//   ....[183]....
        /*1018*/ 	.word	0xffffffff


	//   ....[184]....
        /*101c*/ 	.word	0xffffffff


	//   ....[185]....
        /*1020*/ 	.word	0xffffffff


	//   ....[186]....
        /*1024*/ 	.word	0xffffffff


	//   ....[187]....
        /*1028*/ 	.word	0xffffffff


	//   ....[188]....
        /*102c*/ 	.word	0xffffffff


	//   ....[189]....
        /*1030*/ 	.word	0xffffffff


	//   ....[190]....
        /*1034*/ 	.word	0xffffffff


	//   ....[191]....
        /*1038*/ 	.word	0xffffffff


	//   ....[192]....
        /*103c*/ 	.word	0xffffffff


	//   ....[193]....
        /*1040*/ 	.word	0xffffffff


	//   ....[194]....
        /*1044*/ 	.word	0xffffffff


	//   ....[195]....
        /*1048*/ 	.word	0xffffffff


	//   ....[196]....
        /*104c*/ 	.word	0xffffffff


	//   ....[197]....
        /*1050*/ 	.word	0xffffffff


	//   ....[198]....
        /*1054*/ 	.word	0xffffffff


	//   ....[199]....
        /*1058*/ 	.word	0xffffffff


	//   ....[200]....
        /*105c*/ 	.word	0xffffffff


	//   ....[201]....
        /*1060*/ 	.word	0xffffffff


	//   ....[202]....
        /*1064*/ 	.word	0xffffffff


	//   ....[203]....
        /*1068*/ 	.word	0xffffffff


	//   ....[204]....
        /*106c*/ 	.word	0xffffffff


	//   ....[205]....
        /*1070*/ 	.word	0xffffffff


	//   ....[206]....
        /*1074*/ 	.word	0xffffffff


	//   ....[207]....
        /*1078*/ 	.word	0xffffffff


	//   ....[208]....
        /*107c*/ 	.word	0xffffffff


	//   ....[209]....
        /*1080*/ 	.word	0xffffffff


	//   ....[210]....
        /*1084*/ 	.word	0xffffffff


	//   ....[211]....
        /*1088*/ 	.word	0xffffffff


	//   ....[212]....
        /*108c*/ 	.word	0xffffffff


	//   ....[213]....
        /*1090*/ 	.word	0xffffffff


	//   ....[214]....
        /*1094*/ 	.word	0xffffffff


	//   ....[215]....
        /*1098*/ 	.word	0xffffffff


	//   ....[216]....
        /*109c*/ 	.word	0xffffffff


	//   ....[217]....
        /*10a0*/ 	.word	0xffffffff


	//   ....[218]....
        /*10a4*/ 	.word	0xffffffff


	//   ....[219]....
        /*10a8*/ 	.word	0xffffffff


	//   ....[220]....
        /*10ac*/ 	.word	0xffffffff


	//   ....[221]....
        /*10b0*/ 	.word	0xffffffff


	//   ....[222]....
        /*10b4*/ 	.word	0xffffffff


	//   ....[223]....
        /*10b8*/ 	.word	0xffffffff


	//   ....[224]....
        /*10bc*/ 	.word	0xffffffff


	//   ....[225]....
        /*10c0*/ 	.word	0xffffffff


	//   ....[226]....
        /*10c4*/ 	.word	0xffffffff


	//   ....[227]....
        /*10c8*/ 	.word	0xffffffff


	//   ....[228]....
        /*10cc*/ 	.word	0xffffffff


	//   ....[229]....
        /*10d0*/ 	.word	0xffffffff


	//   ....[230]....
        /*10d4*/ 	.word	0xffffffff


	//   ....[231]....
        /*10d8*/ 	.word	0xffffffff


	//   ....[232]....
        /*10dc*/ 	.word	0xffffffff


	//   ....[233]....
        /*10e0*/ 	.word	0xffffffff


	//   ....[234]....
        /*10e4*/ 	.word	0xffffffff


	//   ....[235]....
        /*10e8*/ 	.word	0xffffffff


	//   ....[236]....
        /*10ec*/ 	.word	0xffffffff


	//   ....[237]....
        /*10f0*/ 	.word	0xffffffff


	//   ....[238]....
        /*10f4*/ 	.word	0xffffffff


	//   ....[239]....
        /*10f8*/ 	.word	0xffffffff


	//   ....[240]....
        /*10fc*/ 	.word	0xffffffff


	//   ....[241]....
        /*1100*/ 	.word	0xffffffff


	//   ....[242]....
        /*1104*/ 	.word	0xffffffff


	//   ....[243]....
        /*1108*/ 	.word	0xffffffff


	//   ....[244]....
        /*110c*/ 	.word	0xffffffff


	//   ....[245]....
        /*1110*/ 	.word	0xffffffff


	//   ....[246]....
        /*1114*/ 	.word	0xffffffff


	//   ....[247]....
        /*1118*/ 	.word	0xffffffff


	//   ....[248]....
        /*111c*/ 	.word	0xffffffff


	//   ....[249]....
        /*1120*/ 	.word	0xffffffff


	//   ....[250]....
        /*1124*/ 	.word	0xffffffff


	//   ....[251]....
        /*1128*/ 	.word	0xffffffff


	//   ....[252]....
        /*112c*/ 	.word	0xffffffff


	//   ....[253]....
        /*1130*/ 	.word	0xffffffff


	//   ....[254]....
        /*1134*/ 	.word	0xffffffff


	//   ....[255]....
        /*1138*/ 	.word	0xffffffff


	//   ....[0]....
        /*113c*/ 	.word	0xffffffff


	//   ....[1]....
        /*1140*/ 	.word	0xffffffff


	//   ....[2]....
        /*1144*/ 	.word	0xffffffff


	//   ....[3]....
        /*1148*/ 	.word	0xffffffff


	//   ....[4]....
        /*114c*/ 	.word	0xffffffff


	//   ....[5]....
        /*1150*/ 	.word	0xffffffff


	//   ....[6]....
        /*1154*/ 	.word	0xffffffff


	//   ....[7]....
        /*1158*/ 	.word	0xffffffff


	//   ....[8]....
        /*115c*/ 	.word	0xffffffff


	//   ....[9]....
        /*1160*/ 	.word	0xffffffff


	//   ....[10]....
        /*1164*/ 	.word	0xffffffff


	//   ....[11]....
        /*1168*/ 	.word	0xffffffff


	//   ....[12]....
        /*116c*/ 	.word	0xffffffff


	//   ....[13]....
        /*1170*/ 	.word	0xffffffff


	//   ....[14]....
        /*1174*/ 	.word	0xffffffff


	//   ....[15]....
        /*1178*/ 	.word	0xffffffff


	//   ....[16]....
        /*117c*/ 	.word	0xffffffff


	//   ....[17]....
        /*1180*/ 	.word	0xffffffff


	//   ....[18]....
        /*1184*/ 	.word	0xffffffff


	//   ....[19]....
        /*1188*/ 	.word	0xffffffff


	//   ....[20]....
        /*118c*/ 	.word	0xffffffff


	//   ....[21]....
        /*1190*/ 	.word	0xffffffff


	//   ....[22]....
        /*1194*/ 	.word	0xffffffff


	//   ....[23]....
        /*1198*/ 	.word	0xffffffff


	//   ....[24]....
        /*119c*/ 	.word	0xffffffff


	//   ....[25]....
        /*11a0*/ 	.word	0xffffffff


	//   ....[26]....
        /*11a4*/ 	.word	0xffffffff


	//   ....[27]....
        /*11a8*/ 	.word	0xffffffff


	//   ....[28]....
        /*11ac*/ 	.word	0xffffffff


	//   ....[29]....
        /*11b0*/ 	.word	0xffffffff


	//   ....[30]....
        /*11b4*/ 	.word	0xffffffff


	//   ....[31]....
        /*11b8*/ 	.word	0xffffffff


	//   ....[32]....
        /*11bc*/ 	.word	0xffffffff


	//   ....[33]....
        /*11c0*/ 	.word	0xffffffff


	//   ....[34]....
        /*11c4*/ 	.word	0xffffffff


	//   ....[35]....
        /*11c8*/ 	.word	0xffffffff


	//   ....[36]....
        /*11cc*/ 	.word	0xffffffff


	//   ....[37]....
        /*11d0*/ 	.word	0xffffffff


	//   ....[38]....
        /*11d4*/ 	.word	0xffffffff


	//   ....[39]....
        /*11d8*/ 	.word	0xffffffff


	//   ....[40]....
        /*11dc*/ 	.word	0xffffffff


	//   ....[41]....
        /*11e0*/ 	.word	0xffffffff


	//   ....[42]....
        /*11e4*/ 	.word	0xffffffff


	//   ....[43]....
        /*11e8*/ 	.word	0xffffffff


	//   ....[44]....
        /*11ec*/ 	.word	0xffffffff


	//   ....[45]....
        /*11f0*/ 	.word	0xffffffff


	//   ....[46]....
        /*11f4*/ 	.word	0xffffffff


	//   ....[47]....
        /*11f8*/ 	.word	0xffffffff


	//   ....[48]....
        /*11fc*/ 	.word	0xffffffff


	//   ....[49]....
        /*1200*/ 	.word	0xffffffff


	//   ....[50]....
        /*1204*/ 	.word	0xffffffff


	//   ....[51]....
        /*1208*/ 	.word	0xffffffff


	//   ....[52]....
        /*120c*/ 	.word	0xffffffff


	//   ....[53]....
        /*1210*/ 	.word	0xffffffff


	//   ....[54]....
        /*1214*/ 	.word	0xffffffff


	//   ....[55]....
        /*1218*/ 	.word	0xffffffff


	//   ....[56]....
        /*121c*/ 	.word	0xffffffff


	//   ....[57]....
        /*1220*/ 	.word	0xffffffff


	//   ....[58]....
        /*1224*/ 	.word	0xffffffff


	//   ....[59]....
        /*1228*/ 	.word	0xffffffff


	//   ....[60]....
        /*122c*/ 	.word	0xffffffff


	//   ....[61]....
        /*1230*/ 	.word	0xffffffff


	//   ....[62]....
        /*1234*/ 	.word	0xffffffff


	//   ....[63]....
        /*1238*/ 	.word	0xffffffff


	//   ....[64]....
        /*123c*/ 	.word	0xffffffff


	//   ....[65]....
        /*1240*/ 	.word	0xffffffff


	//   ....[66]....
        /*1244*/ 	.word	0xffffffff


	//   ....[67]....
        /*1248*/ 	.word	0xffffffff


	//   ....[68]....
        /*124c*/ 	.word	0xffffffff


	//   ....[69]....
        /*1250*/ 	.word	0xffffffff


	//   ....[70]....
        /*1254*/ 	.word	0xffffffff


	//   ....[71]....
        /*1258*/ 	.word	0xffffffff


	//   ....[72]....
        /*125c*/ 	.word	0xffffffff


	//   ....[73]....
        /*1260*/ 	.word	0x0500000f


	//   ....[74]....
        /*1264*/ 	.word	0x0500000f


	//   ....[75]....
        /*1268*/ 	.word	0x0500000f


	//   ....[76]....
        /*126c*/ 	.word	0x0500000f


	//   ....[77]....
        /*1270*/ 	.word	0x0500000f


	//   ....[78]....
        /*1274*/ 	.word	0x0500000f


	//   ....[79]....
        /*1278*/ 	.word	0x0500000f


	//   ....[80]....
        /*127c*/ 	.word	0x0500000f


	//   ....[81]....
        /*1280*/ 	.word	0x0500000f


	//   ....[82]....
        /*1284*/ 	.word	0x0500000f


	//   ....[83]....
        /*1288*/ 	.word	0x0500000f


	//   ....[84]....
        /*128c*/ 	.word	0x0500000f


	//   ....[85]....
        /*1290*/ 	.word	0x0500000f


	//   ....[86]....
        /*1294*/ 	.word	0x0500000f


	//   ....[87]....
        /*1298*/ 	.word	0x0500000f


	//   ....[88]....
        /*129c*/ 	.word	0x0500000f


	//   ....[89]....
        /*12a0*/ 	.word	0x0500000f


	//   ....[90]....
        /*12a4*/ 	.word	0x0500000f


	//   ....[91]....
        /*12a8*/ 	.word	0x0500000f


	//   ....[92]....
        /*12ac*/ 	.word	0x0500000f


	//   ....[93]....
        /*12b0*/ 	.word	0x0500000f


	//   ....[94]....
        /*12b4*/ 	.word	0x0500000f


	//   ....[95]....
        /*12b8*/ 	.word	0x0500000f


	//   ....[96]....
        /*12bc*/ 	.word	0x0500000f


	//   ....[97]....
        /*12c0*/ 	.word	0x0500000f


	//   ....[98]....
        /*12c4*/ 	.word	0x0500000f


	//   ....[99]....
        /*12c8*/ 	.word	0x0500000f


	//   ....[100]....
        /*12cc*/ 	.word	0x0500000f


	//   ....[101]....
        /*12d0*/ 	.word	0x0500000f


	//   ....[102]....
        /*12d4*/ 	.word	0x0500000f


	//   ....[103]....
        /*12d8*/ 	.word	0x0500000f


	//   ....[104]....
        /*12dc*/ 	.word	0x0500000f


	//   ....[105]....
        /*12e0*/ 	.word	0x0500000f


	//   ....[106]....
        /*12e4*/ 	.word	0x0500000f


	//   ....[107]....
        /*12e8*/ 	.word	0x0500000f


	//   ....[108]....
        /*12ec*/ 	.word	0x0500000f


	//   ....[109]....
        /*12f0*/ 	.word	0x0500000f


	//   ....[110]....
        /*12f4*/ 	.word	0x0500000f


	//   ....[111]....
        /*12f8*/ 	.word	0x0500000f


	//   ....[112]....
        /*12fc*/ 	.word	0x0500000f


	//   ....[113]....
        /*1300*/ 	.word	0x0500000f


	//   ....[114]....
        /*1304*/ 	.word	0x0500000f


	//   ....[115]....
        /*1308*/ 	.word	0x0500000f


	//   ....[116]....
        /*130c*/ 	.word	0x0500000f


	//   ....[117]....
        /*1310*/ 	.word	0x0500000f


	//   ....[118]....
        /*1314*/ 	.word	0x0500000f


	//   ....[119]....
        /*1318*/ 	.word	0x0500000f


	//   ....[120]....
        /*131c*/ 	.word	0x0500000f


	//   ....[121]....
        /*1320*/ 	.word	0x0500000f


	//   ....[122]....
        /*1324*/ 	.word	0x0500000f


	//   ....[123]....
        /*1328*/ 	.word	0x0500000f


	//   ....[124]....
        /*132c*/ 	.word	0x0500000f


	//   ....[125]....
        /*1330*/ 	.word	0x0500000f


	//   ....[126]....
        /*1334*/ 	.word	0x0500000f


	//   ....[127]....
        /*1338*/ 	.word	0x0500000f


	//   ....[128]....
        /*133c*/ 	.word	0x0500000f


	//   ....[129]....
        /*1340*/ 	.word	0x0500000f


	//   ....[130]....
        /*1344*/ 	.word	0x0500000f


	//   ....[131]....
        /*1348*/ 	.word	0x0500000f


	//   ....[132]....
        /*134c*/ 	.word	0x0500000f


	//   ....[133]....
        /*1350*/ 	.word	0x0500000f


	//   ....[134]....
        /*1354*/ 	.word	0x0500000f


	//   ....[135]....
        /*1358*/ 	.word	0x0500000f


	//   ....[136]....
        /*135c*/ 	.word	0x0500000f


	//   ....[137]....
        /*1360*/ 	.word	0x0500000f


	//   ....[138]....
        /*1364*/ 	.word	0x0500000f


	//   ....[139]....
        /*1368*/ 	.word	0x0500000f


	//   ....[140]....
        /*136c*/ 	.word	0x0500000f


	//   ....[141]....
        /*1370*/ 	.word	0x0500000f


	//   ....[142]....
        /*1374*/ 	.word	0x0500000f


	//   ....[143]....
        /*1378*/ 	.word	0x0500000f


	//   ....[144]....
        /*137c*/ 	.word	0x0500000f


	//   ....[145]....
        /*1380*/ 	.word	0x0500000f


	//   ....[146]....
        /*1384*/ 	.word	0x0500000f


	//   ....[147]....
        /*1388*/ 	.word	0x0500000f


	//   ....[148]....
        /*138c*/ 	.word	0x0500000f


	//   ....[149]....
        /*1390*/ 	.word	0x0500000f


	//   ....[150]....
        /*1394*/ 	.word	0x0500000f


	//   ....[151]....
        /*1398*/ 	.word	0x0500000f


	//   ....[152]....
        /*139c*/ 	.word	0x0500000f


	//   ....[153]....
        /*13a0*/ 	.word	0x0500000f


	//   ....[154]....
        /*13a4*/ 	.word	0x0500000f


	//   ....[155]....
        /*13a8*/ 	.word	0x0500000f


	//   ....[156]....
        /*13ac*/ 	.word	0x0500000f


	//   ....[157]....
        /*13b0*/ 	.word	0x0500000f


	//   ....[158]....
        /*13b4*/ 	.word	0x0500000f


	//   ....[159]....
        /*13b8*/ 	.word	0x0500000f


	//   ....[160]....
        /*13bc*/ 	.word	0x0500000f


	//   ....[161]....
        /*13c0*/ 	.word	0x0500000f


	//   ....[162]....
        /*13c4*/ 	.word	0x0500000f


	//   ....[163]....
        /*13c8*/ 	.word	0x0500000f


	//   ....[164]....
        /*13cc*/ 	.word	0x0500000f


	//   ....[165]....
        /*13d0*/ 	.word	0x0500000f


	//   ....[166]....
        /*13d4*/ 	.word	0x0500000f


	//   ....[167]....
        /*13d8*/ 	.word	0x0500000f


	//   ....[168]....
        /*13dc*/ 	.word	0x0500000f


	//   ....[169]....
        /*13e0*/ 	.word	0x0500000f


	//   ....[170]....
        /*13e4*/ 	.word	0x0500000f


	//   ....[171]....
        /*13e8*/ 	.word	0x0500000f


	//   ....[172]....
        /*13ec*/ 	.word	0x0500000f


	//   ....[173]....
        /*13f0*/ 	.word	0x0500000f


	//   ....[174]....
        /*13f4*/ 	.word	0x0500000f


	//   ....[175]....
        /*13f8*/ 	.word	0x0500000f


	//   ....[176]....
        /*13fc*/ 	.word	0x0500000f


	//   ....[177]....
        /*1400*/ 	.word	0x0500000f


	//   ....[178]....
        /*1404*/ 	.word	0x0500000f


	//   ....[179]....
        /*1408*/ 	.word	0x0500000f


	//   ....[180]....
        /*140c*/ 	.word	0x0500000f


	//   ....[181]....
        /*1410*/ 	.word	0x0500000f


	//   ....[182]....
        /*1414*/ 	.word	0x0500000f


	//   ....[183]....
        /*1418*/ 	.word	0x0500000f


	//   ....[184]....
        /*141c*/ 	.word	0x0500000f


	//   ....[185]....
        /*1420*/ 	.word	0x0500000f


	//   ....[186]....
        /*1424*/ 	.word	0x0500000f


	//   ....[187]....
        /*1428*/ 	.word	0x0500000f


	//   ....[188]....
        /*142c*/ 	.word	0x0500000f


	//   ....[189]....
        /*1430*/ 	.word	0x0500000f


	//   ....[190]....
        /*1434*/ 	.word	0x0500000f


	//   ....[191]....
        /*1438*/ 	.word	0x0500000f


	//   ....[192]....
        /*143c*/ 	.word	0x0500000f


	//   ....[193]....
        /*1440*/ 	.word	0x0500000f


	//   ....[194]....
        /*1444*/ 	.word	0x0500000f


	//   ....[195]....
        /*1448*/ 	.word	0x0500000f


	//   ....[196]....
        /*144c*/ 	.word	0x0500000f


	//   ....[197]....
        /*1450*/ 	.word	0x0500000f


	//   ....[198]....
        /*1454*/ 	.word	0x0500000f


	//   ....[199]....
        /*1458*/ 	.word	0x0500000f


	//   ....[200]....
        /*145c*/ 	.word	0x0500000f


	//   ....[201]....
        /*1460*/ 	.word	0x0500000f


	//   ....[202]....
        /*1464*/ 	.word	0x0500000f


	//   ....[203]....
        /*1468*/ 	.word	0x0500000f


	//   ....[204]....
        /*146c*/ 	.word	0x0500000f


	//   ....[205]....
        /*1470*/ 	.word	0x0500000f


	//   ....[206]....
        /*1474*/ 	.word	0x0500000f


	//   ....[207]....
        /*1478*/ 	.word	0x0500000f


	//   ....[208]....
        /*147c*/ 	.word	0x0500000f


	//   ....[209]....
        /*1480*/ 	.word	0x0500000f


	//   ....[210]....
        /*1484*/ 	.word	0x0500000f


	//   ....[211]....
        /*1488*/ 	.word	0x0500000f


	//   ....[212]....
        /*148c*/ 	.word	0x0500000f


	//   ....[213]....
        /*1490*/ 	.word	0x0500000f


	//   ....[214]....
        /*1494*/ 	.word	0x0500000f


	//   ....[215]....
        /*1498*/ 	.word	0x0500000f


	//   ....[216]....
        /*149c*/ 	.word	0x0500000f


	//   ....[217]....
        /*14a0*/ 	.word	0x0500000f


	//   ....[218]....
        /*14a4*/ 	.word	0x0500000f


	//   ....[219]....
        /*14a8*/ 	.word	0x0500000f


	//   ....[220]....
        /*14ac*/ 	.word	0x0500000f


	//   ....[221]....
        /*14b0*/ 	.word	0x0500000f


	//   ....[222]....
        /*14b4*/ 	.word	0x0500000f


	//   ....[223]....
        /*14b8*/ 	.word	0x0500000f


	//   ....[224]....
        /*14bc*/ 	.word	0x0500000f


	//   ....[225]....
        /*14c0*/ 	.word	0x0500000f


	//   ....[226]....
        /*14c4*/ 	.word	0x0500000f


	//   ....[227]....
        /*14c8*/ 	.word	0x0500000f


	//   ....[228]....
        /*14cc*/ 	.word	0x0500000f


	//   ....[229]....
        /*14d0*/ 	.word	0x0500000f


	//   ....[230]....
        /*14d4*/ 	.word	0x0500000f


	//   ....[231]....
        /*14d8*/ 	.word	0x0500000f


	//   ....[232]....
        /*14dc*/ 	.word	0x0500000f


	//   ....[233]....
        /*14e0*/ 	.word	0x0500000f


	//   ....[234]....
        /*14e4*/ 	.word	0x0500000f


	//   ....[235]....
        /*14e8*/ 	.word	0x0500000f


	//   ....[236]....
        /*14ec*/ 	.word	0x0500000f


	//   ....[237]....
        /*14f0*/ 	.word	0x0500000f


	//   ....[238]....
        /*14f4*/ 	.word	0x0500000f


	//   ....[239]....
        /*14f8*/ 	.word	0x0500000f


	//   ....[240]....
        /*14fc*/ 	.word	0x0500000f


	//   ....[241]....
        /*1500*/ 	.word	0x0500000f


	//   ....[242]....
        /*1504*/ 	.word	0x0500000f


	//   ....[243]....
        /*1508*/ 	.word	0x0500000f


	//   ....[244]....
        /*150c*/ 	.word	0x0500000f


	//   ....[245]....
        /*1510*/ 	.word	0x0500000f


	//   ....[246]....
        /*1514*/ 	.word	0x0500000f


	//   ....[247]....
        /*1518*/ 	.word	0x0500000f


	//   ....[248]....
        /*151c*/ 	.word	0x0500000f


	//   ....[249]....
        /*1520*/ 	.word	0x0500000f


	//   ....[250]....
        /*1524*/ 	.word	0x0500000f


	//   ....[251]....
        /*1528*/ 	.word	0x0500000f


	//   ....[252]....
        /*152c*/ 	.word	0x0500000f


	//   ....[253]....
        /*1530*/ 	.word	0x0500000f


	//   ....[254]....
        /*1534*/ 	.word	0x0500000f


	//   ....[255]....
        /*1538*/ 	.word	0x0500000f


	//   ....[0]....
        /*153c*/ 	.word	0x0500000f


	//   ....[1]....
        /*1540*/ 	.word	0x0500000f


	//   ....[2]....
        /*1544*/ 	.word	0x0500000f


	//   ....[3]....
        /*1548*/ 	.word	0x0500000f


	//   ....[4]....
        /*154c*/ 	.word	0x0500000f


	//   ....[5]....
        /*1550*/ 	.word	0x0500000f


	//   ....[6]....
        /*1554*/ 	.word	0x0500000f


	//   ....[7]....
        /*1558*/ 	.word	0x0500000f


	//   ....[8]....
        /*155c*/ 	.word	0x0500000f


	//   ....[9]....
        /*1560*/ 	.word	0x0500000f


	//   ....[10]....
        /*1564*/ 	.word	0x0500000f


	//   ....[11]....
        /*1568*/ 	.word	0x0500000f


	//   ....[12]....
        /*156c*/ 	.word	0x0500000f


	//   ....[13]....
        /*1570*/ 	.word	0x0500000f


	//   ....[14]....
        /*1574*/ 	.word	0x0500000f


	//   ....[15]....
        /*1578*/ 	.word	0x0500000f


	//   ....[16]....
        /*157c*/ 	.word	0x0500000f


	//   ....[17]....
        /*1580*/ 	.word	0x0500000f


	//   ....[18]....
        /*1584*/ 	.word	0x0500000f


	//   ....[19]....
        /*1588*/ 	.word	0x0500000f


	//   ....[20]....
        /*158c*/ 	.word	0x0500000f


	//   ....[21]....
        /*1590*/ 	.word	0x0500000f


	//   ....[22]....
        /*1594*/ 	.word	0x0500000f


	//   ....[23]....
        /*1598*/ 	.word	0x0500000f


	//   ....[24]....
        /*159c*/ 	.word	0x0500000f


	//   ....[25]....
        /*15a0*/ 	.word	0x0500000f


	//   ....[26]....
        /*15a4*/ 	.word	0x0500000f


	//   ....[27]....
        /*15a8*/ 	.word	0x0500000f


	//   ....[28]....
        /*15ac*/ 	.word	0x0500000f


	//   ....[29]....
        /*15b0*/ 	.word	0x0500000f


	//   ....[30]....
        /*15b4*/ 	.word	0x0500000f


	//   ....[31]....
        /*15b8*/ 	.word	0x0500000f


	//   ....[32]....
        /*15bc*/ 	.word	0x0500000f


	//   ....[33]....
        /*15c0*/ 	.word	0x0500000f


	//   ....[34]....
        /*15c4*/ 	.word	0x0500000f


	//   ....[35]....
        /*15c8*/ 	.word	0x0500000f


	//   ....[36]....
        /*15cc*/ 	.word	0x0500000f


	//   ....[37]....
        /*15d0*/ 	.word	0x0500000f


	//   ....[38]....
        /*15d4*/ 	.word	0x0500000f


	//   ....[39]....
        /*15d8*/ 	.word	0x0500000f


	//   ....[40]....
        /*15dc*/ 	.word	0x0500000f


	//   ....[41]....
        /*15e0*/ 	.word	0x0500000f


	//   ....[42]....
        /*15e4*/ 	.word	0x0500000f


	//   ....[43]....
        /*15e8*/ 	.word	0x0500000f


	//   ....[44]....
        /*15ec*/ 	.word	0x0500000f


	//   ....[45]....
        /*15f0*/ 	.word	0x0500000f


	//   ....[46]....
        /*15f4*/ 	.word	0x0500000f


	//   ....[47]....
        /*15f8*/ 	.word	0x0500000f


	//   ....[48]....
        /*15fc*/ 	.word	0x0500000f


	//   ....[49]....
        /*1600*/ 	.word	0x0500000f


	//   ....[50]....
        /*1604*/ 	.word	0x0500000f


	//   ....[51]....
        /*1608*/ 	.word	0x0500000f


	//   ....[52]....
        /*160c*/ 	.word	0x0500000f


	//   ....[53]....
        /*1610*/ 	.word	0x0500000f


	//   ....[54]....
        /*1614*/ 	.word	0x0500000f


	//   ....[55]....
        /*1618*/ 	.word	0x0500000f


	//   ....[56]....
        /*161c*/ 	.word	0x0500000f


	//   ....[57]....
        /*1620*/ 	.word	0x0500000f


	//   ....[58]....
        /*1624*/ 	.word	0x0500000f


	//   ....[59]....
        /*1628*/ 	.word	0x0500000f


	//   ....[60]....
        /*162c*/ 	.word	0x0500000f


	//   ....[61]....
        /*1630*/ 	.word	0x0500000f


	//   ....[62]....
        /*1634*/ 	.word	0x0500000f


	//   ....[63]....
        /*1638*/ 	.word	0x0500000f


	//   ....[64]....
        /*163c*/ 	.word	0x0500000f


	//   ....[65]....
        /*1640*/ 	.word	0x0500000f


	//   ....[66]....
        /*1644*/ 	.word	0x0500000f


	//   ....[67]....
        /*1648*/ 	.word	0x0500000f


	//   ....[68]....
        /*164c*/ 	.word	0x0500000f


	//   ....[69]....
        /*1650*/ 	.word	0x0500000f


	//   ....[70]....
        /*1654*/ 	.word	0x0500000f


	//   ....[71]....
        /*1658*/ 	.word	0x0500000f


	//   ....[72]....
        /*165c*/ 	.word	0x0500000f


	//   ....[73]....
        /*1660*/ 	.word	0x0500000f


	//   ....[74]....
        /*1664*/ 	.word	0x0500000f


	//   ....[75]....
        /*1668*/ 	.word	0x0500000f


	//   ....[76]....
        /*166c*/ 	.word	0x0500000f


	//   ....[77]....
        /*1670*/ 	.word	0x0500000f


	//   ....[78]....
        /*1674*/ 	.word	0x0500000f


	//   ....[79]....
        /*1678*/ 	.word	0x0500000f


	//   ....[80]....
        /*167c*/ 	.word	0x0500000f


	//   ....[81]....
        /*1680*/ 	.word	0x0500000f


	//   ....[82]....
        /*1684*/ 	.word	0x0500000f


	//   ....[83]....
        /*1688*/ 	.word	0x0500000f


	//   ....[84]....
        /*168c*/ 	.word	0x0500000f


	//   ....[85]....
        /*1690*/ 	.word	0x0500000f


	//   ....[86]....
        /*1694*/ 	.word	0x0500000f


	//   ....[87]....
        /*1698*/ 	.word	0x0500000f


	//   ....[88]....
        /*169c*/ 	.word	0x0500000f


	//   ....[89]....
        /*16a0*/ 	.word	0x0500000f


	//   ....[90]....
        /*16a4*/ 	.word	0x0500000f


	//   ....[91]....
        /*16a8*/ 	.word	0x0500000f


	//   ....[92]....
        /*16ac*/ 	.word	0x0500000f


	//   ....[93]....
        /*16b0*/ 	.word	0x0500000f


	//   ....[94]....
        /*16b4*/ 	.word	0x0500000f


	//   ....[95]....
        /*16b8*/ 	.word	0x0500000f


	//   ....[96]....
        /*16bc*/ 	.word	0x0500000f


	//   ....[97]....
        /*16c0*/ 	.word	0x0500000f


	//   ....[98]....
        /*16c4*/ 	.word	0x0500000f


	//----- nvinfo : EIATTR_COOP_GROUP_INSTR_OFFSETS
	.align		4
.L_150:
        /*16c8*/ 	.byte	0x04, 0x28
        /*16ca*/ 	.short	(.L_152 - .L_151)


	//   ....[0]....
.L_151:
        /*16cc*/ 	.word	0x00000070


	//   ....[1]....
        /*16d0*/ 	.word	0x00000140


	//   ....[2]....
        /*16d4*/ 	.word	0x00000190


	//   ....[3]....
        /*16d8*/ 	.word	0x000003c0


	//   ....[4]....
        /*16dc*/ 	.word	0x00000520


	//   ....[5]....
        /*16e0*/ 	.word	0x00000640


	//   ....[6]....
        /*16e4*/ 	.word	0x000007a0


	//   ....[7]....
        /*16e8*/ 	.word	0x00003c70


	//   ....[8]....
        /*16ec*/ 	.word	0x00003c80


	//   ....[9]....
        /*16f0*/ 	.word	0x00004b70


	//   ....[10]....
        /*16f4*/ 	.word	0x00004b80


	//   ....[11]....
        /*16f8*/ 	.word	0x00005a40


	//   ....[12]....
        /*16fc*/ 	.word	0x00005a50


	//   ....[13]....
        /*1700*/ 	.word	0x00006930


	//   ....[14]....
        /*1704*/ 	.word	0x00006940


	//   ....[15]....
        /*1708*/ 	.word	0x00007ea0


	//   ....[16]....
        /*170c*/ 	.word	0x00007eb0


	//   ....[17]....
        /*1710*/ 	.word	0x00008eb0


	//   ....[18]....
        /*1714*/ 	.word	0x00008ec0


	//   ....[19]....
        /*1718*/ 	.word	0x00009ed0


	//   ....[20]....
        /*171c*/ 	.word	0x00009ee0


	//   ....[21]....
        /*1720*/ 	.word	0x0000ae90


	//   ....[22]....
        /*1724*/ 	.word	0x0000aea0


	//   ....[23]....
        /*1728*/ 	.word	0x0000c080


	//   ....[24]....
        /*172c*/ 	.word	0x0000c090


	//   ....[25]....
        /*1730*/ 	.word	0x0000c1a0


	//   ....[26]....
        /*1734*/ 	.word	0x0000c1b0


	//   ....[27]....
        /*1738*/ 	.word	0x0000c2d0


	//   ....[28]....
        /*173c*/ 	.word	0x0000c2e0


	//   ....[29]....
        /*1740*/ 	.word	0x0000c400


	//   ....[30]....
        /*1744*/ 	.word	0x0000c410


	//   ....[31]....
        /*1748*/ 	.word	0x0000c780


	//   ....[32]....
        /*174c*/ 	.word	0x0000c7a0


	//   ....[33]....
        /*1750*/ 	.word	0x0000c880


	//   ....[34]....
        /*1754*/ 	.word	0x0000c8a0


	//   ....[35]....
        /*1758*/ 	.word	0x0000c980


	//   ....[36]....
        /*175c*/ 	.word	0x0000c9a0


	//   ....[37]....
        /*1760*/ 	.word	0x0000ca80


	//   ....[38]....
        /*1764*/ 	.word	0x0000caa0


	//   ....[39]....
        /*1768*/ 	.word	0x0000d480


	//   ....[40]....
        /*176c*/ 	.word	0x0000dc10


	//   ....[41]....
        /*1770*/ 	.word	0x0000dc20


	//   ....[42]....
        /*1774*/ 	.word	0x0000dc30


	//   ....[43]....
        /*1778*/ 	.word	0x0000dc40


	//   ....[44]....
        /*177c*/ 	.word	0x00011280


	//   ....[45]....
        /*1780*/ 	.word	0x00011290


	//   ....[46]....
        /*1784*/ 	.word	0x000112a0


	//   ....[47]....
        /*1788*/ 	.word	0x000112b0


	//   ....[48]....
        /*178c*/ 	.word	0x00016300


	//   ....[49]....
        /*1790*/ 	.word	0x00016320


	//   ....[50]....
        /*1794*/ 	.word	0x000168b0


	//   ....[51]....
        /*1798*/ 	.word	0x00016940


	//   ....[52]....
        /*179c*/ 	.word	0x00018570


	//   ....[53]....
        /*17a0*/ 	.word	0x00018590


	//   ....[54]....
        /*17a4*/ 	.word	0x00019230


	//   ....[55]....
        /*17a8*/ 	.word	0x000192a0


	//   ....[56]....
        /*17ac*/ 	.word	0x0001a5a0


	//   ....[57]....
        /*17b0*/ 	.word	0x0001a600


	//   ....[58]....
        /*17b4*/ 	.word	0x0001a6e0


	//   ....[59]....
        /*17b8*/ 	.word	0x0001a700


	//   ....[60]....
        /*17bc*/ 	.word	0x0001b9f0


	//   ....[61]....
        /*17c0*/ 	.word	0x0001ba20


	//   ....[62]....
        /*17c4*/ 	.word	0x0001ba50


	//   ....[63]....
        /*17c8*/ 	.word	0x0001ba80


	//   ....[64]....
        /*17cc*/ 	.word	0x0001bab0


	//   ....[65]....
        /*17d0*/ 	.word	0x0001bae0


	//   ....[66]....
        /*17d4*/ 	.word	0x0001bb10


	//   ....[67]....
        /*17d8*/ 	.word	0x0001bb40


	//   ....[68]....
        /*17dc*/ 	.word	0x0001bb70


	//   ....[69]....
        /*17e0*/ 	.word	0x0001bba0


	//   ....[70]....
        /*17e4*/ 	.word	0x0001bbd0


	//   ....[71]....
        /*17e8*/ 	.word	0x0001bc00


	//   ....[72]....
        /*17ec*/ 	.word	0x0001bc30


	//   ....[73]....
        /*17f0*/ 	.word	0x0001bc60


	//   ....[74]....
        /*17f4*/ 	.word	0x0001bca0


	//   ....[75]....
        /*17f8*/ 	.word	0x0001bcd0


	//   ....[76]....
        /*17fc*/ 	.word	0x0001bd00


	//   ....[77]....
        /*1800*/ 	.word	0x0001bd30


	//   ....[78]....
        /*1804*/ 	.word	0x0001bd60


	//   ....[79]....
        /*1808*/ 	.word	0x0001bd90


	//   ....[80]....
        /*180c*/ 	.word	0x0001bdc0


	//   ....[81]....
        /*1810*/ 	.word	0x0001bdf0


	//   ....[82]....
        /*1814*/ 	.word	0x0001be20


	//   ....[83]....
        /*1818*/ 	.word	0x0001be60


	//   ....[84]....
        /*181c*/ 	.word	0x0001be90


	//   ....[85]....
        /*1820*/ 	.word	0x0001bec0


	//   ....[86]....
        /*1824*/ 	.word	0x0001bef0


	//   ....[87]....
        /*1828*/ 	.word	0x0001bf20


	//   ....[88]....
        /*182c*/ 	.word	0x0001bf50


	//   ....[89]....
        /*1830*/ 	.word	0x0001bf80


	//   ....[90]....
        /*1834*/ 	.word	0x0001bfb0


	//   ....[91]....
        /*1838*/ 	.word	0x0001bfe0


	//   ....[92]....
        /*183c*/ 	.word	0x0001c010


	//   ....[93]....
        /*1840*/ 	.word	0x0001c040


	//   ....[94]....
        /*1844*/ 	.word	0x0001c070


	//   ....[95]....
        /*1848*/ 	.word	0x0001c0a0


	//   ....[96]....
        /*184c*/ 	.word	0x0001c0d0


	//   ....[97]....
        /*1850*/ 	.word	0x0001c100


	//   ....[98]....
        /*1854*/ 	.word	0x0001c130


	//   ....[99]....
        /*1858*/ 	.word	0x0001c160


	//   ....[100]....
        /*185c*/ 	.word	0x0001c190


	//   ....[101]....
        /*1860*/ 	.word	0x0001c1c0


	//   ....[102]....
        /*1864*/ 	.word	0x0001c1f0


	//   ....[103]....
        /*1868*/ 	.word	0x0001c220


	//   ....[104]....
        /*186c*/ 	.word	0x0001c250


	//   ....[105]....
        /*1870*/ 	.word	0x0001c280


	//   ....[106]....
        /*1874*/ 	.word	0x0001c2b0


	//   ....[107]....
        /*1878*/ 	.word	0x0001c2e0


	//   ....[108]....
        /*187c*/ 	.word	0x0001c310


	//   ....[109]....
        /*1880*/ 	.word	0x0001c340


	//   ....[110]....
        /*1884*/ 	.word	0x0001c370


	//   ....[111]....
        /*1888*/ 	.word	0x0001c3a0


	//   ....[112]....
        /*188c*/ 	.word	0x0001c3d0


	//   ....[113]....
        /*1890*/ 	.word	0x0001c400


	//   ....[114]....
        /*1894*/ 	.word	0x0001c430


	//   ....[115]....
        /*1898*/ 	.word	0x0001c460


	//   ....[116]....
        /*189c*/ 	.word	0x0001c490


	//   ....[117]....
        /*18a0*/ 	.word	0x0001c4c0


	//   ....[118]....
        /*18a4*/ 	.word	0x0001c4f0


	//   ....[119]....
        /*18a8*/ 	.word	0x0001c520


	//   ....[120]....
        /*18ac*/ 	.word	0x0001c550


	//   ....[121]....
        /*18b0*/ 	.word	0x0001c580


	//   ....[122]....
        /*18b4*/ 	.word	0x0001c5b0


	//   ....[123]....
        /*18b8*/ 	.word	0x0001c5e0


	//   ....[124]....
        /*18bc*/ 	.word	0x0001c610


	//   ....[125]....
        /*18c0*/ 	.word	0x0001c640


	//   ....[126]....
        /*18c4*/ 	.word	0x0001c670


	//   ....[127]....
        /*18c8*/ 	.word	0x0001c6a0


	//   ....[128]....
        /*18cc*/ 	.word	0x0001c6d0


	//   ....[129]....
        /*18d0*/ 	.word	0x0001c700


	//   ....[130]....
        /*18d4*/ 	.word	0x0001c730


	//   ....[131]....
        /*18d8*/ 	.word	0x0001c760


	//   ....[132]....
        /*18dc*/ 	.word	0x0001c790


	//   ....[133]....
        /*18e0*/ 	.word	0x0001c7c0


	//   ....[134]....
        /*18e4*/ 	.word	0x0001c7f0


	//   ....[135]....
        /*18e8*/ 	.word	0x0001c820


	//   ....[136]....
        /*18ec*/ 	.word	0x0001c850


	//   ....[137]....
        /*18f0*/ 	.word	0x0001c880


	//   ....[138]....
        /*18f4*/ 	.word	0x0001c8b0


	//   ....[139]....
        /*18f8*/ 	.word	0x0001c8e0


	//   ....[140]....
        /*18fc*/ 	.word	0x0001c910


	//   ....[141]....
        /*1900*/ 	.word	0x0001c940


	//   ....[142]....
        /*1904*/ 	.word	0x0001c970


	//   ....[143]....
        /*1908*/ 	.word	0x0001c9a0


	//   ....[144]....
        /*190c*/ 	.word	0x0001c9d0


	//   ....[145]....
        /*1910*/ 	.word	0x0001ca00


	//   ....[146]....
        /*1914*/ 	.word	0x0001ca30


	//   ....[147]....
        /*1918*/ 	.word	0x0001ca60


	//   ....[148]....
        /*191c*/ 	.word	0x0001ca90


	//   ....[149]....
        /*1920*/ 	.word	0x0001cac0


	//   ....[150]....
        /*1924*/ 	.word	0x0001caf0


	//   ....[151]....
        /*1928*/ 	.word	0x0001cb20


	//   ....[152]....
        /*192c*/ 	.word	0x0001cb50


	//   ....[153]....
        /*1930*/ 	.word	0x0001cb80


	//   ....[154]....
        /*1934*/ 	.word	0x0001cbb0


	//   ....[155]....
        /*1938*/ 	.word	0x0001cbe0


	//   ....[156]....
        /*193c*/ 	.word	0x0001cc10


	//   ....[157]....
        /*1940*/ 	.word	0x0001cc40


	//   ....[158]....
        /*1944*/ 	.word	0x0001cc70


	//   ....[159]....
        /*1948*/ 	.word	0x0001cca0


	//   ....[160]....
        /*194c*/ 	.word	0x0001ccd0


	//   ....[161]....
        /*1950*/ 	.word	0x0001cd00


	//   ....[162]....
        /*1954*/ 	.word	0x0001cd30


	//   ....[163]....
        /*1958*/ 	.word	0x0001cd60


	//   ....[164]....
        /*195c*/ 	.word	0x0001cd90


	//   ....[165]....
        /*1960*/ 	.word	0x0001cdc0


	//   ....[166]....
        /*1964*/ 	.word	0x0001cdf0


	//   ....[167]....
        /*1968*/ 	.word	0x0001ce20


	//   ....[168]....
        /*196c*/ 	.word	0x0001ce50


	//   ....[169]....
        /*1970*/ 	.word	0x0001ce80


	//   ....[170]....
        /*1974*/ 	.word	0x0001ceb0


	//   ....[171]....
        /*1978*/ 	.word	0x0001cee0


	//   ....[172]....
        /*197c*/ 	.word	0x0001cf10


	//   ....[173]....
        /*1980*/ 	.word	0x0001cf20


	//   ....[174]....
        /*1984*/ 	.word	0x0001cf50


	//   ....[175]....
        /*1988*/ 	.word	0x0001cf60


	//   ....[176]....
        /*198c*/ 	.word	0x0001cf90


	//   ....[177]....
        /*1990*/ 	.word	0x0001cfc0


	//   ....[178]....
        /*1994*/ 	.word	0x0001cff0


	//   ....[179]....
        /*1998*/ 	.word	0x0001d020


	//   ....[180]....
        /*199c*/ 	.word	0x0001d050


	//   ....[181]....
        /*19a0*/ 	.word	0x0001d060


	//   ....[182]....
        /*19a4*/ 	.word	0x0001d090


	//   ....[183]....
        /*19a8*/ 	.word	0x0001d0a0


	//   ....[184]....
        /*19ac*/ 	.word	0x0001d0d0


	//   ....[185]....
        /*19b0*/ 	.word	0x0001d0e0


	//   ....[186]....
        /*19b4*/ 	.word	0x0001d110


	//   ....[187]....
        /*19b8*/ 	.word	0x0001d130


	//   ....[188]....
        /*19bc*/ 	.word	0x0001dc50


	//   ....[189]....
        /*19c0*/ 	.word	0x0001dc70


	//   ....[190]....
        /*19c4*/ 	.word	0x0001dc80


	//   ....[191]....
        /*19c8*/ 	.word	0x0001dc90


	//   ....[192]....
        /*19cc*/ 	.word	0x0001e6a0


	//   ....[193]....
        /*19d0*/ 	.word	0x0001e6b0


	//   ....[194]....
        /*19d4*/ 	.word	0x0001e880


	//   ....[195]....
        /*19d8*/ 	.word	0x0001e890


	//   ....[196]....
        /*19dc*/ 	.word	0x0001ea70


	//   ....[197]....
        /*19e0*/ 	.word	0x0001ea80


	//   ....[198]....
        /*19e4*/ 	.word	0x0001ec60


	//   ....[199]....
        /*19e8*/ 	.word	0x0001ec70


	//   ....[200]....
        /*19ec*/ 	.word	0x0001f0f0


	//   ....[201]....
        /*19f0*/ 	.word	0x0001f100


	//   ....[202]....
        /*19f4*/ 	.word	0x00020110


	//   ....[203]....
        /*19f8*/ 	.word	0x00020120


	//   ....[204]....
        /*19fc*/ 	.word	0x00021c40


	//   ....[205]....
        /*1a00*/ 	.word	0x00021c50


	//   ....[206]....
        /*1a04*/ 	.word	0x00021e30


	//   ....[207]....
        /*1a08*/ 	.word	0x00021e40


	//   ....[208]....
        /*1a0c*/ 	.word	0x00022020


	//   ....[209]....
        /*1a10*/ 	.word	0x00022030


	//   ....[210]....
        /*1a14*/ 	.word	0x00022210


	//   ....[211]....
        /*1a18*/ 	.word	0x00022220


	//   ....[212]....
        /*1a1c*/ 	.word	0x00022450


	//   ....[213]....
        /*1a20*/ 	.word	0x00022660


	//   ....[214]....
        /*1a24*/ 	.word	0x00022690


	//   ....[215]....
        /*1a28*/ 	.word	0x000226c0


	//   ....[216]....
        /*1a2c*/ 	.word	0x000226f0


	//   ....[217]....
        /*1a30*/ 	.word	0x00022720


	//   ....[218]....
        /*1a34*/ 	.word	0x00022750


	//   ....[219]....
        /*1a38*/ 	.word	0x000228e0


	//   ....[220]....
        /*1a3c*/ 	.word	0x00022910


	//   ....[221]....
        /*1a40*/ 	.word	0x00022940


	//   ....[222]....
        /*1a44*/ 	.word	0x00022970


	//   ....[223]....
        /*1a48*/ 	.word	0x000229a0


	//   ....[224]....
        /*1a4c*/ 	.word	0x000229d0


	//   ....[225]....
        /*1a50*/ 	.word	0x00022a60


	//   ....[226]....
        /*1a54*/ 	.word	0x00022a90


	//   ....[227]....
        /*1a58*/ 	.word	0x00022aa0


	//   ....[228]....
        /*1a5c*/ 	.word	0x00022b30


	//   ....[229]....
        /*1a60*/ 	.word	0x00023c00


	//   ....[230]....
        /*1a64*/ 	.word	0x00025ac0


	//   ....[231]....
        /*1a68*/ 	.word	0x00025ae0


	//   ....[232]....
        /*1a6c*/ 	.word	0x00025be0


	//   ....[233]....
        /*1a70*/ 	.word	0x00025bf0


	//   ....[234]....
        /*1a74*/ 	.word	0x00025c60


	//   ....[235]....
        /*1a78*/ 	.word	0x00025c70


	//   ....[236]....
        /*1a7c*/ 	.word	0x00025ce0


	//   ....[237]....
        /*1a80*/ 	.word	0x00025cf0


	//   ....[238]....
        /*1a84*/ 	.word	0x00025d60


	//   ....[239]....
        /*1a88*/ 	.word	0x00025d70


	//   ....[240]....
        /*1a8c*/ 	.word	0x00025e20


	//   ....[241]....
        /*1a90*/ 	.word	0x00025e30


	//   ....[242]....
        /*1a94*/ 	.word	0x00025ea0


	//   ....[243]....
        /*1a98*/ 	.word	0x00025eb0


	//   ....[244]....
        /*1a9c*/ 	.word	0x00025ec0


	//   ....[245]....
        /*1aa0*/ 	.word	0x00025f40


	//   ....[246]....
        /*1aa4*/ 	.word	0x000262d0


	//   ....[247]....
        /*1aa8*/ 	.word	0x00026300


	//   ....[248]....
        /*1aac*/ 	.word	0x00026430


	//   ....[249]....
        /*1ab0*/ 	.word	0x00026440


	//   ....[250]....
        /*1ab4*/ 	.word	0x000264d0


	//   ....[251]....
        /*1ab8*/ 	.word	0x000264e0


	//   ....[252]....
        /*1abc*/ 	.word	0x00026570


	//   ....[253]....
        /*1ac0*/ 	.word	0x00026580


	//   ....[254]....
        /*1ac4*/ 	.word	0x00026600


	//   ....[255]....
        /*1ac8*/ 	.word	0x00026610


	//   ....[0]....
        /*1acc*/ 	.word	0x00026690


	//   ....[1]....
        /*1ad0*/ 	.word	0x000266a0


	//   ....[2]....
        /*1ad4*/ 	.word	0x00026720


	//   ....[3]....
        /*1ad8*/ 	.word	0x00026730


	//   ....[4]....
        /*1adc*/ 	.word	0x00026740


	//   ....[5]....
        /*1ae0*/ 	.word	0x00026750


	//   ....[6]....
        /*1ae4*/ 	.word	0x00026ee0


	//   ....[7]....
        /*1ae8*/ 	.word	0x00026f10


	//   ....[8]....
        /*1aec*/ 	.word	0x00026f30


	//   ....[9]....
        /*1af0*/ 	.word	0x00026fb0


	//   ....[10]....
        /*1af4*/ 	.word	0x00026fd0


	//   ....[11]....
        /*1af8*/ 	.word	0x00027050


	//   ....[12]....
        /*1afc*/ 	.word	0x00027070


	//   ....[13]....
        /*1b00*/ 	.word	0x000270f0


	//   ....[14]....
        /*1b04*/ 	.word	0x00027110


	//   ....[15]....
        /*1b08*/ 	.word	0x00027190


	//   ....[16]....
        /*1b0c*/ 	.word	0x000271b0


	//   ....[17]....
        /*1b10*/ 	.word	0x00027230


	//   ....[18]....
        /*1b14*/ 	.word	0x00027250


	//   ....[19]....
        /*1b18*/ 	.word	0x000272d0


	//   ....[20]....
        /*1b1c*/ 	.word	0x000272e0


	//   ....[21]....
        /*1b20*/ 	.word	0x000272f0


	//   ....[22]....
        /*1b24*/ 	.word	0x00027a10


	//   ....[23]....
        /*1b28*/ 	.word	0x00027a30


	//   ....[24]....
        /*1b2c*/ 	.word	0x00027a90


	//   ....[25]....
        /*1b30*/ 	.word	0x00027aa0


	//   ....[26]....
        /*1b34*/ 	.word	0x00027af0


	//   ....[27]....
        /*1b38*/ 	.word	0x00027b00


	//   ....[28]....
        /*1b3c*/ 	.word	0x00027b50


	//   ....[29]....
        /*1b40*/ 	.word	0x00027b60


	//   ....[30]....
        /*1b44*/ 	.word	0x00027bb0


	//   ....[31]....
        /*1b48*/ 	.word	0x00027bc0


	//   ....[32]....
        /*1b4c*/ 	.word	0x00027c10


	//   ....[33]....
        /*1b50*/ 	.word	0x00027c20


	//   ....[34]....
        /*1b54*/ 	.word	0x00027c70


	//   ....[35]....
        /*1b58*/ 	.word	0x00027c80


	//   ....[36]....
        /*1b5c*/ 	.word	0x00027c90


	//   ....[37]....
        /*1b60*/ 	.word	0x00027ce0


	//   ....[38]....
        /*1b64*/ 	.word	0x00028000


	//   ....[39]....
        /*1b68*/ 	.word	0x00028010


	//   ....[40]....
        /*1b6c*/ 	.word	0x00028070


	//   ....[41]....
        /*1b70*/ 	.word	0x00028080


	//   ....[42]....
        /*1b74*/ 	.word	0x000280d0


	//   ....[43]....
        /*1b78*/ 	.word	0x000280e0


	//   ....[44]....
        /*1b7c*/ 	.word	0x00028130


	//   ....[45]....
        /*1b80*/ 	.word	0x00028140


	//   ....[46]....
        /*1b84*/ 	.word	0x00028190


	//   ....[47]....
        /*1b88*/ 	.word	0x000281a0


	//   ....[48]....
        /*1b8c*/ 	.word	0x000281f0


	//   ....[49]....
        /*1b90*/ 	.word	0x00028200


	//   ....[50]....
        /*1b94*/ 	.word	0x00028250


	//   ....[51]....
        /*1b98*/ 	.word	0x00028260


	//   ....[52]....
        /*1b9c*/ 	.word	0x00028270


	//   ....[53]....
        /*1ba0*/ 	.word	0x000282c0


	//   ....[54]....
        /*1ba4*/ 	.word	0x000299b0


	//   ....[55]....
        /*1ba8*/ 	.word	0x000299e0


	//   ....[56]....
        /*1bac*/ 	.word	0x00029a40


	//   ....[57]....
        /*1bb0*/ 	.word	0x00029a70


	//   ....[58]....
        /*1bb4*/ 	.word	0x00029aa0


	//   ....[59]....
        /*1bb8*/ 	.word	0x00029ad0


	//   ....[60]....
        /*1bbc*/ 	.word	0x00029b00


	//   ....[61]....
        /*1bc0*/ 	.word	0x00029b30


	//   ....[62]....
        /*1bc4*/ 	.word	0x00029cd0


	//   ....[63]....
        /*1bc8*/ 	.word	0x00029d00


	//   ....[64]....
        /*1bcc*/ 	.word	0x00029d30


	//   ....[65]....
        /*1bd0*/ 	.word	0x00029d60


	//   ....[66]....
        /*1bd4*/ 	.word	0x00029d90


	//   ....[67]....
        /*1bd8*/ 	.word	0x00029dc0


	//   ....[68]....
        /*1bdc*/ 	.word	0x00029e80


	//   ....[69]....
        /*1be0*/ 	.word	0x00029ea0


	//   ....[70]....
        /*1be4*/ 	.word	0x00029eb0


	//   ....[71]....
        /*1be8*/ 	.word	0x00029f10


	//   ....[72]....
        /*1bec*/ 	.word	0x0002a550


	//   ....[73]....
        /*1bf0*/ 	.word	0x0002a910


	//   ....[74]....
        /*1bf4*/ 	.word	0x0002a9a0


	//   ....[75]....
        /*1bf8*/ 	.word	0x0002aa40


	//   ....[76]....
        /*1bfc*/ 	.word	0x0002aad0


	//   ....[77]....
        /*1c00*/ 	.word	0x0002ab70


	//   ....[78]....
        /*1c04*/ 	.word	0x0002ac00


	//   ....[79]....
        /*1c08*/ 	.word	0x0002aca0


	//   ....[80]....
        /*1c0c*/ 	.word	0x0002ad30


	//   ....[81]....
        /*1c10*/ 	.word	0x0002ae20


	//   ....[82]....
        /*1c14*/ 	.word	0x0002aeb0


	//   ....[83]....
        /*1c18*/ 	.word	0x0002af50


	//   ....[84]....
        /*1c1c*/ 	.word	0x0002afe0


	//   ....[85]....
        /*1c20*/ 	.word	0x0002b080


	//   ....[86]....
        /*1c24*/ 	.word	0x0002b110


	//   ....[87]....
        /*1c28*/ 	.word	0x0002b1b0


	//   ....[88]....
        /*1c2c*/ 	.word	0x0002b240


	//   ....[89]....
        /*1c30*/ 	.word	0x0002b330


	//   ....[90]....
        /*1c34*/ 	.word	0x0002b3c0


	//   ....[91]....
        /*1c38*/ 	.word	0x0002b450


	//   ....[92]....
        /*1c3c*/ 	.word	0x0002b4e0


	//   ....[93]....
        /*1c40*/ 	.word	0x0002b570


	//   ....[94]....
        /*1c44*/ 	.word	0x0002b600


	//   ....[95]....
        /*1c48*/ 	.word	0x0002b690


	//   ....[96]....
        /*1c4c*/ 	.word	0x0002b720


	//   ....[97]....
        /*1c50*/ 	.word	0x0002b7f0


	//   ....[98]....
        /*1c54*/ 	.word	0x0002b890


	//   ....[99]....
        /*1c58*/ 	.word	0x0002b920


	//   ....[100]....
        /*1c5c*/ 	.word	0x0002b970


	//   ....[101]....
        /*1c60*/ 	.word	0x0002b9c0


	//   ....[102]....
        /*1c64*/ 	.word	0x0002bab0


	//   ....[103]....
        /*1c68*/ 	.word	0x0002bb40


	//   ....[104]....
        /*1c6c*/ 	.word	0x0002bb90


	//   ....[105]....
        /*1c70*/ 	.word	0x0002bbe0


	//   ....[106]....
        /*1c74*/ 	.word	0x0002be50


	//   ....[107]....
        /*1c78*/ 	.word	0x0002bf60


	//   ....[108]....
        /*1c7c*/ 	.word	0x0002c080


	//   ....[109]....
        /*1c80*/ 	.word	0x0002c1a0


	//   ....[110]....
        /*1c84*/ 	.word	0x0002c2c0


	//   ....[111]....
        /*1c88*/ 	.word	0x0002c3e0


	//   ....[112]....
        /*1c8c*/ 	.word	0x0002c500


	//   ....[113]....
        /*1c90*/ 	.word	0x0002c610


	//   ....[114]....
        /*1c94*/ 	.word	0x0002c740


	//   ....[115]....
        /*1c98*/ 	.word	0x0002c850


	//   ....[116]....
        /*1c9c*/ 	.word	0x0002c970


	//   ....[117]....
        /*1ca0*/ 	.word	0x0002ca00


	//   ....[118]....
        /*1ca4*/ 	.word	0x0002ca80


	//   ....[119]....
        /*1ca8*/ 	.word	0x0002caf0


	//   ....[120]....
        /*1cac*/ 	.word	0x0002cb50


	//   ....[121]....
        /*1cb0*/ 	.word	0x0002cba0


	//   ....[122]....
        /*1cb4*/ 	.word	0x0002cc20


	//   ....[123]....
        /*1cb8*/ 	.word	0x0002cc90


	//   ....[124]....
        /*1cbc*/ 	.word	0x0002ccf0


	//   ....[125]....
        /*1cc0*/ 	.word	0x0002cd40


	//   ....[126]....
        /*1cc4*/ 	.word	0x0002cdc0


	//   ....[127]....
        /*1cc8*/ 	.word	0x0002ce30


	//   ....[128]....
        /*1ccc*/ 	.word	0x0002ce90


	//   ....[129]....
        /*1cd0*/ 	.word	0x0002cee0


	//   ....[130]....
        /*1cd4*/ 	.word	0x0002cf60


	//   ....[131]....
        /*1cd8*/ 	.word	0x0002cfd0


	//   ....[132]....
        /*1cdc*/ 	.word	0x0002d030


	//   ....[133]....
        /*1ce0*/ 	.word	0x0002d080


	//   ....[134]....
        /*1ce4*/ 	.word	0x0002d100


	//   ....[135]....
        /*1ce8*/ 	.word	0x0002d170


	//   ....[136]....
        /*1cec*/ 	.word	0x0002d1d0


	//   ....[137]....
        /*1cf0*/ 	.word	0x0002d220


	//   ....[138]....
        /*1cf4*/ 	.word	0x0002d2a0


	//   ....[139]....
        /*1cf8*/ 	.word	0x0002d310


	//   ....[140]....
        /*1cfc*/ 	.word	0x0002d370


	//   ....[141]....
        /*1d00*/ 	.word	0x0002d3c0


	//   ....[142]....
        /*1d04*/ 	.word	0x0002d440


	//   ....[143]....
        /*1d08*/ 	.word	0x0002d4b0


	//   ....[144]....
        /*1d0c*/ 	.word	0x0002d510


	//   ....[145]....
        /*1d10*/ 	.word	0x0002d560


	//   ....[146]....
        /*1d14*/ 	.word	0x0002d5e0


	//   ....[147]....
        /*1d18*/ 	.word	0x0002d650


	//   ....[148]....
        /*1d1c*/ 	.word	0x0002d6b0


	//   ....[149]....
        /*1d20*/ 	.word	0x0002d700


	//   ....[150]....
        /*1d24*/ 	.word	0x0002d780


	//   ....[151]....
        /*1d28*/ 	.word	0x0002d7f0


	//   ....[152]....
        /*1d2c*/ 	.word	0x0002d850


	//   ....[153]....
        /*1d30*/ 	.word	0x0002d8a0


	//   ....[154]....
        /*1d34*/ 	.word	0x0002d920


	//   ....[155]....
        /*1d38*/ 	.word	0x0002d990


	//   ....[156]....
        /*1d3c*/ 	.word	0x0002d9f0


	//   ....[157]....
        /*1d40*/ 	.word	0x0002da40


	//   ....[158]....
        /*1d44*/ 	.word	0x0002dac0


	//   ....[159]....
        /*1d48*/ 	.word	0x0002db30


	//   ....[160]....
        /*1d4c*/ 	.word	0x0002db90


	//   ....[161]....
        /*1d50*/ 	.word	0x0002dbe0


	//   ....[162]....
        /*1d54*/ 	.word	0x0002dc60


	//   ....[163]....
        /*1d58*/ 	.word	0x0002dcd0


	//   ....[164]....
        /*1d5c*/ 	.word	0x0002dd30


	//   ....[165]....
        /*1d60*/ 	.word	0x0002dd80


	//   ....[166]....
        /*1d64*/ 	.word	0x0002de00


	//   ....[167]....
        /*1d68*/ 	.word	0x0002de70


	//   ....[168]....
        /*1d6c*/ 	.word	0x0002ded0


	//   ....[169]....
        /*1d70*/ 	.word	0x0002df20


	//   ....[170]....
        /*1d74*/ 	.word	0x0002dfa0


	//   ....[171]....
        /*1d78*/ 	.word	0x0002e010


	//   ....[172]....
        /*1d7c*/ 	.word	0x0002e070


	//   ....[173]....
        /*1d80*/ 	.word	0x0002e0c0


	//   ....[174]....
        /*1d84*/ 	.word	0x0002e140


	//   ....[175]....
        /*1d88*/ 	.word	0x0002e1b0


	//   ....[176]....
        /*1d8c*/ 	.word	0x0002e210


	//   ....[177]....
        /*1d90*/ 	.word	0x0002e260


	//   ....[178]....
        /*1d94*/ 	.word	0x0002e2e0


	//   ....[179]....
        /*1d98*/ 	.word	0x0002e350


	//   ....[180]....
        /*1d9c*/ 	.word	0x0002e3b0


	//   ....[181]....
        /*1da0*/ 	.word	0x0002e400


	//   ....[182]....
        /*1da4*/ 	.word	0x0002e480


	//   ....[183]....
        /*1da8*/ 	.word	0x0002e4f0


	//   ....[184]....
        /*1dac*/ 	.word	0x0002e550


	//   ....[185]....
        /*1db0*/ 	.word	0x0002e5a0


	//   ....[186]....
        /*1db4*/ 	.word	0x0002e620


	//   ....[187]....
        /*1db8*/ 	.word	0x0002e690


	//   ....[188]....
        /*1dbc*/ 	.word	0x0002e6f0


	//   ....[189]....
        /*1dc0*/ 	.word	0x0002e740


	//   ....[190]....
        /*1dc4*/ 	.word	0x0002e7c0


	//   ....[191]....
        /*1dc8*/ 	.word	0x0002e830


	//   ....[192]....
        /*1dcc*/ 	.word	0x0002e890


	//   ....[193]....
        /*1dd0*/ 	.word	0x0002e8e0


	//   ....[194]....
        /*1dd4*/ 	.word	0x0002e960


	//   ....[195]....
        /*1dd8*/ 	.word	0x0002e9d0


	//   ....[196]....
        /*1ddc*/ 	.word	0x0002ea30


	//   ....[197]....
        /*1de0*/ 	.word	0x0002ea80


	//   ....[198]....
        /*1de4*/ 	.word	0x0002eb00


	//   ....[199]....
        /*1de8*/ 	.word	0x0002eb70


	//   ....[200]....
        /*1dec*/ 	.word	0x0002ebd0


	//   ....[201]....
        /*1df0*/ 	.word	0x0002ec20


	//   ....[202]....
        /*1df4*/ 	.word	0x0002eca0


	//   ....[203]....
        /*1df8*/ 	.word	0x0002ed10


	//   ....[204]....
        /*1dfc*/ 	.word	0x0002ed70


	//   ....[205]....
        /*1e00*/ 	.word	0x0002edc0


	//   ....[206]....
        /*1e04*/ 	.word	0x0002ee40


	//   ....[207]....
        /*1e08*/ 	.word	0x0002eeb0


	//   ....[208]....
        /*1e0c*/ 	.word	0x0002ef10


	//   ....[209]....
        /*1e10*/ 	.word	0x0002ef60


	//   ....[210]....
        /*1e14*/ 	.word	0x0002efe0


	//   ....[211]....
        /*1e18*/ 	.word	0x0002f050


	//   ....[212]....
        /*1e1c*/ 	.word	0x0002f0b0


	//   ....[213]....
        /*1e20*/ 	.word	0x0002f100


	//   ....[214]....
        /*1e24*/ 	.word	0x0002f180


	//   ....[215]....
        /*1e28*/ 	.word	0x0002f1f0


	//   ....[216]....
        /*1e2c*/ 	.word	0x0002f250


	//   ....[217]....
        /*1e30*/ 	.word	0x0002f2a0


	//   ....[218]....
        /*1e34*/ 	.word	0x0002f320


	//   ....[219]....
        /*1e38*/ 	.word	0x0002f390


	//   ....[220]....
        /*1e3c*/ 	.word	0x0002f3f0


	//   ....[221]....
        /*1e40*/ 	.word	0x0002f440


	//   ....[222]....
        /*1e44*/ 	.word	0x0002f4c0


	//   ....[223]....
        /*1e48*/ 	.word	0x0002f530


	//   ....[224]....
        /*1e4c*/ 	.word	0x0002f590


	//   ....[225]....
        /*1e50*/ 	.word	0x0002f5e0


	//   ....[226]....
        /*1e54*/ 	.word	0x0002f660


	//   ....[227]....
        /*1e58*/ 	.word	0x0002f6d0


	//   ....[228]....
        /*1e5c*/ 	.word	0x0002f730


	//   ....[229]....
        /*1e60*/ 	.word	0x0002f780


	//   ....[230]....
        /*1e64*/ 	.word	0x0002f800


	//   ....[231]....
        /*1e68*/ 	.word	0x0002f870


	//   ....[232]....
        /*1e6c*/ 	.word	0x0002f8e0


	//   ....[233]....
        /*1e70*/ 	.word	0x0002f930


	//   ....[234]....
        /*1e74*/ 	.word	0x0002f9c0


	//   ....[235]....
        /*1e78*/ 	.word	0x0002fa10


	//   ....[236]....
        /*1e7c*/ 	.word	0x0002faa0


	//   ....[237]....
        /*1e80*/ 	.word	0x0002fb30


	//   ....[238]....
        /*1e84*/ 	.word	0x0002fbc0


	//   ....[239]....
        /*1e88*/ 	.word	0x0002fc50


	//   ....[240]....
        /*1e8c*/ 	.word	0x0002fce0


	//   ....[241]....
        /*1e90*/ 	.word	0x0002fd70


	//   ....[242]....
        /*1e94*/ 	.word	0x0002fdf0


	//   ....[243]....
        /*1e98*/ 	.word	0x0002fe40


	//   ....[244]....
        /*1e9c*/ 	.word	0x0002fee0


	//   ....[245]....
        /*1ea0*/ 	.word	0x0002ff70


	//   ....[246]....
        /*1ea4*/ 	.word	0x00030000


	//   ....[247]....
        /*1ea8*/ 	.word	0x00030050


	//   ....[248]....
        /*1eac*/ 	.word	0x000300e0


	//   ....[249]....
        /*1eb0*/ 	.word	0x00030170


	//   ....[250]....
        /*1eb4*/ 	.word	0x00030200


	//   ....[251]....
        /*1eb8*/ 	.word	0x00030290


	//   ....[252]....
        /*1ebc*/ 	.word	0x00030320


	//   ....[253]....
        /*1ec0*/ 	.word	0x000303b0


	//   ....[254]....
        /*1ec4*/ 	.word	0x00030470


	//   ....[255]....
        /*1ec8*/ 	.word	0x00030750


	//   ....[0]....
        /*1ecc*/ 	.word	0x00030840


	//   ....[1]....
        /*1ed0*/ 	.word	0x000308f0


	//   ....[2]....
        /*1ed4*/ 	.word	0x00030980


	//   ....[3]....
        /*1ed8*/ 	.word	0x00030aa0


	//   ....[4]....
        /*1edc*/ 	.word	0x00030b00


	//   ....[5]....
        /*1ee0*/ 	.word	0x00030be0


	//   ....[6]....
        /*1ee4*/ 	.word	0x00030c40


	//   ....[7]....
        /*1ee8*/ 	.word	0x00030d20


	//   ....[8]....
        /*1eec*/ 	.word	0x00030d80


	//   ....[9]....
        /*1ef0*/ 	.word	0x00030e60


	//   ....[10]....
        /*1ef4*/ 	.word	0x00030ec0


	//   ....[11]....
        /*1ef8*/ 	.word	0x00030fe0


	//   ....[12]....
        /*1efc*/ 	.word	0x00031040


	//   ....[13]....
        /*1f00*/ 	.word	0x00031120


	//   ....[14]....
        /*1f04*/ 	.word	0x00031180


	//   ....[15]....
        /*1f08*/ 	.word	0x00031250


	//   ....[16]....
        /*1f0c*/ 	.word	0x000313f0


	//   ....[17]....
        /*1f10*/ 	.word	0x00031480


	//   ....[18]....
        /*1f14*/ 	.word	0x000315a0


	//   ....[19]....
        /*1f18*/ 	.word	0x000315f0


	//   ....[20]....
        /*1f1c*/ 	.word	0x00031710


	//   ....[21]....
        /*1f20*/ 	.word	0x00031760


	//   ....[22]....
        /*1f24*/ 	.word	0x00031880


	//   ....[23]....
        /*1f28*/ 	.word	0x000318d0


	//   ....[24]....
        /*1f2c*/ 	.word	0x000319d0


	//   ....[25]....
        /*1f30*/ 	.word	0x00031a70


	//   ....[26]....
        /*1f34*/ 	.word	0x00031ad0


	//   ....[27]....
        /*1f38*/ 	.word	0x00031bc0


	//   ....[28]....
        /*1f3c*/ 	.word	0x00031c20


	//   ....[29]....
        /*1f40*/ 	.word	0x00031d10


	//   ....[30]....
        /*1f44*/ 	.word	0x00031d70


	//   ....[31]....
        /*1f48*/ 	.word	0x00031e10


	//   ....[32]....
        /*1f4c*/ 	.word	0x00031f10


	//   ....[33]....
        /*1f50*/ 	.word	0x00031f70


	//   ....[34]....
        /*1f54*/ 	.word	0x00031fd0


	//   ....[35]....
        /*1f58*/ 	.word	0x000320c0


	//   ....[36]....
        /*1f5c*/ 	.word	0x00032120


	//   ....[37]....
        /*1f60*/ 	.word	0x00032210


	//   ....[38]....
        /*1f64*/ 	.word	0x00032270


	//   ....[39]....
        /*1f68*/ 	.word	0x00032360


	//   ....[40]....
        /*1f6c*/ 	.word	0x000323c0


	//   ....[41]....
        /*1f70*/ 	.word	0x000324b0


	//   ....[42]....
        /*1f74*/ 	.word	0x00032510


	//   ....[43]....
        /*1f78*/ 	.word	0x00032600


	//   ....[44]....
        /*1f7c*/ 	.word	0x00032660


	//   ....[45]....
        /*1f80*/ 	.word	0x00032750


	//   ....[46]....
        /*1f84*/ 	.word	0x000327b0


	//   ....[47]....
        /*1f88*/ 	.word	0x00032890


	//   ....[48]....
        /*1f8c*/ 	.word	0x000329c0


	//   ....[49]....
        /*1f90*/ 	.word	0x00032a60


	//   ....[50]....
        /*1f94*/ 	.word	0x00032ac0


	//   ....[51]....
        /*1f98*/ 	.word	0x00032b80


	//   ....[52]....
        /*1f9c*/ 	.word	0x00032be0


	//   ....[53]....
        /*1fa0*/ 	.word	0x00032ca0


	//   ....[54]....
        /*1fa4*/ 	.word	0x00032d00


	//   ....[55]....
        /*1fa8*/ 	.word	0x00032dc0


	//   ....[56]....
        /*1fac*/ 	.word	0x00032e20


	//   ....[57]....
        /*1fb0*/ 	.word	0x00032ee0


	//   ....[58]....
        /*1fb4*/ 	.word	0x00032f40


	//   ....[59]....
        /*1fb8*/ 	.word	0x00033000


	//   ....[60]....
        /*1fbc*/ 	.word	0x00033060


	//   ....[61]....
        /*1fc0*/ 	.word	0x00033120


	//   ....[62]....
        /*1fc4*/ 	.word	0x00033180


	//   ....[63]....
        /*1fc8*/ 	.word	0x00033240


	//   ....[64]....
        /*1fcc*/ 	.word	0x00033330


	//   ....[65]....
        /*1fd0*/ 	.word	0x000333c0


	//   ....[66]....
        /*1fd4*/ 	.word	0x00033420


	//   ....[67]....
        /*1fd8*/ 	.word	0x000334e0


	//   ....[68]....
        /*1fdc*/ 	.word	0x00033540


	//   ....[69]....
        /*1fe0*/ 	.word	0x00033600


	//   ....[70]....
        /*1fe4*/ 	.word	0x00033660


	//   ....[71]....
        /*1fe8*/ 	.word	0x00033720


	//   ....[72]....
        /*1fec*/ 	.word	0x00033780


	//   ....[73]....
        /*1ff0*/ 	.word	0x00033840


	//   ....[74]....
        /*1ff4*/ 	.word	0x000338a0


	//   ....[75]....
        /*1ff8*/ 	.word	0x00033960


	//   ....[76]....
        /*1ffc*/ 	.word	0x000339c0


	//   ....[77]....
        /*2000*/ 	.word	0x00033a80


	//   ....[78]....
        /*2004*/ 	.word	0x00033ae0


	//   ....[79]....
        /*2008*/ 	.word	0x00033ba0


	//   ....[80]....
        /*200c*/ 	.word	0x00033d80


	//   ....[81]....
        /*2010*/ 	.word	0x00033e20


	//   ....[82]....
        /*2014*/ 	.word	0x00033fa0


	//   ....[83]....
        /*2018*/ 	.word	0x00034010


	//   ....[84]....
        /*201c*/ 	.word	0x00034080


	//   ....[85]....
        /*2020*/ 	.word	0x000340f0


	//   ....[86]....
        /*2024*/ 	.word	0x00034160


	//   ....[87]....
        /*2028*/ 	.word	0x000341e0


	//   ....[88]....
        /*202c*/ 	.word	0x00034260


	//   ....[89]....
        /*2030*/ 	.word	0x000342f0


	//   ....[90]....
        /*2034*/ 	.word	0x00034360


	//   ....[91]....
        /*2038*/ 	.word	0x000343d0


	//   ....[92]....
        /*203c*/ 	.word	0x00034440


	//   ....[93]....
        /*2040*/ 	.word	0x000344c0


	//   ....[94]....
        /*2044*/ 	.word	0x00034530


	//   ....[95]....
        /*2048*/ 	.word	0x000345d0


	//   ....[96]....
        /*204c*/ 	.word	0x00034620


	//   ....[97]....
        /*2050*/ 	.word	0x000346b0


	//   ....[98]....
        /*2054*/ 	.word	0x000347e0


	//----- nvinfo : EIATTR_REG_RECONFIG
	.align		4
.L_152:
        /*2058*/ 	.byte	0x01, 0x54
	.zero		2


	//----- nvinfo : EIATTR_SYSCALL_OFFSETS
	.align		4
        /*205c*/ 	.byte	0x04, 0x46
        /*205e*/ 	.short	(.L_154 - .L_153)


	//   ....[0]....
.L_153:
        /*2060*/ 	.word	0x000025a0


	//   ....[1]....
        /*2064*/ 	.word	0x000026f0


	//   ....[2]....
        /*2068*/ 	.word	0x0000d640


	//   ....[3]....
        /*206c*/ 	.word	0x0000db90


	//   ....[4]....
        /*2070*/ 	.word	0x00025080


	//   ....[5]....
        /*2074*/ 	.word	0x00025210


	//   ....[6]....
        /*2078*/ 	.word	0x00025360


	//   ....[7]....
        /*207c*/ 	.word	0x000254b0


	//   ....[8]....
        /*2080*/ 	.word	0x00026b80


	//----- nvinfo : EIATTR_MBARRIER_INSTR_OFFSETS
	.align		4
.L_154:
        /*2084*/ 	.byte	0x04, 0x39
        /*2086*/ 	.short	(.L_156 - .L_155)


	//   ....[0]....
.L_155:
        /*2088*/ 	.word	0x00000270
        /*208c*/ 	.word	0x000000ff
        /*2090*/ 	.word	0x00038800
        /*2094*/ 	.short	0x0100
        /*2096*/ 	.byte	0x08
	.zero		1


	//   ....[1]....
        /*2098*/ 	.word	0x00000280
        /*209c*/ 	.word	0x000000ff
        /*20a0*/ 	.word	0x00038820
        /*20a4*/ 	.short	0x0100
        /*20a6*/ 	.byte	0x08
	.zero		1


	//   ....[2]....
        /*20a8*/ 	.word	0x00000370
        /*20ac*/ 	.word	0x000000ff
        /*20b0*/ 	.word	0x00038830
        /*20b4*/ 	.short	0x0100
        /*20b6*/ 	.byte	0x08
	.zero		1


	//   ....[3]....
        /*20b8*/ 	.word	0x00000380
        /*20bc*/ 	.word	0x000000ff
        /*20c0*/ 	.word	0x00038840
        /*20c4*/ 	.short	0x0100
        /*20c6*/ 	.byte	0x08
	.zero		1


	//   ....[4]....
        /*20c8*/ 	.word	0x00000390
        /*20cc*/ 	.word	0x000000ff
        /*20d0*/ 	.word	0x00038838
        /*20d4*/ 	.short	0x0100
        /*20d6*/ 	.byte	0x08
	.zero		1


	//   ....[5]....
        /*20d8*/ 	.word	0x000003a0
        /*20dc*/ 	.word	0x000000ff
        /*20e0*/ 	.word	0x00038848
        /*20e4*/ 	.short	0x0100
        /*20e6*/ 	.byte	0x08
	.zero		1


	//   ....[6]....
        /*20e8*/ 	.word	0x000004d0
        /*20ec*/ 	.word	0x000000ff
        /*20f0*/ 	.word	0x00038850
        /*20f4*/ 	.short	0x0100
        /*20f6*/ 	.byte	0x08
	.zero		1


	//   ....[7]....
        /*20f8*/ 	.word	0x000004e0
        /*20fc*/ 	.word	0x000000ff
        /*2100*/ 	.word	0x00038860
        /*2104*/ 	.short	0x0100
        /*2106*/ 	.byte	0x08
	.zero		1


	//   ....[8]....
        /*2108*/ 	.word	0x000004f0
        /*210c*/ 	.word	0x000000ff
        /*2110*/ 	.word	0x00038858
        /*2114*/ 	.short	0x0100
        /*2116*/ 	.byte	0x08
	.zero		1


	//   ....[9]....
        /*2118*/ 	.word	0x00000500
        /*211c*/ 	.word	0x000000ff
        /*2120*/ 	.word	0x00038868
        /*2124*/ 	.short	0x0100
        /*2126*/ 	.byte	0x08
	.zero		1


	//   ....[10]....
        /*2128*/ 	.word	0x000005f0
        /*212c*/ 	.word	0x000000ff
        /*2130*/ 	.word	0x00038870
        /*2134*/ 	.short	0x0100
        /*2136*/ 	.byte	0x06
	.zero		1


	//   ....[11]....
        /*2138*/ 	.word	0x00000600
        /*213c*/ 	.word	0x000000ff
        /*2140*/ 	.word	0x00038880
        /*2144*/ 	.short	0x0100
        /*2146*/ 	.byte	0x06
	.zero		1


	//   ....[12]....
        /*2148*/ 	.word	0x00000610
        /*214c*/ 	.word	0x000000ff
        /*2150*/ 	.word	0x00038878
        /*2154*/ 	.short	0x0100
        /*2156*/ 	.byte	0x06
	.zero		1


	//   ....[13]....
        /*2158*/ 	.word	0x00000620
        /*215c*/ 	.word	0x000000ff
        /*2160*/ 	.word	0x00038888
        /*2164*/ 	.short	0x0100
        /*2166*/ 	.byte	0x06
	.zero		1


	//   ....[14]....
        /*2168*/ 	.word	0x00000750
        /*216c*/ 	.word	0x000000ff
        /*2170*/ 	.word	0x00038890
        /*2174*/ 	.short	0x0100
        /*2176*/ 	.byte	0x08
	.zero		1


	//   ....[15]....
        /*2178*/ 	.word	0x00000760
        /*217c*/ 	.word	0x000000ff
        /*2180*/ 	.word	0x000388a0
        /*2184*/ 	.short	0x0100
        /*2186*/ 	.byte	0x08
	.zero		1


	//   ....[16]....
        /*2188*/ 	.word	0x00000770
        /*218c*/ 	.word	0x000000ff
        /*2190*/ 	.word	0x00038898
        /*2194*/ 	.short	0x0100
        /*2196*/ 	.byte	0x08
	.zero		1


	//   ....[17]....
        /*2198*/ 	.word	0x00000780
        /*219c*/ 	.word	0x000000ff
        /*21a0*/ 	.word	0x000388a8
        /*21a4*/ 	.short	0x0100
        /*21a6*/ 	.byte	0x08
	.zero		1


	//   ....[18]....
        /*21a8*/ 	.word	0x000008c0
        /*21ac*/ 	.word	0x000000ff
        /*21b0*/ 	.word	0x000388b0
        /*21b4*/ 	.short	0x0100
        /*21b6*/ 	.byte	0x08
	.zero		1


	//   ....[19]....
        /*21b8*/ 	.word	0x000008d0
        /*21bc*/ 	.word	0x000000ff
        /*21c0*/ 	.word	0x000388c0
        /*21c4*/ 	.short	0x0100
        /*21c6*/ 	.byte	0x08
	.zero		1


	//   ....[20]....
        /*21c8*/ 	.word	0x000008e0
        /*21cc*/ 	.word	0x000000ff
        /*21d0*/ 	.word	0x000388b8
        /*21d4*/ 	.short	0x0100
        /*21d6*/ 	.byte	0x08
	.zero		1


	//   ....[21]....
        /*21d8*/ 	.word	0x000008f0
        /*21dc*/ 	.word	0x000000ff
        /*21e0*/ 	.word	0x000388c8
        /*21e4*/ 	.short	0x0100
        /*21e6*/ 	.byte	0x08
	.zero		1


	//   ....[22]....
        /*21e8*/ 	.word	0x00003c20
        /*21ec*/ 	.word	0x00000051
        /*21f0*/ 	.word	0x00038890
        /*21f4*/ 	.short	0x010a
        /*21f6*/ 	.byte	0x3f
	.zero		1


	//   ....[23]....
        /*21f8*/ 	.word	0x00007e40
        /*21fc*/ 	.word	0x00000051
        /*2200*/ 	.word	0x00038890
        /*2204*/ 	.short	0x010a
        /*2206*/ 	.byte	0x3f
	.zero		1


	//   ....[24]....
        /*2208*/ 	.word	0x0000bee0
        /*220c*/ 	.word	0x00000051
        /*2210*/ 	.word	0x00038890
        /*2214*/ 	.short	0x010a
        /*2216*/ 	.byte	0x3f
	.zero		1


	//   ....[25]....
        /*2218*/ 	.word	0x0000c5d0
        /*221c*/ 	.word	0x0000000b
        /*2220*/ 	.word	0x00000000
        /*2224*/ 	.short	0x0101
        /*2226*/ 	.byte	0x3f
	.zero		1


	//   ....[26]....
        /*2228*/ 	.word	0x0000c610
        /*222c*/ 	.word	0x00000051
        /*2230*/ 	.word	0x000388b0
        /*2234*/ 	.short	0x010a
        /*2236*/ 	.byte	0x3f
	.zero		1


	//   ....[27]....
        /*2238*/ 	.word	0x0000cc20
        /*223c*/ 	.word	0x00000051
        /*2240*/ 	.word	0x00000000
        /*2244*/ 	.short	0x0101
        /*2246*/ 	.byte	0x3f
	.zero		1


	//   ....[28]....
        /*2248*/ 	.word	0x0000d900
        /*224c*/ 	.word	0x00000013
        /*2250*/ 	.word	0x00038800
        /*2254*/ 	.short	0x010a
        /*2256*/ 	.byte	0x3f
	.zero		1


	//   ....[29]....
        /*2258*/ 	.word	0x0000d950
        /*225c*/ 	.word	0x00000013
        /*2260*/ 	.word	0x00038800
        /*2264*/ 	.short	0x010a
        /*2266*/ 	.byte	0x3f
	.zero		1


	//   ....[30]....
        /*2268*/ 	.word	0x0000de70
        /*226c*/ 	.word	0x00000013
        /*2270*/ 	.word	0x00038800
        /*2274*/ 	.short	0x010a
        /*2276*/ 	.byte	0x3f
	.zero		1


	//   ....[31]....
        /*2278*/ 	.word	0x000114b0
        /*227c*/ 	.word	0x00000013
        /*2280*/ 	.word	0x00038800
        /*2284*/ 	.short	0x010a
        /*2286*/ 	.byte	0x3f
	.zero		1


	//   ....[32]....
        /*2288*/ 	.word	0x00014d00
        /*228c*/ 	.word	0x00000000
        /*2290*/ 	.word	0x00038830
        /*2294*/ 	.short	0x010a
        /*2296*/ 	.byte	0x3f
	.zero		1


	//   ....[33]....
        /*2298*/ 	.word	0x00014d40
        /*229c*/ 	.word	0x00000000
        /*22a0*/ 	.word	0x00038830
        /*22a4*/ 	.short	0x010a
        /*22a6*/ 	.byte	0x3f
	.zero		1


	//   ....[34]....
        /*22a8*/ 	.word	0x00017090
        /*22ac*/ 	.word	0x0000002b
        /*22b0*/ 	.word	0x00000000
        /*22b4*/ 	.short	0x0101
        /*22b6*/ 	.byte	0x3f
	.zero		1


	//   ....[35]....
        /*22b8*/ 	.word	0x000174c0
        /*22bc*/ 	.word	0x00000000
        /*22c0*/ 	.word	0x00038850
        /*22c4*/ 	.short	0x010a
        /*22c6*/ 	.byte	0x3f
	.zero		1


	//   ....[36]....
        /*22c8*/ 	.word	0x00017510
        /*22cc*/ 	.word	0x00000000
        /*22d0*/ 	.word	0x00038850
        /*22d4*/ 	.short	0x010a
        /*22d6*/ 	.byte	0x3f
	.zero		1


	//   ....[37]....
        /*22d8*/ 	.word	0x00017800
        /*22dc*/ 	.word	0x00000000
        /*22e0*/ 	.word	0x00000000
        /*22e4*/ 	.short	0x0101
        /*22e6*/ 	.byte	0x3f
	.zero		1


	//   ....[38]....
        /*22e8*/ 	.word	0x00017940
        /*22ec*/ 	.word	0x00000005
        /*22f0*/ 	.word	0x00038830
        /*22f4*/ 	.short	0x010a
        /*22f6*/ 	.byte	0x3f
	.zero		1


	//   ....[39]....
        /*22f8*/ 	.word	0x000179e0
        /*22fc*/ 	.word	0x00000005
        /*2300*/ 	.word	0x00038830
        /*2304*/ 	.short	0x010a
        /*2306*/ 	.byte	0x3f
	.zero		1


	//   ....[40]....
        /*2308*/ 	.word	0x00019890
        /*230c*/ 	.word	0x000000a6
        /*2310*/ 	.word	0x00000000
        /*2314*/ 	.short	0x0101
        /*2316*/ 	.byte	0x3f
	.zero		1


	//   ....[41]....
        /*2318*/ 	.word	0x0001a220
        /*231c*/ 	.word	0x00000005
        /*2320*/ 	.word	0x00038850
        /*2324*/ 	.short	0x010a
        /*2326*/ 	.byte	0x3f
	.zero		1


	//   ....[42]....
        /*2328*/ 	.word	0x0001a270
        /*232c*/ 	.word	0x00000005
        /*2330*/ 	.word	0x00038850
        /*2334*/ 	.short	0x010a
        /*2336*/ 	.byte	0x3f
	.zero		1


	//   ....[43]....
        /*2338*/ 	.word	0x0001a550
        /*233c*/ 	.word	0x00000005
        /*2340*/ 	.word	0x00000000
        /*2344*/ 	.short	0x0101
        /*2346*/ 	.byte	0x3f
	.zero		1


	//   ....[44]....
        /*2348*/ 	.word	0x0001e5a0
        /*234c*/ 	.word	0x00000000
        /*2350*/ 	.word	0x00000000
        /*2354*/ 	.short	0x0101
        /*2356*/ 	.byte	0x3f
	.zero		1


	//   ....[45]....
        /*2358*/ 	.word	0x0001ef40
        /*235c*/ 	.word	0x0000000b
        /*2360*/ 	.word	0x00000000
        /*2364*/ 	.short	0x0101
        /*2366*/ 	.byte	0x3f
	.zero		1


	//   ....[46]....
        /*2368*/ 	.word	0x00023ce0
        /*236c*/ 	.word	0x00000010
        /*2370*/ 	.word	0x00038820
        /*2374*/ 	.short	0x010a
        /*2376*/ 	.byte	0x3f
	.zero		1


	//   ....[47]....
        /*2378*/ 	.word	0x00023d70
        /*237c*/ 	.word	0x0000000b
        /*2380*/ 	.word	0x000388a0
        /*2384*/ 	.short	0x010a
        /*2386*/ 	.byte	0x3f
	.zero		1


	//   ....[48]....
        /*2388*/ 	.word	0x000240c0
        /*238c*/ 	.word	0x0000000b
        /*2390*/ 	.word	0x000388c0
        /*2394*/ 	.short	0x010a
        /*2396*/ 	.byte	0x3f
	.zero		1


	//   ....[49]....
        /*2398*/ 	.word	0x000244e0
        /*239c*/ 	.word	0x0000000a
        /*23a0*/ 	.word	0x000388a0
        /*23a4*/ 	.short	0x010a
        /*23a6*/ 	.byte	0x3f
	.zero		1


	//   ....[50]....
        /*23a8*/ 	.word	0x00024820
        /*23ac*/ 	.word	0x0000000a
        /*23b0*/ 	.word	0x000388c0
        /*23b4*/ 	.short	0x010a
        /*23b6*/ 	.byte	0x3f
	.zero		1


	//   ....[51]....
        /*23b8*/ 	.word	0x000258b0
        /*23bc*/ 	.word	0x00000006
        /*23c0*/ 	.word	0x00038880
        /*23c4*/ 	.short	0x010a
        /*23c6*/ 	.byte	0x3f
	.zero		1


	//   ....[52]....
        /*23c8*/ 	.word	0x00026040
        /*23cc*/ 	.word	0x00000006
        /*23d0*/ 	.word	0x00038870
        /*23d4*/ 	.short	0x0107
        /*23d6*/ 	.byte	0x3f
	.zero		1


	//   ....[53]....
        /*23d8*/ 	.word	0x00026100
        /*23dc*/ 	.word	0x00000006
        /*23e0*/ 	.word	0x00038870
        /*23e4*/ 	.short	0x0101
        /*23e6*/ 	.byte	0x3f
	.zero		1


	//   ....[54]....
        /*23e8*/ 	.word	0x00026130
        /*23ec*/ 	.word	0x00000006
        /*23f0*/ 	.word	0x00038840
        /*23f4*/ 	.short	0x010a
        /*23f6*/ 	.byte	0x3f
	.zero		1


	//   ....[55]....
        /*23f8*/ 	.word	0x00026880
        /*23fc*/ 	.word	0x00000006
        /*2400*/ 	.word	0x00038830
        /*2404*/ 	.short	0x0107
        /*2406*/ 	.byte	0x3f
	.zero		1


	//   ....[56]....
        /*2408*/ 	.word	0x00026950
        /*240c*/ 	.word	0x00000006
        /*2410*/ 	.word	0x00038830
        /*2414*/ 	.short	0x0101
        /*2416*/ 	.byte	0x3f
	.zero		1


	//   ....[57]....
        /*2418*/ 	.word	0x00027420
        /*241c*/ 	.word	0x00000010
        /*2420*/ 	.word	0x00038800
        /*2424*/ 	.short	0x0107
        /*2426*/ 	.byte	0x3f
	.zero		1


	//   ....[58]....
        /*2428*/ 	.word	0x00027530
        /*242c*/ 	.word	0x00000010
        /*2430*/ 	.word	0x00038800
        /*2434*/ 	.short	0x0101
        /*2436*/ 	.byte	0x3f
	.zero		1


	//   ....[59]....
        /*2438*/ 	.word	0x00027550
        /*243c*/ 	.word	0x00000010
        /*2440*/ 	.word	0x00038820
        /*2444*/ 	.short	0x010a
        /*2446*/ 	.byte	0x3f
	.zero		1


	//   ....[60]....
        /*2448*/ 	.word	0x00027860
        /*244c*/ 	.word	0x00000000
        /*2450*/ 	.word	0x00038880
        /*2454*/ 	.short	0x010a
        /*2456*/ 	.byte	0x3f
	.zero		1


	//   ....[61]....
        /*2458*/ 	.word	0x00027d70
        /*245c*/ 	.word	0x00000000
        /*2460*/ 	.word	0x00038870
        /*2464*/ 	.short	0x0107
        /*2466*/ 	.byte	0x3f
	.zero		1


	//   ....[62]....
        /*2468*/ 	.word	0x00027e30
        /*246c*/ 	.word	0x00000000
        /*2470*/ 	.word	0x00038870
        /*2474*/ 	.short	0x0101
        /*2476*/ 	.byte	0x3f
	.zero		1


	//   ....[63]....
        /*2478*/ 	.word	0x00027e60
        /*247c*/ 	.word	0x00000000
        /*2480*/ 	.word	0x00038840
        /*2484*/ 	.short	0x010a
        /*2486*/ 	.byte	0x3f
	.zero		1


	//   ....[64]....
        /*2488*/ 	.word	0x00028350
        /*248c*/ 	.word	0x00000000
        /*2490*/ 	.word	0x00038830
        /*2494*/ 	.short	0x0107
        /*2496*/ 	.byte	0x3f
	.zero		1


	//   ....[65]....
        /*2498*/ 	.word	0x00028410
        /*249c*/ 	.word	0x00000000
        /*24a0*/ 	.word	0x00038830
        /*24a4*/ 	.short	0x0101
        /*24a6*/ 	.byte	0x3f
	.zero		1


	//   ....[66]....
        /*24a8*/ 	.word	0x000284a0
        /*24ac*/ 	.word	0x00000012
        /*24b0*/ 	.word	0x00038870
        /*24b4*/ 	.short	0x010a
        /*24b6*/ 	.byte	0x3f
	.zero		1


	//   ....[67]....
        /*24b8*/ 	.word	0x00028530
        /*24bc*/ 	.word	0x00000012
        /*24c0*/ 	.word	0x00038860
        /*24c4*/ 	.short	0x010a
        /*24c6*/ 	.byte	0x3f
	.zero		1


	//   ....[68]....
        /*24c8*/ 	.word	0x00028ca0
        /*24cc*/ 	.word	0x00000012
        /*24d0*/ 	.word	0x00038850
        /*24d4*/ 	.short	0x0101
        /*24d6*/ 	.byte	0x3f
	.zero		1


	//   ....[69]....
        /*24d8*/ 	.word	0x00028d30
        /*24dc*/ 	.word	0x00000012
        /*24e0*/ 	.word	0x00000000
        /*24e4*/ 	.short	0x0101
        /*24e6*/ 	.byte	0x3f
	.zero		1


	//   ....[70]....
        /*24e8*/ 	.word	0x00028ef0
        /*24ec*/ 	.word	0x00000012
        /*24f0*/ 	.word	0x00038870
        /*24f4*/ 	.short	0x010a
        /*24f6*/ 	.byte	0x3f
	.zero		1


	//   ....[71]....
        /*24f8*/ 	.word	0x00028f70
        /*24fc*/ 	.word	0x00000012
        /*2500*/ 	.word	0x00038860
        /*2504*/ 	.short	0x010a
        /*2506*/ 	.byte	0x3f
	.zero		1


	//   ....[72]....
        /*2508*/ 	.word	0x000296f0
        /*250c*/ 	.word	0x00000012
        /*2510*/ 	.word	0x00038850
        /*2514*/ 	.short	0x0101
        /*2516*/ 	.byte	0x3f
	.zero		1


	//   ....[73]....
        /*2518*/ 	.word	0x000297a0
        /*251c*/ 	.word	0x00000012
        /*2520*/ 	.word	0x00000000
        /*2524*/ 	.short	0x0101
        /*2526*/ 	.byte	0x3f
	.zero		1


	//   ....[74]....
        /*2528*/ 	.word	0x0002a4d0
        /*252c*/ 	.word	0x00000005
        /*2530*/ 	.word	0x00038820
        /*2534*/ 	.short	0x010a
        /*2536*/ 	.byte	0x3f
	.zero		1


	//   ....[75]....
        /*2538*/ 	.word	0x0002a660
        /*253c*/ 	.word	0x00000003
        /*2540*/ 	.word	0x00038840
        /*2544*/ 	.short	0x010a
        /*2546*/ 	.byte	0x3f
	.zero		1


	//   ....[76]....
        /*2548*/ 	.word	0x0002a700
        /*254c*/ 	.word	0x00000005
        /*2550*/ 	.word	0x00038840
        /*2554*/ 	.short	0x010a
        /*2556*/ 	.byte	0x3f
	.zero		1


	//   ....[77]....
        /*2558*/ 	.word	0x0002a740
        /*255c*/ 	.word	0x00000003
        /*2560*/ 	.word	0x00038860
        /*2564*/ 	.short	0x010a
        /*2566*/ 	.byte	0x3f
	.zero		1


	//   ....[78]....
        /*2568*/ 	.word	0x0002a780
        /*256c*/ 	.word	0x00000005
        /*2570*/ 	.word	0x00038860
        /*2574*/ 	.short	0x010a
        /*2576*/ 	.byte	0x3f
	.zero		1


	//   ....[79]....
        /*2578*/ 	.word	0x0002a7c0
        /*257c*/ 	.word	0x00000003
        /*2580*/ 	.word	0x00038880
        /*2584*/ 	.short	0x010a
        /*2586*/ 	.byte	0x3f
	.zero		1


	//   ....[80]....
        /*2588*/ 	.word	0x0002a800
        /*258c*/ 	.word	0x00000005
        /*2590*/ 	.word	0x00038880
        /*2594*/ 	.short	0x010a
        /*2596*/ 	.byte	0x3f
	.zero		1


	//   ....[81]....
        /*2598*/ 	.word	0x0002a860
        /*259c*/ 	.word	0x00000051
        /*25a0*/ 	.word	0x00038890
        /*25a4*/ 	.short	0x010a
        /*25a6*/ 	.byte	0x3f
	.zero		1


	//   ....[82]....
        /*25a8*/ 	.word	0x0002ad70
        /*25ac*/ 	.word	0x00000051
        /*25b0*/ 	.word	0x00038890
        /*25b4*/ 	.short	0x010a
        /*25b6*/ 	.byte	0x3f
	.zero		1


	//   ....[83]....
        /*25b8*/ 	.word	0x0002b280
        /*25bc*/ 	.word	0x00000051
        /*25c0*/ 	.word	0x00038890
        /*25c4*/ 	.short	0x010a
        /*25c6*/ 	.byte	0x3f
	.zero		1


	//   ....[84]....
        /*25c8*/ 	.word	0x0002b750
        /*25cc*/ 	.word	0x00000051
        /*25d0*/ 	.word	0x000388b0
        /*25d4*/ 	.short	0x010a
        /*25d6*/ 	.byte	0x3f
	.zero		1


	//   ....[85]....
        /*25d8*/ 	.word	0x0002ba00
        /*25dc*/ 	.word	0x00000013
        /*25e0*/ 	.word	0x00038800
        /*25e4*/ 	.short	0x010a
        /*25e6*/ 	.byte	0x3f
	.zero		1


	//   ....[86]....
        /*25e8*/ 	.word	0x0002bc10
        /*25ec*/ 	.word	0x00000013
        /*25f0*/ 	.word	0x00038800
        /*25f4*/ 	.short	0x010a
        /*25f6*/ 	.byte	0x3f
	.zero		1


	//   ....[87]....
        /*25f8*/ 	.word	0x0002bc60
        /*25fc*/ 	.word	0x00000000
        /*2600*/ 	.word	0x00038830
        /*2604*/ 	.short	0x010a
        /*2606*/ 	.byte	0x3f
	.zero		1


	//   ....[88]....
        /*2608*/ 	.word	0x0002bcb0
        /*260c*/ 	.word	0x00000000
        /*2610*/ 	.word	0x00038850
        /*2614*/ 	.short	0x010a
        /*2616*/ 	.byte	0x3f
	.zero		1


	//   ....[89]....
        /*2618*/ 	.word	0x0002bd00
        /*261c*/ 	.word	0x00000005
        /*2620*/ 	.word	0x00038830
        /*2624*/ 	.short	0x010a
        /*2626*/ 	.byte	0x3f
	.zero		1


	//   ....[90]....
        /*2628*/ 	.word	0x0002bd50
        /*262c*/ 	.word	0x00000005
        /*2630*/ 	.word	0x00038850
        /*2634*/ 	.short	0x010a
        /*2636*/ 	.byte	0x3f
	.zero		1


	//   ....[91]....
        /*2638*/ 	.word	0x00030530
        /*263c*/ 	.word	0x00000010
        /*2640*/ 	.word	0x00038820
        /*2644*/ 	.short	0x010a
        /*2646*/ 	.byte	0x3f
	.zero		1


	//   ....[92]....
        /*2648*/ 	.word	0x00030580
        /*264c*/ 	.word	0x0000000b
        /*2650*/ 	.word	0x000388a0
        /*2654*/ 	.short	0x010a
        /*2656*/ 	.byte	0x3f
	.zero		1


	//   ....[93]....
        /*2658*/ 	.word	0x000305d0
        /*265c*/ 	.word	0x0000000b
        /*2660*/ 	.word	0x000388c0
        /*2664*/ 	.short	0x010a
        /*2666*/ 	.byte	0x3f
	.zero		1


	//   ....[94]....
        /*2668*/ 	.word	0x00030620
        /*266c*/ 	.word	0x0000000a
        /*2670*/ 	.word	0x000388a0
        /*2674*/ 	.short	0x010a
        /*2676*/ 	.byte	0x3f
	.zero		1


	//   ....[95]....
        /*2678*/ 	.word	0x00030670
        /*267c*/ 	.word	0x0000000a
        /*2680*/ 	.word	0x000388c0
        /*2684*/ 	.short	0x010a
        /*2686*/ 	.byte	0x3f
	.zero		1


	//   ....[96]....
        /*2688*/ 	.word	0x00030790
        /*268c*/ 	.word	0x00000006
        /*2690*/ 	.word	0x00038880
        /*2694*/ 	.short	0x010a
        /*2696*/ 	.byte	0x3f
	.zero		1


	//   ....[97]....
        /*2698*/ 	.word	0x00031340
        /*269c*/ 	.word	0x00000006
        /*26a0*/ 	.word	0x00038840
        /*26a4*/ 	.short	0x010a
        /*26a6*/ 	.byte	0x3f
	.zero		1


	//   ....[98]....
        /*26a8*/ 	.word	0x000328c0
        /*26ac*/ 	.word	0x00000010
        /*26b0*/ 	.word	0x00038820
        /*26b4*/ 	.short	0x010a
        /*26b6*/ 	.byte	0x3f
	.zero		1


	//   ....[99]....
        /*26b8*/ 	.word	0x00032910
        /*26bc*/ 	.word	0x00000000
        /*26c0*/ 	.word	0x00038880
        /*26c4*/ 	.short	0x010a
        /*26c6*/ 	.byte	0x3f
	.zero		1


	//   ....[100]....
        /*26c8*/ 	.word	0x00033280
        /*26cc*/ 	.word	0x00000000
        /*26d0*/ 	.word	0x00038840
        /*26d4*/ 	.short	0x010a
        /*26d6*/ 	.byte	0x3f
	.zero		1


	//   ....[101]....
        /*26d8*/ 	.word	0x00033be0
        /*26dc*/ 	.word	0x00000012
        /*26e0*/ 	.word	0x00038870
        /*26e4*/ 	.short	0x010a
        /*26e6*/ 	.byte	0x3f
	.zero		1


	//   ....[102]....
        /*26e8*/ 	.word	0x00033c30
        /*26ec*/ 	.word	0x00000012
        /*26f0*/ 	.word	0x00038860
        /*26f4*/ 	.short	0x010a
        /*26f6*/ 	.byte	0x3f
	.zero		1


	//   ....[103]....
        /*26f8*/ 	.word	0x00033c80
        /*26fc*/ 	.word	0x00000012
        /*2700*/ 	.word	0x00038870
        /*2704*/ 	.short	0x010a
        /*2706*/ 	.byte	0x3f
	.zero		1


	//   ....[104]....
        /*2708*/ 	.word	0x00033cd0
        /*270c*/ 	.word	0x00000012
        /*2710*/ 	.word	0x00038860
        /*2714*/ 	.short	0x010a
        /*2716*/ 	.byte	0x3f
	.zero		1


	//   ....[105]....
        /*2718*/ 	.word	0x00034700
        /*271c*/ 	.word	0x00000005
        /*2720*/ 	.word	0x00038820
        /*2724*/ 	.short	0x010a
        /*2726*/ 	.byte	0x3f
	.zero		1


	//   ....[106]....
        /*2728*/ 	.word	0x000348a0
        /*272c*/ 	.word	0x00000003
        /*2730*/ 	.word	0x00038840
        /*2734*/ 	.short	0x010a
        /*2736*/ 	.byte	0x3f
	.zero		1


	//   ....[107]....
        /*2738*/ 	.word	0x000348f0
        /*273c*/ 	.word	0x00000005
        /*2740*/ 	.word	0x00038840
        /*2744*/ 	.short	0x010a
        /*2746*/ 	.byte	0x3f
	.zero		1


	//   ....[108]....
        /*2748*/ 	.word	0x00034940
        /*274c*/ 	.word	0x00000003
        /*2750*/ 	.word	0x00038860
        /*2754*/ 	.short	0x010a
        /*2756*/ 	.byte	0x3f
	.zero		1


	//   ....[109]....
        /*2758*/ 	.word	0x00034990
        /*275c*/ 	.word	0x00000005
        /*2760*/ 	.word	0x00038860
        /*2764*/ 	.short	0x010a
        /*2766*/ 	.byte	0x3f
	.zero		1


	//   ....[110]....
        /*2768*/ 	.word	0x000349e0
        /*276c*/ 	.word	0x00000003
        /*2770*/ 	.word	0x00038880
        /*2774*/ 	.short	0x010a
        /*2776*/ 	.byte	0x3f
	.zero		1


	//----- nvinfo : EIATTR_NUM_MBARRIERS
	.align		4
.L_156:
        /*2778*/ 	.byte	0x03, 0x38
        /*277a*/ 	.short	0x0016


	//----- nvinfo : EIATTR_EXIT_INSTR_OFFSETS
	.align		4
        /*277c*/ 	.byte	0x04, 0x1c
        /*277e*/ 	.short	(.L_158 - .L_157)


	//   ....[0]....
.L_157:
        /*2780*/ 	.word	0x0002a850


	//----- nvinfo : EIATTR_MAX_THREADS
	.align		4
.L_158:
        /*2784*/ 	.byte	0x04, 0x05
        /*2786*/ 	.short	(.L_160 - .L_159)
.L_159:
        /*2788*/ 	.word	0x00000180
        /*278c*/ 	.word	0x00000001
        /*2790*/ 	.word	0x00000001


	//----- nvinfo : EIATTR_CRS_STACK_SIZE
	.align		4
.L_160:
        /*2794*/ 	.byte	0x04, 0x1e
        /*2796*/ 	.short	(.L_162 - .L_161)
.L_161:
        /*2798*/ 	.word	0x00000000


	//----- nvinfo : EIATTR_CBANK_PARAM_SIZE
	.align		4
.L_162:
        /*279c*/ 	.byte	0x03, 0x19
        /*279e*/ 	.short	0x0af0


	//----- nvinfo : EIATTR_PARAM_CBANK
	.align		4
        /*27a0*/ 	.byte	0x04, 0x0a
        /*27a2*/ 	.short	(.L_164 - .L_163)
	.align		4
.L_163:
        /*27a4*/ 	.word	index@(.nv.constant0._ZN7cutlass13device_kernelIN5flash11enable_sm90INS1_16FlashAttnFwdSm90INS1_25CollectiveMainloopFwdSm90ILi2EN4cute5tupleIJNS5_1CILi1EEES8_S8_EEENS6_IJNS7_ILi128EEESA_NS7_ILi256EEEEEELi256ENS_12float_e4m3_tEfNS_4arch4Sm90ELb0ELb0ELb1ELb1ELb1ELb1ELb0ELb1ELb0ELb1ELb1ELb0EEENS1_21CollectiveEpilogueFwdINS6_IJSA_SB_SA_EEES9_NS_10bfloat16_tESF_Li256ELb1ELb1ELb1ELb1EEENS1_36VarlenDynamicPersistentTileSchedulerILi128ELi128ELi256ELi128ELb1ELb1ELb1ELb0ELb1ELb1EEEEEEEEEvNT_6ParamsE)
        /*27a8*/ 	.short	0x0210
        /*27aa*/ 	.short	0x0af0


	//----- nvinfo : EIATTR_SW_WAR
	.align		4
.L_164:
        /*27ac*/ 	.byte	0x04, 0x36
        /*27ae*/ 	.short	(.L_166 - .L_165)
.L_165:
        /*27b0*/ 	.word	0x00000008
.L_166:


//--------------------- .nv.info._ZN7cutlass13device_kernelIN5flash11enable_sm90INS1_16FlashAttnFwdSm90INS1_25CollectiveMainloopFwdSm90ILi2EN4cute5tupleIJNS5_1CILi1EEES8_S8_EEENS6_IJNS7_ILi128EEENS7_ILi64EEENS7_ILi256EEEEEELi256ENS_12float_e4m3_tEfNS_4arch4Sm90ELb0ELb1ELb1ELb0ELb1ELb0ELb0ELb1ELb0ELb1ELb1ELb0EEENS1_21CollectiveEpilogueFwdINS6_IJSA_SC_SB_EEES9_NS_10bfloat16_tESG_Li256ELb0ELb1ELb1ELb1EEENS1_19SingleTileSchedulerILb0ELb1ELb1ELi128EEEEEEEEEvNT_6ParamsE --------------------------
	.section	.nv.info._ZN7cutlass13device_kernelIN5flash11enable_sm90INS1_16FlashAttnFwdSm90INS1_25CollectiveMainloopFwdSm90ILi2EN4cute5tupleIJNS5_1CILi1EEES8_S8_EEENS6_IJNS7_ILi128EEENS7_ILi64EEENS7_ILi256EEEEEELi256ENS_12float_e4m3_tEfNS_4arch4Sm90ELb0ELb1ELb1ELb0ELb1ELb0ELb0ELb1ELb0ELb1ELb1ELb0EEENS1_21CollectiveEpilogueFwdINS6_IJSA_SC_SB_EEES9_NS_10bfloat16_tESG_Li256ELb0ELb1ELb1ELb1EEENS1_19SingleTileSchedulerILb0ELb1ELb1ELi128EEEEEEEEEvNT_6ParamsE,"",@"SHT_CUDA_INFO"
	.sectionflags	@""
	.align	4


	//----- nvinfo : EIATTR_CUDA_API_VERSION
	.align		4
        /*0000*/ 	.byte	0x04, 0x37
        /*0002*/ 	.short	(.L_168 - .L_167)
.L_167:
        /*0004*/ 	.word	0x00000082


	//----- nvinfo : EIATTR_KPARAM_INFO
	.align		4
.L_168:
        /*0008*/ 	.byte	0x04, 0x17
        /*000a*/ 	.short	(.L_170 - .L_169)
.L_169:
        /*000c*/ 	.word	0x00000000
        /*0010*/ 	.short	0x0000
        /*0012*/ 	.short	0x0070
        /*0014*/ 	.byte	0x00, 0xf0, 0x01, 0x28


	//----- nvinfo : EIATTR_SPARSE_MMA_MASK
	.align		4
.L_170:
        /*0018*/ 	.byte	0x03, 0x50
        /*001a*/ 	.short	0x0000


	//----- nvinfo : EIATTR_MAXREG_COUNT
	.align		4
        /*001c*/ 	.byte	0x03, 0x1b
        /*001e*/ 	.short	0x00a8


	//----- nvinfo : EIATTR_NUM_BARRIERS
	.align		4
        /*0020*/ 	.byte	0x02, 0x4c
        /*0022*/ 	.byte	0x10
	.zero		1


	//----- nvinfo : EIATTR_EXTERNS
	.align		4
        /*0024*/ 	.byte	0x04, 0x0f
        /*0026*/ 	.short	(.L_172 - .L_171)


	//   ....[0]....
	.align		4
.L_171:
        /*0028*/ 	.word	index@(__assertfail)


	//----- nvinfo : EIATTR_ANNOTATIONS
	.align		4
.L_172:
        /*002c*/ 	.byte	0x04, 0x55
        /*002e*/ 	.short	(.L_174 - .L_173)


	//   ....[0]....
.L_173:
        /*0030*/ 	.word	0x00000001
        /*0034*/ 	.byte	0x00, 0x0e, 0x01, 0x00, 0x01, 0x00, 0x00, 0x00, 0x40, 0x0f, 0x01, 0x00, 0x01, 0x00, 0x00, 0x00
        /*0044*/ 	.byte	0x70, 0x31, 0x01, 0x00, 0x01, 0x00, 0x00, 0x00, 0x80, 0x31, 0x01, 0x00, 0x01, 0x00, 0x00, 0x00
        /*0054*/ 	.byte	0x10, 0x38, 0x01, 0x00, 0x01, 0x00, 0x00, 0x00, 0xd0, 0x38, 0x01, 0x00


	//----- nvinfo : EIATTR_MERCURY_ISA_VERSION
	.align		4
.L_174:
        /*0060*/ 	.byte	0x03, 0x5f
        /*0062*/ 	.short	0x0101


	//----- nvinfo : EIATTR_INT_WARP_WIDE_INSTR_OFFSETS
	.align		4
        /*0064*/ 	.byte	0x04, 0x31
        /*0066*/ 	.short	(.L_176 - .L_175)


	//   ....[0]....
.L_175:
        /*0068*/ 	.word	0x000000c0


	//   ....[1]....
        /*006c*/ 	.word	0x000000d0


	//   ....[2]....
        /*0070*/ 	.word	0x00000170


	//----- nvinfo : EIATTR_COOP_GROUP_MASK_REGIDS
	.align		4
.L_176:
        /*0074*/ 	.byte	0x04, 0x29
        /*0076*/ 	.short	(.L_178 - .L_177)


	//   ....[0]....
.L_177:
        /*0078*/ 	.word	0xffffffff


	//   ....[1]....
        /*007c*/ 	.word	0xffffffff


	//   ....[2]....
        /*0080*/ 	.word	0xffffffff


	//   ....[3]....
        /*0084*/ 	.word	0xffffffff


	//   ....[4]....
        /*0088*/ 	.word	0xffffffff


	//   ....[5]....
        /*008c*/ 	.word	0xffffffff


	//   ....[6]....
        /*0090*/ 	.word	0xffffffff


	//   ....[7]....
        /*0094*/ 	.word	0xffffffff


	//   ....[8]....
        /*0098*/ 	.word	0xffffffff


	//   ....[9]....
        /*009c*/ 	.word	0xffffffff


	//   ....[10]....
        /*00a0*/ 	.word	0xffffffff


	//   ....[11]....
        /*00a4*/ 	.word	0xffffffff


	//   ....[12]....
        /*00a8*/ 	.word	0xffffffff


	//   ....[13]....
        /*00ac*/ 	.word	0xffffffff


	//   ....[14]....
        /*00b0*/ 	.word	0xffffffff


	//   ....[15]....
        /*00b4*/ 	.word	0xffffffff


	//   ....[16]....
        /*00b8*/ 	.word	0xffffffff


	//   ....[17]....
        /*00bc*/ 	.word	0xffffffff


	//   ....[18]....
        /*00c0*/ 	.word	0xffffffff


	//   ....[19]....
        /*00c4*/ 	.word	0xffffffff


	//   ....[20]....
        /*00c8*/ 	.word	0xffffffff


	//   ....[21]....
        /*00cc*/ 	.word	0xffffffff


	//   ....[22]....
        /*00d0*/ 	.word	0xffffffff


	//   ....[23]....
        /*00d4*/ 	.word	0xffffffff


	//   ....[24]....
        /*00d8*/ 	.word	0xffffffff


	//   ....[25]....
        /*00dc*/ 	.word	0xffffffff


	//   ....[26]....
        /*00e0*/ 	.word	0xffffffff


	//   ....[27]....
        /*00e4*/ 	.word	0xffffffff


	//   ....[28]....
        /*00e8*/ 	.word	0xffffffff


	//   ....[29]....
        /*00ec*/ 	.word	0xffffffff


	//   ....[30]....
        /*00f0*/ 	.word	0xffffffff


	//   ....[31]....
        /*00f4*/ 	.word	0xffffffff


	//   ....[32]....
        /*00f8*/ 	.word	0xffffffff


	//   ....[33]....
        /*00fc*/ 	.word	0xffffffff


	//   ....[34]....
        /*0100*/ 	.word	0xffffffff


	//   ....[35]....
        /*0104*/ 	.word	0xffffffff


	//   ....[36]....
        /*0108*/ 	.word	0xffffffff


	//   ....[37]....
        /*010c*/ 	.word	0xffffffff


	//   ....[38]....
        /*0110*/ 	.word	0xffffffff


	//   ....[39]....
        /*0114*/ 	.word	0xffffffff


	//   ....[40]....
        /*0118*/ 	.word	0xffffffff


	//   ....[41]....
        /*011c*/ 	.word	0xffffffff


	//   ....[42]....
        /*0120*/ 	.word	0xffffffff


	//   ....[43]....
        /*0124*/ 	.word	0xffffffff


	//   ....[44]....
        /*0128*/ 	.word	0xffffffff


	//   ....[45]....
        /*012c*/ 	.word	0xffffffff


	//   ....[46]....
        /*0130*/ 	.word	0xffffffff


	//   ....[47]....
        /*0134*/ 	.word	0xffffffff


	//   ....[48]....
        /*0138*/ 	.word	0xffffffff


	//   ....[49]....
        /*013c*/ 	.word	0xffffffff


	//   ....[50]....
        /*0140*/ 	.word	0xffffffff


	//   ....[51]....
        /*0144*/ 	.word	0xffffffff


	//   ....[52]....
        /*0148*/ 	.word	0xffffffff


	//   ....[53]....
        /*014c*/ 	.word	0xffffffff


	//   ....[54]....
        /*0150*/ 	.word	0xffffffff


	//   ....[55]....
        /*0154*/ 	.word	0xffffffff


	//   ....[56]....
        /*0158*/ 	.word	0xffffffff


	//   ....[57]....
        /*015c*/ 	.word	0xffffffff


	//   ....[58]....
        /*0160*/ 	.word	0xffffffff


	//   ....[59]....
        /*0164*/ 	.word	0xffffffff


	//   ....[60]....
        /*0168*/ 	.word	0xffffffff


	//   ....[61]....
        /*016c*/ 	.word	0xffffffff


	//   ....[62]....
        /*0170*/ 	.word	0xffffffff


	//   ....[63]....
        /*0174*/ 	.word	0xffffffff


	//   ....[64]....
        /*0178*/ 	.word	0xffffffff


	//   ....[65]....
        /*017c*/ 	.word	0xffffffff


	//   ....[66]....
        /*0180*/ 	.word	0xffffffff


	//   ....[67]....
        /*0184*/ 	.word	0xffffffff


	//   ....[68]....
        /*0188*/ 	.word	0xffffffff


	//   ....[69]....
        /*018c*/ 	.word	0xffffffff


	//   ....[70]....
        /*0190*/ 	.word	0xffffffff


	//   ....[71]....
        /*0194*/ 	.word	0xffffffff


	//   ....[72]....
        /*0198*/ 	.word	0xffffffff


	//   ....[73]....
        /*019c*/ 	.word	0xffffffff


	//   ....[74]....
        /*01a0*/ 	.word	0xffffffff


	//   ....[75]....
        /*01a4*/ 	.word	0xffffffff


	//   ....[76]....
        /*01a8*/ 	.word	0xffffffff


	//   ....[77]....
        /*01ac*/ 	.word	0xffffffff


	//   ....[78]....
        /*01b0*/ 	.word	0xffffffff


	//   ....[79]....
        /*01b4*/ 	.word	0xffffffff


	//   ....[80]....
        /*01b8*/ 	.word	0xffffffff


	//   ....[81]....
        /*01bc*/ 	.word	0xffffffff


	//   ....[82]....
        /*01c0*/ 	.word	0xffffffff


	//   ....[83]....
        /*01c4*/ 	.word	0xffffffff


	//   ....[84]....
        /*01c8*/ 	.word	0xffffffff


	//   ....[85]....
        /*01cc*/ 	.word	0xffffffff


	//   ....[86]....
        /*01d0*/ 	.word	0xffffffff


	//   ....[87]....
        /*01d4*/ 	.word	0xffffffff


	//   ....[88]....
        /*01d8*/ 	.word	0xffffffff


	//   ....[89]....
        /*01dc*/ 	.word	0xffffffff


	//   ....[90]....
        /*01e0*/ 	.word	0xffffffff


	//   ....[91]....
        /*01e4*/ 	.word	0xffffffff


	//   ....[92]....
        /*01e8*/ 	.word	0xffffffff


	//   ....[93]....
        /*01ec*/ 	.word	0xffffffff


	//   ....[94]....
        /*01f0*/ 	.word	0xffffffff


	//   ....[95]....
        /*01f4*/ 	.word	0xffffffff


	//   ....[96]....
        /*01f8*/ 	.word	0xffffffff


	//   ....[97]....
        /*01fc*/ 	.word	0xffffffff


	//   ....[98]....
        /*0200*/ 	.word	0xffffffff


	//   ....[99]....
        /*0204*/ 	.word	0xffffffff


	//   ....[100]....
        /*0208*/ 	.word	0xffffffff


	//   ....[101]....
        /*020c*/ 	.word	0xffffffff


	//   ....[102]....
        /*0210*/ 	.word	0xffffffff


	//   ....[103]....
        /*0214*/ 	.word	0xffffffff


	//   ....[104]....
        /*0218*/ 	.word	0xffffffff


	//   ....[105]....
        /*021c*/ 	.word	0xffffffff


	//   ....[106]....
        /*0220*/ 	.word	0xffffffff


	//   ....[107]....
        /*0224*/ 	.word	0xffffffff


	//   ....[108]....
        /*0228*/ 	.word	0xffffffff


	//   ....[109]....
        /*022c*/ 	.word	0xffffffff


	//   ....[110]....
        /*0230*/ 	.word	0xffffffff


	//   ....[111]....
        /*0234*/ 	.word	0xffffffff


	//   ....[112]....
        /*0238*/ 	.word	0xffffffff


	//   ....[113]....
        /*023c*/ 	.word	0xffffffff


	//   ....[114]....
        /*0240*/ 	.word	0xffffffff


	//   ....[115]....
        /*0244*/ 	.word	0xffffffff


	//   ....[116]....
        /*0248*/ 	.word	0xffffffff


	//   ....[117]....
        /*024c*/ 	.word	0xffffffff


	//   ....[118]....
        /*0250*/ 	.word	0xffffffff


	//   ....[119]....
        /*0254*/ 	.word	0xffffffff


	//   ....[120]....
        /*0258*/ 	.word	0xffffffff


	//   ....[121]....
        /*025c*/ 	.word	0xffffffff


	//   ....[122]....
        /*0260*/ 	.word	0xffffffff


	//   ....[123]....
        /*0264*/ 	.word	0xffffffff


	//   ....[124]....
        /*0268*/ 	.word	0xffffffff


	//   ....[125]....
        /*026c*/ 	.word	0xffffffff


	//   ....[126]....
        /*0270*/ 	.word	0xffffffff


	//   ....[127]....
        /*0274*/ 	.word	0xffffffff


	//   ....[128]....
        /*0278*/ 	.word	0xffffffff


	//   ....[129]....
        /*027c*/ 	.word	0xffffffff


	//   ....[130]....
        /*0280*/ 	.word	0xffffffff


	//   ....[131]....
        /*0284*/ 	.word	0xffffffff


	//   ....[132]....
        /*0288*/ 	.word	0xffffffff


	//   ....[133]....
        /*028c*/ 	.word	0xffffffff


	//   ....[134]....
        /*0290*/ 	.word	0xffffffff


	//   ....[135]....
        /*0294*/ 	.word	0xffffffff


	//   ....[136]....
        /*0298*/ 	.word	0xffffffff


	//   ....[137]....
        /*029c*/ 	.word	0xffffffff


	//   ....[138]....
        /*02a0*/ 	.word	0xffffffff


	//   ....[139]....
        /*02a4*/ 	.word	0xffffffff


	//   ....[140]....
        /*02a8*/ 	.word	0xffffffff


	//   ....[141]....
        /*02ac*/ 	.word	0xffffffff


	//   ....[142]....
        /*02b0*/ 	.word	0xffffffff


	//   ....[143]....
        /*02b4*/ 	.word	0xffffffff


	//   ....[144]....
        /*02b8*/ 	.word	0xffffffff


	//   ....[145]....
        /*02bc*/ 	.word	0xffffffff


	//   ....[146]....
        /*02c0*/ 	.word	0xffffffff


	//   ....[147]....
        /*02c4*/ 	.word	0xffffffff


	//   ....[148]....
        /*02c8*/ 	.word	0xffffffff


	//   ....[149]....
        /*02cc*/ 	.word	0xffffffff


	//   ....[150]....
        /*02d0*/ 	.word	0xffffffff


	//   ....[151]....
        /*02d4*/ 	.word	0xffffffff


	//   ....[152]....
        /*02d8*/ 	.word	0xffffffff


	//   ....[153]....
        /*02dc*/ 	.word	0xffffffff


	//   ....[154]....
        /*02e0*/ 	.word	0xffffffff


	//   ....[155]....
        /*02e4*/ 	.word	0xffffffff


	//   ....[156]....
        /*02e8*/ 	.word	0xffffffff


	//   ....[157]....
        /*02ec*/ 	.word	0xffffffff


	//   ....[158]....
        /*02f0*/ 	.word	0xffffffff


	//   ....[159]....
        /*02f4*/ 	.word	0xffffffff


	//   ....[160]....
        /*02f8*/ 	.word	0xffffffff


	//   ....[161]....
        /*02fc*/ 	.word	0xffffffff


	//   ....[162]....
        /*0300*/ 	.word	0xffffffff


	//   ....[163]....
        /*0304*/ 	.word	0xffffffff


	//   ....[164]....
        /*0308*/ 	.word	0xffffffff


	//   ....[165]....
        /*030c*/ 	.word	0xffffffff


	//   ....[166]....
        /*0310*/ 	.word	0xffffffff


	//   ....[167]....
        /*0314*/ 	.word	0xffffffff


	//   ....[168]....
        /*0318*/ 	.word	0xffffffff


	//   ....[169]....
        /*031c*/ 	.word	0xffffffff


	//   ....[170]....
        /*0320*/ 	.word	0xffffffff


	//   ....[171]....
        /*0324*/ 	.word	0xffffffff


	//   ....[172]....
        /*0328*/ 	.word	0xffffffff


	//   ....[173]....
        /*032c*/ 	.word	0xffffffff


	//   ....[174]....
        /*0330*/ 	.word	0xffffffff


	//   ....[175]....
        /*0334*/ 	.word	0xffffffff


	//   ....[176]....
        /*0338*/ 	.word	0xffffffff


	//   ....[177]....
        /*033c*/ 	.word	0xffffffff


	//   ....[178]....
        /*0340*/ 	.word	0xffffffff


	//   ....[179]....
        /*0344*/ 	.word	0xffffffff


	//   ....[180]....
        /*0348*/ 	.word	0xffffffff


	//   ....[181]....
        /*034c*/ 	.word	0xffffffff


	//   ....[182]....
        /*0350*/ 	.word	0xffffffff


	//   ....[183]....
        /*0354*/ 	.word	0xffffffff


	//   ....[184]....
        /*0358*/ 	.word	0xffffffff


	//   ....[185]....
        /*035c*/ 	.word	0xffffffff


	//   ....[186]....
        /*0360*/ 	.word	0xffffffff


	//   ....[187]....
        /*0364*/ 	.word	0xffffffff


	//   ....[188]....
        /*0368*/ 	.word	0xffffffff


	//   ....[189]....
        /*036c*/ 	.word	0xffffffff


	//   ....[190]....
        /*0370*/ 	.word	0xffffffff


	//   ....[191]....
        /*0374*/ 	.word	0xffffffff


	//   ....[192]....
        /*0378*/ 	.word	0xffffffff


	//   ....[193]....
        /*037c*/ 	.word	0xffffffff


	//   ....[194]....
        /*0380*/ 	.word	0xffffffff


	//   ....[195]....
        /*0384*/ 	.word	0xffffffff


	//   ....[196]....
        /*0388*/ 	.word	0xffffffff


	//   ....[197]....
        /*038c*/ 	.word	0xffffffff


	//   ....[198]....
        /*0390*/ 	.word	0xffffffff


	//   ....[199]....
        /*0394*/ 	.word	0xffffffff


	//   ....[200]....
        /*0398*/ 	.word	0xffffffff


	//   ....[201]....
        /*039c*/ 	.word	0xffffffff


	//   ....[202]....
        /*03a0*/ 	.word	0xffffffff


	//   ....[203]....
        /*03a4*/ 	.word	0xffffffff


	//   ....[204]....
        /*03a8*/ 	.word	0xffffffff


	//   ....[205]....
        /*03ac*/ 	.word	0xffffffff


	//   ....[206]....
        /*03b0*/ 	.word	0xffffffff


	//   ....[207]....
        /*03b4*/ 	.word	0xffffffff


	//   ....[208]....
        /*03b8*/ 	.word	0xffffffff


	//   ....[209]....
        /*03bc*/ 	.word	0xffffffff


	//   ....[210]....
        /*03c0*/ 	.word	0xffffffff


	//   ....[211]....
        /*03c4*/ 	.word	0xffffffff


	//   ....[212]....
        /*03c8*/ 	.word	0xffffffff


	//   ....[213]....
        /*03cc*/ 	.word	0xffffffff


	//   ....[214]....
        /*03d0*/ 	.word	0xffffffff


	//   ....[215]....
        /*03d4*/ 	.word	0xffffffff


	//   ....[216]....
        /*03d8*/ 	.word	0xffffffff


	//   ....[217]....
        /*03dc*/ 	.word	0xffffffff


	//   ....[218]....
        /*03e0*/ 	.word	0xffffffff


	//   ....[219]....
        /*03e4*/ 	.word	0x0500000f


	//   ....[220]....
        /*03e8*/ 	.word	0x0500000f


	//   ....[221]....
        /*03ec*/ 	.word	0x0500000f


	//   ....[222]....
        /*03f0*/ 	.word	0x0500000f


	//   ....[223]....
        /*03f4*/ 	.word	0x0500000f


	//   ....[224]....
        /*03f8*/ 	.word	0x0500000f


	//   ....[225]....
        /*03fc*/ 	.word	0x0500000f


	//   ....[226]....
        /*0400*/ 	.word	0x0500000f


	//   ....[227]....
        /*0404*/ 	.word	0x0500000f


	//   ....[228]....
        /*0408*/ 	.word	0x0500000f


	//   ....[229]....
        /*040c*/ 	.word	0x0500000f


	//   ....[230]....
        /*0410*/ 	.word	0x0500000f


	//   ....[231]....
        /*0414*/ 	.word	0x0500000f


	//   ....[232]....
        /*0418*/ 	.word	0x0500000f


	//   ....[233]....
        /*041c*/ 	.word	0x0500000f


	//   ....[234]....
        /*0420*/ 	.word	0x0500000f


	//   ....[235]....
        /*0424*/ 	.word	0x0500000f


	//   ....[236]....
        /*0428*/ 	.word	0x0500000f


	//   ....[237]....
        /*042c*/ 	.word	0x0500000f


	//   ....[238]....
        /*0430*/ 	.word	0x0500000f


	//   ....[239]....
        /*0434*/ 	.word	0x0500000f


	//   ....[240]....
        /*0438*/ 	.word	0x0500000f


	//   ....[241]....
        /*043c*/ 	.word	0x0500000f


	//   ....[242]....
        /*0440*/ 	.word	0x0500000f


	//   ....[243]....
        /*0444*/ 	.word	0x0500000f


	//   ....[244]....
        /*0448*/ 	.word	0x0500000f


	//   ....[245]....
        /*044c*/ 	.word	0x0500000f


	//   ....[246]....
        /*0450*/ 	.word	0x0500000f


	//   ....[247]....
        /*0454*/ 	.word	0x0500000f


	//   ....[248]....
        /*0458*/ 	.word	0x0500000f


	//   ....[249]....
        /*045c*/ 	.word	0x0500000f


	//   ....[250]....
        /*0460*/ 	.word	0x0500000f


	//   ....[251]....
        /*0464*/ 	.word	0x0500000f


	//   ....[252]....
        /*0468*/ 	.word	0x0500000f


	//   ....[253]....
        /*046c*/ 	.word	0x0500000f


	//   ....[254]....
        /*0470*/ 	.word	0x0500000f


	//   ....[255]....
        /*0474*/ 	.word	0x0500000f


	//   ....[0]....
        /*0478*/ 	.word	0x0500000f


	//   ....[1]....
        /*047c*/ 	.word	0x0500000f


	//   ....[2]....
        /*0480*/ 	.word	0x0500000f


	//   ....[3]....
        /*0484*/ 	.word	0x0500000f


	//   ....[4]....
        /*0488*/ 	.word	0x0500000f


	//   ....[5]....
        /*048c*/ 	.word	0x0500000f


	//   ....[6]....
        /*0490*/ 	.word	0x0500000f


	//   ....[7]....
        /*0494*/ 	.word	0x0500000f


	//   ....[8]....
        /*0498*/ 	.word	0x0500000f


	//   ....[9]....
        /*049c*/ 	.word	0x0500000f


	//   ....[10]....
        /*04a0*/ 	.word	0x0500000f


	//   ....[11]....
        /*04a4*/ 	.word	0x0500000f


	//----- nvinfo : EIATTR_COOP_GROUP_INSTR_OFFSETS
	.align		4
.L_178:
        /*04a8*/ 	.byte	0x04, 0x28
        /*04aa*/ 	.short	(.L_180 - .L_179)


	//   ....[0]....
.L_179:
        /*04ac*/ 	.word	0x00000080


	//   ....[1]....
        /*04b0*/ 	.word	0x00000090


	//   ....[2]....
        /*04b4*/ 	.word	0x000002d0


	//   ....[3]....
        /*04b8*/ 	.word	0x00000430


	//   ....[4]....
        /*04bc*/ 	.word	0x00000550


	//   ....[5]....
        /*04c0*/ 	.word	0x000006b0


	//   ....[6]....
        /*04c4*/ 	.word	0x00001730


	//   ....[7]....
        /*04c8*/ 	.word	0x000024b0


	//   ....[8]....
        /*04cc*/ 	.word	0x00002a70


	//   ....[9]....
        /*04d0*/ 	.word	0x000034b0


	//   ....[10]....
        /*04d4*/ 	.word	0x00003580


	//   ....[11]....
        /*04d8*/ 	.word	0x00003820


	//   ....[12]....
        /*04dc*/ 	.word	0x00003880


	//   ....[13]....
        /*04e0*/ 	.word	0x00004940


	//   ....[14]....
        /*04e4*/ 	.word	0x00004e80


	//   ....[15]....
        /*04e8*/ 	.word	0x00005560


	//   ....[16]....
        /*04ec*/ 	.word	0x00005660


	//   ....[17]....
        /*04f0*/ 	.word	0x00005a30


	//   ....[18]....
        /*04f4*/ 	.word	0x00005aa0


	//   ....[19]....
        /*04f8*/ 	.word	0x00007630


	//   ....[20]....
        /*04fc*/ 	.word	0x000076b0


	//   ....[21]....
        /*0500*/ 	.word	0x000079d0


	//   ....[22]....
        /*0504*/ 	.word	0x00007b90


	//   ....[23]....
        /*0508*/ 	.word	0x00009070


	//   ....[24]....
        /*050c*/ 	.word	0x000095a0


	//   ....[25]....
        /*0510*/ 	.word	0x00009c80


	//   ....[26]....
        /*0514*/ 	.word	0x00009d80


	//   ....[27]....
        /*0518*/ 	.word	0x0000a120


	//   ....[28]....
        /*051c*/ 	.word	0x0000a190


	//   ....[29]....
        /*0520*/ 	.word	0x0000b390


	//   ....[30]....
        /*0524*/ 	.word	0x0000b3a0


	//   ....[31]....
        /*0528*/ 	.word	0x0000b3f0


	//   ....[32]....
        /*052c*/ 	.word	0x0000b400


	//   ....[33]....
        /*0530*/ 	.word	0x0000c960


	//   ....[34]....
        /*0534*/ 	.word	0x0000c990


	//   ....[35]....
        /*0538*/ 	.word	0x0000c9d0


	//   ....[36]....
        /*053c*/ 	.word	0x0000c9f0


	//   ....[37]....
        /*0540*/ 	.word	0x0000ca00


	//   ....[38]....
        /*0544*/ 	.word	0x0000ca10


	//   ....[39]....
        /*0548*/ 	.word	0x0000ca20


	//   ....[40]....
        /*054c*/ 	.word	0x0000ca30


	//   ....[41]....
        /*0550*/ 	.word	0x0000ca40


	//   ....[42]....
        /*0554*/ 	.word	0x0000ca50


	//   ....[43]....
        /*0558*/ 	.word	0x0000ca60


	//   ....[44]....
        /*055c*/ 	.word	0x0000ca80


	//   ....[45]....
        /*0560*/ 	.word	0x0000ca90


	//   ....[46]....
        /*0564*/ 	.word	0x0000caa0


	//   ....[47]....
        /*0568*/ 	.word	0x0000cab0


	//   ....[48]....
        /*056c*/ 	.word	0x0000cac0


	//   ....[49]....
        /*0570*/ 	.word	0x0000cad0


	//   ....[50]....
        /*0574*/ 	.word	0x0000cae0


	//   ....[51]....
        /*0578*/ 	.word	0x0000caf0


	//   ....[52]....
        /*057c*/ 	.word	0x0000cb10


	//   ....[53]....
        /*0580*/ 	.word	0x0000cb20


	//   ....[54]....
        /*0584*/ 	.word	0x0000cb30


	//   ....[55]....
        /*0588*/ 	.word	0x0000cb40


	//   ....[56]....
        /*058c*/ 	.word	0x0000cb50


	//   ....[57]....
        /*0590*/ 	.word	0x0000cb60


	//   ....[58]....
        /*0594*/ 	.word	0x0000cb70


	//   ....[59]....
        /*0598*/ 	.word	0x0000cb80


	//   ....[60]....
        /*059c*/ 	.word	0x0000cb90


	//   ....[61]....
        /*05a0*/ 	.word	0x0000cba0


	//   ....[62]....
        /*05a4*/ 	.word	0x0000cbb0


	//   ....[63]....
        /*05a8*/ 	.word	0x0000cbc0


	//   ....[64]....
        /*05ac*/ 	.word	0x0000cbd0


	//   ....[65]....
        /*05b0*/ 	.word	0x0000cbe0


	//   ....[66]....
        /*05b4*/ 	.word	0x0000cbf0


	//   ....[67]....
        /*05b8*/ 	.word	0x0000cc00


	//   ....[68]....
        /*05bc*/ 	.word	0x0000cc20


	//   ....[69]....
        /*05c0*/ 	.word	0x0000cc40


	//   ....[70]....
        /*05c4*/ 	.word	0x0000cc50


	//   ....[71]....
        /*05c8*/ 	.word	0x0000cc60


	//   ....[72]....
        /*05cc*/ 	.word	0x0000cc70


	//   ....[73]....
        /*05d0*/ 	.word	0x0000cc90


	//   ....[74]....
        /*05d4*/ 	.word	0x0000ccb0


	//   ....[75]....
        /*05d8*/ 	.word	0x0000ccd0


	//   ....[76]....
        /*05dc*/ 	.word	0x0000cce0


	//   ....[77]....
        /*05e0*/ 	.word	0x0000ccf0


	//   ....[78]....
        /*05e4*/ 	.word	0x0000cd10


	//   ....[79]....
        /*05e8*/ 	.word	0x0000cd20


	//   ....[80]....
        /*05ec*/ 	.word	0x0000cd30


	//   ....[81]....
        /*05f0*/ 	.word	0x0000cd40


	//   ....[82]....
        /*05f4*/ 	.word	0x0000cd50


	//   ....[83]....
        /*05f8*/ 	.word	0x0000cd60


	//   ....[84]....
        /*05fc*/ 	.word	0x0000cd70


	//   ....[85]....
        /*0600*/ 	.word	0x0000cd90


	//   ....[86]....
        /*0604*/ 	.word	0x0000cda0


	//   ....[87]....
        /*0608*/ 	.word	0x0000cdc0


	//   ....[88]....
        /*060c*/ 	.word	0x0000cde0


	//   ....[89]....
        /*0610*/ 	.word	0x0000ce00


	//   ....[90]....
        /*0614*/ 	.word	0x0000ce30


	//   ....[91]....
        /*0618*/ 	.word	0x0000ce40


	//   ....[92]....
        /*061c*/ 	.word	0x0000ce50


	//   ....[93]....
        /*0620*/ 	.word	0x0000ce60


	//   ....[94]....
        /*0624*/ 	.word	0x0000ce70


	//   ....[95]....
        /*0628*/ 	.word	0x0000ce80


	//   ....[96]....
        /*062c*/ 	.word	0x0000ce90


	//   ....[97]....
        /*0630*/ 	.word	0x0000cea0


	//   ....[98]....
        /*0634*/ 	.word	0x0000ceb0


	//   ....[99]....
        /*0638*/ 	.word	0x0000ced0


	//   ....[100]....
        /*063c*/ 	.word	0x0000cf00


	//   ....[101]....
        /*0640*/ 	.word	0x0000cf30


	//   ....[102]....
        /*0644*/ 	.word	0x0000cf60


	//   ....[103]....
        /*0648*/ 	.word	0x0000cf90


	//   ....[104]....
        /*064c*/ 	.word	0x0000cfb0


	//   ....[105]....
        /*0650*/ 	.word	0x0000cfe0


	//   ....[106]....
        /*0654*/ 	.word	0x0000d000


	//   ....[107]....
        /*0658*/ 	.word	0x0000d010


	//   ....[108]....
        /*065c*/ 	.word	0x0000d020


	//   ....[109]....
        /*0660*/ 	.word	0x0000d030


	//   ....[110]....
        /*0664*/ 	.word	0x0000d040


	//   ....[111]....
        /*0668*/ 	.word	0x0000d050


	//   ....[112]....
        /*066c*/ 	.word	0x0000d060


	//   ....[113]....
        /*0670*/ 	.word	0x0000d070


	//   ....[114]....
        /*0674*/ 	.word	0x0000d080


	//   ....[115]....
        /*0678*/ 	.word	0x0000d090


	//   ....[116]....
        /*067c*/ 	.word	0x0000d0a0


	//   ....[117]....
        /*0680*/ 	.word	0x0000d0b0


	//   ....[118]....
        /*0684*/ 	.word	0x0000d0c0


	//   ....[119]....
        /*0688*/ 	.word	0x0000d0d0


	//   ....[120]....
        /*068c*/ 	.word	0x0000d0e0


	//   ....[121]....
        /*0690*/ 	.word	0x0000d0f0


	//   ....[122]....
        /*0694*/ 	.word	0x0000d100


	//   ....[123]....
        /*0698*/ 	.word	0x0000d110


	//   ....[124]....
        /*069c*/ 	.word	0x0000d120


	//   ....[125]....
        /*06a0*/ 	.word	0x0000d130


	//   ....[126]....
        /*06a4*/ 	.word	0x0000d140


	//   ....[127]....
        /*06a8*/ 	.word	0x0000d150


	//   ....[128]....
        /*06ac*/ 	.word	0x0000d160


	//   ....[129]....
        /*06b0*/ 	.word	0x0000d170


	//   ....[130]....
        /*06b4*/ 	.word	0x0000d180


	//   ....[131]....
        /*06b8*/ 	.word	0x0000d1a0


	//   ....[132]....
        /*06bc*/ 	.word	0x0000d1b0


	//   ....[133]....
        /*06c0*/ 	.word	0x0000d1c0


	//   ....[134]....
        /*06c4*/ 	.word	0x0000d1d0


	//   ....[135]....
        /*06c8*/ 	.word	0x0000d200


	//   ....[136]....
        /*06cc*/ 	.word	0x0000d230


	//   ....[137]....
        /*06d0*/ 	.word	0x0000d260


	//   ....[138]....
        /*06d4*/ 	.word	0x0000d290


	//   ....[139]....
        /*06d8*/ 	.word	0x0000d2c0


	//   ....[140]....
        /*06dc*/ 	.word	0x0000d2f0


	//   ....[141]....
        /*06e0*/ 	.word	0x0000d320


	//   ....[142]....
        /*06e4*/ 	.word	0x0000d350


	//   ....[143]....
        /*06e8*/ 	.word	0x0000d370


	//   ....[144]....
        /*06ec*/ 	.word	0x0000d380


	//   ....[145]....
        /*06f0*/ 	.word	0x0000d3b0


	//   ....[146]....
        /*06f4*/ 	.word	0x0000d3e0


	//   ....[147]....
        /*06f8*/ 	.word	0x0000d410


	//   ....[148]....
        /*06fc*/ 	.word	0x0000d440


	//   ....[149]....
        /*0700*/ 	.word	0x0000d470


	//   ....[150]....
        /*0704*/ 	.word	0x0000d4a0


	//   ....[151]....
        /*0708*/ 	.word	0x0000d4d0


	//   ....[152]....
        /*070c*/ 	.word	0x0000d500


	//   ....[153]....
        /*0710*/ 	.word	0x0000d530


	//   ....[154]....
        /*0714*/ 	.word	0x0000d560


	//   ....[155]....
        /*0718*/ 	.word	0x0000d590


	//   ....[156]....
        /*071c*/ 	.word	0x0000d5c0


	//   ....[157]....
        /*0720*/ 	.word	0x0000d5f0


	//   ....[158]....
        /*0724*/ 	.word	0x0000d630


	//   ....[159]....
        /*0728*/ 	.word	0x0000d660


	//   ....[160]....
        /*072c*/ 	.word	0x0000d6a0


	//   ....[161]....
        /*0730*/ 	.word	0x0000dbc0


	//   ....[162]....
        /*0734*/ 	.word	0x0000dc00


	//   ....[163]....
        /*0738*/ 	.word	0x0000dc40


	//   ....[164]....
        /*073c*/ 	.word	0x0000dc80


	//   ....[165]....
        /*0740*/ 	.word	0x0000dce0


	//   ....[166]....
        /*0744*/ 	.word	0x0000dd10


	//   ....[167]....
        /*0748*/ 	.word	0x0000e9c0


	//   ....[168]....
        /*074c*/ 	.word	0x0000e9f0


	//   ....[169]....
        /*0750*/ 	.word	0x0000fb40


	//   ....[170]....
        /*0754*/ 	.word	0x00011260


	//   ....[171]....
        /*0758*/ 	.word	0x000112a0


	//   ....[172]....
        /*075c*/ 	.word	0x000112c0


	//   ....[173]....
        /*0760*/ 	.word	0x000112f0


	//   ....[174]....
        /*0764*/ 	.word	0x00011360


	//   ....[175]....
        /*0768*/ 	.word	0x00011380


	//   ....[176]....
        /*076c*/ 	.word	0x000113e0


	//   ....[177]....
        /*0770*/ 	.word	0x00011400


	//   ....[178]....
        /*0774*/ 	.word	0x00011760


	//   ....[179]....
        /*0778*/ 	.word	0x00011780


	//   ....[180]....
        /*077c*/ 	.word	0x00011790


	//   ....[181]....
        /*0780*/ 	.word	0x000117d0


	//   ....[182]....
        /*0784*/ 	.word	0x00011830


	//   ....[183]....
        /*0788*/ 	.word	0x00011850


	//   ....[184]....
        /*078c*/ 	.word	0x000118c0


	//   ....[185]....
        /*0790*/ 	.word	0x000118f0


	//   ....[186]....
        /*0794*/ 	.word	0x00011e70


	//   ....[187]....
        /*0798*/ 	.word	0x00011ea0


	//   ....[188]....
        /*079c*/ 	.word	0x00011ed0


	//   ....[189]....
        /*07a0*/ 	.word	0x00011f20


	//   ....[190]....
        /*07a4*/ 	.word	0x00011fa0


	//   ....[191]....
        /*07a8*/ 	.word	0x00011fc0


	//   ....[192]....
        /*07ac*/ 	.word	0x00012040


	//   ....[193]....
        /*07b0*/ 	.word	0x00012060


	//   ....[194]....
        /*07b4*/ 	.word	0x000120e0


	//   ....[195]....
        /*07b8*/ 	.word	0x00012100


	//   ....[196]....
        /*07bc*/ 	.word	0x00012180


	//   ....[197]....
        /*07c0*/ 	.word	0x000121a0


	//   ....[198]....
        /*07c4*/ 	.word	0x00012220


	//   ....[199]....
        /*07c8*/ 	.word	0x00012240


	//   ....[200]....
        /*07cc*/ 	.word	0x000122c0


	//   ....[201]....
        /*07d0*/ 	.word	0x000122f0


	//   ....[202]....
        /*07d4*/ 	.word	0x00012980


	//   ....[203]....
        /*07d8*/ 	.word	0x000129a0


	//   ....[204]....
        /*07dc*/ 	.word	0x000129b0


	//   ....[205]....
        /*07e0*/ 	.word	0x000129c0


	//   ....[206]....
        /*07e4*/ 	.word	0x000129d0


	//   ....[207]....
        /*07e8*/ 	.word	0x000129e0


	//   ....[208]....
        /*07ec*/ 	.word	0x00012a00


	//   ....[209]....
        /*07f0*/ 	.word	0x00012a20


	//   ....[210]....
        /*07f4*/ 	.word	0x00012dc0


	//   ....[211]....
        /*07f8*/ 	.word	0x00012de0


	//   ....[212]....
        /*07fc*/ 	.word	0x00012e00


	//   ....[213]....
        /*0800*/ 	.word	0x00012e10


	//   ....[214]....
        /*0804*/ 	.word	0x00012e20


	//   ....[215]....
        /*0808*/ 	.word	0x00012e30


	//   ....[216]....
        /*080c*/ 	.word	0x00012e50


	//   ....[217]....
        /*0810*/ 	.word	0x00012ee0


	//   ....[218]....
        /*0814*/ 	.word	0x00013e70


	//   ....[219]....
        /*0818*/ 	.word	0x000144f0


	//   ....[220]....
        /*081c*/ 	.word	0x000145e0


	//   ....[221]....
        /*0820*/ 	.word	0x000146b0


	//   ....[222]....
        /*0824*/ 	.word	0x00014730


	//   ....[223]....
        /*0828*/ 	.word	0x00014800


	//   ....[224]....
        /*082c*/ 	.word	0x00014860


	//   ....[225]....
        /*0830*/ 	.word	0x00014930


	//   ....[226]....
        /*0834*/ 	.word	0x00014990


	//   ....[227]....
        /*0838*/ 	.word	0x00014a50


	//   ....[228]....
        /*083c*/ 	.word	0x00014b90


	//   ....[229]....
        /*0840*/ 	.word	0x00014c20


	//   ....[230]....
        /*0844*/ 	.word	0x00014cf0


	//   ....[231]....
        /*0848*/ 	.word	0x00014d90


	//   ....[232]....
        /*084c*/ 	.word	0x00014e10


	//   ....[233]....
        /*0850*/ 	.word	0x00014ec0


	//   ....[234]....
        /*0854*/ 	.word	0x00014f30


	//   ....[235]....
        /*0858*/ 	.word	0x00014ff0


	//   ....[236]....
        /*085c*/ 	.word	0x00015080


	//   ....[237]....
        /*0860*/ 	.word	0x000150e0


	//   ....[238]....
        /*0864*/ 	.word	0x00015190


	//   ....[239]....
        /*0868*/ 	.word	0x00015250


	//   ....[240]....
        /*086c*/ 	.word	0x000152c0


	//   ....[241]....
        /*0870*/ 	.word	0x000153a0


	//   ....[242]....
        /*0874*/ 	.word	0x00015420


	//   ....[243]....
        /*0878*/ 	.word	0x000154f0


	//   ....[244]....
        /*087c*/ 	.word	0x00015560


	//   ....[245]....
        /*0880*/ 	.word	0x00015640


	//   ....[246]....
        /*0884*/ 	.word	0x000156b0


	//   ....[247]....
        /*0888*/ 	.word	0x00015790


	//   ....[248]....
        /*088c*/ 	.word	0x00015810


	//   ....[249]....
        /*0890*/ 	.word	0x000158d0


	//   ....[250]....
        /*0894*/ 	.word	0x00015940


	//   ....[251]....
        /*0898*/ 	.word	0x00015a00


	//   ....[252]....
        /*089c*/ 	.word	0x00015b40


	//   ....[253]....
        /*08a0*/ 	.word	0x00015be0


	//   ....[254]....
        /*08a4*/ 	.word	0x00015c40


	//   ....[255]....
        /*08a8*/ 	.word	0x00015cf0


	//   ....[0]....
        /*08ac*/ 	.word	0x00015d70


	//   ....[1]....
        /*08b0*/ 	.word	0x00015e10


	//   ....[2]....
        /*08b4*/ 	.word	0x00015ea0


	//   ....[3]....
        /*08b8*/ 	.word	0x00015f40


	//   ....[4]....
        /*08bc*/ 	.word	0x00016020


	//   ....[5]....
        /*08c0*/ 	.word	0x000160c0


	//   ....[6]....
        /*08c4*/ 	.word	0x00016130


	//   ....[7]....
        /*08c8*/ 	.word	0x000161e0


	//   ....[8]....
        /*08cc*/ 	.word	0x00016240


	//   ....[9]....
        /*08d0*/ 	.word	0x00016300


	//   ....[10]....
        /*08d4*/ 	.word	0x00016360


	//   ....[11]....
        /*08d8*/ 	.word	0x00016410


	//----- nvinfo : EIATTR_REG_RECONFIG
	.align		4
.L_180:
        /*08dc*/ 	.byte	0x01, 0x54
	.zero		2


	//----- nvinfo : EIATTR_SYSCALL_OFFSETS
	.align		4
        /*08e0*/ 	.byte	0x04, 0x46
        /*08e2*/ 	.short	(.L_182 - .L_181)


	//   ....[0]....
.L_181:
        /*08e4*/ 	.word	0x000018f0


	//   ....[1]....
        /*08e8*/ 	.word	0x00010710


	//   ....[2]....
        /*08ec*/ 	.word	0x00010850


	//   ....[3]....
        /*08f0*/ 	.word	0x00010990


	//   ....[4]....
        /*08f4*/ 	.word	0x00010ab0


	//   ....[5]....
        /*08f8*/ 	.word	0x00011be0


	//----- nvinfo : EIATTR_MBARRIER_INSTR_OFFSETS
	.align		4
.L_182:
        /*08fc*/ 	.byte	0x04, 0x39
        /*08fe*/ 	.short	(.L_184 - .L_183)


	//   ....[0]....
.L_183:
        /*0900*/ 	.word	0x00000180
        /*0904*/ 	.word	0x000000ff
        /*0908*/ 	.word	0x00020800
        /*090c*/ 	.short	0x0100
        /*090e*/ 	.byte	0x08
	.zero		1


	//   ....[1]....
        /*0910*/ 	.word	0x00000190
        /*0914*/ 	.word	0x000000ff
        /*0918*/ 	.word	0x00020820
        /*091c*/ 	.short	0x0100
        /*091e*/ 	.byte	0x08
	.zero		1


	//   ....[2]....
        /*0920*/ 	.word	0x00000280
        /*0924*/ 	.word	0x000000ff
        /*0928*/ 	.word	0x00020830
        /*092c*/ 	.short	0x0100
        /*092e*/ 	.byte	0x08
	.zero		1


	//   ....[3]....
        /*0930*/ 	.word	0x00000290
        /*0934*/ 	.word	0x000000ff
        /*0938*/ 	.word	0x00020840
        /*093c*/ 	.short	0x0100
        /*093e*/ 	.byte	0x08
	.zero		1


	//   ....[4]....
        /*0940*/ 	.word	0x000002a0
        /*0944*/ 	.word	0x000000ff
        /*0948*/ 	.word	0x00020838
        /*094c*/ 	.short	0x0100
        /*094e*/ 	.byte	0x08
	.zero		1


	//   ....[5]....
        /*0950*/ 	.word	0x000002b0
        /*0954*/ 	.word	0x000000ff
        /*0958*/ 	.word	0x00020848
        /*095c*/ 	.short	0x0100
        /*095e*/ 	.byte	0x08
	.zero		1


	//   ....[6]....
        /*0960*/ 	.word	0x000003e0
        /*0964*/ 	.word	0x000000ff
        /*0968*/ 	.word	0x00020850
        /*096c*/ 	.short	0x0100
        /*096e*/ 	.byte	0x08
	.zero		1


	//   ....[7]....
        /*0970*/ 	.word	0x000003f0
        /*0974*/ 	.word	0x000000ff
        /*0978*/ 	.word	0x00020860
        /*097c*/ 	.short	0x0100
        /*097e*/ 	.byte	0x08
	.zero		1


	//   ....[8]....
        /*0980*/ 	.word	0x00000400
        /*0984*/ 	.word	0x000000ff
        /*0988*/ 	.word	0x00020858
        /*098c*/ 	.short	0x0100
        /*098e*/ 	.byte	0x08
	.zero		1


	//   ....[9]....
        /*0990*/ 	.word	0x00000410
        /*0994*/ 	.word	0x000000ff
        /*0998*/ 	.word	0x00020868
        /*099c*/ 	.short	0x0100
        /*099e*/ 	.byte	0x08
	.zero		1


	//   ....[10]....
        /*09a0*/ 	.word	0x00000500
        /*09a4*/ 	.word	0x000000ff
        /*09a8*/ 	.word	0x00020870
        /*09ac*/ 	.short	0x0100
        /*09ae*/ 	.byte	0x06
	.zero		1


	//   ....[11]....
        /*09b0*/ 	.word	0x00000510
        /*09b4*/ 	.word	0x000000ff
        /*09b8*/ 	.word	0x00020880
        /*09bc*/ 	.short	0x0100
        /*09be*/ 	.byte	0x06
	.zero		1


	//   ....[12]....
        /*09c0*/ 	.word	0x00000520
        /*09c4*/ 	.word	0x000000ff
        /*09c8*/ 	.word	0x00020878
        /*09cc*/ 	.short	0x0100
        /*09ce*/ 	.byte	0x06
	.zero		1


	//   ....[13]....
        /*09d0*/ 	.word	0x00000530
        /*09d4*/ 	.word	0x000000ff
        /*09d8*/ 	.word	0x00020888
        /*09dc*/ 	.short	0x0100
        /*09de*/ 	.byte	0x06
	.zero		1


	//   ....[14]....
        /*09e0*/ 	.word	0x00000660
        /*09e4*/ 	.word	0x000000ff
        /*09e8*/ 	.word	0x00020890
        /*09ec*/ 	.short	0x0100
        /*09ee*/ 	.byte	0x08
	.zero		1


	//   ....[15]....
        /*09f0*/ 	.word	0x00000670
        /*09f4*/ 	.word	0x000000ff
        /*09f8*/ 	.word	0x000208a0
        /*09fc*/ 	.short	0x0100
        /*09fe*/ 	.byte	0x08
	.zero		1


	//   ....[16]....
        /*0a00*/ 	.word	0x00000680
        /*0a04*/ 	.word	0x000000ff
        /*0a08*/ 	.word	0x00020898
        /*0a0c*/ 	.short	0x0100
        /*0a0e*/ 	.byte	0x08
	.zero		1


	//   ....[17]....
        /*0a10*/ 	.word	0x00000690
        /*0a14*/ 	.word	0x000000ff
        /*0a18*/ 	.word	0x000208a8
        /*0a1c*/ 	.short	0x0100
        /*0a1e*/ 	.byte	0x08
	.zero		1


	//   ....[18]....
        /*0a20*/ 	.word	0x000007d0
        /*0a24*/ 	.word	0x000000ff
        /*0a28*/ 	.word	0x000208b0
        /*0a2c*/ 	.short	0x0100
        /*0a2e*/ 	.byte	0x08
	.zero		1


	//   ....[19]....
        /*0a30*/ 	.word	0x000007e0
        /*0a34*/ 	.word	0x000000ff
        /*0a38*/ 	.word	0x000208c0
        /*0a3c*/ 	.short	0x0100
        /*0a3e*/ 	.byte	0x08
	.zero		1


	//   ....[20]....
        /*0a40*/ 	.word	0x000007f0
        /*0a44*/ 	.word	0x000000ff
        /*0a48*/ 	.word	0x000208b8
        /*0a4c*/ 	.short	0x0100
        /*0a4e*/ 	.byte	0x08
	.zero		1


	//   ....[21]....
        /*0a50*/ 	.word	0x00000800
        /*0a54*/ 	.word	0x000000ff
        /*0a58*/ 	.word	0x000208c8
        /*0a5c*/ 	.short	0x0100
        /*0a5e*/ 	.byte	0x08
	.zero		1


	//   ....[22]....
        /*0a60*/ 	.word	0x00001bc0
        /*0a64*/ 	.word	0x000000ff
        /*0a68*/ 	.word	0x00020800
        /*0a6c*/ 	.short	0x010a
        /*0a6e*/ 	.byte	0x29
	.zero		1


	//   ....[23]....
        /*0a70*/ 	.word	0x00001c90
        /*0a74*/ 	.word	0x000000ff
        /*0a78*/ 	.word	0x00020830
        /*0a7c*/ 	.short	0x010a
        /*0a7e*/ 	.byte	0x29
	.zero		1


	//   ....[24]....
        /*0a80*/ 	.word	0x00001cd0
        /*0a84*/ 	.word	0x000000ff
        /*0a88*/ 	.word	0x00020830
        /*0a8c*/ 	.short	0x010a
        /*0a8e*/ 	.byte	0x29
	.zero		1


	//   ....[25]....
        /*0a90*/ 	.word	0x00002680
        /*0a94*/ 	.word	0x000000ff
        /*0a98*/ 	.word	0x00000000
        /*0a9c*/ 	.short	0x0101
        /*0a9e*/ 	.byte	0x06
	.zero		1


	//   ....[26]....
        /*0aa0*/ 	.word	0x00003ea0
        /*0aa4*/ 	.word	0x000000ff
        /*0aa8*/ 	.word	0x00020850
        /*0aac*/ 	.short	0x010a
        /*0aae*/ 	.byte	0x29
	.zero		1


	//   ....[27]....
        /*0ab0*/ 	.word	0x00003ee0
        /*0ab4*/ 	.word	0x000000ff
        /*0ab8*/ 	.word	0x00020850
        /*0abc*/ 	.short	0x010a
        /*0abe*/ 	.byte	0x29
	.zero		1


	//   ....[28]....
        /*0ac0*/ 	.word	0x000040d0
        /*0ac4*/ 	.word	0x000000ff
        /*0ac8*/ 	.word	0x00000000
        /*0acc*/ 	.short	0x0101
        /*0ace*/ 	.byte	0x0a
	.zero		1


	//   ....[29]....
        /*0ad0*/ 	.word	0x00004440
        /*0ad4*/ 	.word	0x000000ff
        /*0ad8*/ 	.word	0x00020830
        /*0adc*/ 	.short	0x010a
        /*0ade*/ 	.byte	0x37
	.zero		1


	//   ....[30]....
        /*0ae0*/ 	.word	0x00004480
        /*0ae4*/ 	.word	0x000000ff
        /*0ae8*/ 	.word	0x00020830
        /*0aec*/ 	.short	0x010a
        /*0aee*/ 	.byte	0x37
	.zero		1


	//   ....[31]....
        /*0af0*/ 	.word	0x00004ae0
        /*0af4*/ 	.word	0x000000ff
        /*0af8*/ 	.word	0x00000000
        /*0afc*/ 	.short	0x0101
        /*0afe*/ 	.byte	0x06
	.zero		1


	//   ....[32]....
        /*0b00*/ 	.word	0x00006910
        /*0b04*/ 	.word	0x000000ff
        /*0b08*/ 	.word	0x00020850
        /*0b0c*/ 	.short	0x010a
        /*0b0e*/ 	.byte	0x37
	.zero		1


	//   ....[33]....
        /*0b10*/ 	.word	0x00006950
        /*0b14*/ 	.word	0x000000ff
        /*0b18*/ 	.word	0x00020850
        /*0b1c*/ 	.short	0x010a
        /*0b1e*/ 	.byte	0x37
	.zero		1


	//   ....[34]....
        /*0b20*/ 	.word	0x00006ac0
        /*0b24*/ 	.word	0x000000ff
        /*0b28*/ 	.word	0x00000000
        /*0b2c*/ 	.short	0x0101
        /*0b2e*/ 	.byte	0x37
	.zero		1


	//   ....[35]....
        /*0b30*/ 	.word	0x00006ec0
        /*0b34*/ 	.word	0x000000ff
        /*0b38*/ 	.word	0x00020830
        /*0b3c*/ 	.short	0x010a
        /*0b3e*/ 	.byte	0x35
	.zero		1


	//   ....[36]....
        /*0b40*/ 	.word	0x00006f00
        /*0b44*/ 	.word	0x000000ff
        /*0b48*/ 	.word	0x00020830
        /*0b4c*/ 	.short	0x010a
        /*0b4e*/ 	.byte	0x35
	.zero		1


	//   ....[37]....
        /*0b50*/ 	.word	0x00007440
        /*0b54*/ 	.word	0x000000ff
        /*0b58*/ 	.word	0x00000000
        /*0b5c*/ 	.short	0x0101
        /*0b5e*/ 	.byte	0x06
	.zero		1


	//   ....[38]....
        /*0b60*/ 	.word	0x00008880
        /*0b64*/ 	.word	0x000000ff
        /*0b68*/ 	.word	0x00020850
        /*0b6c*/ 	.short	0x010a
        /*0b6e*/ 	.byte	0x35
	.zero		1


	//   ....[39]....
        /*0b70*/ 	.word	0x000088c0
        /*0b74*/ 	.word	0x000000ff
        /*0b78*/ 	.word	0x00020850
        /*0b7c*/ 	.short	0x010a
        /*0b7e*/ 	.byte	0x35
	.zero		1


	//   ....[40]....
        /*0b80*/ 	.word	0x00008a10
        /*0b84*/ 	.word	0x000000ff
        /*0b88*/ 	.word	0x00000000
        /*0b8c*/ 	.short	0x0101
        /*0b8e*/ 	.byte	0x35
	.zero		1


	//   ....[41]....
        /*0b90*/ 	.word	0x00008b80
        /*0b94*/ 	.word	0x000000ff
        /*0b98*/ 	.word	0x00020830
        /*0b9c*/ 	.short	0x010a
        /*0b9e*/ 	.byte	0x39
	.zero		1


	//   ....[42]....
        /*0ba0*/ 	.word	0x00008bc0
        /*0ba4*/ 	.word	0x000000ff
        /*0ba8*/ 	.word	0x00020830
        /*0bac*/ 	.short	0x010a
        /*0bae*/ 	.byte	0x39
	.zero		1


	//   ....[43]....
        /*0bb0*/ 	.word	0x000091f0
        /*0bb4*/ 	.word	0x000000ff
        /*0bb8*/ 	.word	0x00000000
        /*0bbc*/ 	.short	0x0101
        /*0bbe*/ 	.byte	0x06
	.zero		1


	//   ....[44]....
        /*0bc0*/ 	.word	0x0000b030
        /*0bc4*/ 	.word	0x000000ff
        /*0bc8*/ 	.word	0x00020850
        /*0bcc*/ 	.short	0x010a
        /*0bce*/ 	.byte	0x39
	.zero		1


	//   ....[45]....
        /*0bd0*/ 	.word	0x0000b070
        /*0bd4*/ 	.word	0x000000ff
        /*0bd8*/ 	.word	0x00020850
        /*0bdc*/ 	.short	0x010a
        /*0bde*/ 	.byte	0x39
	.zero		1


	//   ....[46]....
        /*0be0*/ 	.word	0x0000b1e0
        /*0be4*/ 	.word	0x000000ff
        /*0be8*/ 	.word	0x00000000
        /*0bec*/ 	.short	0x0101
        /*0bee*/ 	.byte	0x39
	.zero		1


	//   ....[47]....
        /*0bf0*/ 	.word	0x0000dcc0
        /*0bf4*/ 	.word	0x000000ff
        /*0bf8*/ 	.word	0x00000000
        /*0bfc*/ 	.short	0x0101
        /*0bfe*/ 	.byte	0x04
	.zero		1


	//   ....[48]....
        /*0c00*/ 	.word	0x00011050
        /*0c04*/ 	.word	0x000000ff
        /*0c08*/ 	.word	0x00020880
        /*0c0c*/ 	.short	0x010a
        /*0c0e*/ 	.byte	0x2e
	.zero		1


	//   ....[49]....
        /*0c10*/ 	.word	0x00011500
        /*0c14*/ 	.word	0x000000ff
        /*0c18*/ 	.word	0x00020870
        /*0c1c*/ 	.short	0x0107
        /*0c1e*/ 	.byte	0x2e
	.zero		1


	//   ....[50]....
        /*0c20*/ 	.word	0x00011590
        /*0c24*/ 	.word	0x000000ff
        /*0c28*/ 	.word	0x00020870
        /*0c2c*/ 	.short	0x0101
        /*0c2e*/ 	.byte	0x2e
	.zero		1


	//   ....[51]....
        /*0c30*/ 	.word	0x000115c0
        /*0c34*/ 	.word	0x000000ff
        /*0c38*/ 	.word	0x00020840
        /*0c3c*/ 	.short	0x010a
        /*0c3e*/ 	.byte	0x2e
	.zero		1


	//   ....[52]....
        /*0c40*/ 	.word	0x00011980
        /*0c44*/ 	.word	0x000000ff
        /*0c48*/ 	.word	0x00020830
        /*0c4c*/ 	.short	0x0107
        /*0c4e*/ 	.byte	0x2e
	.zero		1


	//   ....[53]....
        /*0c50*/ 	.word	0x00011a10
        /*0c54*/ 	.word	0x000000ff
        /*0c58*/ 	.word	0x00020830
        /*0c5c*/ 	.short	0x0101
        /*0c5e*/ 	.byte	0x2e
	.zero		1


	//   ....[54]....
        /*0c60*/ 	.word	0x000123e0
        /*0c64*/ 	.word	0x000000ff
        /*0c68*/ 	.word	0x00020800
        /*0c6c*/ 	.short	0x0107
        /*0c6e*/ 	.byte	0x2e
	.zero		1


	//   ....[55]....
        /*0c70*/ 	.word	0x00012420
        /*0c74*/ 	.word	0x000000ff
        /*0c78*/ 	.word	0x00020800
        /*0c7c*/ 	.short	0x0101
        /*0c7e*/ 	.byte	0x2e
	.zero		1


	//   ....[56]....
        /*0c80*/ 	.word	0x00012450
        /*0c84*/ 	.word	0x000000ff
        /*0c88*/ 	.word	0x00020820
        /*0c8c*/ 	.short	0x010a
        /*0c8e*/ 	.byte	0x2e
	.zero		1


	//   ....[57]....
        /*0c90*/ 	.word	0x00012780
        /*0c94*/ 	.word	0x00000004
        /*0c98*/ 	.word	0x00020880
        /*0c9c*/ 	.short	0x010a
        /*0c9e*/ 	.byte	0x3f
	.zero		1


	//   ....[58]....
        /*0ca0*/ 	.word	0x00012b50
        /*0ca4*/ 	.word	0x00000004
        /*0ca8*/ 	.word	0x00020870
        /*0cac*/ 	.short	0x0107
        /*0cae*/ 	.byte	0x3f
	.zero		1


	//   ....[59]....
        /*0cb0*/ 	.word	0x00012be0
        /*0cb4*/ 	.word	0x00000004
        /*0cb8*/ 	.word	0x00020870
        /*0cbc*/ 	.short	0x0101
        /*0cbe*/ 	.byte	0x3f
	.zero		1


	//   ....[60]....
        /*0cc0*/ 	.word	0x00012c10
        /*0cc4*/ 	.word	0x00000004
        /*0cc8*/ 	.word	0x00020840
        /*0ccc*/ 	.short	0x010a
        /*0cce*/ 	.byte	0x3f
	.zero		1


	//   ....[61]....
        /*0cd0*/ 	.word	0x00012fa0
        /*0cd4*/ 	.word	0x00000004
        /*0cd8*/ 	.word	0x00020830
        /*0cdc*/ 	.short	0x0107
        /*0cde*/ 	.byte	0x3f
	.zero		1


	//   ....[62]....
        /*0ce0*/ 	.word	0x00013040
        /*0ce4*/ 	.word	0x00000004
        /*0ce8*/ 	.word	0x00020830
        /*0cec*/ 	.short	0x0101
        /*0cee*/ 	.byte	0x3f
	.zero		1


	//   ....[63]....
        /*0cf0*/ 	.word	0x000130c0
        /*0cf4*/ 	.word	0x00000002
        /*0cf8*/ 	.word	0x00020870
        /*0cfc*/ 	.short	0x010a
        /*0cfe*/ 	.byte	0x3f
	.zero		1


	//   ....[64]....
        /*0d00*/ 	.word	0x00013150
        /*0d04*/ 	.word	0x00000002
        /*0d08*/ 	.word	0x00020860
        /*0d0c*/ 	.short	0x010a
        /*0d0e*/ 	.byte	0x3f
	.zero		1


	//   ....[65]....
        /*0d10*/ 	.word	0x00013620
        /*0d14*/ 	.word	0x00000002
        /*0d18*/ 	.word	0x00020850
        /*0d1c*/ 	.short	0x0101
        /*0d1e*/ 	.byte	0x3f
	.zero		1


	//   ....[66]....
        /*0d20*/ 	.word	0x000136c0
        /*0d24*/ 	.word	0x00000002
        /*0d28*/ 	.word	0x00000000
        /*0d2c*/ 	.short	0x0101
        /*0d2e*/ 	.byte	0x3f
	.zero		1


	//   ....[67]....
        /*0d30*/ 	.word	0x00013790
        /*0d34*/ 	.word	0x00000011
        /*0d38*/ 	.word	0x00020870
        /*0d3c*/ 	.short	0x010a
        /*0d3e*/ 	.byte	0x3f
	.zero		1


	//   ....[68]....
        /*0d40*/ 	.word	0x00013850
        /*0d44*/ 	.word	0x00000011
        /*0d48*/ 	.word	0x00020860
        /*0d4c*/ 	.short	0x010a
        /*0d4e*/ 	.byte	0x3f
	.zero		1


	//   ....[69]....
        /*0d50*/ 	.word	0x00013d00
        /*0d54*/ 	.word	0x00000011
        /*0d58*/ 	.word	0x00020850
        /*0d5c*/ 	.short	0x0101
        /*0d5e*/ 	.byte	0x3f
	.zero		1


	//   ....[70]....
        /*0d60*/ 	.word	0x00013dd0
        /*0d64*/ 	.word	0x00000011
        /*0d68*/ 	.word	0x00000000
        /*0d6c*/ 	.short	0x0101
        /*0d6e*/ 	.byte	0x3f
	.zero		1


	//   ....[71]....
        /*0d70*/ 	.word	0x00013e20
        /*0d74*/ 	.word	0x00000005
        /*0d78*/ 	.word	0x00020820
        /*0d7c*/ 	.short	0x010a
        /*0d7e*/ 	.byte	0x3f
	.zero		1


	//   ....[72]....
        /*0d80*/ 	.word	0x00013f40
        /*0d84*/ 	.word	0x00000004
        /*0d88*/ 	.word	0x00020840
        /*0d8c*/ 	.short	0x010a
        /*0d8e*/ 	.byte	0x3f
	.zero		1


	//   ....[73]....
        /*0d90*/ 	.word	0x00013fe0
        /*0d94*/ 	.word	0x00000005
        /*0d98*/ 	.word	0x00020840
        /*0d9c*/ 	.short	0x010a
        /*0d9e*/ 	.byte	0x3f
	.zero		1


	//   ....[74]....
        /*0da0*/ 	.word	0x00014020
        /*0da4*/ 	.word	0x00000004
        /*0da8*/ 	.word	0x00020860
        /*0dac*/ 	.short	0x010a
        /*0dae*/ 	.byte	0x3f
	.zero		1


	//   ....[75]....
        /*0db0*/ 	.word	0x00014060
        /*0db4*/ 	.word	0x00000005
        /*0db8*/ 	.word	0x00020860
        /*0dbc*/ 	.short	0x010a
        /*0dbe*/ 	.byte	0x3f
	.zero		1


	//   ....[76]....
        /*0dc0*/ 	.word	0x000140a0
        /*0dc4*/ 	.word	0x00000004
        /*0dc8*/ 	.word	0x00020880
        /*0dcc*/ 	.short	0x010a
        /*0dce*/ 	.byte	0x3f
	.zero		1


	//   ....[77]....
        /*0dd0*/ 	.word	0x000140e0
        /*0dd4*/ 	.word	0x00000005
        /*0dd8*/ 	.word	0x00020880
        /*0ddc*/ 	.short	0x010a
        /*0dde*/ 	.byte	0x3f
	.zero		1


	//   ....[78]....
        /*0de0*/ 	.word	0x00014150
        /*0de4*/ 	.word	0x00000004
        /*0de8*/ 	.word	0x00020800
        /*0dec*/ 	.short	0x010a
        /*0dee*/ 	.byte	0x3f
	.zero		1


	//   ....[79]....
        /*0df0*/ 	.word	0x000141b0
        /*0df4*/ 	.word	0x00000004
        /*0df8*/ 	.word	0x00020830
        /*0dfc*/ 	.short	0x010a
        /*0dfe*/ 	.byte	0x3f
	.zero		1


	//   ....[80]....
        /*0e00*/ 	.word	0x00014210
        /*0e04*/ 	.word	0x0000000a
        /*0e08*/ 	.word	0x00020850
        /*0e0c*/ 	.short	0x010a
        /*0e0e*/ 	.byte	0x3f
	.zero		1


	//   ....[81]....
        /*0e10*/ 	.word	0x00014270
        /*0e14*/ 	.word	0x0000000d
        /*0e18*/ 	.word	0x00020830
        /*0e1c*/ 	.short	0x010a
        /*0e1e*/ 	.byte	0x3f
	.zero		1


	//   ....[82]....
        /*0e20*/ 	.word	0x000142d0
        /*0e24*/ 	.word	0x0000000b
        /*0e28*/ 	.word	0x00020850
        /*0e2c*/ 	.short	0x010a
        /*0e2e*/ 	.byte	0x3f
	.zero		1


	//   ....[83]....
        /*0e30*/ 	.word	0x00014330
        /*0e34*/ 	.word	0x00000006
        /*0e38*/ 	.word	0x00020830
        /*0e3c*/ 	.short	0x010a
        /*0e3e*/ 	.byte	0x3f
	.zero		1


	//   ....[84]....
        /*0e40*/ 	.word	0x00014390
        /*0e44*/ 	.word	0x0000000c
        /*0e48*/ 	.word	0x00020850
        /*0e4c*/ 	.short	0x010a
        /*0e4e*/ 	.byte	0x3f
	.zero		1


	//   ....[85]....
        /*0e50*/ 	.word	0x000143f0
        /*0e54*/ 	.word	0x0000000e
        /*0e58*/ 	.word	0x00020830
        /*0e5c*/ 	.short	0x010a
        /*0e5e*/ 	.byte	0x3f
	.zero		1


	//   ....[86]....
        /*0e60*/ 	.word	0x00014450
        /*0e64*/ 	.word	0x0000000c
        /*0e68*/ 	.word	0x00020850
        /*0e6c*/ 	.short	0x010a
        /*0e6e*/ 	.byte	0x3f
	.zero		1


	//   ....[87]....
        /*0e70*/ 	.word	0x00014530
        /*0e74*/ 	.word	0x00000003
        /*0e78*/ 	.word	0x00020880
        /*0e7c*/ 	.short	0x010a
        /*0e7e*/ 	.byte	0x3f
	.zero		1


	//   ....[88]....
        /*0e80*/ 	.word	0x00014ae0
        /*0e84*/ 	.word	0x00000003
        /*0e88*/ 	.word	0x00020840
        /*0e8c*/ 	.short	0x010a
        /*0e8e*/ 	.byte	0x3f
	.zero		1


	//   ....[89]....
        /*0e90*/ 	.word	0x00015a40
        /*0e94*/ 	.word	0x00000003
        /*0e98*/ 	.word	0x00020820
        /*0e9c*/ 	.short	0x010a
        /*0e9e*/ 	.byte	0x3f
	.zero		1


	//   ....[90]....
        /*0ea0*/ 	.word	0x00015a90
        /*0ea4*/ 	.word	0x00000004
        /*0ea8*/ 	.word	0x00020880
        /*0eac*/ 	.short	0x010a
        /*0eae*/ 	.byte	0x3f
	.zero		1


	//   ....[91]....
        /*0eb0*/ 	.word	0x00015f70
        /*0eb4*/ 	.word	0x00000004
        /*0eb8*/ 	.word	0x00020840
        /*0ebc*/ 	.short	0x010a
        /*0ebe*/ 	.byte	0x3f
	.zero		1


	//   ....[92]....
        /*0ec0*/ 	.word	0x00016440
        /*0ec4*/ 	.word	0x00000002
        /*0ec8*/ 	.word	0x00020870
        /*0ecc*/ 	.short	0x010a
        /*0ece*/ 	.byte	0x3f
	.zero		1


	//   ....[93]....
        /*0ed0*/ 	.word	0x00016490
        /*0ed4*/ 	.word	0x00000002
        /*0ed8*/ 	.word	0x00020860
        /*0edc*/ 	.short	0x010a
        /*0ede*/ 	.byte	0x3f
	.zero		1


	//   ....[94]....
        /*0ee0*/ 	.word	0x000164e0
        /*0ee4*/ 	.word	0x00000011
        /*0ee8*/ 	.word	0x00020870
        /*0eec*/ 	.short	0x010a
        /*0eee*/ 	.byte	0x3f
	.zero		1


	//   ....[95]....
        /*0ef0*/ 	.word	0x00016530
        /*0ef4*/ 	.word	0x00000011
        /*0ef8*/ 	.word	0x00020860
        /*0efc*/ 	.short	0x010a
        /*0efe*/ 	.byte	0x3f
	.zero		1


	//   ....[96]....
        /*0f00*/ 	.word	0x00016580
        /*0f04*/ 	.word	0x00000005
        /*0f08*/ 	.word	0x00020820
        /*0f0c*/ 	.short	0x010a
        /*0f0e*/ 	.byte	0x3f
	.zero		1


	//   ....[97]....
        /*0f10*/ 	.word	0x000165d0
        /*0f14*/ 	.word	0x00000004
        /*0f18*/ 	.word	0x00020840
        /*0f1c*/ 	.short	0x010a
        /*0f1e*/ 	.byte	0x3f
	.zero		1


	//   ....[98]....
        /*0f20*/ 	.word	0x00016620
        /*0f24*/ 	.word	0x00000005
        /*0f28*/ 	.word	0x00020840
        /*0f2c*/ 	.short	0x010a
        /*0f2e*/ 	.byte	0x3f
	.zero		1


	//   ....[99]....
        /*0f30*/ 	.word	0x00016670
        /*0f34*/ 	.word	0x00000004
        /*0f38*/ 	.word	0x00020860
        /*0f3c*/ 	.short	0x010a
        /*0f3e*/ 	.byte	0x3f
	.zero		1


	//   ....[100]....
        /*0f40*/ 	.word	0x000166c0
        /*0f44*/ 	.word	0x00000005
        /*0f48*/ 	.word	0x00020860
        /*0f4c*/ 	.short	0x010a
        /*0f4e*/ 	.byte	0x3f
	.zero		1


	//   ....[101]....
        /*0f50*/ 	.word	0x00016710
        /*0f54*/ 	.word	0x00000004
        /*0f58*/ 	.word	0x00020880
        /*0f5c*/ 	.short	0x010a
        /*0f5e*/ 	.byte	0x3f
	.zero		1


	//----- nvinfo : EIATTR_NUM_MBARRIERS
	.align		4
.L_184:
        /*0f60*/ 	.byte	0x03, 0x38
        /*0f62*/ 	.short	0x0016


	//----- nvinfo : EIATTR_EXIT_INSTR_OFFSETS
	.align		4
        /*0f64*/ 	.byte	0x04, 0x1c
        /*0f66*/ 	.short	(.L_186 - .L_185)


	//   ....[0]....
.L_185:
        /*0f68*/ 	.word	0x00014130


	//----- nvinfo : EIATTR_MAX_THREADS
	.align		4
.L_186:
        /*0f6c*/ 	.byte	0x04, 0x05
        /*0f6e*/ 	.short	(.L_188 - .L_187)
.L_187:
        /*0f70*/ 	.word	0x00000180
        /*0f74*/ 	.word	0x00000001
        /*0f78*/ 	.word	0x00000001


	//----- nvinfo : EIATTR_CRS_STACK_SIZE
	.align		4
.L_188:
        /*0f7c*/ 	.byte	0x04, 0x1e
        /*0f7e*/ 	.short	(.L_190 - .L_189)
.L_189:
        /*0f80*/ 	.word	0x00000000


	//----- nvinfo : EIATTR_CBANK_PARAM_SIZE
	.align		4
.L_190:
        /*0f84*/ 	.byte	0x03, 0x19
        /*0f86*/ 	.short	0x0a70


	//----- nvinfo : EIATTR_PARAM_CBANK
	.align		4
        /*0f88*/ 	.byte	0x04, 0x0a
        /*0f8a*/ 	.short	(.L_192 - .L_191)
	.align		4
.L_191:
        /*0f8c*/ 	.word	index@(.nv.constant0._ZN7cutlass13device_kernelIN5flash11enable_sm90INS1_16FlashAttnFwdSm90INS1_25CollectiveMainloopFwdSm90ILi2EN4cute5tupleIJNS5_1CILi1EEES8_S8_EEENS6_IJNS7_ILi128EEENS7_ILi64EEENS7_ILi256EEEEEELi256ENS_12float_e4m3_tEfNS_4arch4Sm90ELb0ELb1ELb1ELb0ELb1ELb0ELb0ELb1ELb0ELb1ELb1ELb0EEENS1_21CollectiveEpilogueFwdINS6_IJSA_SC_SB_EEES9_NS_10bfloat16_tESG_Li256ELb0ELb1ELb1ELb1EEENS1_19SingleTileSchedulerILb0ELb1ELb1ELi128EEEEEEEEEvNT_6ParamsE)
        /*0f90*/ 	.short	0x0210
        /*0f92*/ 	.short	0x0a70


	//----- nvinfo : EIATTR_SW_WAR
	.align		4
.L_192:
        /*0f94*/ 	.byte	0x04, 0x36
        /*0f96*/ 	.short	(.L_194 - .L_193)
.L_193:
        /*0f98*/ 	.word	0x00000008
.L_194:


//--------------------- .nv.info._ZN7cutlass13device_kernelIN5flash11enable_sm90INS1_16FlashAttnFwdSm90INS1_25CollectiveMainloopFwdSm90ILi2EN4cute5tupleIJNS5_1CILi1EEES8_S8_EEENS6_IJNS7_ILi128EEENS7_ILi64EEENS7_ILi256EEEEEELi256ENS_12float_e4m3_tEfNS_4arch4Sm90ELb0ELb1ELb1ELb1ELb1ELb0ELb0ELb1ELb0ELb1ELb1ELb0EEENS1_21CollectiveEpilogueFwdINS6_IJSA_SC_SB_EEES9_NS_10bfloat16_tESG_Li256ELb1ELb1ELb1ELb1EEENS1_36VarlenDynamicPersistentTileSchedulerILi128ELi64ELi256ELi128ELb1ELb1ELb1ELb1ELb0ELb1EEEEEEEEEvNT_6ParamsE --------------------------
	.section	.nv.info._ZN7cutlass13device_kernelIN5flash11enable_sm90INS1_16FlashAttnFwdSm90INS1_25CollectiveMainloopFwdSm90ILi2EN4cute5tupleIJNS5_1CILi1EEES8_S8_EEENS6_IJNS7_ILi128EEENS7_ILi64EEENS7_ILi256EEEEEELi256ENS_12float_e4m3_tEfNS_4arch4Sm90ELb0ELb1ELb1ELb1ELb1ELb0ELb0ELb1ELb0ELb1ELb1ELb0EEENS1_21CollectiveEpilogueFwdINS6_IJSA_SC_SB_EEES9_NS_10bfloat16_tESG_Li256ELb1ELb1ELb1ELb1EEENS1_36VarlenDynamicPersistentTileSchedulerILi128ELi64ELi256ELi128ELb1ELb1ELb1ELb1ELb0ELb1EEEEEEEEEvNT_6ParamsE,"",@"SHT_CUDA_INFO"
	.sectionflags	@""
	.align	4


	//----- nvinfo : EIATTR_CUDA_API_VERSION
	.align		4
        /*0000*/ 	.byte	0x04, 0x37
        /*0002*/ 	.short	(.L_196 - .L_195)
.L_195:
        /*0004*/ 	.word	0x00000082


	//----- nvinfo : EIATTR_KPARAM_INFO
	.align		4
.L_196:
        /*0008*/ 	.byte	0x04, 0x17
        /*000a*/ 	.short	(.L_198 - .L_197)
.L_197:
        /*000c*/ 	.word	0x00000000
        /*0010*/ 	.short	0x0000
        /*0012*/ 	.short	0x0070
        /*0014*/ 	.byte	0x00, 0xf0, 0x01, 0x2a


	//----- nvinfo : EIATTR_SPARSE_MMA_MASK
	.align		4
.L_198:
        /*0018*/ 	.byte	0x03, 0x50
        /*001a*/ 	.short	0x0000


	//----- nvinfo : EIATTR_MAXREG_COUNT
	.align		4
        /*001c*/ 	.byte	0x03, 0x1b
        /*001e*/ 	.short	0x00a8


	//----- nvinfo : EIATTR_NUM_BARRIERS
	.align		4
        /*0020*/ 	.byte	0x02, 0x4c
        /*0022*/ 	.byte	0x10
	.zero		1


	//----- nvinfo : EIATTR_EXTERNS
	.align		4
        /*0024*/ 	.byte	0x04, 0x0f
        /*0026*/ 	.short	(.L_200 - .L_199)


	//   ....[0]....
	.align		4
.L_199:
        /*0028*/ 	.word	index@(__assertfail)


	//----- nvinfo : EIATTR_ANNOTATIONS
	.align		4
.L_200:
        /*002c*/ 	.byte	0x04, 0x55
        /*002e*/ 	.short	(.L_202 - .L_201)


	//   ....[0]....
.L_201:
        /* <DEDUP_REMOVED lines=9> */


	//----- nvinfo : EIATTR_MERCURY_ISA_VERSION
	.align		4
.L_202:
        /*00a8*/ 	.byte	0x03, 0x5f
        /*00aa*/ 	.short	0x0101


	//----- nvinfo : EIATTR_UNUSED_LOAD_BYTE_OFFSET
	.align		4
        /*00ac*/ 	.byte	0x04, 0x44
        /*00ae*/ 	.short	(.L_204 - .L_203)


	//   ....[0]....
.L_203:
        /*00b0*/ 	.word	0x000009a0
        /*00b4*/ 	.word	0x0000fff0


	//   ....[1]....
        /*00b8*/ 	.word	0x0000ce90
        /*00bc*/ 	.word	0x0000fff0


	//----- nvinfo : EIATTR_INT_WARP_WIDE_INSTR_OFFSETS
	.align		4
.L_204:
        /*00c0*/ 	.byte	0x04, 0x31
        /*00c2*/ 	.short	(.L_206 - .L_205)


	//   ....[0]....
.L_205:
        /*00c4*/ 	.word	0x000000c0


	//   ....[1]....
        /*00c8*/ 	.word	0x000000d0


	//   ....[2]....
        /*00cc*/ 	.word	0x00000170


	//   ....[3]....
        /*00d0*/ 	.word	0x00014e50


	//   ....[4]....
        /*00d4*/ 	.word	0x00014ee0


	//   ....[5]....
        /*00d8*/ 	.word	0x00017fd0


	//   ....[6]....
        /*00dc*/ 	.word	0x00018060


	//----- nvinfo : EIATTR_COOP_GROUP_MASK_REGIDS
	.align		4
.L_206:
        /*00e0*/ 	.byte	0x04, 0x29
        /*00e2*/ 	.short	(.L_208 - .L_207)


	//   ....[0]....
.L_207:
        /*00e4*/ 	.word	0xffffffff


	//   ....[1]....
        /*00e8*/ 	.word	0xffffffff


	//   ....[2]....
        /*00ec*/ 	.word	0xffffffff


	//   ....[3]....
        /*00f0*/ 	.word	0xffffffff


	//   ....[4]....
        /*00f4*/ 	.word	0xffffffff


	//   ....[5]....
        /*00f8*/ 	.word	0xffffffff


	//   ....[6]....
        /*00fc*/ 	.word	0xffffffff


	//   ....[7]....
        /*0100*/ 	.word	0xffffffff


	//   ....[8]....
        /*0104*/ 	.word	0xffffffff


	//   ....[9]....
        /*0108*/ 	.word	0xffffffff


	//   ....[10]....
        /*010c*/ 	.word	0xffffffff


	//   ....[11]....
        /*0110*/ 	.word	0xffffffff


	//   ....[12]....
        /*0114*/ 	.word	0xffffffff


	//   ....[13]....
        /*0118*/ 	.word	0xffffffff


	//   ....[14]....
        /*011c*/ 	.word	0xffffffff


	//   ....[15]....
        /*0120*/ 	.word	0xffffffff


	//   ....[16]....
        /*0124*/ 	.word	0xffffffff


	//   ....[17]....
        /*0128*/ 	.word	0xffffffff


	//   ....[18]....
        /*012c*/ 	.word	0xffffffff


	//   ....[19]....
        /*0130*/ 	.word	0xffffffff


	//   ....[20]....
        /*0134*/ 	.word	0xffffffff


	//   ....[21]....
        /*0138*/ 	.word	0xffffffff


	//   ....[22]....
        /*013c*/ 	.word	0xffffffff


	//   ....[23]....
        /*0140*/ 	.word	0xffffffff


	//   ....[24]....
        /*0144*/ 	.word	0xffffffff


	//   ....[25]....
        /*0148*/ 	.word	0xffffffff


	//   ....[26]....
        /*014c*/ 	.word	0xffffffff


	//   ....[27]....
        /*0150*/ 	.word	0xffffffff


	//   ....[28]....
        /*0154*/ 	.word	0xffffffff


	//   ....[29]....
        /*0158*/ 	.word	0xffffffff


	//   ....[30]....
        /*015c*/ 	.word	0xffffffff


	//   ....[31]....
        /*0160*/ 	.word	0xffffffff


	//   ....[32]....
        /*0164*/ 	.word	0xffffffff


	//   ....[33]....
        /*0168*/ 	.word	0xffffffff


	//   ....[34]....
        /*016c*/ 	.word	0xffffffff


	//   ....[35]....
        /*0170*/ 	.word	0xffffffff


	//   ....[36]....
        /*0174*/ 	.word	0xffffffff


	//   ....[37]....
        /*0178*/ 	.word	0xffffffff


	//   ....[38]....
        /*017c*/ 	.word	0xffffffff


	//   ....[39]....
        /*0180*/ 	.word	0xffffffff


	//   ....[40]....
        /*0184*/ 	.word	0xffffffff


	//   ....[41]....
        /*0188*/ 	.word	0xffffffff


	//   ....[42]....
        /*018c*/ 	.word	0xffffffff


	//   ....[43]....
        /*0190*/ 	.word	0xffffffff


	//   ....[44]....
        /*0194*/ 	.word	0xffffffff


	//   ....[45]....
        /*0198*/ 	.word	0xffffffff


	//   ....[46]....
        /*019c*/ 	.word	0xffffffff


	//   ....[47]....
        /*01a0*/ 	.word	0xffffffff


	//   ....[48]....
        /*01a4*/ 	.word	0xffffffff


	//   ....[49]....
        /*01a8*/ 	.word	0xffffffff


	//   ....[50]....
        /*01ac*/ 	.word	0xffffffff


	//   ....[51]....
        /*01b0*/ 	.word	0xffffffff


	//   ....[52]....
        /*01b4*/ 	.word	0xffffffff


	//   ....[53]....
        /*01b8*/ 	.word	0xffffffff


	//   ....[54]....
        /*01bc*/ 	.word	0xffffffff


	//   ....[55]....
        /*01c0*/ 	.word	0xffffffff


	//   ....[56]....
        /*01c4*/ 	.word	0xffffffff


	//   ....[57]....
        /*01c8*/ 	.word	0xffffffff


	//   ....[58]....
        /*01cc*/ 	.word	0xffffffff


	//   ....[59]....
        /*01d0*/ 	.word	0xffffffff


	//   ....[60]....
        /*01d4*/ 	.word	0xffffffff


	//   ....[61]....
        /*01d8*/ 	.word	0xffffffff


	//   ....[62]....
        /*01dc*/ 	.word	0xffffffff


	//   ....[63]....
        /*01e0*/ 	.word	0xffffffff


	//   ....[64]....
        /*01e4*/ 	.word	0xffffffff


	//   ....[65]....
        /*01e8*/ 	.word	0xffffffff


	//   ....[66]....
        /*01ec*/ 	.word	0xffffffff


	//   ....[67]....
        /*01f0*/ 	.word	0xffffffff


	//   ....[68]....
        /*01f4*/ 	.word	0xffffffff


	//   ....[69]....
        /*01f8*/ 	.word	0xffffffff


	//   ....[70]....
        /*01fc*/ 	.word	0xffffffff


	//   ....[71]....
        /*0200*/ 	.word	0xffffffff


	//   ....[72]....
        /*0204*/ 	.word	0xffffffff


	//   ....[73]....
        /*0208*/ 	.word	0xffffffff


	//   ....[74]....
        /*020c*/ 	.word	0xffffffff


	//   ....[75]....
        /*0210*/ 	.word	0xffffffff


	//   ....[76]....
        /*0214*/ 	.word	0xffffffff


	//   ....[77]....
        /*0218*/ 	.word	0xffffffff


	//   ....[78]....
        /*021c*/ 	.word	0xffffffff


	//   ....[79]....
        /*0220*/ 	.word	0xffffffff


	//   ....[80]....
        /*0224*/ 	.word	0xffffffff


	//   ....[81]....
        /*0228*/ 	.word	0xffffffff


	//   ....[82]....
        /*022c*/ 	.word	0xffffffff


	//   ....[83]....
        /*0230*/ 	.word	0xffffffff


	//   ....[84]....
        /*0234*/ 	.word	0xffffffff


	//   ....[85]....
        /*0238*/ 	.word	0xffffffff


	//   ....[86]....
        /*023c*/ 	.word	0xffffffff


	//   ....[87]....
        /*0240*/ 	.word	0xffffffff


	//   ....[88]....
        /*0244*/ 	.word	0xffffffff


	//   ....[89]....
        /*0248*/ 	.word	0xffffffff


	//   ....[90]....
        /*024c*/ 	.word	0xffffffff


	//   ....[91]....
        /*0250*/ 	.word	0xffffffff


	//   ....[92]....
        /*0254*/ 	.word	0xffffffff


	//   ....[93]....
        /*0258*/ 	.word	0xffffffff


	//   ....[94]....
        /*025c*/ 	.word	0xffffffff


	//   ....[95]....
        /*0260*/ 	.word	0xffffffff


	//   ....[96]....
        /*0264*/ 	.word	0xffffffff


	//   ....[97]....
        /*0268*/ 	.word	0xffffffff


	//   ....[98]....
        /*026c*/ 	.word	0xffffffff


	//   ....[99]....
        /*0270*/ 	.word	0xffffffff


	//   ....[100]....
        /*0274*/ 	.word	0xffffffff


	//   ....[101]....
        /*0278*/ 	.word	0xffffffff


	//   ....[102]....
        /*027c*/ 	.word	0xffffffff


	//   ....[103]....
        /*0280*/ 	.word	0xffffffff


	//   ....[104]....
        /*0284*/ 	.word	0xffffffff


	//   ....[105]....
        /*0288*/ 	.word	0xffffffff


	//   ....[106]....
        /*028c*/ 	.word	0xffffffff


	//   ....[107]....
        /*0290*/ 	.word	0xffffffff


	//   ....[108]....
        /*0294*/ 	.word	0xffffffff


	//   ....[109]....
        /*0298*/ 	.word	0xffffffff


	//   ....[110]....
        /*029c*/ 	.word	0xffffffff


	//   ....[111]....
        /*02a0*/ 	.word	0xffffffff


	//   ....[112]....
        /*02a4*/ 	.word	0xffffffff


	//   ....[113]....
        /*02a8*/ 	.word	0xffffffff


	//   ....[114]....
        /*02ac*/ 	.word	0xffffffff


	//   ....[115]....
        /*02b0*/ 	.word	0xffffffff


	//   ....[116]....
        /*02b4*/ 	.word	0xffffffff


	//   ....[117]....
        /*02b8*/ 	.word	0xffffffff


	//   ....[118]....
        /*02bc*/ 	.word	0xffffffff


	//   ....[119]....
        /*02c0*/ 	.word	0xffffffff


	//   ....[120]....
        /*02c4*/ 	.word	0xffffffff


	//   ....[121]....
        /*02c8*/ 	.word	0xffffffff


	//   ....[122]....
        /*02cc*/ 	.word	0xffffffff


	//   ....[123]....
        /*02d0*/ 	.word	0xffffffff


	//   ....[124]....
        /*02d4*/ 	.word	0xffffffff


	//   ....[125]....
        /*02d8*/ 	.word	0xffffffff


	//   ....[126]....
        /*02dc*/ 	.word	0xffffffff


	//   ....[127]....
        /*02e0*/ 	.word	0xffffffff


	//   ....[128]....
        /*02e4*/ 	.word	0xffffffff


	//   ....[129]....
        /*02e8*/ 	.word	0xffffffff


	//   ....[130]....
        /*02ec*/ 	.word	0xffffffff


	//   ....[131]....
        /*02f0*/ 	.word	0xffffffff


	//   ....[132]....
        /*02f4*/ 	.word	0xffffffff


	//   ....[133]....
        /*02f8*/ 	.word	0xffffffff


	//   ....[134]....
        /*02fc*/ 	.word	0xffffffff


	//   ....[135]....
        /*0300*/ 	.word	0xffffffff


	//   ....[136]....
        /*0304*/ 	.word	0xffffffff


	//   ....[137]....
        /*0308*/ 	.word	0xffffffff


	//   ....[138]....
        /*030c*/ 	.word	0xffffffff


	//   ....[139]....
        /*0310*/ 	.word	0xffffffff


	//   ....[140]....
        /*0314*/ 	.word	0xffffffff


	//   ....[141]....
        /*0318*/ 	.word	0xffffffff


	//   ....[142]....
        /*031c*/ 	.word	0xffffffff


	//   ....[143]....
        /*0320*/ 	.word	0xffffffff


	//   ....[144]....
        /*0324*/ 	.word	0xffffffff


	//   ....[145]....
        /*0328*/ 	.word	0xffffffff


	//   ....[146]....
        /*032c*/ 	.word	0xffffffff


	//   ....[147]....
        /*0330*/ 	.word	0xffffffff


	//   ....[148]....
        /*0334*/ 	.word	0xffffffff


	//   ....[149]....
        /*0338*/ 	.word	0xffffffff


	//   ....[150]....
        /*033c*/ 	.word	0xffffffff


	//   ....[151]....
        /*0340*/ 	.word	0xffffffff


	//   ....[152]....
        /*0344*/ 	.word	0xffffffff


	//   ....[153]....
        /*0348*/ 	.word	0xffffffff


	//   ....[154]....
        /*034c*/ 	.word	0xffffffff


	//   ....[155]....
        /*0350*/ 	.word	0xffffffff


	//   ....[156]....
        /*0354*/ 	.word	0xffffffff


	//   ....[157]....
        /*0358*/ 	.word	0xffffffff


	//   ....[158]....
        /*035c*/ 	.word	0xffffffff


	//   ....[159]....
        /*0360*/ 	.word	0xffffffff


	//   ....[160]....
        /*0364*/ 	.word	0xffffffff


	//   ....[161]....
        /*0368*/ 	.word	0xffffffff


	//   ....[162]....
        /*036c*/ 	.word	0xffffffff


	//   ....[163]....
        /*0370*/ 	.word	0xffffffff


	//   ....[164]....
        /*0374*/ 	.word	0xffffffff


	//   ....[165]....
        /*0378*/ 	.word	0xffffffff


	//   ....[166]....
        /*037c*/ 	.word	0xffffffff


	//   ....[167]....
        /*0380*/ 	.word	0xffffffff


	//   ....[168]....
        /*0384*/ 	.word	0xffffffff


	//   ....[169]....
        /*0388*/ 	.word	0xffffffff


	//   ....[170]....
        /*038c*/ 	.word	0xffffffff


	//   ....[171]....
        /*0390*/ 	.word	0xffffffff


	//   ....[172]....
        /*0394*/ 	.word	0xffffffff


	//   ....[173]....
        /*0398*/ 	.word	0xffffffff


	//   ....[174]....
        /*039c*/ 	.word	0xffffffff


	//   ....[175]....
        /*03a0*/ 	.word	0xffffffff


	//   ....[176]....
        /*03a4*/ 	.word	0xffffffff


	//   ....[177]....
        /*03a8*/ 	.word	0xffffffff


	//   ....[178]....
        /*03ac*/ 	.word	0xffffffff


	//   ....[179]....
        /*03b0*/ 	.word	0xffffffff


	//   ....[180]....
        /*03b4*/ 	.word	0xffffffff


	//   ....[181]....
        /*03b8*/ 	.word	0xffffffff


	//   ....[182]....
        /*03bc*/ 	.word	0xffffffff


	//   ....[183]....
        /*03c0*/ 	.word	0xffffffff


	//   ....[184]....
        /*03c4*/ 	.word	0xffffffff


	//   ....[185]....
        /*03c8*/ 	.word	0xffffffff


	//   ....[186]....
        /*03cc*/ 	.word	0xffffffff


	//   ....[187]....
        /*03d0*/ 	.word	0xffffffff


	//   ....[188]....
        /*03d4*/ 	.word	0xffffffff


	//   ....[189]....
        /*03d8*/ 	.word	0xffffffff


	//   ....[190]....
        /*03dc*/ 	.word	0xffffffff


	//   ....[191]....
        /*03e0*/ 	.word	0xffffffff


	//   ....[192]....
        /*03e4*/ 	.word	0xffffffff


	//   ....[193]....
        /*03e8*/ 	.word	0xffffffff


	//   ....[194]....
        /*03ec*/ 	.word	0xffffffff


	//   ....[195]....
        /*03f0*/ 	.word	0xffffffff


	//   ....[196]....
        /*03f4*/ 	.word	0xffffffff


	//   ....[197]....
        /*03f8*/ 	.word	0xffffffff


	//   ....[198]....
        /*03fc*/ 	.word	0xffffffff


	//   ....[199]....
        /*0400*/ 	.word	0xffffffff


	//   ....[200]....
        /*0404*/ 	.word	0xffffffff


	//   ....[201]....
        /*0408*/ 	.word	0xffffffff


	//   ....[202]....
        /*040c*/ 	.word	0xffffffff


	//   ....[203]....
        /*0410*/ 	.word	0xffffffff


	//   ....[204]....
        /*0414*/ 	.word	0xffffffff


	//   ....[205]....
        /*0418*/ 	.word	0xffffffff


	//   ....[206]....
        /*041c*/ 	.word	0xffffffff


	//   ....[207]....
        /*0420*/ 	.word	0xffffffff


	//   ....[208]....
        /*0424*/ 	.word	0xffffffff


	//   ....[209]....
        /*0428*/ 	.word	0xffffffff


	//   ....[210]....
        /*042c*/ 	.word	0xffffffff


	//   ....[211]....
        /*0430*/ 	.word	0xffffffff


	//   ....[212]....
        /*0434*/ 	.word	0xffffffff


	//   ....[213]....
        /*0438*/ 	.word	0xffffffff


	//   ....[214]....
        /*043c*/ 	.word	0xffffffff


	//   ....[215]....
        /*0440*/ 	.word	0xffffffff


	//   ....[216]....
        /*0444*/ 	.word	0xffffffff


	//   ....[217]....
        /*0448*/ 	.word	0xffffffff


	//   ....[218]....
        /*044c*/ 	.word	0xffffffff


	//   ....[219]....
        /*0450*/ 	.word	0xffffffff


	//   ....[220]....
        /*0454*/ 	.word	0xffffffff


	//   ....[221]....
        /*0458*/ 	.word	0xffffffff


	//   ....[222]....
        /*045c*/ 	.word	0xffffffff


	//   ....[223]....
        /*0460*/ 	.word	0xffffffff


	//   ....[224]....
        /*0464*/ 	.word	0xffffffff


	//   ....[225]....
        /*0468*/ 	.word	0xffffffff


	//   ....[226]....
        /*046c*/ 	.word	0xffffffff


	//   ....[227]....
        /*0470*/ 	.word	0xffffffff


	//   ....[228]....
        /*0474*/ 	.word	0xffffffff


	//   ....[229]....
        /*0478*/ 	.word	0xffffffff


	//   ....[230]....
        /*047c*/ 	.word	0xffffffff


	//   ....[231]....
        /*0480*/ 	.word	0xffffffff


	//   ....[232]....
        /*0484*/ 	.word	0xffffffff


	//   ....[233]....
        /*0488*/ 	.word	0xffffffff


	//   ....[234]....
        /*048c*/ 	.word	0xffffffff


	//   ....[235]....
        /*0490*/ 	.word	0xffffffff


	//   ....[236]....
        /*0494*/ 	.word	0xffffffff


	//   ....[237]....
        /*0498*/ 	.word	0xffffffff


	//   ....[238]....
        /*049c*/ 	.word	0xffffffff


	//   ....[239]....
        /*04a0*/ 	.word	0xffffffff


	//   ....[240]....
        /*04a4*/ 	.word	0xffffffff


	//   ....[241]....
        /*04a8*/ 	.word	0xffffffff


	//   ....[242]....
        /*04ac*/ 	.word	0xffffffff


	//   ....[243]....
        /*04b0*/ 	.word	0xffffffff


	//   ....[244]....
        /*04b4*/ 	.word	0xffffffff


	//   ....[245]....
        /*04b8*/ 	.word	0xffffffff


	//   ....[246]....
        /*04bc*/ 	.word	0xffffffff


	//   ....[247]....
        /*04c0*/ 	.word	0xffffffff


	//   ....[248]....
        /*04c4*/ 	.word	0xffffffff


	//   ....[249]....
        /*04c8*/ 	.word	0xffffffff


	//   ....[250]....
        /*04cc*/ 	.word	0xffffffff


	//   ....[251]....
        /*04d0*/ 	.word	0xffffffff


	//   ....[252]....
        /*04d4*/ 	.word	0xffffffff


	//   ....[253]....
        /*04d8*/ 	.word	0xffffffff


	//   ....[254]....
        /*04dc*/ 	.word	0xffffffff


	//   ....[255]....
        /*04e0*/ 	.word	0xffffffff


	//   ....[0]....
        /*04e4*/ 	.word	0xffffffff


	//   ....[1]....
        /*04e8*/ 	.word	0xffffffff


	//   ....[2]....
        /*04ec*/ 	.word	0xffffffff


	//   ....[3]....
        /*04f0*/ 	.word	0xffffffff


	//   ....[4]....
        /*04f4*/ 	.word	0xffffffff


	//   ....[5]....
        /*04f8*/ 	.word	0xffffffff


	//   ....[6]....
        /*04fc*/ 	.word	0xffffffff


	//   ....[7]....
        /*0500*/ 	.word	0xffffffff


	//   ....[8]....
        /*0504*/ 	.word	0xffffffff


	//   ....[9]....
        /*0508*/ 	.word	0xffffffff


	//   ....[10]....
        /*050c*/ 	.word	0xffffffff


	//   ....[11]....
        /*0510*/ 	.word	0xffffffff


	//   ....[12]....
        /*0514*/ 	.word	0xffffffff


	//   ....[13]....
        /*0518*/ 	.word	0x0500000f


	//   ....[14]....
        /*051c*/ 	.word	0x0500000f


	//   ....[15]....
        /*0520*/ 	.word	0x0500000f


	//   ....[16]....
        /*0524*/ 	.word	0x0500000f


	//   ....[17]....
        /*0528*/ 	.word	0x0500000f


	//   ....[18]....
        /*052c*/ 	.word	0x0500000f


	//   ....[19]....
        /*0530*/ 	.word	0x0500000f


	//   ....[20]....
        /*0534*/ 	.word	0x0500000f


	//   ....[21]....
        /*0538*/ 	.word	0x0500000f


	//   ....[22]....
        /*053c*/ 	.word	0x0500000f


	//   ....[23]....
        /*0540*/ 	.word	0x0500000f


	//   ....[24]....
        /*0544*/ 	.word	0x0500000f


	//   ....[25]....
        /*0548*/ 	.word	0x0500000f


	//   ....[26]....
        /*054c*/ 	.word	0x0500000f


	//   ....[27]....
        /*0550*/ 	.word	0x0500000f


	//   ....[28]....
        /*0554*/ 	.word	0x0500000f


	//   ....[29]....
        /*0558*/ 	.word	0x0500000f


	//   ....[30]....
        /*055c*/ 	.word	0x0500000f


	//   ....[31]....
        /*0560*/ 	.word	0x0500000f


	//   ....[32]....
        /*0564*/ 	.word	0x0500000f


	//   ....[33]....
        /*0568*/ 	.word	0x0500000f


	//   ....[34]....
        /*056c*/ 	.word	0x0500000f


	//   ....[35]....
        /*0570*/ 	.word	0x0500000f


	//   ....[36]....
        /*0574*/ 	.word	0x0500000f


	//   ....[37]....
        /*0578*/ 	.word	0x0500000f


	//   ....[38]....
        /*057c*/ 	.word	0x0500000f


	//   ....[39]....
        /*0580*/ 	.word	0x0500000f


	//   ....[40]....
        /*0584*/ 	.word	0x0500000f


	//   ....[41]....
        /*0588*/ 	.word	0x0500000f


	//   ....[42]....
        /*058c*/ 	.word	0x0500000f


	//   ....[43]....
        /*0590*/ 	.word	0x0500000f


	//   ....[44]....
        /*0594*/ 	.word	0x0500000f


	//   ....[45]....
        /*0598*/ 	.word	0x0500000f


	//   ....[46]....
        /*059c*/ 	.word	0x0500000f


	//   ....[47]....
        /*05a0*/ 	.word	0x0500000f


	//   ....[48]....
        /*05a4*/ 	.word	0x0500000f


	//   ....[49]....
        /*05a8*/ 	.word	0x0500000f


	//   ....[50]....
        /*05ac*/ 	.word	0x0500000f


	//   ....[51]....
        /*05b0*/ 	.word	0x0500000f


	//   ....[52]....
        /*05b4*/ 	.word	0x0500000f


	//   ....[53]....
        /*05b8*/ 	.word	0x0500000f


	//   ....[54]....
        /*05bc*/ 	.word	0x0500000f


	//   ....[55]....
        /*05c0*/ 	.word	0x0500000f


	//   ....[56]....
        /*05c4*/ 	.word	0x0500000f


	//   ....[57]....
        /*05c8*/ 	.word	0x0500000f


	//   ....[58]....
        /*05cc*/ 	.word	0x0500000f


	//   ....[59]....
        /*05d0*/ 	.word	0x0500000f


	//   ....[60]....
        /*05d4*/ 	.word	0x0500000f


	//   ....[61]....
        /*05d8*/ 	.word	0x0500000f


	//   ....[62]....
        /*05dc*/ 	.word	0x0500000f


	//----- nvinfo : EIATTR_COOP_GROUP_INSTR_OFFSETS
	.align		4
.L_208:
        /*05e0*/ 	.byte	0x04, 0x28
        /*05e2*/ 	.short	(.L_210 - .L_209)


	//   ....[0]....
.L_209:
        /*05e4*/ 	.word	0x00000080


	//   ....[1]....
        /*05e8*/ 	.word	0x00000090


	//   ....[2]....
        /*05ec*/ 	.word	0x000002d0


	//   ....[3]....
        /*05f0*/ 	.word	0x00000430


	//   ....[4]....
        /*05f4*/ 	.word	0x00000550


	//   ....[5]....
        /*05f8*/ 	.word	0x000006b0


	//   ....[6]....
        /*05fc*/ 	.word	0x00002270


	//   ....[7]....
        /*0600*/ 	.word	0x00002e40


	//   ....[8]....
        /*0604*/ 	.word	0x000033e0


	//   ....[9]....
        /*0608*/ 	.word	0x00003cc0


	//   ....[10]....
        /*060c*/ 	.word	0x00003de0


	//   ....[11]....
        /*0610*/ 	.word	0x000041a0


	//   ....[12]....
        /*0614*/ 	.word	0x00004200


	//   ....[13]....
        /*0618*/ 	.word	0x00005300


	//   ....[14]....
        /*061c*/ 	.word	0x00005820


	//   ....[15]....
        /*0620*/ 	.word	0x000060e0


	//   ....[16]....
        /*0624*/ 	.word	0x000061c0


	//   ....[17]....
        /*0628*/ 	.word	0x00006850


	//   ....[18]....
        /*062c*/ 	.word	0x00006a20


	//   ....[19]....
        /*0630*/ 	.word	0x00008240


	//   ....[20]....
        /*0634*/ 	.word	0x00008260


	//   ....[21]....
        /*0638*/ 	.word	0x00008b80


	//   ....[22]....
        /*063c*/ 	.word	0x00008c20


	//   ....[23]....
        /*0640*/ 	.word	0x00009e10


	//   ....[24]....
        /*0644*/ 	.word	0x0000a320


	//   ....[25]....
        /*0648*/ 	.word	0x0000abe0


	//   ....[26]....
        /*064c*/ 	.word	0x0000acc0


	//   ....[27]....
        /*0650*/ 	.word	0x0000b350


	//   ....[28]....
        /*0654*/ 	.word	0x0000b520


	//   ....[29]....
        /*0658*/ 	.word	0x0000c3d0


	//   ....[30]....
        /*065c*/ 	.word	0x0000c400


	//   ....[31]....
        /*0660*/ 	.word	0x0000c480


	//   ....[32]....
        /*0664*/ 	.word	0x0000c4a0


	//   ....[33]....
        /*0668*/ 	.word	0x0000d6c0


	//   ....[34]....
        /*066c*/ 	.word	0x0000d6d0


	//   ....[35]....
        /*0670*/ 	.word	0x0000d6e0


	//   ....[36]....
        /*0674*/ 	.word	0x0000d6f0


	//   ....[37]....
        /*0678*/ 	.word	0x0000d720


	//   ....[38]....
        /*067c*/ 	.word	0x0000d740


	//   ....[39]....
        /*0680*/ 	.word	0x0000d750


	//   ....[40]....
        /*0684*/ 	.word	0x0000d760


	//   ....[41]....
        /*0688*/ 	.word	0x0000d780


	//   ....[42]....
        /*068c*/ 	.word	0x0000d790


	//   ....[43]....
        /*0690*/ 	.word	0x0000d7a0


	//   ....[44]....
        /*0694*/ 	.word	0x0000d7b0


	//   ....[45]....
        /*0698*/ 	.word	0x0000d7c0


	//   ....[46]....
        /*069c*/ 	.word	0x0000d7d0


	//   ....[47]....
        /*06a0*/ 	.word	0x0000d7e0


	//   ....[48]....
        /*06a4*/ 	.word	0x0000d7f0


	//   ....[49]....
        /*06a8*/ 	.word	0x0000e000


	//   ....[50]....
        /*06ac*/ 	.word	0x0000e030


	//   ....[51]....
        /*06b0*/ 	.word	0x0000e070


	//   ....[52]....
        /*06b4*/ 	.word	0x0000e0a0


	//   ....[53]....
        /*06b8*/ 	.word	0x0000e0d0


	//   ....[54]....
        /*06bc*/ 	.word	0x0000e100


	//   ....[55]....
        /*06c0*/ 	.word	0x0000e120


	//   ....[56]....
        /*06c4*/ 	.word	0x0000e140


	//   ....[57]....
        /*06c8*/ 	.word	0x0000e150


	//   ....[58]....
        /*06cc*/ 	.word	0x0000e160


	//   ....[59]....
        /*06d0*/ 	.word	0x0000e170


	//   ....[60]....
        /*06d4*/ 	.word	0x0000e190


	//   ....[61]....
        /*06d8*/ 	.word	0x0000e1a0


	//   ....[62]....
        /*06dc*/ 	.word	0x0000e1b0


	//   ....[63]....
        /*06e0*/ 	.word	0x0000e1c0


	//   ....[64]....
        /*06e4*/ 	.word	0x0000e1d0


	//   ....[65]....
        /*06e8*/ 	.word	0x0000e1e0


	//   ....[66]....
        /*06ec*/ 	.word	0x0000e1f0


	//   ....[67]....
        /*06f0*/ 	.word	0x0000e200


	//   ....[68]....
        /*06f4*/ 	.word	0x0000e210


	//   ....[69]....
        /*06f8*/ 	.word	0x0000e220


	//   ....[70]....
        /*06fc*/ 	.word	0x0000e230


	//   ....[71]....
        /*0700*/ 	.word	0x0000e240


	//   ....[72]....
        /*0704*/ 	.word	0x0000e250


	//   ....[73]....
        /*0708*/ 	.word	0x0000e260


	//   ....[74]....
        /*070c*/ 	.word	0x0000e270


	//   ....[75]....
        /*0710*/ 	.word	0x0000e280


	//   ....[76]....
        /*0714*/ 	.word	0x0000e290


	//   ....[77]....
        /*0718*/ 	.word	0x0000e2a0


	//   ....[78]....
        /*071c*/ 	.word	0x0000e2b0


	//   ....[79]....
        /*0720*/ 	.word	0x0000e2d0


	//   ....[80]....
        /*0724*/ 	.word	0x0000e2e0


	//   ....[81]....
        /*0728*/ 	.word	0x0000e2f0


	//   ....[82]....
        /*072c*/ 	.word	0x0000e300


	//   ....[83]....
        /*0730*/ 	.word	0x0000e310


	//   ....[84]....
        /*0734*/ 	.word	0x0000e320


	//   ....[85]....
        /*0738*/ 	.word	0x0000e330


	//   ....[86]....
        /*073c*/ 	.word	0x0000e340


	//   ....[87]....
        /*0740*/ 	.word	0x0000e350


	//   ....[88]....
        /*0744*/ 	.word	0x0000e360


	//   ....[89]....
        /*0748*/ 	.word	0x0000e370


	//   ....[90]....
        /*074c*/ 	.word	0x0000e380


	//   ....[91]....
        /*0750*/ 	.word	0x0000e390


	//   ....[92]....
        /*0754*/ 	.word	0x0000e3a0


	//   ....[93]....
        /*0758*/ 	.word	0x0000e3b0


	//   ....[94]....
        /*075c*/ 	.word	0x0000e3c0


	//   ....[95]....
        /*0760*/ 	.word	0x0000e3d0


	//   ....[96]....
        /*0764*/ 	.word	0x0000e3e0


	//   ....[97]....
        /*0768*/ 	.word	0x0000e3f0


	//   ....[98]....
        /*076c*/ 	.word	0x0000e400


	//   ....[99]....
        /*0770*/ 	.word	0x0000e410


	//   ....[100]....
        /*0774*/ 	.word	0x0000e420


	//   ....[101]....
        /*0778*/ 	.word	0x0000e430


	//   ....[102]....
        /*077c*/ 	.word	0x0000e440


	//   ....[103]....
        /*0780*/ 	.word	0x0000e450


	//   ....[104]....
        /*0784*/ 	.word	0x0000e460


	//   ....[105]....
        /*0788*/ 	.word	0x0000e470


	//   ....[106]....
        /*078c*/ 	.word	0x0000e480


	//   ....[107]....
        /*0790*/ 	.word	0x0000e490


	//   ....[108]....
        /*0794*/ 	.word	0x0000e4a0


	//   ....[109]....
        /*0798*/ 	.word	0x0000e4b0


	//   ....[110]....
        /*079c*/ 	.word	0x0000e4c0


	//   ....[111]....
        /*07a0*/ 	.word	0x0000e4d0


	//   ....[112]....
        /*07a4*/ 	.word	0x0000e4e0


	//   ....[113]....
        /*07a8*/ 	.word	0x0000e4f0


	//   ....[114]....
        /*07ac*/ 	.word	0x0000e500


	//   ....[115]....
        /*07b0*/ 	.word	0x0000e510


	//   ....[116]....
        /*07b4*/ 	.word	0x0000e520


	//   ....[117]....
        /*07b8*/ 	.word	0x0000e530


	//   ....[118]....
        /*07bc*/ 	.word	0x0000e540


	//   ....[119]....
        /*07c0*/ 	.word	0x0000e550


	//   ....[120]....
        /*07c4*/ 	.word	0x0000e560


	//   ....[121]....
        /*07c8*/ 	.word	0x0000e570


	//   ....[122]....
        /*07cc*/ 	.word	0x0000e580


	//   ....[123]....
        /*07d0*/ 	.word	0x0000e590


	//   ....[124]....
        /*07d4*/ 	.word	0x0000e5a0


	//   ....[125]....
        /*07d8*/ 	.word	0x0000e5b0


	//   ....[126]....
        /*07dc*/ 	.word	0x0000e5c0


	//   ....[127]....
        /*07e0*/ 	.word	0x0000e5d0


	//   ....[128]....
        /*07e4*/ 	.word	0x0000e5e0


	//   ....[129]....
        /*07e8*/ 	.word	0x0000e5f0


	//   ....[130]....
        /*07ec*/ 	.word	0x0000e600


	//   ....[131]....
        /*07f0*/ 	.word	0x0000e610


	//   ....[132]....
        /*07f4*/ 	.word	0x0000e620


	//   ....[133]....
        /*07f8*/ 	.word	0x0000e630


	//   ....[134]....
        /*07fc*/ 	.word	0x0000e640


	//   ....[135]....
        /*0800*/ 	.word	0x0000e650


	//   ....[136]....
        /*0804*/ 	.word	0x0000e660


	//   ....[137]....
        /*0808*/ 	.word	0x0000e670


	//   ....[138]....
        /*080c*/ 	.word	0x0000e680


	//   ....[139]....
        /*0810*/ 	.word	0x0000e690


	//   ....[140]....
        /*0814*/ 	.word	0x0000e6a0


	//   ....[141]....
        /*0818*/ 	.word	0x0000e6b0


	//   ....[142]....
        /*081c*/ 	.word	0x0000e6c0


	//   ....[143]....
        /*0820*/ 	.word	0x0000e6d0


	//   ....[144]....
        /*0824*/ 	.word	0x0000e6e0


	//   ....[145]....
        /*0828*/ 	.word	0x0000e6f0


	//   ....[146]....
        /*082c*/ 	.word	0x0000e700


	//   ....[147]....
        /*0830*/ 	.word	0x0000e710


	//   ....[148]....
        /*0834*/ 	.word	0x0000e720


	//   ....[149]....
        /*0838*/ 	.word	0x0000e750


	//   ....[150]....
        /*083c*/ 	.word	0x0000e780


	//   ....[151]....
        /*0840*/ 	.word	0x0000e7a0


	//   ....[152]....
        /*0844*/ 	.word	0x0000e7d0


	//   ....[153]....
        /*0848*/ 	.word	0x0000e800


	//   ....[154]....
        /*084c*/ 	.word	0x0000e830


	//   ....[155]....
        /*0850*/ 	.word	0x0000e870


	//   ....[156]....
        /*0854*/ 	.word	0x0000e8a0


	//   ....[157]....
        /*0858*/ 	.word	0x0000e8f0


	//   ....[158]....
        /*085c*/ 	.word	0x0000eaf0


	//   ....[159]....
        /*0860*/ 	.word	0x0000eb20


	//   ....[160]....
        /*0864*/ 	.word	0x0000eb60


	//   ....[161]....
        /*0868*/ 	.word	0x0000f870


	//   ....[162]....
        /*086c*/ 	.word	0x0000f890


	//   ....[163]....
        /*0870*/ 	.word	0x0000f8a0


	//   ....[164]....
        /*0874*/ 	.word	0x0000f8b0


	//   ....[165]....
        /*0878*/ 	.word	0x00010360


	//   ....[166]....
        /*087c*/ 	.word	0x00010380


	//   ....[167]....
        /*0880*/ 	.word	0x00010530


	//   ....[168]....
        /*0884*/ 	.word	0x00010550


	//   ....[169]....
        /*0888*/ 	.word	0x00010690


	//   ....[170]....
        /*088c*/ 	.word	0x000106b0


	//   ....[171]....
        /*0890*/ 	.word	0x00010800


	//   ....[172]....
        /*0894*/ 	.word	0x00010820


	//   ....[173]....
        /*0898*/ 	.word	0x00010d20


	//   ....[174]....
        /*089c*/ 	.word	0x00010d30


	//   ....[175]....
        /*08a0*/ 	.word	0x000115e0


	//   ....[176]....
        /*08a4*/ 	.word	0x000115f0


	//   ....[177]....
        /*08a8*/ 	.word	0x00012810


	//   ....[178]....
        /*08ac*/ 	.word	0x00012840


	//   ....[179]....
        /*08b0*/ 	.word	0x000129b0


	//   ....[180]....
        /*08b4*/ 	.word	0x000129d0


	//   ....[181]....
        /*08b8*/ 	.word	0x00012b10


	//   ....[182]....
        /*08bc*/ 	.word	0x00012b30


	//   ....[183]....
        /*08c0*/ 	.word	0x00012c80


	//   ....[184]....
        /*08c4*/ 	.word	0x00012ca0


	//   ....[185]....
        /*08c8*/ 	.word	0x00012e70


	//   ....[186]....
        /*08cc*/ 	.word	0x00013050


	//   ....[187]....
        /*08d0*/ 	.word	0x00013080


	//   ....[188]....
        /*08d4*/ 	.word	0x000130b0


	//   ....[189]....
        /*08d8*/ 	.word	0x000130e0


	//   ....[190]....
        /*08dc*/ 	.word	0x00013110


	//   ....[191]....
        /*08e0*/ 	.word	0x00013160


	//   ....[192]....
        /*08e4*/ 	.word	0x000132e0


	//   ....[193]....
        /*08e8*/ 	.word	0x00013310


	//   ....[194]....
        /*08ec*/ 	.word	0x00013340


	//   ....[195]....
        /*08f0*/ 	.word	0x00013370


	//   ....[196]....
        /*08f4*/ 	.word	0x000133a0


	//   ....[197]....
        /*08f8*/ 	.word	0x000133d0


	//   ....[198]....
        /*08fc*/ 	.word	0x00013480


	//   ....[199]....
        /*0900*/ 	.word	0x000134e0


	//   ....[200]....
        /*0904*/ 	.word	0x000134f0


	//   ....[201]....
        /*0908*/ 	.word	0x00013540


	//   ....[202]....
        /*090c*/ 	.word	0x00015a20


	//   ....[203]....
        /*0910*/ 	.word	0x00015a60


	//   ....[204]....
        /*0914*/ 	.word	0x00015b10


	//   ....[205]....
        /*0918*/ 	.word	0x00015b20


	//   ....[206]....
        /*091c*/ 	.word	0x00015b90


	//   ....[207]....
        /*0920*/ 	.word	0x00015ba0


	//   ....[208]....
        /*0924*/ 	.word	0x00015bb0


	//   ....[209]....
        /*0928*/ 	.word	0x00015c30


	//   ....[210]....
        /*092c*/ 	.word	0x00015f50


	//   ....[211]....
        /*0930*/ 	.word	0x00015f70


	//   ....[212]....
        /*0934*/ 	.word	0x00015fb0


	//   ....[213]....
        /*0938*/ 	.word	0x00015fe0


	//   ....[214]....
        /*093c*/ 	.word	0x00016030


	//   ....[215]....
        /*0940*/ 	.word	0x00016060


	//   ....[216]....
        /*0944*/ 	.word	0x000160b0


	//   ....[217]....
        /*0948*/ 	.word	0x000160e0


	//   ....[218]....
        /*094c*/ 	.word	0x00016780


	//   ....[219]....
        /*0950*/ 	.word	0x000167b0


	//   ....[220]....
        /*0954*/ 	.word	0x000167e0


	//   ....[221]....
        /*0958*/ 	.word	0x00016820


	//   ....[222]....
        /*095c*/ 	.word	0x00016890


	//   ....[223]....
        /*0960*/ 	.word	0x000168b0


	//   ....[224]....
        /*0964*/ 	.word	0x00016930


	//   ....[225]....
        /*0968*/ 	.word	0x00016950


	//   ....[226]....
        /*096c*/ 	.word	0x000169d0


	//   ....[227]....
        /*0970*/ 	.word	0x000169f0


	//   ....[228]....
        /*0974*/ 	.word	0x00016a70


	//   ....[229]....
        /*0978*/ 	.word	0x00016a90


	//   ....[230]....
        /*097c*/ 	.word	0x00016b10


	//   ....[231]....
        /*0980*/ 	.word	0x00016b30


	//   ....[232]....
        /*0984*/ 	.word	0x00016b80


	//   ....[233]....
        /*0988*/ 	.word	0x00016bd0


	//   ....[234]....
        /*098c*/ 	.word	0x000172c0


	//   ....[235]....
        /*0990*/ 	.word	0x000172e0


	//   ....[236]....
        /*0994*/ 	.word	0x00017340


	//   ....[237]....
        /*0998*/ 	.word	0x00017350


	//   ....[238]....
        /*099c*/ 	.word	0x000173a0


	//   ....[239]....
        /*09a0*/ 	.word	0x000173b0


	//   ....[240]....
        /*09a4*/ 	.word	0x000173c0


	//   ....[241]....
        /*09a8*/ 	.word	0x00017410


	//   ....[242]....
        /*09ac*/ 	.word	0x00017720


	//   ....[243]....
        /*09b0*/ 	.word	0x00017730


	//   ....[244]....
        /*09b4*/ 	.word	0x00017740


	//   ....[245]....
        /*09b8*/ 	.word	0x00017760


	//   ....[246]....
        /*09bc*/ 	.word	0x000177b0


	//   ....[247]....
        /*09c0*/ 	.word	0x000177c0


	//   ....[248]....
        /*09c4*/ 	.word	0x000177e0


	//   ....[249]....
        /*09c8*/ 	.word	0x00017820


	//   ....[250]....
        /*09cc*/ 	.word	0x00018850


	//   ....[251]....
        /*09d0*/ 	.word	0x00018890


	//   ....[252]....
        /*09d4*/ 	.word	0x000188c0


	//   ....[253]....
        /*09d8*/ 	.word	0x000188d0


	//   ....[254]....
        /*09dc*/ 	.word	0x00018900


	//   ....[255]....
        /*09e0*/ 	.word	0x00018910


	//   ....[0]....
        /*09e4*/ 	.word	0x00018940


	//   ....[1]....
        /*09e8*/ 	.word	0x00018970


	//   ....[2]....
        /*09ec*/ 	.word	0x00018ae0


	//   ....[3]....
        /*09f0*/ 	.word	0x00018b10


	//   ....[4]....
        /*09f4*/ 	.word	0x00018b50


	//   ....[5]....
        /*09f8*/ 	.word	0x00018b80


	//   ....[6]....
        /*09fc*/ 	.word	0x00018bb0


	//   ....[7]....
        /*0a00*/ 	.word	0x00018be0


	//   ....[8]....
        /*0a04*/ 	.word	0x00018c70


	//   ....[9]....
        /*0a08*/ 	.word	0x00018cc0


	//   ....[10]....
        /*0a0c*/ 	.word	0x00018cd0


	//   ....[11]....
        /*0a10*/ 	.word	0x00018d10


	//   ....[12]....
        /*0a14*/ 	.word	0x00019730


	//   ....[13]....
        /*0a18*/ 	.word	0x00019e30


	//   ....[14]....
        /*0a1c*/ 	.word	0x00019f10


	//   ....[15]....
        /*0a20*/ 	.word	0x00019fe0


	//   ....[16]....
        /*0a24*/ 	.word	0x0001a0b0


	//   ....[17]....
        /*0a28*/ 	.word	0x0001a160


	//   ....[18]....
        /*0a2c*/ 	.word	0x0001a1c0


	//   ....[19]....
        /*0a30*/ 	.word	0x0001a2a0


	//   ....[20]....
        /*0a34*/ 	.word	0x0001a300


	//   ....[21]....
        /*0a38*/ 	.word	0x0001a3d0


	//   ....[22]....
        /*0a3c*/ 	.word	0x0001a510


	//   ....[23]....
        /*0a40*/ 	.word	0x0001a5a0


	//   ....[24]....
        /*0a44*/ 	.word	0x0001a670


	//   ....[25]....
        /*0a48*/ 	.word	0x0001a710


	//   ....[26]....
        /*0a4c*/ 	.word	0x0001a790


	//   ....[27]....
        /*0a50*/ 	.word	0x0001a840


	//   ....[28]....
        /*0a54*/ 	.word	0x0001a8c0


	//   ....[29]....
        /*0a58*/ 	.word	0x0001a970


	//   ....[30]....
        /*0a5c*/ 	.word	0x0001aa10


	//   ....[31]....
        /*0a60*/ 	.word	0x0001aa80


	//   ....[32]....
        /*0a64*/ 	.word	0x0001ab00


	//   ....[33]....
        /*0a68*/ 	.word	0x0001abb0


	//   ....[34]....
        /*0a6c*/ 	.word	0x0001ac20


	//   ....[35]....
        /*0a70*/ 	.word	0x0001ad00


	//   ....[36]....
        /*0a74*/ 	.word	0x0001ad70


	//   ....[37]....
        /*0a78*/ 	.word	0x0001ae50


	//   ....[38]....
        /*0a7c*/ 	.word	0x0001aec0


	//   ....[39]....
        /*0a80*/ 	.word	0x0001afa0


	//   ....[40]....
        /*0a84*/ 	.word	0x0001b010


	//   ....[41]....
        /*0a88*/ 	.word	0x0001b0f0


	//   ....[42]....
        /*0a8c*/ 	.word	0x0001b160


	//   ....[43]....
        /*0a90*/ 	.word	0x0001b240


	//   ....[44]....
        /*0a94*/ 	.word	0x0001b2b0


	//   ....[45]....
        /*0a98*/ 	.word	0x0001b370


	//   ....[46]....
        /*0a9c*/ 	.word	0x0001b4a0


	//   ....[47]....
        /*0aa0*/ 	.word	0x0001b540


	//   ....[48]....
        /*0aa4*/ 	.word	0x0001b5a0


	//   ....[49]....
        /*0aa8*/ 	.word	0x0001b660


	//   ....[50]....
        /*0aac*/ 	.word	0x0001b6c0


	//   ....[51]....
        /*0ab0*/ 	.word	0x0001b780


	//   ....[52]....
        /*0ab4*/ 	.word	0x0001b7e0


	//   ....[53]....
        /*0ab8*/ 	.word	0x0001b8a0


	//   ....[54]....
        /*0abc*/ 	.word	0x0001b990


	//   ....[55]....
        /*0ac0*/ 	.word	0x0001ba20


	//   ....[56]....
        /*0ac4*/ 	.word	0x0001ba80


	//   ....[57]....
        /*0ac8*/ 	.word	0x0001bb30


	//   ....[58]....
        /*0acc*/ 	.word	0x0001bb90


	//   ....[59]....
        /*0ad0*/ 	.word	0x0001bc40


	//   ....[60]....
        /*0ad4*/ 	.word	0x0001bca0


	//   ....[61]....
        /*0ad8*/ 	.word	0x0001bd50


	//   ....[62]....
        /*0adc*/ 	.word	0x0001bfa0


	//----- nvinfo : EIATTR_REG_RECONFIG
	.align		4
.L_210:
        /*0ae0*/ 	.byte	0x01, 0x54
	.zero		2


	//----- nvinfo : EIATTR_SYSCALL_OFFSETS
	.align		4
        /*0ae4*/ 	.byte	0x04, 0x46
        /*0ae6*/ 	.short	(.L_212 - .L_211)


	//   ....[0]....
.L_211:
        /*0ae8*/ 	.word	0x000023f0


	//   ....[1]....
        /*0aec*/ 	.word	0x00015040


	//   ....[2]....
        /*0af0*/ 	.word	0x000151b0


	//   ....[3]....
        /*0af4*/ 	.word	0x00015300


	//   ....[4]....
        /*0af8*/ 	.word	0x00015440


	//   ....[5]....
        /*0afc*/ 	.word	0x000163f0


	//----- nvinfo : EIATTR_MBARRIER_INSTR_OFFSETS
	.align		4
.L_212:
        /*0b00*/ 	.byte	0x04, 0x39
        /*0b02*/ 	.short	(.L_214 - .L_213)


	//   ....[0]....
.L_213:
        /*0b04*/ 	.word	0x00000180
        /*0b08*/ 	.word	0x000000ff
        /*0b0c*/ 	.word	0x00028400
        /*0b10*/ 	.short	0x0100
        /*0b12*/ 	.byte	0x08
	.zero		1


	//   ....[1]....
        /*0b14*/ 	.word	0x00000190
        /*0b18*/ 	.word	0x000000ff
        /*0b1c*/ 	.word	0x00028420
        /*0b20*/ 	.short	0x0100
        /*0b22*/ 	.byte	0x08
	.zero		1


	//   ....[2]....
        /*0b24*/ 	.word	0x00000280
        /*0b28*/ 	.word	0x000000ff
        /*0b2c*/ 	.word	0x00028430
        /*0b30*/ 	.short	0x0100
        /*0b32*/ 	.byte	0x08
	.zero		1


	//   ....[3]....
        /*0b34*/ 	.word	0x00000290
        /*0b38*/ 	.word	0x000000ff
        /*0b3c*/ 	.word	0x00028440
        /*0b40*/ 	.short	0x0100
        /*0b42*/ 	.byte	0x08
	.zero		1


	//   ....[4]....
        /*0b44*/ 	.word	0x000002a0
        /*0b48*/ 	.word	0x000000ff
        /*0b4c*/ 	.word	0x00028438
        /*0b50*/ 	.short	0x0100
        /*0b52*/ 	.byte	0x08
	.zero		1


	//   ....[5]....
        /*0b54*/ 	.word	0x000002b0
        /*0b58*/ 	.word	0x000000ff
        /*0b5c*/ 	.word	0x00028448
        /*0b60*/ 	.short	0x0100
        /*0b62*/ 	.byte	0x08
	.zero		1


	//   ....[6]....
        /*0b64*/ 	.word	0x000003e0
        /*0b68*/ 	.word	0x000000ff
        /*0b6c*/ 	.word	0x00028450
        /*0b70*/ 	.short	0x0100
        /*0b72*/ 	.byte	0x08
	.zero		1


	//   ....[7]....
        /*0b74*/ 	.word	0x000003f0
        /*0b78*/ 	.word	0x000000ff
        /*0b7c*/ 	.word	0x00028460
        /*0b80*/ 	.short	0x0100
        /*0b82*/ 	.byte	0x08
	.zero		1


	//   ....[8]....
        /*0b84*/ 	.word	0x00000400
        /*0b88*/ 	.word	0x000000ff
        /*0b8c*/ 	.word	0x00028458
        /*0b90*/ 	.short	0x0100
        /*0b92*/ 	.byte	0x08
	.zero		1


	//   ....[9]....
        /*0b94*/ 	.word	0x00000410
        /*0b98*/ 	.word	0x000000ff
        /*0b9c*/ 	.word	0x00028468
        /*0ba0*/ 	.short	0x0100
        /*0ba2*/ 	.byte	0x08
	.zero		1


	//   ....[10]....
        /*0ba4*/ 	.word	0x00000500
        /*0ba8*/ 	.word	0x000000ff
        /*0bac*/ 	.word	0x00028470
        /*0bb0*/ 	.short	0x0100
        /*0bb2*/ 	.byte	0x06
	.zero		1


	//   ....[11]....
        /*0bb4*/ 	.word	0x00000510
        /*0bb8*/ 	.word	0x000000ff
        /*0bbc*/ 	.word	0x00028480
        /*0bc0*/ 	.short	0x0100
        /*0bc2*/ 	.byte	0x06
	.zero		1


	//   ....[12]....
        /*0bc4*/ 	.word	0x00000520
        /*0bc8*/ 	.word	0x000000ff
        /*0bcc*/ 	.word	0x00028478
        /*0bd0*/ 	.short	0x0100
        /*0bd2*/ 	.byte	0x06
	.zero		1


	//   ....[13]....
        /*0bd4*/ 	.word	0x00000530
        /*0bd8*/ 	.word	0x000000ff
        /*0bdc*/ 	.word	0x00028488
        /*0be0*/ 	.short	0x0100
        /*0be2*/ 	.byte	0x06
	.zero		1


	//   ....[14]....
        /*0be4*/ 	.word	0x00000660
        /*0be8*/ 	.word	0x000000ff
        /*0bec*/ 	.word	0x00028490
        /*0bf0*/ 	.short	0x0100
        /*0bf2*/ 	.byte	0x08
	.zero		1


	//   ....[15]....
        /*0bf4*/ 	.word	0x00000670
        /*0bf8*/ 	.word	0x000000ff
        /*0bfc*/ 	.word	0x000284a0
        /*0c00*/ 	.short	0x0100
        /*0c02*/ 	.byte	0x08
	.zero		1


	//   ....[16]....
        /*0c04*/ 	.word	0x00000680
        /*0c08*/ 	.word	0x000000ff
        /*0c0c*/ 	.word	0x00028498
        /*0c10*/ 	.short	0x0100
        /*0c12*/ 	.byte	0x08
	.zero		1


	//   ....[17]....
        /*0c14*/ 	.word	0x00000690
        /*0c18*/ 	.word	0x000000ff
        /*0c1c*/ 	.word	0x000284a8
        /*0c20*/ 	.short	0x0100
        /*0c22*/ 	.byte	0x08
	.zero		1


	//   ....[18]....
        /*0c24*/ 	.word	0x000007e0
        /*0c28*/ 	.word	0x000000ff
        /*0c2c*/ 	.word	0x000284b0
        /*0c30*/ 	.short	0x0100
        /*0c32*/ 	.byte	0x08
	.zero		1


	//   ....[19]....
        /*0c34*/ 	.word	0x000007f0
        /*0c38*/ 	.word	0x000000ff
        /*0c3c*/ 	.word	0x000284c0
        /*0c40*/ 	.short	0x0100
        /*0c42*/ 	.byte	0x08
	.zero		1


	//   ....[20]....
        /*0c44*/ 	.word	0x00000800
        /*0c48*/ 	.word	0x000000ff
        /*0c4c*/ 	.word	0x000284b8
        /*0c50*/ 	.short	0x0100
        /*0c52*/ 	.byte	0x08
	.zero		1


	//   ....[21]....
        /*0c54*/ 	.word	0x00000810
        /*0c58*/ 	.word	0x000000ff
        /*0c5c*/ 	.word	0x000284c8
        /*0c60*/ 	.short	0x0100
        /*0c62*/ 	.byte	0x08
	.zero		1


	//   ....[22]....
        /*0c64*/ 	.word	0x000026e0
        /*0c68*/ 	.word	0x000000ff
        /*0c6c*/ 	.word	0x00028400
        /*0c70*/ 	.short	0x010a
        /*0c72*/ 	.byte	0x2b
	.zero		1


	//   ....[23]....
        /*0c74*/ 	.word	0x000027e0
        /*0c78*/ 	.word	0x000000ff
        /*0c7c*/ 	.word	0x00028430
        /*0c80*/ 	.short	0x010a
        /*0c82*/ 	.byte	0x2d
	.zero		1


	//   ....[24]....
        /*0c84*/ 	.word	0x00002820
        /*0c88*/ 	.word	0x000000ff
        /*0c8c*/ 	.word	0x00028430
        /*0c90*/ 	.short	0x010a
        /*0c92*/ 	.byte	0x2d
	.zero		1


	//   ....[25]....
        /*0c94*/ 	.word	0x00002f60
        /*0c98*/ 	.word	0x000000ff
        /*0c9c*/ 	.word	0x00000000
        /*0ca0*/ 	.short	0x0101
        /*0ca2*/ 	.byte	0x06
	.zero		1


	//   ....[26]....
        /*0ca4*/ 	.word	0x00004810
        /*0ca8*/ 	.word	0x000000ff
        /*0cac*/ 	.word	0x00028450
        /*0cb0*/ 	.short	0x010a
        /*0cb2*/ 	.byte	0x2d
	.zero		1


	//   ....[27]....
        /*0cb4*/ 	.word	0x00004850
        /*0cb8*/ 	.word	0x000000ff
        /*0cbc*/ 	.word	0x00028450
        /*0cc0*/ 	.short	0x010a
        /*0cc2*/ 	.byte	0x2d
	.zero		1


	//   ....[28]....
        /*0cc4*/ 	.word	0x00004a60
        /*0cc8*/ 	.word	0x000000ff
        /*0ccc*/ 	.word	0x00000000
        /*0cd0*/ 	.short	0x0101
        /*0cd2*/ 	.byte	0x2d
	.zero		1


	//   ....[29]....
        /*0cd4*/ 	.word	0x00004da0
        /*0cd8*/ 	.word	0x000000ff
        /*0cdc*/ 	.word	0x00028430
        /*0ce0*/ 	.short	0x010a
        /*0ce2*/ 	.byte	0x2d
	.zero		1


	//   ....[30]....
        /*0ce4*/ 	.word	0x00004de0
        /*0ce8*/ 	.word	0x000000ff
        /*0cec*/ 	.word	0x00028430
        /*0cf0*/ 	.short	0x010a
        /*0cf2*/ 	.byte	0x2d
	.zero		1


	//   ....[31]....
        /*0cf4*/ 	.word	0x00005440
        /*0cf8*/ 	.word	0x000000ff
        /*0cfc*/ 	.word	0x00000000
        /*0d00*/ 	.short	0x0101
        /*0d02*/ 	.byte	0x06
	.zero		1


	//   ....[32]....
        /*0d04*/ 	.word	0x00007570
        /*0d08*/ 	.word	0x000000ff
        /*0d0c*/ 	.word	0x00028450
        /*0d10*/ 	.short	0x010a
        /*0d12*/ 	.byte	0x2d
	.zero		1


	//   ....[33]....
        /*0d14*/ 	.word	0x000075c0
        /*0d18*/ 	.word	0x000000ff
        /*0d1c*/ 	.word	0x00028450
        /*0d20*/ 	.short	0x010a
        /*0d22*/ 	.byte	0x2d
	.zero		1


	//   ....[34]....
        /*0d24*/ 	.word	0x00007740
        /*0d28*/ 	.word	0x000000ff
        /*0d2c*/ 	.word	0x00000000
        /*0d30*/ 	.short	0x0101
        /*0d32*/ 	.byte	0x2d
	.zero		1


	//   ....[35]....
        /*0d34*/ 	.word	0x00007b50
        /*0d38*/ 	.word	0x000000ff
        /*0d3c*/ 	.word	0x00028430
        /*0d40*/ 	.short	0x010a
        /*0d42*/ 	.byte	0x2b
	.zero		1


	//   ....[36]....
        /*0d44*/ 	.word	0x00007b90
        /*0d48*/ 	.word	0x000000ff
        /*0d4c*/ 	.word	0x00028430
        /*0d50*/ 	.short	0x010a
        /*0d52*/ 	.byte	0x2b
	.zero		1


	//   ....[37]....
        /*0d54*/ 	.word	0x00008070
        /*0d58*/ 	.word	0x000000ff
        /*0d5c*/ 	.word	0x00000000
        /*0d60*/ 	.short	0x0101
        /*0d62*/ 	.byte	0x06
	.zero		1


	//   ....[38]....
        /*0d64*/ 	.word	0x00009550
        /*0d68*/ 	.word	0x000000ff
        /*0d6c*/ 	.word	0x00028450
        /*0d70*/ 	.short	0x010a
        /*0d72*/ 	.byte	0x2b
	.zero		1


	//   ....[39]....
        /*0d74*/ 	.word	0x000095a0
        /*0d78*/ 	.word	0x000000ff
        /*0d7c*/ 	.word	0x00028450
        /*0d80*/ 	.short	0x010a
        /*0d82*/ 	.byte	0x2b
	.zero		1


	//   ....[40]....
        /*0d84*/ 	.word	0x00009700
        /*0d88*/ 	.word	0x000000ff
        /*0d8c*/ 	.word	0x00000000
        /*0d90*/ 	.short	0x0101
        /*0d92*/ 	.byte	0x2b
	.zero		1


	//   ....[41]....
        /*0d94*/ 	.word	0x000098b0
        /*0d98*/ 	.word	0x000000ff
        /*0d9c*/ 	.word	0x00028430
        /*0da0*/ 	.short	0x010a
        /*0da2*/ 	.byte	0x2c
	.zero		1


	//   ....[42]....
        /*0da4*/ 	.word	0x000098f0
        /*0da8*/ 	.word	0x000000ff
        /*0dac*/ 	.word	0x00028430
        /*0db0*/ 	.short	0x010a
        /*0db2*/ 	.byte	0x2c
	.zero		1


	//   ....[43]....
        /*0db4*/ 	.word	0x00009f40
        /*0db8*/ 	.word	0x000000ff
        /*0dbc*/ 	.word	0x00000000
        /*0dc0*/ 	.short	0x0101
        /*0dc2*/ 	.byte	0x06
	.zero		1


	//   ....[44]....
        /*0dc4*/ 	.word	0x0000c070
        /*0dc8*/ 	.word	0x000000ff
        /*0dcc*/ 	.word	0x00028450
        /*0dd0*/ 	.short	0x010a
        /*0dd2*/ 	.byte	0x2c
	.zero		1


	//   ....[45]....
        /*0dd4*/ 	.word	0x0000c0c0
        /*0dd8*/ 	.word	0x000000ff
        /*0ddc*/ 	.word	0x00028450
        /*0de0*/ 	.short	0x010a
        /*0de2*/ 	.byte	0x2c
	.zero		1


	//   ....[46]....
        /*0de4*/ 	.word	0x0000c240
        /*0de8*/ 	.word	0x000000ff
        /*0dec*/ 	.word	0x00000000
        /*0df0*/ 	.short	0x0101
        /*0df2*/ 	.byte	0x2c
	.zero		1


	//   ....[47]....
        /*0df4*/ 	.word	0x00010390
        /*0df8*/ 	.word	0x000000ff
        /*0dfc*/ 	.word	0x00000000
        /*0e00*/ 	.short	0x0101
        /*0e02*/ 	.byte	0x07
	.zero		1


	//   ....[48]....
        /*0e04*/ 	.word	0x00010c00
        /*0e08*/ 	.word	0x000000ff
        /*0e0c*/ 	.word	0x00000000
        /*0e10*/ 	.short	0x0101
        /*0e12*/ 	.byte	0x07
	.zero		1


	//   ....[49]....
        /*0e14*/ 	.word	0x00015880
        /*0e18*/ 	.word	0x00000000
        /*0e1c*/ 	.word	0x00028480
        /*0e20*/ 	.short	0x010a
        /*0e22*/ 	.byte	0x3f
	.zero		1


	//   ....[50]....
        /*0e24*/ 	.word	0x00015ce0
        /*0e28*/ 	.word	0x00000000
        /*0e2c*/ 	.word	0x00028470
        /*0e30*/ 	.short	0x0107
        /*0e32*/ 	.byte	0x3f
	.zero		1


	//   ....[51]....
        /*0e34*/ 	.word	0x00015d90
        /*0e38*/ 	.word	0x00000000
        /*0e3c*/ 	.word	0x00028470
        /*0e40*/ 	.short	0x0101
        /*0e42*/ 	.byte	0x3f
	.zero		1


	//   ....[52]....
        /*0e44*/ 	.word	0x00015dc0
        /*0e48*/ 	.word	0x00000000
        /*0e4c*/ 	.word	0x00028440
        /*0e50*/ 	.short	0x010a
        /*0e52*/ 	.byte	0x3f
	.zero		1


	//   ....[53]....
        /*0e54*/ 	.word	0x00016180
        /*0e58*/ 	.word	0x00000000
        /*0e5c*/ 	.word	0x00028430
        /*0e60*/ 	.short	0x0107
        /*0e62*/ 	.byte	0x3f
	.zero		1


	//   ....[54]....
        /*0e64*/ 	.word	0x00016230
        /*0e68*/ 	.word	0x00000000
        /*0e6c*/ 	.word	0x00028430
        /*0e70*/ 	.short	0x0101
        /*0e72*/ 	.byte	0x3f
	.zero		1


	//   ....[55]....
        /*0e74*/ 	.word	0x00016cc0
        /*0e78*/ 	.word	0x00000011
        /*0e7c*/ 	.word	0x00028400
        /*0e80*/ 	.short	0x0107
        /*0e82*/ 	.byte	0x3f
	.zero		1


	//   ....[56]....
        /*0e84*/ 	.word	0x00016dc0
        /*0e88*/ 	.word	0x00000011
        /*0e8c*/ 	.word	0x00028400
        /*0e90*/ 	.short	0x0101
        /*0e92*/ 	.byte	0x3f
	.zero		1


	//   ....[57]....
        /*0e94*/ 	.word	0x00016df0
        /*0e98*/ 	.word	0x00000011
        /*0e9c*/ 	.word	0x00028420
        /*0ea0*/ 	.short	0x010a
        /*0ea2*/ 	.byte	0x3f
	.zero		1


	//   ....[58]....
        /*0ea4*/ 	.word	0x00017110
        /*0ea8*/ 	.word	0x00000000
        /*0eac*/ 	.word	0x00028480
        /*0eb0*/ 	.short	0x010a
        /*0eb2*/ 	.byte	0x3f
	.zero		1


	//   ....[59]....
        /*0eb4*/ 	.word	0x000174a0
        /*0eb8*/ 	.word	0x00000000
        /*0ebc*/ 	.word	0x00028470
        /*0ec0*/ 	.short	0x0107
        /*0ec2*/ 	.byte	0x3f
	.zero		1


	//   ....[60]....
        /*0ec4*/ 	.word	0x00017550
        /*0ec8*/ 	.word	0x00000000
        /*0ecc*/ 	.word	0x00028470
        /*0ed0*/ 	.short	0x0101
        /*0ed2*/ 	.byte	0x3f
	.zero		1


	//   ....[61]....
        /*0ed4*/ 	.word	0x00017580
        /*0ed8*/ 	.word	0x00000000
        /*0edc*/ 	.word	0x00028440
        /*0ee0*/ 	.short	0x010a
        /*0ee2*/ 	.byte	0x3f
	.zero		1


	//   ....[62]....
        /*0ee4*/ 	.word	0x000178e0
        /*0ee8*/ 	.word	0x00000000
        /*0eec*/ 	.word	0x00028430
        /*0ef0*/ 	.short	0x0107
        /*0ef2*/ 	.byte	0x3f
	.zero		1


	//   ....[63]....
        /*0ef4*/ 	.word	0x00017990
        /*0ef8*/ 	.word	0x00000000
        /*0efc*/ 	.word	0x00028430
        /*0f00*/ 	.short	0x0101
        /*0f02*/ 	.byte	0x3f
	.zero		1


	//   ....[64]....
        /*0f04*/ 	.word	0x00017a20
        /*0f08*/ 	.word	0x00000000
        /*0f0c*/ 	.word	0x00028470
        /*0f10*/ 	.short	0x010a
        /*0f12*/ 	.byte	0x3f
	.zero		1


	//   ....[65]....
        /*0f14*/ 	.word	0x00017aa0
        /*0f18*/ 	.word	0x00000000
        /*0f1c*/ 	.word	0x00028460
        /*0f20*/ 	.short	0x010a
        /*0f22*/ 	.byte	0x3f
	.zero		1


	//   ....[66]....
        /*0f24*/ 	.word	0x00017eb0
        /*0f28*/ 	.word	0x00000000
        /*0f2c*/ 	.word	0x00028450
        /*0f30*/ 	.short	0x0101
        /*0f32*/ 	.byte	0x3f
	.zero		1


	//   ....[67]....
        /*0f34*/ 	.word	0x00017f30
        /*0f38*/ 	.word	0x00000000
        /*0f3c*/ 	.word	0x00000000
        /*0f40*/ 	.short	0x0101
        /*0f42*/ 	.byte	0x3f
	.zero		1


	//   ....[68]....
        /*0f44*/ 	.word	0x000180f0
        /*0f48*/ 	.word	0x00000012
        /*0f4c*/ 	.word	0x00028470
        /*0f50*/ 	.short	0x010a
        /*0f52*/ 	.byte	0x3f
	.zero		1


	//   ....[69]....
        /*0f54*/ 	.word	0x00018160
        /*0f58*/ 	.word	0x00000012
        /*0f5c*/ 	.word	0x00028460
        /*0f60*/ 	.short	0x010a
        /*0f62*/ 	.byte	0x3f
	.zero		1


	//   ....[70]....
        /*0f64*/ 	.word	0x00018580
        /*0f68*/ 	.word	0x00000012
        /*0f6c*/ 	.word	0x00028450
        /*0f70*/ 	.short	0x0101
        /*0f72*/ 	.byte	0x3f
	.zero		1


	//   ....[71]....
        /*0f74*/ 	.word	0x00018600
        /*0f78*/ 	.word	0x00000012
        /*0f7c*/ 	.word	0x00000000
        /*0f80*/ 	.short	0x0101
        /*0f82*/ 	.byte	0x3f
	.zero		1


	//   ....[72]....
        /*0f84*/ 	.word	0x000196b0
        /*0f88*/ 	.word	0x00000005
        /*0f8c*/ 	.word	0x00028420
        /*0f90*/ 	.short	0x010a
        /*0f92*/ 	.byte	0x3f
	.zero		1


	//   ....[73]....
        /*0f94*/ 	.word	0x00019850
        /*0f98*/ 	.word	0x00000003
        /*0f9c*/ 	.word	0x00028440
        /*0fa0*/ 	.short	0x010a
        /*0fa2*/ 	.byte	0x3f
	.zero		1


	//   ....[74]....
        /*0fa4*/ 	.word	0x000198f0
        /*0fa8*/ 	.word	0x00000005
        /*0fac*/ 	.word	0x00028440
        /*0fb0*/ 	.short	0x010a
        /*0fb2*/ 	.byte	0x3f
	.zero		1


	//   ....[75]....
        /*0fb4*/ 	.word	0x00019930
        /*0fb8*/ 	.word	0x00000003
        /*0fbc*/ 	.word	0x00028460
        /*0fc0*/ 	.short	0x010a
        /*0fc2*/ 	.byte	0x3f
	.zero		1


	//   ....[76]....
        /*0fc4*/ 	.word	0x00019970
        /*0fc8*/ 	.word	0x00000005
        /*0fcc*/ 	.word	0x00028460
        /*0fd0*/ 	.short	0x010a
        /*0fd2*/ 	.byte	0x3f
	.zero		1


	//   ....[77]....
        /*0fd4*/ 	.word	0x000199b0
        /*0fd8*/ 	.word	0x00000003
        /*0fdc*/ 	.word	0x00028480
        /*0fe0*/ 	.short	0x010a
        /*0fe2*/ 	.byte	0x3f
	.zero		1


	//   ....[78]....
        /*0fe4*/ 	.word	0x000199f0
        /*0fe8*/ 	.word	0x00000005
        /*0fec*/ 	.word	0x00028480
        /*0ff0*/ 	.short	0x010a
        /*0ff2*/ 	.byte	0x3f
	.zero		1


	//   ....[79]....
        /*0ff4*/ 	.word	0x00019a60
        /*0ff8*/ 	.word	0x00000004
        /*0ffc*/ 	.word	0x00028400
        /*1000*/ 	.short	0x010a
        /*1002*/ 	.byte	0x3f
	.zero		1


	//   ....[80]....
        /*1004*/ 	.word	0x00019ac0
        /*1008*/ 	.word	0x00000004
        /*100c*/ 	.word	0x00028430
        /*1010*/ 	.short	0x010a
        /*1012*/ 	.byte	0x3f
	.zero		1


	//   ....[81]....
        /*1014*/ 	.word	0x00019b20
        /*1018*/ 	.word	0x00000008
        /*101c*/ 	.word	0x00028450
        /*1020*/ 	.short	0x010a
        /*1022*/ 	.byte	0x3f
	.zero		1


	//   ....[82]....
        /*1024*/ 	.word	0x00019b80
        /*1028*/ 	.word	0x00000005
        /*102c*/ 	.word	0x00028430
        /*1030*/ 	.short	0x010a
        /*1032*/ 	.byte	0x3f
	.zero		1


	//   ....[83]....
        /*1034*/ 	.word	0x00019be0
        /*1038*/ 	.word	0x00000007
        /*103c*/ 	.word	0x00028450
        /*1040*/ 	.short	0x010a
        /*1042*/ 	.byte	0x3f
	.zero		1


	//   ....[84]....
        /*1044*/ 	.word	0x00019c40
        /*1048*/ 	.word	0x00000005
        /*104c*/ 	.word	0x00028430
        /*1050*/ 	.short	0x010a
        /*1052*/ 	.byte	0x3f
	.zero		1


	//   ....[85]....
        /*1054*/ 	.word	0x00019ca0
        /*1058*/ 	.word	0x0000000b
        /*105c*/ 	.word	0x00028450
        /*1060*/ 	.short	0x010a
        /*1062*/ 	.byte	0x3f
	.zero		1


	//   ....[86]....
        /*1064*/ 	.word	0x00019d00
        /*1068*/ 	.word	0x00000005
        /*106c*/ 	.word	0x00028430
        /*1070*/ 	.short	0x010a
        /*1072*/ 	.byte	0x3f
	.zero		1


	//   ....[87]....
        /*1074*/ 	.word	0x00019d60
        /*1078*/ 	.word	0x00000007
        /*107c*/ 	.word	0x00028450
        /*1080*/ 	.short	0x010a
        /*1082*/ 	.byte	0x3f
	.zero		1


	//   ....[88]....
        /*1084*/ 	.word	0x00019e60
        /*1088*/ 	.word	0x00000000
        /*108c*/ 	.word	0x00028480
        /*1090*/ 	.short	0x010a
        /*1092*/ 	.byte	0x3f
	.zero		1


	//   ....[89]....
        /*1094*/ 	.word	0x0001a460
        /*1098*/ 	.word	0x00000000
        /*109c*/ 	.word	0x00028440
        /*10a0*/ 	.short	0x010a
        /*10a2*/ 	.byte	0x3f
	.zero		1


	//   ....[90]....
        /*10a4*/ 	.word	0x0001b3a0
        /*10a8*/ 	.word	0x00000011
        /*10ac*/ 	.word	0x00028420
        /*10b0*/ 	.short	0x010a
        /*10b2*/ 	.byte	0x3f
	.zero		1


	//   ....[91]....
        /*10b4*/ 	.word	0x0001b3f0
        /*10b8*/ 	.word	0x00000000
        /*10bc*/ 	.word	0x00028480
        /*10c0*/ 	.short	0x010a
        /*10c2*/ 	.byte	0x3f
	.zero		1


	//   ....[92]....
        /*10c4*/ 	.word	0x0001b8e0
        /*10c8*/ 	.word	0x00000000
        /*10cc*/ 	.word	0x00028440
        /*10d0*/ 	.short	0x010a
        /*10d2*/ 	.byte	0x3f
	.zero		1


	//   ....[93]....
        /*10d4*/ 	.word	0x0001bd80
        /*10d8*/ 	.word	0x00000000
        /*10dc*/ 	.word	0x00028470
        /*10e0*/ 	.short	0x010a
        /*10e2*/ 	.byte	0x3f
	.zero		1


	//   ....[94]....
        /*10e4*/ 	.word	0x0001bdd0
        /*10e8*/ 	.word	0x00000000
        /*10ec*/ 	.word	0x00028460
        /*10f0*/ 	.short	0x010a
        /*10f2*/ 	.byte	0x3f
	.zero		1


	//   ....[95]....
        /*10f4*/ 	.word	0x0001be20
        /*10f8*/ 	.word	0x00000012
        /*10fc*/ 	.word	0x00028470
        /*1100*/ 	.short	0x010a
        /*1102*/ 	.byte	0x3f
	.zero		1


	//   ....[96]....
        /*1104*/ 	.word	0x0001be70
        /*1108*/ 	.word	0x00000012
        /*110c*/ 	.word	0x00028460
        /*1110*/ 	.short	0x010a
        /*1112*/ 	.byte	0x3f
	.zero		1


	//   ....[97]....
        /*1114*/ 	.word	0x0001bec0
        /*1118*/ 	.word	0x00000005
        /*111c*/ 	.word	0x00028420
        /*1120*/ 	.short	0x010a
        /*1122*/ 	.byte	0x3f
	.zero		1


	//   ....[98]....
        /*1124*/ 	.word	0x0001c060
        /*1128*/ 	.word	0x00000003
        /*112c*/ 	.word	0x00028440
        /*1130*/ 	.short	0x010a
        /*1132*/ 	.byte	0x3f
	.zero		1


	//   ....[99]....
        /*1134*/ 	.word	0x0001c0b0
        /*1138*/ 	.word	0x00000005
        /*113c*/ 	.word	0x00028440
        /*1140*/ 	.short	0x010a
        /*1142*/ 	.byte	0x3f
	.zero		1


	//   ....[100]....
        /*1144*/ 	.word	0x0001c100
        /*1148*/ 	.word	0x00000003
        /*114c*/ 	.word	0x00028460
        /*1150*/ 	.short	0x010a
        /*1152*/ 	.byte	0x3f
	.zero		1


	//   ....[101]....
        /*1154*/ 	.word	0x0001c150
        /*1158*/ 	.word	0x00000005
        /*115c*/ 	.word	0x00028460
        /*1160*/ 	.short	0x010a
        /*1162*/ 	.byte	0x3f
	.zero		1


	//   ....[102]....
        /*1164*/ 	.word	0x0001c1a0
        /*1168*/ 	.word	0x00000003
        /*116c*/ 	.word	0x00028480
        /*1170*/ 	.short	0x010a
        /*1172*/ 	.byte	0x3f
	.zero		1


	//----- nvinfo : EIATTR_NUM_MBARRIERS
	.align		4
.L_214:
        /*1174*/ 	.byte	0x03, 0x38
        /*1176*/ 	.short	0x0016


	//----- nvinfo : EIATTR_EXIT_INSTR_OFFSETS
	.align		4
        /*1178*/ 	.byte	0x04, 0x1c
        /*117a*/ 	.short	(.L_216 - .L_215)


	//   ....[0]....
.L_215:
        /*117c*/ 	.word	0x000009e0


	//   ....[1]....
        /*1180*/ 	.word	0x00012e20


	//   ....[2]....
        /*1184*/ 	.word	0x00019a40


	//----- nvinfo : EIATTR_MAX_THREADS
	.align		4
.L_216:
        /*1188*/ 	.byte	0x04, 0x05
        /*118a*/ 	.short	(.L_218 - .L_217)
.L_217:
        /*118c*/ 	.word	0x00000180
        /*1190*/ 	.word	0x00000001
        /*1194*/ 	.word	0x00000001


	//----- nvinfo : EIATTR_CRS_STACK_SIZE
	.align		4
.L_218:
        /*1198*/ 	.byte	0x04, 0x1e
        /*119a*/ 	.short	(.L_220 - .L_219)
.L_219:
        /*119c*/ 	.word	0x00000000


	//----- nvinfo : EIATTR_CBANK_PARAM_SIZE
	.align		4
.L_220:
        /*11a0*/ 	.byte	0x03, 0x19
        /*11a2*/ 	.short	0x0af0


	//----- nvinfo : EIATTR_PARAM_CBANK
	.align		4
        /*11a4*/ 	.byte	0x04, 0x0a
        /*11a6*/ 	.short	(.L_222 - .L_221)
	.align		4
.L_221:
        /*11a8*/ 	.word	index@(.nv.constant0._ZN7cutlass13device_kernelIN5flash11enable_sm90INS1_16FlashAttnFwdSm90INS1_25CollectiveMainloopFwdSm90ILi2EN4cute5tupleIJNS5_1CILi1EEES8_S8_EEENS6_IJNS7_ILi128EEENS7_ILi64EEENS7_ILi256EEEEEELi256ENS_12float_e4m3_tEfNS_4arch4Sm90ELb0ELb1ELb1ELb1ELb1ELb0ELb0ELb1ELb0ELb1ELb1ELb0EEENS1_21CollectiveEpilogueFwdINS6_IJSA_SC_SB_EEES9_NS_10bfloat16_tESG_Li256ELb1ELb1ELb1ELb1EEENS1_36VarlenDynamicPersistentTileSchedulerILi128ELi64ELi256ELi128ELb1ELb1ELb1ELb1ELb0ELb1EEEEEEEEEvNT_6ParamsE)
        /*11ac*/ 	.short	0x0210
        /*11ae*/ 	.short	0x0af0


	//----- nvinfo : EIATTR_SW_WAR
	.align		4
.L_222:
        /*11b0*/ 	.byte	0x04, 0x36
        /*11b2*/ 	.short	(.L_224 - .L_223)
.L_223:
        /*11b4*/ 	.word	0x00000008
.L_224:


//--------------------- .nv.info._ZN7cutlass13device_kernelIN5flash11enable_sm90INS1_16FlashAttnFwdSm90INS1_25CollectiveMainloopFwdSm90ILi2EN4cute5tupleIJNS5_1CILi1EEES8_S8_EEENS6_IJNS7_ILi128EEENS7_ILi64EEENS7_ILi256EEEEEELi256ENS_12float_e4m3_tEfNS_4arch4Sm90ELb0ELb1ELb1ELb1ELb1ELb1ELb0ELb1ELb0ELb1ELb1ELb0EEENS1_21CollectiveEpilogueFwdINS6_IJSA_SC_SB_EEES9_NS_10bfloat16_tESG_Li256ELb1ELb1ELb1ELb1EEENS1_36VarlenDynamicPersistentTileSchedulerILi128ELi64ELi256ELi128ELb1ELb1ELb1ELb1ELb0ELb1EEEEEEEEEvNT_6ParamsE --------------------------
	.section	.nv.info._ZN7cutlass13device_kernelIN5flash11enable_sm90INS1_16FlashAttnFwdSm90INS1_25CollectiveMainloopFwdSm90ILi2EN4cute5tupleIJNS5_1CILi1EEES8_S8_EEENS6_IJNS7_ILi128EEENS7_ILi64EEENS7_ILi256EEEEEELi256ENS_12float_e4m3_tEfNS_4arch4Sm90ELb0ELb1ELb1ELb1ELb1ELb1ELb0ELb1ELb0ELb1ELb1ELb0EEENS1_21CollectiveEpilogueFwdINS6_IJSA_SC_SB_EEES9_NS_10bfloat16_tESG_Li256ELb1ELb1ELb1ELb1EEENS1_36VarlenDynamicPersistentTileSchedulerILi128ELi64ELi256ELi128ELb1ELb1ELb1ELb1ELb0ELb1EEEEEEEEEvNT_6ParamsE,"",@"SHT_CUDA_INFO"
	.sectionflags	@""
	.align	4


	//----- nvinfo : EIATTR_CUDA_API_VERSION
	.align		4
        /*0000*/ 	.byte	0x04, 0x37
        /*0002*/ 	.short	(.L_226 - .L_225)
.L_225:
        /*0004*/ 	.word	0x00000082


	//----- nvinfo : EIATTR_KPARAM_INFO
	.align		4
.L_226:
        /*0008*/ 	.byte	0x04, 0x17
        /*000a*/ 	.short	(.L_228 - .L_227)
.L_227:
        /*000c*/ 	.word	0x00000000
        /*0010*/ 	.short	0x0000
        /*0012*/ 	.short	0x0070
        /*0014*/ 	.byte	0x00, 0xf0, 0x01, 0x2a


	//----- nvinfo : EIATTR_SPARSE_MMA_MASK
	.align		4
.L_228:
        /*0018*/ 	.byte	0x03, 0x50
        /*001a*/ 	.short	0x0000


	//----- nvinfo : EIATTR_MAXREG_COUNT
	.align		4
        /*001c*/ 	.byte	0x03, 0x1b
        /*001e*/ 	.short	0x00a8


	//----- nvinfo : EIATTR_NUM_BARRIERS
	.align		4
        /*0020*/ 	.byte	0x02, 0x4c
        /*0022*/ 	.byte	0x10
	.zero		1


	//----- nvinfo : EIATTR_EXTERNS
	.align		4
        /*0024*/ 	.byte	0x04, 0x0f
        /*0026*/ 	.short	(.L_230 - .L_229)


	//   ....[0]....
	.align		4
.L_229:
        /*0028*/ 	.word	index@(__assertfail)


	//----- nvinfo : EIATTR_ANNOTATIONS
	.align		4
.L_230:
        /*002c*/ 	.byte	0x04, 0x55
        /*002e*/ 	.short	(.L_232 - .L_231)


	//   ....[0]....
.L_231:
        /* <DEDUP_REMOVED lines=52> */


	//----- nvinfo : EIATTR_MERCURY_ISA_VERSION
	.align		4
.L_232:
        /*0358*/ 	.byte	0x03, 0x5f
        /*035a*/ 	.short	0x0101


	//----- nvinfo : EIATTR_UNUSED_LOAD_BYTE_OFFSET
	.align		4
        /*035c*/ 	.byte	0x04, 0x44
        /*035e*/ 	.short	(.L_234 - .L_233)


	//   ....[0]....
.L_233:
        /*0360*/ 	.word	0x00000aa0
        /*0364*/ 	.word	0x0000fff0


	//   ....[1]....
        /*0368*/ 	.word	0x0001cb40
        /*036c*/ 	.word	0x0000fff0


	//----- nvinfo : EIATTR_INT_WARP_WIDE_INSTR_OFFSETS
	.align		4
.L_234:
        /*0370*/ 	.byte	0x04, 0x31
        /*0372*/ 	.short	(.L_236 - .L_235)


	//   ....[0]....
.L_235:
        /*0374*/ 	.word	0x00000130


	//   ....[1]....
        /*0378*/ 	.word	0x00000170


	//   ....[2]....
        /*037c*/ 	.word	0x000001e0


	//   ....[3]....
        /*0380*/ 	.word	0x00027080


	//   ....[4]....
        /*0384*/ 	.word	0x00027110


	//   ....[5]....
        /*0388*/ 	.word	0x0002a390


	//   ....[6]....
        /*038c*/ 	.word	0x0002a420


	//----- nvinfo : EIATTR_COOP_GROUP_MASK_REGIDS
	.align		4
.L_236:
        /*0390*/ 	.byte	0x04, 0x29
        /*0392*/ 	.short	(.L_238 - .L_237)


	//   ....[0]....
.L_237:
        /*0394*/ 	.word	0xffffffff


	//   ....[1]....
        /*0398*/ 	.word	0xffffffff


	//   ....[2]....
        /*039c*/ 	.word	0xffffffff


	//   ....[3]....
        /*03a0*/ 	.word	0xffffffff


	//   ....[4]....
        /*03a4*/ 	.word	0xffffffff


	//   ....[5]....
        /*03a8*/ 	.word	0xffffffff


	//   ....[6]....
        /*03ac*/ 	.word	0xffffffff


	//   ....[7]....
        /*03b0*/ 	.word	0xffffffff


	//   ....[8]....
        /*03b4*/ 	.word	0xffffffff


	//   ....[9]....
        /*03b8*/ 	.word	0xffffffff


	//   ....[10]....
        /*03bc*/ 	.word	0xffffffff


	//   ....[11]....
        /*03c0*/ 	.word	0xffffffff


	//   ....[12]....
        /*03c4*/ 	.word	0xffffffff


	//   ....[13]....
        /*03c8*/ 	.word	0xffffffff


	//   ....[14]....
        /*03cc*/ 	.word	0xffffffff


	//   ....[15]....
        /*03d0*/ 	.word	0xffffffff


	//   ....[16]....
        /*03d4*/ 	.word	0xffffffff


	//   ....[17]....
        /*03d8*/ 	.word	0xffffffff


	//   ....[18]....
        /*03dc*/ 	.word	0xffffffff


	//   ....[19]....
        /*03e0*/ 	.word	0xffffffff


	//   ....[20]....
        /*03e4*/ 	.word	0xffffffff


	//   ....[21]....
        /*03e8*/ 	.word	0xffffffff


	//   ....[22]....
        /*03ec*/ 	.word	0xffffffff


	//   ....[23]....
        /*03f0*/ 	.word	0xffffffff


	//   ....[24]....
        /*03f4*/ 	.word	0xffffffff


	//   ....[25]....
        /*03f8*/ 	.word	0xffffffff


	//   ....[26]....
        /*03fc*/ 	.word	0xffffffff


	//   ....[27]....
        /*0400*/ 	.word	0xffffffff


	//   ....[28]....
        /*0404*/ 	.word	0xffffffff


	//   ....[29]....
        /*0408*/ 	.word	0xffffffff


	//   ....[30]....
        /*040c*/ 	.word	0xffffffff


	//   ....[31]....
        /*0410*/ 	.word	0xffffffff


	//   ....[32]....
        /*0414*/ 	.word	0xffffffff


	//   ....[33]....
        /*0418*/ 	.word	0xffffffff


	//   ....[34]....
        /*041c*/ 	.word	0xffffffff


	//   ....[35]....
        /*0420*/ 	.word	0xffffffff


	//   ....[36]....
        /*0424*/ 	.word	0xffffffff


	//   ....[37]....
        /*0428*/ 	.word	0xffffffff


	//   ....[38]....
        /*042c*/ 	.word	0xffffffff


	//   ....[39]....
        /*0430*/ 	.word	0xffffffff


	//   ....[40]....
        /*0434*/ 	.word	0xffffffff


	//   ....[41]....
        /*0438*/ 	.word	0xffffffff


	//   ....[42]....
        /*043c*/ 	.word	0xffffffff


	//   ....[43]....
        /*0440*/ 	.word	0xffffffff


	//   ....[44]....
        /*0444*/ 	.word	0xffffffff


	//   ....[45]....
        /*0448*/ 	.word	0xffffffff


	//   ....[46]....
        /*044c*/ 	.word	0xffffffff


	//   ....[47]....
        /*0450*/ 	.word	0xffffffff


	//   ....[48]....
        /*0454*/ 	.word	0xffffffff


	//   ....[49]....
        /*0458*/ 	.word	0xffffffff


	//   ....[50]....
        /*045c*/ 	.word	0xffffffff


	//   ....[51]....
        /*0460*/ 	.word	0xffffffff


	//   ....[52]....
        /*0464*/ 	.word	0xffffffff


	//   ....[53]....
        /*0468*/ 	.word	0xffffffff


	//   ....[54]....
        /*046c*/ 	.word	0xffffffff


	//   ....[55]....
        /*0470*/ 	.word	0xffffffff


	//   ....[56]....
        /*0474*/ 	.word	0xffffffff


	//   ....[57]....
        /*0478*/ 	.word	0xffffffff


	//   ....[58]....
        /*047c*/ 	.word	0xffffffff


	//   ....[59]....
        /*0480*/ 	.word	0xffffffff


	//   ....[60]....
        /*0484*/ 	.word	0xffffffff


	//   ....[61]....
        /*0488*/ 	.word	0xffffffff


	//   ....[62]....
        /*048c*/ 	.word	0xffffffff


	//   ....[63]....
        /*0490*/ 	.word	0xffffffff


	//   ....[64]....
        /*0494*/ 	.word	0xffffffff


	//   ....[65]....
        /*0498*/ 	.word	0xffffffff


	//   ....[66]....
        /*049c*/ 	.word	0xffffffff


	//   ....[67]....
        /*04a0*/ 	.word	0xffffffff


	//   ....[68]....
        /*04a4*/ 	.word	0xffffffff


	//   ....[69]....
        /*04a8*/ 	.word	0xffffffff


	//   ....[70]....
        /*04ac*/ 	.word	0xffffffff


	//   ....[71]....
        /*04b0*/ 	.word	0xffffffff


	//   ....[72]....
        /*04b4*/ 	.word	0xffffffff


	//   ....[73]....
        /*04b8*/ 	.word	0xffffffff


	//   ....[74]....
        /*04bc*/ 	.word	0xffffffff


	//   ....[75]....
        /*04c0*/ 	.word	0xffffffff


	//   ....[76]....
        /*04c4*/ 	.word	0xffffffff


	//   ....[77]....
        /*04c8*/ 	.word	0xffffffff


	//   ....[78]....
        /*04cc*/ 	.word	0xffffffff


	//   ....[79]....
        /*04d0*/ 	.word	0xffffffff


	//   ....[80]....
        /*04d4*/ 	.word	0xffffffff


	//   ....[81]....
        /*04d8*/ 	.word	0xffffffff


	//   ....[82]....
        /*04dc*/ 	.word	0xffffffff


	//   ....[83]....
        /*04e0*/ 	.word	0xffffffff


	//   ....[84]....
        /*04e4*/ 	.word	0xffffffff


	//   ....[85]....
        /*04e8*/ 	.word	0xffffffff


	//   ....[86]....
        /*04ec*/ 	.word	0xffffffff


	//   ....[87]....
        /*04f0*/ 	.word	0xffffffff


	//   ....[88]....
        /*04f4*/ 	.word	0xffffffff


	//   ....[89]....
        /*04f8*/ 	.word	0xffffffff


	//   ....[90]....
        /*04fc*/ 	.word	0xffffffff


	//   ....[91]....
        /*0500*/ 	.word	0xffffffff


	//   ....[92]....
        /*0504*/ 	.word	0xffffffff


	//   ....[93]....
        /*0508*/ 	.word	0xffffffff


	//   ....[94]....
        /*050c*/ 	.word	0xffffffff


	//   ....[95]....
        /*0510*/ 	.word	0xffffffff


	//   ....[96]....
        /*0514*/ 	.word	0xffffffff


	//   ....[97]....
        /*0518*/ 	.word	0xffffffff


	//   ....[98]....
        /*051c*/ 	.word	0xffffffff


	//   ....[99]....
        /*0520*/ 	.word	0xffffffff


	//   ....[100]....
        /*0524*/ 	.word	0xffffffff


	//   ....[101]....
        /*0528*/ 	.word	0xffffffff


	//   ....[102]....
        /*052c*/ 	.word	0xffffffff


	//   ....[103]....
        /*0530*/ 	.word	0xffffffff


	//   ....[104]....
        /*0534*/ 	.word	0xffffffff


	//   ....[105]....
        /*0538*/ 	.word	0xffffffff


	//   ....[106]....
        /*053c*/ 	.word	0xffffffff


	//   ....[107]....
        /*0540*/ 	.word	0xffffffff


	//   ....[108]....
        /*0544*/ 	.word	0xffffffff


	//   ....[109]....
        /*0548*/ 	.word	0xffffffff


	//   ....[110]....
        /*054c*/ 	.word	0xffffffff


	//   ....[111]....
        /*0550*/ 	.word	0xffffffff


	//   ....[112]....
        /*0554*/ 	.word	0xffffffff


	//   ....[113]....
        /*0558*/ 	.word	0xffffffff


	//   ....[114]....
        /*055c*/ 	.word	0xffffffff


	//   ....[115]....
        /*0560*/ 	.word	0xffffffff


	//   ....[116]....
        /*0564*/ 	.word	0xffffffff


	//   ....[117]....
        /*0568*/ 	.word	0xffffffff


	//   ....[118]....
        /*056c*/ 	.word	0xffffffff


	//   ....[119]....
        /*0570*/ 	.word	0xffffffff


	//   ....[120]....
        /*0574*/ 	.word	0xffffffff


	//   ....[121]....
        /*0578*/ 	.word	0xffffffff


	//   ....[122]....
        /*057c*/ 	.word	0xffffffff


	//   ....[123]....
        /*0580*/ 	.word	0xffffffff


	//   ....[124]....
        /*0584*/ 	.word	0xffffffff


	//   ....[125]....
        /*0588*/ 	.word	0xffffffff


	//   ....[126]....
        /*058c*/ 	.word	0xffffffff


	//   ....[127]....
        /*0590*/ 	.word	0xffffffff


	//   ....[128]....
        /*0594*/ 	.word	0xffffffff


	//   ....[129]....
        /*0598*/ 	.word	0xffffffff


	//   ....[130]....
        /*059c*/ 	.word	0xffffffff


	//   ....[131]....
        /*05a0*/ 	.word	0xffffffff


	//   ....[132]....
        /*05a4*/ 	.word	0xffffffff


	//   ....[133]....
        /*05a8*/ 	.word	0xffffffff


	//   ....[134]....
        /*05ac*/ 	.word	0xffffffff


	//   ....[135]....
        /*05b0*/ 	.word	0xffffffff


	//   ....[136]....
        /*05b4*/ 	.word	0xffffffff


	//   ....[137]....
        /*05b8*/ 	.word	0xffffffff


	//   ....[138]....
        /*05bc*/ 	.word	0xffffffff


	//   ....[139]....
        /*05c0*/ 	.word	0xffffffff


	//   ....[140]....
        /*05c4*/ 	.word	0xffffffff


	//   ....[141]....
        /*05c8*/ 	.word	0xffffffff


	//   ....[142]....
        /*05cc*/ 	.word	0xffffffff


	//   ....[143]....
        /*05d0*/ 	.word	0xffffffff


	//   ....[144]....
        /*05d4*/ 	.word	0xffffffff


	//   ....[145]....
        /*05d8*/ 	.word	0xffffffff


	//   ....[146]....
        /*05dc*/ 	.word	0xffffffff


	//   ....[147]....
        /*05e0*/ 	.word	0xffffffff


	//   ....[148]....
        /*05e4*/ 	.word	0xffffffff


	//   ....[149]....
        /*05e8*/ 	.word	0xffffffff


	//   ....[150]....
        /*05ec*/ 	.word	0xffffffff


	//   ....[151]....
        /*05f0*/ 	.word	0xffffffff


	//   ....[152]....
        /*05f4*/ 	.word	0xffffffff


	//   ....[153]....
        /*05f8*/ 	.word	0xffffffff


	//   ....[154]....
        /*05fc*/ 	.word	0xffffffff


	//   ....[155]....
        /*0600*/ 	.word	0xffffffff


	//   ....[156]....
        /*0604*/ 	.word	0xffffffff


	//   ....[157]....
        /*0608*/ 	.word	0xffffffff


	//   ....[158]....
        /*060c*/ 	.word	0xffffffff


	//   ....[159]....
        /*0610*/ 	.word	0xffffffff


	//   ....[160]....
        /*0614*/ 	.word	0xffffffff


	//   ....[161]....
        /*0618*/ 	.word	0xffffffff


	//   ....[162]....
        /*061c*/ 	.word	0xffffffff


	//   ....[163]....
        /*0620*/ 	.word	0xffffffff


	//   ....[164]....
        /*0624*/ 	.word	0xffffffff


	//   ....[165]....
        /*0628*/ 	.word	0xffffffff


	//   ....[166]....
        /*062c*/ 	.word	0xffffffff


	//   ....[167]....
        /*0630*/ 	.word	0xffffffff


	//   ....[168]....
        /*0634*/ 	.word	0xffffffff


	//   ....[169]....
        /*0638*/ 	.word	0xffffffff


	//   ....[170]....
        /*063c*/ 	.word	0xffffffff


	//   ....[171]....
        /*0640*/ 	.word	0xffffffff


	//   ....[172]....
        /*0644*/ 	.word	0xffffffff


	//   ....[173]....
        /*0648*/ 	.word	0xffffffff


	//   ....[174]....
        /*064c*/ 	.word	0xffffffff


	//   ....[175]....
        /*0650*/ 	.word	0xffffffff


	//   ....[176]....
        /*0654*/ 	.word	0xffffffff


	//   ....[177]....
        /*0658*/ 	.word	0xffffffff


	//   ....[178]....
        /*065c*/ 	.word	0xffffffff


	//   ....[179]....
        /*0660*/ 	.word	0xffffffff


	//   ....[180]....
        /*0664*/ 	.word	0xffffffff


	//   ....[181]....
        /*0668*/ 	.word	0xffffffff


	//   ....[182]....
        /*066c*/ 	.word	0xffffffff


	//   ....[183]....
        /*0670*/ 	.word	0xffffffff


	//   ....[184]....
        /*0674*/ 	.word	0xffffffff


	//   ....[185]....
        /*0678*/ 	.word	0xffffffff


	//   ....[186]....
        /*067c*/ 	.word	0xffffffff


	//   ....[187]....
        /*0680*/ 	.word	0xffffffff


	//   ....[188]....
        /*0684*/ 	.word	0xffffffff


	//   ....[189]....
        /*0688*/ 	.word	0xffffffff


	//   ....[190]....
        /*068c*/ 	.word	0xffffffff


	//   ....[191]....
        /*0690*/ 	.word	0xffffffff


	//   ....[192]....
        /*0694*/ 	.word	0xffffffff


	//   ....[193]....
        /*0698*/ 	.word	0xffffffff


	//   ....[194]....
        /*069c*/ 	.word	0xffffffff


	//   ....[195]....
        /*06a0*/ 	.word	0xffffffff


	//   ....[196]....
        /*06a4*/ 	.word	0xffffffff


	//   ....[197]....
        /*06a8*/ 	.word	0xffffffff


	//   ....[198]....
        /*06ac*/ 	.word	0xffffffff


	//   ....[199]....
        /*06b0*/ 	.word	0xffffffff


	//   ....[200]....
        /*06b4*/ 	.word	0xffffffff


	//   ....[201]....
        /*06b8*/ 	.word	0xffffffff


	//   ....[202]....
        /*06bc*/ 	.word	0xffffffff


	//   ....[203]....
        /*06c0*/ 	.word	0xffffffff


	//   ....[204]....
        /*06c4*/ 	.word	0xffffffff


	//   ....[205]....
        /*06c8*/ 	.word	0xffffffff


	//   ....[206]....
        /*06cc*/ 	.word	0xffffffff


	//   ....[207]....
        /*06d0*/ 	.word	0xffffffff


	//   ....[208]....
        /*06d4*/ 	.word	0xffffffff


	//   ....[209]....
        /*06d8*/ 	.word	0xffffffff


	//   ....[210]....
        /*06dc*/ 	.word	0xffffffff


	//   ....[211]....
        /*06e0*/ 	.word	0xffffffff


	//   ....[212]....
        /*06e4*/ 	.word	0xffffffff


	//   ....[213]....
        /*06e8*/ 	.word	0xffffffff


	//   ....[214]....
        /*06ec*/ 	.word	0xffffffff


	//   ....[215]....
        /*06f0*/ 	.word	0xffffffff


	//   ....[216]....
        /*06f4*/ 	.word	0xffffffff


	//   ....[217]....
        /*06f8*/ 	.word	0xffffffff


	//   ....[218]....
        /*06fc*/ 	.word	0xffffffff


	//   ....[219]....
        /*0700*/ 	.word	0xffffffff


	//   ....[220]....
        /*0704*/ 	.word	0xffffffff


	//   ....[221]....
        /*0708*/ 	.word	0xffffffff


	//   ....[222]....
        /*070c*/ 	.word	0xffffffff


	//   ....[223]....
        /*0710*/ 	.word	0xffffffff


	//   ....[224]....
        /*0714*/ 	.word	0xffffffff


	//   ....[225]....
        /*0718*/ 	.word	0xffffffff


	//   ....[226]....
        /*071c*/ 	.word	0xffffffff


	//   ....[227]....
        /*0720*/ 	.word	0xffffffff


	//   ....[228]....
        /*0724*/ 	.word	0xffffffff


	//   ....[229]....
        /*0728*/ 	.word	0xffffffff


	//   ....[230]....
        /*072c*/ 	.word	0xffffffff


	//   ....[231]....
        /*0730*/ 	.word	0xffffffff


	//   ....[232]....
        /*0734*/ 	.word	0xffffffff


	//   ....[233]....
        /*0738*/ 	.word	0xffffffff


	//   ....[234]....
        /*073c*/ 	.word	0xffffffff


	//   ....[235]....
        /*0740*/ 	.word	0xffffffff


	//   ....[236]....
        /*0744*/ 	.word	0xffffffff


	//   ....[237]....
        /*0748*/ 	.word	0xffffffff


	//   ....[238]....
        /*074c*/ 	.word	0xffffffff


	//   ....[239]....
        /*0750*/ 	.word	0xffffffff


	//   ....[240]....
        /*0754*/ 	.word	0xffffffff


	//   ....[241]....
        /*0758*/ 	.word	0xffffffff


	//   ....[242]....
        /*075c*/ 	.word	0xffffffff


	//   ....[243]....
        /*0760*/ 	.word	0xffffffff


	//   ....[244]....
        /*0764*/ 	.word	0xffffffff


	//   ....[245]....
        /*0768*/ 	.word	0xffffffff


	//   ....[246]....
        /*076c*/ 	.word	0xffffffff


	//   ....[247]....
        /*0770*/ 	.word	0xffffffff


	//   ....[248]....
        /*0774*/ 	.word	0xffffffff


	//   ....[249]....
        /*0778*/ 	.word	0xffffffff


	//   ....[250]....
        /*077c*/ 	.word	0xffffffff


	//   ....[251]....
        /*0780*/ 	.word	0xffffffff


	//   ....[252]....
        /*0784*/ 	.word	0xffffffff


	//   ....[253]....
        /*0788*/ 	.word	0xffffffff


	//   ....[254]....
        /*078c*/ 	.word	0xffffffff


	//   ....[255]....
        /*0790*/ 	.word	0xffffffff


	//   ....[0]....
        /*0794*/ 	.word	0xffffffff


	//   ....[1]....
        /*0798*/ 	.word	0xffffffff


	//   ....[2]....
        /*079c*/ 	.word	0xffffffff


	//   ....[3]....
        /*07a0*/ 	.word	0xffffffff


	//   ....[4]....
        /*07a4*/ 	.word	0xffffffff


	//   ....[5]....
        /*07a8*/ 	.word	0xffffffff


	//   ....[6]....
        /*07ac*/ 	.word	0xffffffff


	//   ....[7]....
        /*07b0*/ 	.word	0xffffffff


	//   ....[8]....
        /*07b4*/ 	.word	0xffffffff


	//   ....[9]....
        /*07b8*/ 	.word	0xffffffff


	//   ....[10]....
        /*07bc*/ 	.word	0xffffffff


	//   ....[11]....
        /*07c0*/ 	.word	0xffffffff


	//   ....[12]....
        /*07c4*/ 	.word	0xffffffff


	//   ....[13]....
        /*07c8*/ 	.word	0xffffffff


	//   ....[14]....
        /*07cc*/ 	.word	0xffffffff


	//   ....[15]....
        /*07d0*/ 	.word	0xffffffff


	//   ....[16]....
        /*07d4*/ 	.word	0xffffffff


	//   ....[17]....
        /*07d8*/ 	.word	0xffffffff


	//   ....[18]....
        /*07dc*/ 	.word	0xffffffff


	//   ....[19]....
        /*07e0*/ 	.word	0xffffffff


	//   ....[20]....
        /*07e4*/ 	.word	0xffffffff


	//   ....[21]....
        /*07e8*/ 	.word	0xffffffff


	//   ....[22]....
        /*07ec*/ 	.word	0xffffffff


	//   ....[23]....
        /*07f0*/ 	.word	0xffffffff


	//   ....[24]....
        /*07f4*/ 	.word	0xffffffff


	//   ....[25]....
        /*07f8*/ 	.word	0xffffffff


	//   ....[26]....
        /*07fc*/ 	.word	0xffffffff


	//   ....[27]....
        /*0800*/ 	.word	0xffffffff


	//   ....[28]....
        /*0804*/ 	.word	0xffffffff


	//   ....[29]....
        /*0808*/ 	.word	0xffffffff


	//   ....[30]....
        /*080c*/ 	.word	0xffffffff


	//   ....[31]....
        /*0810*/ 	.word	0xffffffff


	//   ....[32]....
        /*0814*/ 	.word	0xffffffff


	//   ....[33]....
        /*0818*/ 	.word	0xffffffff


	//   ....[34]....
        /*081c*/ 	.word	0xffffffff


	//   ....[35]....
        /*0820*/ 	.word	0xffffffff


	//   ....[36]....
        /*0824*/ 	.word	0xffffffff


	//   ....[37]....
        /*0828*/ 	.word	0xffffffff


	//   ....[38]....
        /*082c*/ 	.word	0xffffffff


	//   ....[39]....
        /*0830*/ 	.word	0xffffffff


	//   ....[40]....
        /*0834*/ 	.word	0xffffffff


	//   ....[41]....
        /*0838*/ 	.word	0xffffffff


	//   ....[42]....
        /*083c*/ 	.word	0xffffffff


	//   ....[43]....
        /*0840*/ 	.word	0xffffffff


	//   ....[44]....
        /*0844*/ 	.word	0xffffffff


	//   ....[45]....
        /*0848*/ 	.word	0xffffffff


	//   ....[46]....
        /*084c*/ 	.word	0xffffffff


	//   ....[47]....
        /*0850*/ 	.word	0xffffffff


	//   ....[48]....
        /*0854*/ 	.word	0xffffffff


	//   ....[49]....
        /*0858*/ 	.word	0xffffffff


	//   ....[50]....
        /*085c*/ 	.word	0xffffffff


	//   ....[51]....
        /*0860*/ 	.word	0xffffffff


	//   ....[52]....
        /*0864*/ 	.word	0xffffffff


	//   ....[53]....
        /*0868*/ 	.word	0xffffffff


	//   ....[54]....
        /*086c*/ 	.word	0xffffffff


	//   ....[55]....
        /*0870*/ 	.word	0xffffffff


	//   ....[56]....
        /*0874*/ 	.word	0xffffffff


	//   ....[57]....
        /*0878*/ 	.word	0xffffffff


	//   ....[58]....
        /*087c*/ 	.word	0xffffffff


	//   ....[59]....
        /*0880*/ 	.word	0xffffffff


	//   ....[60]....
        /*0884*/ 	.word	0xffffffff


	//   ....[61]....
        /*0888*/ 	.word	0xffffffff


	//   ....[62]....
        /*088c*/ 	.word	0xffffffff


	//   ....[63]....
        /*0890*/ 	.word	0x0500000f


	//   ....[64]....
        /*0894*/ 	.word	0x0500000f


	//   ....[65]....
        /*0898*/ 	.word	0x0500000f


	//   ....[66]....
        /*089c*/ 	.word	0x0500000f


	//   ....[67]....
        /*08a0*/ 	.word	0x0500000f


	//   ....[68]....
        /*08a4*/ 	.word	0x0500000f


	//   ....[69]....
        /*08a8*/ 	.word	0x0500000f


	//   ....[70]....
        /*08ac*/ 	.word	0x0500000f


	//   ....[71]....
        /*08b0*/ 	.word	0x0500000f


	//   ....[72]....
        /*08b4*/ 	.word	0x0500000f


	//   ....[73]....
        /*08b8*/ 	.word	0x0500000f


	//   ....[74]....
        /*08bc*/ 	.word	0x0500000f


	//   ....[75]....
        /*08c0*/ 	.word	0x0500000f


	//   ....[76]....
        /*08c4*/ 	.word	0x0500000f


	//   ....[77]....
        /*08c8*/ 	.word	0x0500000f


	//   ....[78]....
        /*08cc*/ 	.word	0x0500000f


	//   ....[79]....
        /*08d0*/ 	.word	0x0500000f


	//   ....[80]....
        /*08d4*/ 	.word	0x0500000f


	//   ....[81]....
        /*08d8*/ 	.word	0x0500000f


	//   ....[82]....
        /*08dc*/ 	.word	0x0500000f


	//   ....[83]....
        /*08e0*/ 	.word	0x0500000f


	//   ....[84]....
        /*08e4*/ 	.word	0x0500000f


	//   ....[85]....
        /*08e8*/ 	.word	0x0500000f


	//   ....[86]....
        /*08ec*/ 	.word	0x0500000f


	//   ....[87]....
        /*08f0*/ 	.word	0x0500000f


	//   ....[88]....
        /*08f4*/ 	.word	0x0500000f


	//   ....[89]....
        /*08f8*/ 	.word	0x0500000f


	//   ....[90]....
        /*08fc*/ 	.word	0x0500000f


	//   ....[91]....
        /*0900*/ 	.word	0x0500000f


	//   ....[92]....
        /*0904*/ 	.word	0x0500000f


	//   ....[93]....
        /*0908*/ 	.word	0x0500000f


	//   ....[94]....
        /*090c*/ 	.word	0x0500000f


	//   ....[95]....
        /*0910*/ 	.word	0x0500000f


	//   ....[96]....
        /*0914*/ 	.word	0x0500000f


	//   ....[97]....
        /*0918*/ 	.word	0x0500000f


	//   ....[98]....
        /*091c*/ 	.word	0x0500000f


	//   ....[99]....
        /*0920*/ 	.word	0x0500000f


	//   ....[100]....
        /*0924*/ 	.word	0x0500000f


	//   ....[101]....
        /*0928*/ 	.word	0x0500000f


	//   ....[102]....
        /*092c*/ 	.word	0x0500000f


	//   ....[103]....
        /*0930*/ 	.word	0x0500000f


	//   ....[104]....
        /*0934*/ 	.word	0x0500000f


	//   ....[105]....
        /*0938*/ 	.word	0x0500000f


	//   ....[106]....
        /*093c*/ 	.word	0x0500000f


	//   ....[107]....
        /*0940*/ 	.word	0x0500000f


	//   ....[108]....
        /*0944*/ 	.word	0x0500000f


	//   ....[109]....
        /*0948*/ 	.word	0x0500000f


	//   ....[110]....
        /*094c*/ 	.word	0x0500000f


	//   ....[111]....
        /*0950*/ 	.word	0x0500000f


	//   ....[112]....
        /*0954*/ 	.word	0x0500000f


	//   ....[113]....
        /*0958*/ 	.word	0x0500000f


	//   ....[114]....
        /*095c*/ 	.word	0x0500000f


	//   ....[115]....
        /*0960*/ 	.word	0x0500000f


	//   ....[116]....
        /*0964*/ 	.word	0x0500000f


	//   ....[117]....
        /*0968*/ 	.word	0x0500000f


	//   ....[118]....
        /*096c*/ 	.word	0x0500000f


	//   ....[119]....
        /*0970*/ 	.word	0x0500000f


	//   ....[120]....
        /*0974*/ 	.word	0x0500000f


	//   ....[121]....
        /*0978*/ 	.word	0x0500000f


	//   ....[122]....
        /*097c*/ 	.word	0x0500000f


	//   ....[123]....
        /*0980*/ 	.word	0x0500000f


	//   ....[124]....
        /*0984*/ 	.word	0x0500000f


	//   ....[125]....
        /*0988*/ 	.word	0x0500000f


	//   ....[126]....
        /*098c*/ 	.word	0x0500000f


	//   ....[127]....
        /*0990*/ 	.word	0x0500000f


	//   ....[128]....
        /*0994*/ 	.word	0x0500000f


	//   ....[129]....
        /*0998*/ 	.word	0x0500000f


	//   ....[130]....
        /*099c*/ 	.word	0x0500000f


	//   ....[131]....
        /*09a0*/ 	.word	0x0500000f


	//   ....[132]....
        /*09a4*/ 	.word	0x0500000f


	//   ....[133]....
        /*09a8*/ 	.word	0x0500000f


	//   ....[134]....
        /*09ac*/ 	.word	0x0500000f


	//   ....[135]....
        /*09b0*/ 	.word	0x0500000f


	//   ....[136]....
        /*09b4*/ 	.word	0x0500000f


	//   ....[137]....
        /*09b8*/ 	.word	0x0500000f


	//   ....[138]....
        /*09bc*/ 	.word	0x0500000f


	//   ....[139]....
        /*09c0*/ 	.word	0x0500000f


	//   ....[140]....
        /*09c4*/ 	.word	0x0500000f


	//   ....[141]....
        /*09c8*/ 	.word	0x0500000f


	//   ....[142]....
        /*09cc*/ 	.word	0x0500000f


	//   ....[143]....
        /*09d0*/ 	.word	0x0500000f


	//   ....[144]....
        /*09d4*/ 	.word	0x0500000f


	//   ....[145]....
        /*09d8*/ 	.word	0x0500000f


	//   ....[146]....
        /*09dc*/ 	.word	0x0500000f


	//   ....[147]....
        /*09e0*/ 	.word	0x0500000f


	//   ....[148]....
        /*09e4*/ 	.word	0x0500000f


	//   ....[149]....
        /*09e8*/ 	.word	0x0500000f


	//   ....[150]....
        /*09ec*/ 	.word	0x0500000f


	//   ....[151]....
        /*09f0*/ 	.word	0x0500000f


	//   ....[152]....
        /*09f4*/ 	.word	0x0500000f


	//   ....[153]....
        /*09f8*/ 	.word	0x0500000f


	//   ....[154]....
        /*09fc*/ 	.word	0x0500000f


	//   ....[155]....
        /*0a00*/ 	.word	0x0500000f


	//   ....[156]....
        /*0a04*/ 	.word	0x0500000f


	//   ....[157]....
        /*0a08*/ 	.word	0x0500000f


	//   ....[158]....
        /*0a0c*/ 	.word	0x0500000f


	//   ....[159]....
        /*0a10*/ 	.word	0x0500000f


	//   ....[160]....
        /*0a14*/ 	.word	0x0500000f


	//   ....[161]....
        /*0a18*/ 	.word	0x0500000f


	//   ....[162]....
        /*0a1c*/ 	.word	0x0500000f


	//   ....[163]....
        /*0a20*/ 	.word	0x0500000f


	//   ....[164]....
        /*0a24*/ 	.word	0x0500000f


	//   ....[165]....
        /*0a28*/ 	.word	0x0500000f


	//   ....[166]....
        /*0a2c*/ 	.word	0x0500000f


	//   ....[167]....
        /*0a30*/ 	.word	0x0500000f


	//   ....[168]....
        /*0a34*/ 	.word	0x0500000f


	//   ....[169]....
        /*0a38*/ 	.word	0x0500000f


	//   ....[170]....
        /*0a3c*/ 	.word	0x0500000f


	//   ....[171]....
        /*0a40*/ 	.word	0x0500000f


	//   ....[172]....
        /*0a44*/ 	.word	0x0500000f


	//   ....[173]....
        /*0a48*/ 	.word	0x0500000f


	//   ....[174]....
        /*0a4c*/ 	.word	0x0500000f


	//   ....[175]....
        /*0a50*/ 	.word	0x0500000f


	//   ....[176]....
        /*0a54*/ 	.word	0x0500000f


	//   ....[177]....
        /*0a58*/ 	.word	0x0500000f


	//   ....[178]....
        /*0a5c*/ 	.word	0x0500000f


	//   ....[179]....
        /*0a60*/ 	.word	0x0500000f


	//   ....[180]....
        /*0a64*/ 	.word	0x0500000f


	//   ....[181]....
        /*0a68*/ 	.word	0x0500000f


	//   ....[182]....
        /*0a6c*/ 	.word	0x0500000f


	//   ....[183]....
        /*0a70*/ 	.word	0x0500000f


	//   ....[184]....
        /*0a74*/ 	.word	0x0500000f


	//   ....[185]....
        /*0a78*/ 	.word	0x0500000f


	//   ....[186]....
        /*0a7c*/ 	.word	0x0500000f


	//   ....[187]....
        /*0a80*/ 	.word	0x0500000f


	//   ....[188]....
        /*0a84*/ 	.word	0x0500000f


	//   ....[189]....
        /*0a88*/ 	.word	0x0500000f


	//   ....[190]....
        /*0a8c*/ 	.word	0x0500000f


	//   ....[191]....
        /*0a90*/ 	.word	0x0500000f


	//   ....[192]....
        /*0a94*/ 	.word	0x0500000f


	//   ....[193]....
        /*0a98*/ 	.word	0x0500000f


	//   ....[194]....
        /*0a9c*/ 	.word	0x0500000f


	//   ....[195]....
        /*0aa0*/ 	.word	0x0500000f


	//   ....[196]....
        /*0aa4*/ 	.word	0x0500000f


	//   ....[197]....
        /*0aa8*/ 	.word	0x0500000f


	//   ....[198]....
        /*0aac*/ 	.word	0x0500000f


	//   ....[199]....
        /*0ab0*/ 	.word	0x0500000f


	//   ....[200]....
        /*0ab4*/ 	.word	0x0500000f


	//   ....[201]....
        /*0ab8*/ 	.word	0x0500000f


	//   ....[202]....
        /*0abc*/ 	.word	0x0500000f


	//   ....[203]....
        /*0ac0*/ 	.word	0x0500000f


	//   ....[204]....
        /*0ac4*/ 	.word	0x0500000f


	//   ....[205]....
        /*0ac8*/ 	.word	0x0500000f


	//   ....[206]....
        /*0acc*/ 	.word	0x0500000f


	//   ....[207]....
        /*0ad0*/ 	.word	0x0500000f


	//   ....[208]....
        /*0ad4*/ 	.word	0x0500000f


	//   ....[209]....
        /*0ad8*/ 	.word	0x0500000f


	//   ....[210]....
        /*0adc*/ 	.word	0x0500000f


	//   ....[211]....
        /*0ae0*/ 	.word	0x0500000f


	//   ....[212]....
        /*0ae4*/ 	.word	0x0500000f


	//   ....[213]....
        /*0ae8*/ 	.word	0x0500000f


	//   ....[214]....
        /*0aec*/ 	.word	0x0500000f


	//   ....[215]....
        /*0af0*/ 	.word	0x0500000f


	//   ....[216]....
        /*0af4*/ 	.word	0x0500000f


	//   ....[217]....
        /*0af8*/ 	.word	0x0500000f


	//   ....[218]....
        /*0afc*/ 	.word	0x0500000f


	//   ....[219]....
        /*0b00*/ 	.word	0x0500000f


	//   ....[220]....
        /*0b04*/ 	.word	0x0500000f


	//   ....[221]....
        /*0b08*/ 	.word	0x0500000f


	//   ....[222]....
        /*0b0c*/ 	.word	0x0500000f


	//   ....[223]....
        /*0b10*/ 	.word	0x0500000f


	//   ....[224]....
        /*0b14*/ 	.word	0x0500000f


	//   ....[225]....
        /*0b18*/ 	.word	0x0500000f


	//   ....[226]....
        /*0b1c*/ 	.word	0x0500000f


	//   ....[227]....
        /*0b20*/ 	.word	0x0500000f


	//   ....[228]....
        /*0b24*/ 	.word	0x0500000f


	//   ....[229]....
        /*0b28*/ 	.word	0x0500000f


	//   ....[230]....
        /*0b2c*/ 	.word	0x0500000f


	//   ....[231]....
        /*0b30*/ 	.word	0x0500000f


	//   ....[232]....
        /*0b34*/ 	.word	0x0500000f


	//   ....[233]....
        /*0b38*/ 	.word	0x0500000f


	//   ....[234]....
        /*0b3c*/ 	.word	0x0500000f


	//   ....[235]....
        /*0b40*/ 	.word	0x0500000f


	//   ....[236]....
        /*0b44*/ 	.word	0x0500000f


	//   ....[237]....
        /*0b48*/ 	.word	0x0500000f


	//   ....[238]....
        /*0b4c*/ 	.word	0x0500000f


	//   ....[239]....
        /*0b50*/ 	.word	0x0500000f


	//   ....[240]....
        /*0b54*/ 	.word	0x0500000f


	//   ....[241]....
        /*0b58*/ 	.word	0x0500000f


	//   ....[242]....
        /*0b5c*/ 	.word	0x0500000f


	//   ....[243]....
        /*0b60*/ 	.word	0x0500000f


	//   ....[244]....
        /*0b64*/ 	.word	0x0500000f


	//   ....[245]....
        /*0b68*/ 	.word	0x0500000f


	//   ....[246]....
        /*0b6c*/ 	.word	0x0500000f


	//   ....[247]....
        /*0b70*/ 	.word	0x0500000f


	//   ....[248]....
        /*0b74*/ 	.word	0x0500000f


	//   ....[249]....
        /*0b78*/ 	.word	0x0500000f


	//   ....[250]....
        /*0b7c*/ 	.word	0x0500000f


	//   ....[251]....
        /*0b80*/ 	.word	0x0500000f


	//   ....[252]....
        /*0b84*/ 	.word	0x0500000f


	//   ....[253]....
        /*0b88*/ 	.word	0x0500000f


	//   ....[254]....
        /*0b8c*/ 	.word	0x0500000f


	//   ....[255]....
        /*0b90*/ 	.word	0x0500000f


	//   ....[0]....
        /*0b94*/ 	.word	0x0500000f


	//   ....[1]....
        /*0b98*/ 	.word	0x0500000f


	//   ....[2]....
        /*0b9c*/ 	.word	0x0500000f


	//   ....[3]....
        /*0ba0*/ 	.word	0x0500000f


	//   ....[4]....
        /*0ba4*/ 	.word	0x0500000f


	//   ....[5]....
        /*0ba8*/ 	.word	0x0500000f


	//   ....[6]....
        /*0bac*/ 	.word	0x0500000f


	//   ....[7]....
        /*0bb0*/ 	.word	0x0500000f


	//   ....[8]....
        /*0bb4*/ 	.word	0x0500000f


	//   ....[9]....
        /*0bb8*/ 	.word	0x0500000f


	//   ....[10]....
        /*0bbc*/ 	.word	0x0500000f


	//   ....[11]....
        /*0bc0*/ 	.word	0x0500000f


	//   ....[12]....
        /*0bc4*/ 	.word	0x0500000f


	//   ....[13]....
        /*0bc8*/ 	.word	0x0500000f


	//   ....[14]....
        /*0bcc*/ 	.word	0x0500000f


	//   ....[15]....
        /*0bd0*/ 	.word	0x0500000f


	//   ....[16]....
        /*0bd4*/ 	.word	0x0500000f


	//   ....[17]....
        /*0bd8*/ 	.word	0x0500000f


	//   ....[18]....
        /*0bdc*/ 	.word	0x0500000f


	//   ....[19]....
        /*0be0*/ 	.word	0x0500000f


	//   ....[20]....
        /*0be4*/ 	.word	0x0500000f


	//   ....[21]....
        /*0be8*/ 	.word	0x0500000f


	//   ....[22]....
        /*0bec*/ 	.word	0x0500000f


	//   ....[23]....
        /*0bf0*/ 	.word	0x0500000f


	//   ....[24]....
        /*0bf4*/ 	.word	0x0500000f


	//   ....[25]....
        /*0bf8*/ 	.word	0x0500000f


	//   ....[26]....
        /*0bfc*/ 	.word	0x0500000f


	//   ....[27]....
        /*0c00*/ 	.word	0x0500000f


	//   ....[28]....
        /*0c04*/ 	.word	0x0500000f


	//   ....[29]....
        /*0c08*/ 	.word	0x0500000f


	//   ....[30]....
        /*0c0c*/ 	.word	0x0500000f


	//   ....[31]....
        /*0c10*/ 	.word	0x0500000f


	//   ....[32]....
        /*0c14*/ 	.word	0x0500000f


	//   ....[33]....
        /*0c18*/ 	.word	0x0500000f


	//   ....[34]....
        /*0c1c*/ 	.word	0x0500000f


	//   ....[35]....
        /*0c20*/ 	.word	0x0500000f


	//   ....[36]....
        /*0c24*/ 	.word	0x0500000f


	//   ....[37]....
        /*0c28*/ 	.word	0x0500000f


	//   ....[38]....
        /*0c2c*/ 	.word	0x0500000f


	//   ....[39]....
        /*0c30*/ 	.word	0x0500000f


	//   ....[40]....
        /*0c34*/ 	.word	0x0500000f


	//   ....[41]....
        /*0c38*/ 	.word	0x0500000f


	//   ....[42]....
        /*0c3c*/ 	.word	0x0500000f


	//   ....[43]....
        /*0c40*/ 	.word	0x0500000f


	//   ....[44]....
        /*0c44*/ 	.word	0x0500000f


	//   ....[45]....
        /*0c48*/ 	.word	0x0500000f


	//   ....[46]....
        /*0c4c*/ 	.word	0x0500000f


	//   ....[47]....
        /*0c50*/ 	.word	0x0500000f


	//   ....[48]....
        /*0c54*/ 	.word	0x0500000f


	//   ....[49]....
        /*0c58*/ 	.word	0x0500000f


	//   ....[50]....
        /*0c5c*/ 	.word	0x0500000f


	//   ....[51]....
        /*0c60*/ 	.word	0x0500000f


	//   ....[52]....
        /*0c64*/ 	.word	0x0500000f


	//   ....[53]....
        /*0c68*/ 	.word	0x0500000f


	//   ....[54]....
        /*0c6c*/ 	.word	0x0500000f


	//   ....[55]....
        /*0c70*/ 	.word	0x0500000f


	//   ....[56]....
        /*0c74*/ 	.word	0x0500000f


	//   ....[57]....
        /*0c78*/ 	.word	0x0500000f


	//   ....[58]....
        /*0c7c*/ 	.word	0x0500000f


	//   ....[59]....
        /*0c80*/ 	.word	0x0500000f


	//   ....[60]....
        /*0c84*/ 	.word	0x0500000f


	//   ....[61]....
        /*0c88*/ 	.word	0x0500000f


	//   ....[62]....
        /*0c8c*/ 	.word	0x0500000f


	//   ....[63]....
        /*0c90*/ 	.word	0x0500000f


	//   ....[64]....
        /*0c94*/ 	.word	0x0500000f


	//   ....[65]....
        /*0c98*/ 	.word	0x0500000f


	//   ....[66]....
        /*0c9c*/ 	.word	0x0500000f


	//   ....[67]....
        /*0ca0*/ 	.word	0x0500000f


	//   ....[68]....
        /*0ca4*/ 	.word	0x0500000f


	//----- nvinfo : EIATTR_COOP_GROUP_INSTR_OFFSETS
	.align		4
.L_238:
        /*0ca8*/ 	.byte	0x04, 0x28
        /*0caa*/ 	.short	(.L_240 - .L_239)


	//   ....[0]....
.L_239:
        /*0cac*/ 	.word	0x00000070


	//   ....[1]....
        /*0cb0*/ 	.word	0x00000140


	//   ....[2]....
        /*0cb4*/ 	.word	0x00000190


	//   ....[3]....
        /*0cb8*/ 	.word	0x000003c0


	//   ....[4]....
        /*0cbc*/ 	.word	0x00000520


	//   ....[5]....
        /*0cc0*/ 	.word	0x00000640


	//   ....[6]....
        /*0cc4*/ 	.word	0x000007a0


	//   ....[7]....
        /*0cc8*/ 	.word	0x00003390


	//   ....[8]....
        /*0ccc*/ 	.word	0x000033a0


	//   ....[9]....
        /*0cd0*/ 	.word	0x00004220


	//   ....[10]....
        /*0cd4*/ 	.word	0x00004230


	//   ....[11]....
        /*0cd8*/ 	.word	0x00005410


	//   ....[12]....
        /*0cdc*/ 	.word	0x00005420


	//   ....[13]....
        /*0ce0*/ 	.word	0x00006340


	//   ....[14]....
        /*0ce4*/ 	.word	0x00006350


	//   ....[15]....
        /*0ce8*/ 	.word	0x000074d0


	//   ....[16]....
        /*0cec*/ 	.word	0x000074e0


	//   ....[17]....
        /*0cf0*/ 	.word	0x000075f0


	//   ....[18]....
        /*0cf4*/ 	.word	0x00007600


	//   ....[19]....
        /*0cf8*/ 	.word	0x00007960


	//   ....[20]....
        /*0cfc*/ 	.word	0x00007980


	//   ....[21]....
        /*0d00*/ 	.word	0x00007a70


	//   ....[22]....
        /*0d04*/ 	.word	0x00007a90


	//   ....[23]....
        /*0d08*/ 	.word	0x00008840


	//   ....[24]....
        /*0d0c*/ 	.word	0x00009170


	//   ....[25]....
        /*0d10*/ 	.word	0x00009180


	//   ....[26]....
        /*0d14*/ 	.word	0x00009190


	//   ....[27]....
        /*0d18*/ 	.word	0x000091a0


	//   ....[28]....
        /*0d1c*/ 	.word	0x000093a0


	//   ....[29]....
        /*0d20*/ 	.word	0x000093b0


	//   ....[30]....
        /*0d24*/ 	.word	0x000093c0


	//   ....[31]....
        /*0d28*/ 	.word	0x000093d0


	//   ....[32]....
        /*0d2c*/ 	.word	0x000095b0


	//   ....[33]....
        /*0d30*/ 	.word	0x000095c0


	//   ....[34]....
        /*0d34*/ 	.word	0x000095d0


	//   ....[35]....
        /*0d38*/ 	.word	0x000095e0


	//   ....[36]....
        /*0d3c*/ 	.word	0x000097e0


	//   ....[37]....
        /*0d40*/ 	.word	0x000097f0


	//   ....[38]....
        /*0d44*/ 	.word	0x00009800


	//   ....[39]....
        /*0d48*/ 	.word	0x00009810


	//   ....[40]....
        /*0d4c*/ 	.word	0x0000dae0


	//   ....[41]....
        /*0d50*/ 	.word	0x0000db00


	//   ....[42]....
        /*0d54*/ 	.word	0x0000db10


	//   ....[43]....
        /*0d58*/ 	.word	0x0000db20


	//   ....[44]....
        /*0d5c*/ 	.word	0x0000dbe0


	//   ....[45]....
        /*0d60*/ 	.word	0x0000dc00


	//   ....[46]....
        /*0d64*/ 	.word	0x0000dc10


	//   ....[47]....
        /*0d68*/ 	.word	0x0000dc20


	//   ....[48]....
        /*0d6c*/ 	.word	0x0000de00


	//   ....[49]....
        /*0d70*/ 	.word	0x0000de20


	//   ....[50]....
        /*0d74*/ 	.word	0x0000de40


	//   ....[51]....
        /*0d78*/ 	.word	0x0000de50


	//   ....[52]....
        /*0d7c*/ 	.word	0x0000ded0


	//   ....[53]....
        /*0d80*/ 	.word	0x0000dee0


	//   ....[54]....
        /*0d84*/ 	.word	0x0000def0


	//   ....[55]....
        /*0d88*/ 	.word	0x0000df00


	//   ....[56]....
        /*0d8c*/ 	.word	0x00012d60


	//   ....[57]....
        /*0d90*/ 	.word	0x000135d0


	//   ....[58]....
        /*0d94*/ 	.word	0x00013c10


	//   ....[59]....
        /*0d98*/ 	.word	0x00013c30


	//   ....[60]....
        /*0d9c*/ 	.word	0x00013f60


	//   ....[61]....
        /*0da0*/ 	.word	0x00013fb0


	//   ....[62]....
        /*0da4*/ 	.word	0x00015290


	//   ....[63]....
        /*0da8*/ 	.word	0x000156f0


	//   ....[64]....
        /*0dac*/ 	.word	0x00015dc0


	//   ....[65]....
        /*0db0*/ 	.word	0x00015e20


	//   ....[66]....
        /*0db4*/ 	.word	0x000166a0


	//   ....[67]....
        /*0db8*/ 	.word	0x00016870


	//   ....[68]....
        /*0dbc*/ 	.word	0x00017fb0


	//   ....[69]....
        /*0dc0*/ 	.word	0x00017fd0


	//   ....[70]....
        /*0dc4*/ 	.word	0x00018930


	//   ....[71]....
        /*0dc8*/ 	.word	0x000189e0


	//   ....[72]....
        /*0dcc*/ 	.word	0x00019e00


	//   ....[73]....
        /*0dd0*/ 	.word	0x0001a240


	//   ....[74]....
        /*0dd4*/ 	.word	0x0001a7f0


	//   ....[75]....
        /*0dd8*/ 	.word	0x0001a810


	//   ....[76]....
        /*0ddc*/ 	.word	0x0001b2a0


	//   ....[77]....
        /*0de0*/ 	.word	0x0001b410


	//   ....[78]....
        /*0de4*/ 	.word	0x0001bf10


	//   ....[79]....
        /*0de8*/ 	.word	0x0001bf60


	//   ....[80]....
        /*0dec*/ 	.word	0x0001c160


	//   ....[81]....
        /*0df0*/ 	.word	0x0001c190


	//   ....[82]....
        /*0df4*/ 	.word	0x0001d3a0


	//   ....[83]....
        /*0df8*/ 	.word	0x0001d3d0


	//   ....[84]....
        /*0dfc*/ 	.word	0x0001d400


	//   ....[85]....
        /*0e00*/ 	.word	0x0001d430


	//   ....[86]....
        /*0e04*/ 	.word	0x0001d460


	//   ....[87]....
        /*0e08*/ 	.word	0x0001d490


	//   ....[88]....
        /*0e0c*/ 	.word	0x0001d4c0


	//   ....[89]....
        /*0e10*/ 	.word	0x0001d4f0


	//   ....[90]....
        /*0e14*/ 	.word	0x0001d520


	//   ....[91]....
        /*0e18*/ 	.word	0x0001d580


	//   ....[92]....
        /*0e1c*/ 	.word	0x0001d5b0


	//   ....[93]....
        /*0e20*/ 	.word	0x0001d5e0


	//   ....[94]....
        /*0e24*/ 	.word	0x0001d610


	//   ....[95]....
        /*0e28*/ 	.word	0x0001d640


	//   ....[96]....
        /*0e2c*/ 	.word	0x0001d670


	//   ....[97]....
        /*0e30*/ 	.word	0x0001d6a0


	//   ....[98]....
        /*0e34*/ 	.word	0x0001d6d0


	//   ....[99]....
        /*0e38*/ 	.word	0x0001d700


	//   ....[100]....
        /*0e3c*/ 	.word	0x0001d730


	//   ....[101]....
        /*0e40*/ 	.word	0x0001d760


	//   ....[102]....
        /*0e44*/ 	.word	0x0001d790


	//   ....[103]....
        /*0e48*/ 	.word	0x0001d7c0


	//   ....[104]....
        /*0e4c*/ 	.word	0x0001d7f0


	//   ....[105]....
        /*0e50*/ 	.word	0x0001d820


	//   ....[106]....
        /*0e54*/ 	.word	0x0001d850


	//   ....[107]....
        /*0e58*/ 	.word	0x0001d880


	//   ....[108]....
        /*0e5c*/ 	.word	0x0001d8b0


	//   ....[109]....
        /*0e60*/ 	.word	0x0001d8e0


	//   ....[110]....
        /*0e64*/ 	.word	0x0001d910


	//   ....[111]....
        /*0e68*/ 	.word	0x0001d940


	//   ....[112]....
        /*0e6c*/ 	.word	0x0001d970


	//   ....[113]....
        /*0e70*/ 	.word	0x0001d9a0


	//   ....[114]....
        /*0e74*/ 	.word	0x0001d9d0


	//   ....[115]....
        /*0e78*/ 	.word	0x0001da00


	//   ....[116]....
        /*0e7c*/ 	.word	0x0001da30


	//   ....[117]....
        /*0e80*/ 	.word	0x0001da60


	//   ....[118]....
        /*0e84*/ 	.word	0x0001da90


	//   ....[119]....
        /*0e88*/ 	.word	0x0001dac0


	//   ....[120]....
        /*0e8c*/ 	.word	0x0001daf0


	//   ....[121]....
        /*0e90*/ 	.word	0x0001db20


	//   ....[122]....
        /*0e94*/ 	.word	0x0001db50


	//   ....[123]....
        /*0e98*/ 	.word	0x0001db80


	//   ....[124]....
        /*0e9c*/ 	.word	0x0001dbb0


	//   ....[125]....
        /*0ea0*/ 	.word	0x0001dbe0


	//   ....[126]....
        /*0ea4*/ 	.word	0x0001dc10


	//   ....[127]....
        /*0ea8*/ 	.word	0x0001dc40


	//   ....[128]....
        /*0eac*/ 	.word	0x0001dc70


	//   ....[129]....
        /*0eb0*/ 	.word	0x0001dca0


	//   ....[130]....
        /*0eb4*/ 	.word	0x0001dcd0


	//   ....[131]....
        /*0eb8*/ 	.word	0x0001dd00


	//   ....[132]....
        /*0ebc*/ 	.word	0x0001dd30


	//   ....[133]....
        /*0ec0*/ 	.word	0x0001dd60


	//   ....[134]....
        /*0ec4*/ 	.word	0x0001dd90


	//   ....[135]....
        /*0ec8*/ 	.word	0x0001ddc0


	//   ....[136]....
        /*0ecc*/ 	.word	0x0001ddf0


	//   ....[137]....
        /*0ed0*/ 	.word	0x0001de20


	//   ....[138]....
        /*0ed4*/ 	.word	0x0001de50


	//   ....[139]....
        /*0ed8*/ 	.word	0x0001de80


	//   ....[140]....
        /*0edc*/ 	.word	0x0001deb0


	//   ....[141]....
        /*0ee0*/ 	.word	0x0001dee0


	//   ....[142]....
        /*0ee4*/ 	.word	0x0001df10


	//   ....[143]....
        /*0ee8*/ 	.word	0x0001df40


	//   ....[144]....
        /*0eec*/ 	.word	0x0001df70


	//   ....[145]....
        /*0ef0*/ 	.word	0x0001dfa0


	//   ....[146]....
        /*0ef4*/ 	.word	0x0001dfd0


	//   ....[147]....
        /*0ef8*/ 	.word	0x0001e000


	//   ....[148]....
        /*0efc*/ 	.word	0x0001e030


	//   ....[149]....
        /*0f00*/ 	.word	0x0001e060


	//   ....[150]....
        /*0f04*/ 	.word	0x0001e090


	//   ....[151]....
        /*0f08*/ 	.word	0x0001e0c0


	//   ....[152]....
        /*0f0c*/ 	.word	0x0001e0f0


	//   ....[153]....
        /*0f10*/ 	.word	0x0001e120


	//   ....[154]....
        /*0f14*/ 	.word	0x0001e150


	//   ....[155]....
        /*0f18*/ 	.word	0x0001e180


	//   ....[156]....
        /*0f1c*/ 	.word	0x0001e1b0


	//   ....[157]....
        /*0f20*/ 	.word	0x0001e1e0


	//   ....[158]....
        /*0f24*/ 	.word	0x0001e210


	//   ....[159]....
        /*0f28*/ 	.word	0x0001e240


	//   ....[160]....
        /*0f2c*/ 	.word	0x0001e270


	//   ....[161]....
        /*0f30*/ 	.word	0x0001e2a0


	//   ....[162]....
        /*0f34*/ 	.word	0x0001e2d0


	//   ....[163]....
        /*0f38*/ 	.word	0x0001e300


	//   ....[164]....
        /*0f3c*/ 	.word	0x0001e330


	//   ....[165]....
        /*0f40*/ 	.word	0x0001e360


	//   ....[166]....
        /*0f44*/ 	.word	0x0001e390


	//   ....[167]....
        /*0f48*/ 	.word	0x0001e3c0


	//   ....[168]....
        /*0f4c*/ 	.word	0x0001e3f0


	//   ....[169]....
        /*0f50*/ 	.word	0x0001e420


	//   ....[170]....
        /*0f54*/ 	.word	0x0001e450


	//   ....[171]....
        /*0f58*/ 	.word	0x0001e480


	//   ....[172]....
        /*0f5c*/ 	.word	0x0001e4b0


	//   ....[173]....
        /*0f60*/ 	.word	0x0001e4d0


	//   ....[174]....
        /*0f64*/ 	.word	0x0001e500


	//   ....[175]....
        /*0f68*/ 	.word	0x0001e510


	//   ....[176]....
        /*0f6c*/ 	.word	0x0001e540


	//   ....[177]....
        /*0f70*/ 	.word	0x0001e550


	//   ....[178]....
        /*0f74*/ 	.word	0x0001e580


	//   ....[179]....
        /*0f78*/ 	.word	0x0001e590


	//   ....[180]....
        /*0f7c*/ 	.word	0x0001e5c0


	//   ....[181]....
        /*0f80*/ 	.word	0x0001e5d0


	//   ....[182]....
        /*0f84*/ 	.word	0x0001e600


	//   ....[183]....
        /*0f88*/ 	.word	0x0001e610


	//   ....[184]....
        /*0f8c*/ 	.word	0x0001e640


	//   ....[185]....
        /*0f90*/ 	.word	0x0001e650


	//   ....[186]....
        /*0f94*/ 	.word	0x0001e680


	//   ....[187]....
        /*0f98*/ 	.word	0x0001e690


	//   ....[188]....
        /*0f9c*/ 	.word	0x0001e6c0


	//   ....[189]....
        /*0fa0*/ 	.word	0x0001e6d0


	//   ....[190]....
        /*0fa4*/ 	.word	0x0001e700


	//   ....[191]....
        /*0fa8*/ 	.word	0x0001e710


	//   ....[192]....
        /*0fac*/ 	.word	0x0001e740


	//   ....[193]....
        /*0fb0*/ 	.word	0x0001e750


	//   ....[194]....
        /*0fb4*/ 	.word	0x0001e780


	//   ....[195]....
        /*0fb8*/ 	.word	0x0001e790


	//   ....[196]....
        /*0fbc*/ 	.word	0x0001e7c0


	//   ....[197]....
        /*0fc0*/ 	.word	0x0001e7f0


	//   ....[198]....
        /*0fc4*/ 	.word	0x0001e800


	//   ....[199]....
        /*0fc8*/ 	.word	0x0001e830


	//   ....[200]....
        /*0fcc*/ 	.word	0x0001e840


	//   ....[201]....
        /*0fd0*/ 	.word	0x0001e870


	//   ....[202]....
        /*0fd4*/ 	.word	0x0001e8a0


	//   ....[203]....
        /*0fd8*/ 	.word	0x0001e8b0


	//   ....[204]....
        /*0fdc*/ 	.word	0x0001e8e0


	//   ....[205]....
        /*0fe0*/ 	.word	0x0001e910


	//   ....[206]....
        /*0fe4*/ 	.word	0x0001e990


	//   ....[207]....
        /*0fe8*/ 	.word	0x0001e9c0


	//   ....[208]....
        /*0fec*/ 	.word	0x0001e9f0


	//   ....[209]....
        /*0ff0*/ 	.word	0x0001eab0


	//   ....[210]....
        /*0ff4*/ 	.word	0x0001f710


	//   ....[211]....
        /*0ff8*/ 	.word	0x0001f730


	//   ....[212]....
        /*0ffc*/ 	.word	0x0001f750


	//   ....[213]....
        /*1000*/ 	.word	0x0001f760


	//   ....[214]....
        /*1004*/ 	.word	0x00020180


	//   ....[215]....
        /*1008*/ 	.word	0x00020190


	//   ....[216]....
        /*100c*/ 	.word	0x00020310


	//   ....[217]....
        /*1010*/ 	.word	0x00020320


	//   ....[218]....
        /*1014*/ 	.word	0x000204b0


	//   ....[219]....
        /*1018*/ 	.word	0x000204c0


	//   ....[220]....
        /*101c*/ 	.word	0x00020650


	//   ....[221]....
        /*1020*/ 	.word	0x00020660


	//   ....[222]....
        /*1024*/ 	.word	0x00020a90


	//   ....[223]....
        /*1028*/ 	.word	0x00020aa0


	//   ....[224]....
        /*102c*/ 	.word	0x00021c00


	//   ....[225]....
        /*1030*/ 	.word	0x00021c10


	//   ....[226]....
        /*1034*/ 	.word	0x000233c0


	//   ....[227]....
        /*1038*/ 	.word	0x000233d0


	//   ....[228]....
        /*103c*/ 	.word	0x00023560


	//   ....[229]....
        /*1040*/ 	.word	0x00023570


	//   ....[230]....
        /*1044*/ 	.word	0x00023700


	//   ....[231]....
        /*1048*/ 	.word	0x00023710


	//   ....[232]....
        /*104c*/ 	.word	0x000238a0


	//   ....[233]....
        /*1050*/ 	.word	0x000238b0


	//   ....[234]....
        /*1054*/ 	.word	0x00023a90


	//   ....[235]....
        /*1058*/ 	.word	0x00023c70


	//   ....[236]....
        /*105c*/ 	.word	0x00023ca0


	//   ....[237]....
        /*1060*/ 	.word	0x00023cd0


	//   ....[238]....
        /*1064*/ 	.word	0x00023d00


	//   ....[239]....
        /*1068*/ 	.word	0x00023d30


	//   ....[240]....
        /*106c*/ 	.word	0x00023d60


	//   ....[241]....
        /*1070*/ 	.word	0x00023ee0


	//   ....[242]....
        /*1074*/ 	.word	0x00023f10


	//   ....[243]....
        /*1078*/ 	.word	0x00023f40


	//   ....[244]....
        /*107c*/ 	.word	0x00023f70


	//   ....[245]....
        /*1080*/ 	.word	0x00023fa0


	//   ....[246]....
        /*1084*/ 	.word	0x00023fd0


	//   ....[247]....
        /*1088*/ 	.word	0x00024060


	//   ....[248]....
        /*108c*/ 	.word	0x00024090


	//   ....[249]....
        /*1090*/ 	.word	0x000240a0


	//   ....[250]....
        /*1094*/ 	.word	0x000240e0


	//   ....[251]....
        /*1098*/ 	.word	0x000259c0


	//   ....[252]....
        /*109c*/ 	.word	0x00027c50


	//   ....[253]....
        /*10a0*/ 	.word	0x00027c80


	//   ....[254]....
        /*10a4*/ 	.word	0x00027d40


	//   ....[255]....
        /*10a8*/ 	.word	0x00027d50


	//   ....[0]....
        /*10ac*/ 	.word	0x00027dc0


	//   ....[1]....
        /*10b0*/ 	.word	0x00027dd0


	//   ....[2]....
        /*10b4*/ 	.word	0x00027de0


	//   ....[3]....
        /*10b8*/ 	.word	0x00027e60


	//   ....[4]....
        /*10bc*/ 	.word	0x00028180


	//   ....[5]....
        /*10c0*/ 	.word	0x000281a0


	//   ....[6]....
        /*10c4*/ 	.word	0x00028230


	//   ....[7]....
        /*10c8*/ 	.word	0x00028240


	//   ....[8]....
        /*10cc*/ 	.word	0x000282c0


	//   ....[9]....
        /*10d0*/ 	.word	0x000282d0


	//   ....[10]....
        /*10d4*/ 	.word	0x000282e0


	//   ....[11]....
        /*10d8*/ 	.word	0x000282f0


	//   ....[12]....
        /*10dc*/ 	.word	0x00028a50


	//   ....[13]....
        /*10e0*/ 	.word	0x00028a80


	//   ....[14]....
        /*10e4*/ 	.word	0x00028ab0


	//   ....[15]....
        /*10e8*/ 	.word	0x00028b20


	//   ....[16]....
        /*10ec*/ 	.word	0x00028b40


	//   ....[17]....
        /*10f0*/ 	.word	0x00028bc0


	//   ....[18]....
        /*10f4*/ 	.word	0x00028be0


	//   ....[19]....
        /*10f8*/ 	.word	0x00028c60


	//   ....[20]....
        /*10fc*/ 	.word	0x00028c80


	//   ....[21]....
        /*1100*/ 	.word	0x00028d00


	//   ....[22]....
        /*1104*/ 	.word	0x00028d20


	//   ....[23]....
        /*1108*/ 	.word	0x00028da0


	//   ....[24]....
        /*110c*/ 	.word	0x00028dc0


	//   ....[25]....
        /*1110*/ 	.word	0x00028e40


	//   ....[26]....
        /*1114*/ 	.word	0x00028e60


	//   ....[27]....
        /*1118*/ 	.word	0x00028e70


	//   ....[28]....
        /*111c*/ 	.word	0x000295c0


	//   ....[29]....
        /*1120*/ 	.word	0x000295e0


	//   ....[30]....
        /*1124*/ 	.word	0x00029640


	//   ....[31]....
        /*1128*/ 	.word	0x00029650


	//   ....[32]....
        /*112c*/ 	.word	0x000296a0


	//   ....[33]....
        /*1130*/ 	.word	0x000296b0


	//   ....[34]....
        /*1134*/ 	.word	0x000296c0


	//   ....[35]....
        /*1138*/ 	.word	0x00029710


	//   ....[36]....
        /*113c*/ 	.word	0x00029a20


	//   ....[37]....
        /*1140*/ 	.word	0x00029a30


	//   ....[38]....
        /*1144*/ 	.word	0x00029a90


	//   ....[39]....
        /*1148*/ 	.word	0x00029aa0


	//   ....[40]....
        /*114c*/ 	.word	0x00029af0


	//   ....[41]....
        /*1150*/ 	.word	0x00029b00


	//   ....[42]....
        /*1154*/ 	.word	0x00029b10


	//   ....[43]....
        /*1158*/ 	.word	0x00029b60


	//   ....[44]....
        /*115c*/ 	.word	0x0002ac80


	//   ....[45]....
        /*1160*/ 	.word	0x0002acb0


	//   ....[46]....
        /*1164*/ 	.word	0x0002ad10


	//   ....[47]....
        /*1168*/ 	.word	0x0002ad40


	//   ....[48]....
        /*116c*/ 	.word	0x0002ad70


	//   ....[49]....
        /*1170*/ 	.word	0x0002ada0


	//   ....[50]....
        /*1174*/ 	.word	0x0002add0


	//   ....[51]....
        /*1178*/ 	.word	0x0002ae00


	//   ....[52]....
        /*117c*/ 	.word	0x0002afa0


	//   ....[53]....
        /*1180*/ 	.word	0x0002afd0


	//   ....[54]....
        /*1184*/ 	.word	0x0002b000


	//   ....[55]....
        /*1188*/ 	.word	0x0002b030


	//   ....[56]....
        /*118c*/ 	.word	0x0002b060


	//   ....[57]....
        /*1190*/ 	.word	0x0002b090


	//   ....[58]....
        /*1194*/ 	.word	0x0002b150


	//   ....[59]....
        /*1198*/ 	.word	0x0002b170


	//   ....[60]....
        /*119c*/ 	.word	0x0002b190


	//   ....[61]....
        /*11a0*/ 	.word	0x0002b1f0


	//   ....[62]....
        /*11a4*/ 	.word	0x0002bc10


	//   ....[63]....
        /*11a8*/ 	.word	0x0002bfd0


	//   ....[64]....
        /*11ac*/ 	.word	0x0002c060


	//   ....[65]....
        /*11b0*/ 	.word	0x0002c0f0


	//   ....[66]....
        /*11b4*/ 	.word	0x0002c180


	//   ....[67]....
        /*11b8*/ 	.word	0x0002c260


	//   ....[68]....
        /*11bc*/ 	.word	0x0002c2f0


	//   ....[69]....
        /*11c0*/ 	.word	0x0002c390


	//   ....[70]....
        /*11c4*/ 	.word	0x0002c420


	//   ....[71]....
        /*11c8*/ 	.word	0x0002c500


	//   ....[72]....
        /*11cc*/ 	.word	0x0002c590


	//   ....[73]....
        /*11d0*/ 	.word	0x0002c620


	//   ....[74]....
        /*11d4*/ 	.word	0x0002c6b0


	//   ....[75]....
        /*11d8*/ 	.word	0x0002c780


	//   ....[76]....
        /*11dc*/ 	.word	0x0002c820


	//   ....[77]....
        /*11e0*/ 	.word	0x0002c8b0


	//   ....[78]....
        /*11e4*/ 	.word	0x0002c900


	//   ....[79]....
        /*11e8*/ 	.word	0x0002c950


	//   ....[80]....
        /*11ec*/ 	.word	0x0002c9e0


	//   ....[81]....
        /*11f0*/ 	.word	0x0002ca70


	//   ....[82]....
        /*11f4*/ 	.word	0x0002cac0


	//   ....[83]....
        /*11f8*/ 	.word	0x0002cb10


	//   ....[84]....
        /*11fc*/ 	.word	0x0002cba0


	//   ....[85]....
        /*1200*/ 	.word	0x0002cc30


	//   ....[86]....
        /*1204*/ 	.word	0x0002cc80


	//   ....[87]....
        /*1208*/ 	.word	0x0002ccd0


	//   ....[88]....
        /*120c*/ 	.word	0x0002cd60


	//   ....[89]....
        /*1210*/ 	.word	0x0002cdf0


	//   ....[90]....
        /*1214*/ 	.word	0x0002ce40


	//   ....[91]....
        /*1218*/ 	.word	0x0002ce90


	//   ....[92]....
        /*121c*/ 	.word	0x0002cf90


	//   ....[93]....
        /*1220*/ 	.word	0x0002d040


	//   ....[94]....
        /*1224*/ 	.word	0x0002d0a0


	//   ....[95]....
        /*1228*/ 	.word	0x0002d120


	//   ....[96]....
        /*122c*/ 	.word	0x0002d1a0


	//   ....[97]....
        /*1230*/ 	.word	0x0002d1f0


	//   ....[98]....
        /*1234*/ 	.word	0x0002d240


	//   ....[99]....
        /*1238*/ 	.word	0x0002d290


	//   ....[100]....
        /*123c*/ 	.word	0x0002d3f0


	//   ....[101]....
        /*1240*/ 	.word	0x0002d4a0


	//   ....[102]....
        /*1244*/ 	.word	0x0002d4f0


	//   ....[103]....
        /*1248*/ 	.word	0x0002d560


	//   ....[104]....
        /*124c*/ 	.word	0x0002d600


	//   ....[105]....
        /*1250*/ 	.word	0x0002d650


	//   ....[106]....
        /*1254*/ 	.word	0x0002d6a0


	//   ....[107]....
        /*1258*/ 	.word	0x0002d6f0


	//   ....[108]....
        /*125c*/ 	.word	0x0002db30


	//   ....[109]....
        /*1260*/ 	.word	0x0002dc50


	//   ....[110]....
        /*1264*/ 	.word	0x0002dd80


	//   ....[111]....
        /*1268*/ 	.word	0x0002dea0


	//   ....[112]....
        /*126c*/ 	.word	0x0002dfc0


	//   ....[113]....
        /*1270*/ 	.word	0x0002e0e0


	//   ....[114]....
        /*1274*/ 	.word	0x0002e210


	//   ....[115]....
        /*1278*/ 	.word	0x0002e330


	//   ....[116]....
        /*127c*/ 	.word	0x0002e460


	//   ....[117]....
        /*1280*/ 	.word	0x0002e570


	//   ....[118]....
        /*1284*/ 	.word	0x0002e650


	//   ....[119]....
        /*1288*/ 	.word	0x0002e6a0


	//   ....[120]....
        /*128c*/ 	.word	0x0002e720


	//   ....[121]....
        /*1290*/ 	.word	0x0002e780


	//   ....[122]....
        /*1294*/ 	.word	0x0002e7e0


	//   ....[123]....
        /*1298*/ 	.word	0x0002e830


	//   ....[124]....
        /*129c*/ 	.word	0x0002e8b0


	//   ....[125]....
        /*12a0*/ 	.word	0x0002e920


	//   ....[126]....
        /*12a4*/ 	.word	0x0002e980


	//   ....[127]....
        /*12a8*/ 	.word	0x0002e9d0


	//   ....[128]....
        /*12ac*/ 	.word	0x0002ea50


	//   ....[129]....
        /*12b0*/ 	.word	0x0002eac0


	//   ....[130]....
        /*12b4*/ 	.word	0x0002eb20


	//   ....[131]....
        /*12b8*/ 	.word	0x0002eb70


	//   ....[132]....
        /*12bc*/ 	.word	0x0002ebf0


	//   ....[133]....
        /*12c0*/ 	.word	0x0002ec60


	//   ....[134]....
        /*12c4*/ 	.word	0x0002ecc0


	//   ....[135]....
        /*12c8*/ 	.word	0x0002ed10


	//   ....[136]....
        /*12cc*/ 	.word	0x0002ed90


	//   ....[137]....
        /*12d0*/ 	.word	0x0002ee00


	//   ....[138]....
        /*12d4*/ 	.word	0x0002ee60


	//   ....[139]....
        /*12d8*/ 	.word	0x0002eeb0


	//   ....[140]....
        /*12dc*/ 	.word	0x0002ef30


	//   ....[141]....
        /*12e0*/ 	.word	0x0002efa0


	//   ....[142]....
        /*12e4*/ 	.word	0x0002f000


	//   ....[143]....
        /*12e8*/ 	.word	0x0002f050


	//   ....[144]....
        /*12ec*/ 	.word	0x0002f0d0


	//   ....[145]....
        /*12f0*/ 	.word	0x0002f140


	//   ....[146]....
        /*12f4*/ 	.word	0x0002f1a0


	//   ....[147]....
        /*12f8*/ 	.word	0x0002f1f0


	//   ....[148]....
        /*12fc*/ 	.word	0x0002f270


	//   ....[149]....
        /*1300*/ 	.word	0x0002f2c0


	//   ....[150]....
        /*1304*/ 	.word	0x0002f320


	//   ....[151]....
        /*1308*/ 	.word	0x0002f370


	//   ....[152]....
        /*130c*/ 	.word	0x0002f3e0


	//   ....[153]....
        /*1310*/ 	.word	0x0002f450


	//   ....[154]....
        /*1314*/ 	.word	0x0002f4b0


	//   ....[155]....
        /*1318*/ 	.word	0x0002f500


	//   ....[156]....
        /*131c*/ 	.word	0x0002f580


	//   ....[157]....
        /*1320*/ 	.word	0x0002f5f0


	//   ....[158]....
        /*1324*/ 	.word	0x0002f650


	//   ....[159]....
        /*1328*/ 	.word	0x0002f6a0


	//   ....[160]....
        /*132c*/ 	.word	0x0002f700


	//   ....[161]....
        /*1330*/ 	.word	0x0002f770


	//   ....[162]....
        /*1334*/ 	.word	0x0002f7d0


	//   ....[163]....
        /*1338*/ 	.word	0x0002f820


	//   ....[164]....
        /*133c*/ 	.word	0x0002f880


	//   ....[165]....
        /*1340*/ 	.word	0x0002f8d0


	//   ....[166]....
        /*1344*/ 	.word	0x0002f930


	//   ....[167]....
        /*1348*/ 	.word	0x0002f980


	//   ....[168]....
        /*134c*/ 	.word	0x0002f9e0


	//   ....[169]....
        /*1350*/ 	.word	0x0002fa30


	//   ....[170]....
        /*1354*/ 	.word	0x0002fa90


	//   ....[171]....
        /*1358*/ 	.word	0x0002fae0


	//   ....[172]....
        /*135c*/ 	.word	0x0002fb40


	//   ....[173]....
        /*1360*/ 	.word	0x0002fb90


	//   ....[174]....
        /*1364*/ 	.word	0x0002fbf0


	//   ....[175]....
        /*1368*/ 	.word	0x0002fc40


	//   ....[176]....
        /*136c*/ 	.word	0x0002fcc0


	//   ....[177]....
        /*1370*/ 	.word	0x0002fd10


	//   ....[178]....
        /*1374*/ 	.word	0x0002fd70


	//   ....[179]....
        /*1378*/ 	.word	0x0002fdc0


	//   ....[180]....
        /*137c*/ 	.word	0x0002fe40


	//   ....[181]....
        /*1380*/ 	.word	0x0002feb0


	//   ....[182]....
        /*1384*/ 	.word	0x0002ff10


	//   ....[183]....
        /*1388*/ 	.word	0x0002ff60


	//   ....[184]....
        /*138c*/ 	.word	0x0002ffe0


	//   ....[185]....
        /*1390*/ 	.word	0x00030050


	//   ....[186]....
        /*1394*/ 	.word	0x000300b0


	//   ....[187]....
        /*1398*/ 	.word	0x00030100


	//   ....[188]....
        /*139c*/ 	.word	0x00030180


	//   ....[189]....
        /*13a0*/ 	.word	0x000301f0


	//   ....[190]....
        /*13a4*/ 	.word	0x00030250


	//   ....[191]....
        /*13a8*/ 	.word	0x000302a0


	//   ....[192]....
        /*13ac*/ 	.word	0x00030320


	//   ....[193]....
        /*13b0*/ 	.word	0x00030370


	//   ....[194]....
        /*13b4*/ 	.word	0x000303d0


	//   ....[195]....
        /*13b8*/ 	.word	0x00030420


	//   ....[196]....
        /*13bc*/ 	.word	0x00030480


	//   ....[197]....
        /*13c0*/ 	.word	0x000304f0


	//   ....[198]....
        /*13c4*/ 	.word	0x00030550


	//   ....[199]....
        /*13c8*/ 	.word	0x000305a0


	//   ....[200]....
        /*13cc*/ 	.word	0x00030620


	//   ....[201]....
        /*13d0*/ 	.word	0x00030690


	//   ....[202]....
        /*13d4*/ 	.word	0x000306f0


	//   ....[203]....
        /*13d8*/ 	.word	0x00030740


	//   ....[204]....
        /*13dc*/ 	.word	0x000307c0


	//   ....[205]....
        /*13e0*/ 	.word	0x00030830


	//   ....[206]....
        /*13e4*/ 	.word	0x00030890


	//   ....[207]....
        /*13e8*/ 	.word	0x000308e0


	//   ....[208]....
        /*13ec*/ 	.word	0x00030960


	//   ....[209]....
        /*13f0*/ 	.word	0x000309d0


	//   ....[210]....
        /*13f4*/ 	.word	0x00030a30


	//   ....[211]....
        /*13f8*/ 	.word	0x00030a80


	//   ....[212]....
        /*13fc*/ 	.word	0x00030b00


	//   ....[213]....
        /*1400*/ 	.word	0x00030b50


	//   ....[214]....
        /*1404*/ 	.word	0x00030bb0


	//   ....[215]....
        /*1408*/ 	.word	0x00030c00


	//   ....[216]....
        /*140c*/ 	.word	0x00030c80


	//   ....[217]....
        /*1410*/ 	.word	0x00030cf0


	//   ....[218]....
        /*1414*/ 	.word	0x00030d50


	//   ....[219]....
        /*1418*/ 	.word	0x00030da0


	//   ....[220]....
        /*141c*/ 	.word	0x00030e20


	//   ....[221]....
        /*1420*/ 	.word	0x00030e90


	//   ....[222]....
        /*1424*/ 	.word	0x00030ef0


	//   ....[223]....
        /*1428*/ 	.word	0x00030f40


	//   ....[224]....
        /*142c*/ 	.word	0x00030fc0


	//   ....[225]....
        /*1430*/ 	.word	0x00031030


	//   ....[226]....
        /*1434*/ 	.word	0x00031090


	//   ....[227]....
        /*1438*/ 	.word	0x000310e0


	//   ....[228]....
        /*143c*/ 	.word	0x00031160


	//   ....[229]....
        /*1440*/ 	.word	0x000311d0


	//   ....[230]....
        /*1444*/ 	.word	0x00031230


	//   ....[231]....
        /*1448*/ 	.word	0x00031280


	//   ....[232]....
        /*144c*/ 	.word	0x00031300


	//   ....[233]....
        /*1450*/ 	.word	0x00031380


	//   ....[234]....
        /*1454*/ 	.word	0x00031420


	//   ....[235]....
        /*1458*/ 	.word	0x00031540


	//   ....[236]....
        /*145c*/ 	.word	0x00031770


	//   ....[237]....
        /*1460*/ 	.word	0x000317c0


	//   ....[238]....
        /*1464*/ 	.word	0x00031850


	//   ....[239]....
        /*1468*/ 	.word	0x000318e0


	//   ....[240]....
        /*146c*/ 	.word	0x00031970


	//   ....[241]....
        /*1470*/ 	.word	0x00031a00


	//   ....[242]....
        /*1474*/ 	.word	0x00031a90


	//   ....[243]....
        /*1478*/ 	.word	0x00031b20


	//   ....[244]....
        /*147c*/ 	.word	0x00031ba0


	//   ....[245]....
        /*1480*/ 	.word	0x00031bf0


	//   ....[246]....
        /*1484*/ 	.word	0x00031c90


	//   ....[247]....
        /*1488*/ 	.word	0x00031d20


	//   ....[248]....
        /*148c*/ 	.word	0x00031db0


	//   ....[249]....
        /*1490*/ 	.word	0x00031e00


	//   ....[250]....
        /*1494*/ 	.word	0x00031e90


	//   ....[251]....
        /*1498*/ 	.word	0x00031f20


	//   ....[252]....
        /*149c*/ 	.word	0x00031fb0


	//   ....[253]....
        /*14a0*/ 	.word	0x00032040


	//   ....[254]....
        /*14a4*/ 	.word	0x000320d0


	//   ....[255]....
        /*14a8*/ 	.word	0x00032160


	//   ....[0]....
        /*14ac*/ 	.word	0x00032220


	//   ....[1]....
        /*14b0*/ 	.word	0x00032500


	//   ....[2]....
        /*14b4*/ 	.word	0x000325f0


	//   ....[3]....
        /*14b8*/ 	.word	0x000326b0


	//   ....[4]....
        /*14bc*/ 	.word	0x00032790


	//   ....[5]....
        /*14c0*/ 	.word	0x00032840


	//   ....[6]....
        /*14c4*/ 	.word	0x000328a0


	//   ....[7]....
        /*14c8*/ 	.word	0x00032980


	//   ....[8]....
        /*14cc*/ 	.word	0x000329e0


	//   ....[9]....
        /*14d0*/ 	.word	0x00032ab0


	//   ....[10]....
        /*14d4*/ 	.word	0x00032bf0


	//   ....[11]....
        /*14d8*/ 	.word	0x00032c80


	//   ....[12]....
        /*14dc*/ 	.word	0x00032d80


	//   ....[13]....
        /*14e0*/ 	.word	0x00032e20


	//   ....[14]....
        /*14e4*/ 	.word	0x00032e80


	//   ....[15]....
        /*14e8*/ 	.word	0x00032f70


	//   ....[16]....
        /*14ec*/ 	.word	0x00032fd0


	//   ....[17]....
        /*14f0*/ 	.word	0x00033070


	//   ....[18]....
        /*14f4*/ 	.word	0x00033170


	//   ....[19]....
        /*14f8*/ 	.word	0x000331e0


	//   ....[20]....
        /*14fc*/ 	.word	0x00033240


	//   ....[21]....
        /*1500*/ 	.word	0x00033320


	//   ....[22]....
        /*1504*/ 	.word	0x00033380


	//   ....[23]....
        /*1508*/ 	.word	0x00033470


	//   ....[24]....
        /*150c*/ 	.word	0x000334d0


	//   ....[25]....
        /*1510*/ 	.word	0x000335c0


	//   ....[26]....
        /*1514*/ 	.word	0x00033620


	//   ....[27]....
        /*1518*/ 	.word	0x00033710


	//   ....[28]....
        /*151c*/ 	.word	0x00033770


	//   ....[29]....
        /*1520*/ 	.word	0x00033860


	//   ....[30]....
        /*1524*/ 	.word	0x000338c0


	//   ....[31]....
        /*1528*/ 	.word	0x000339b0


	//   ....[32]....
        /*152c*/ 	.word	0x00033a10


	//   ....[33]....
        /*1530*/ 	.word	0x00033ae0


	//   ....[34]....
        /*1534*/ 	.word	0x00033c10


	//   ....[35]....
        /*1538*/ 	.word	0x00033cb0


	//   ....[36]....
        /*153c*/ 	.word	0x00033d10


	//   ....[37]....
        /*1540*/ 	.word	0x00033dd0


	//   ....[38]....
        /*1544*/ 	.word	0x00033e30


	//   ....[39]....
        /*1548*/ 	.word	0x00033ef0


	//   ....[40]....
        /*154c*/ 	.word	0x00033f50


	//   ....[41]....
        /*1550*/ 	.word	0x00034010


	//   ....[42]....
        /*1554*/ 	.word	0x00034100


	//   ....[43]....
        /*1558*/ 	.word	0x00034190


	//   ....[44]....
        /*155c*/ 	.word	0x000341f0


	//   ....[45]....
        /*1560*/ 	.word	0x000342b0


	//   ....[46]....
        /*1564*/ 	.word	0x00034310


	//   ....[47]....
        /*1568*/ 	.word	0x000343d0


	//   ....[48]....
        /*156c*/ 	.word	0x00034430


	//   ....[49]....
        /*1570*/ 	.word	0x000344f0


	//   ....[50]....
        /*1574*/ 	.word	0x000346d0


	//   ....[51]....
        /*1578*/ 	.word	0x00034770


	//   ....[52]....
        /*157c*/ 	.word	0x000348e0


	//   ....[53]....
        /*1580*/ 	.word	0x00034950


	//   ....[54]....
        /*1584*/ 	.word	0x000349c0


	//   ....[55]....
        /*1588*/ 	.word	0x00034a30


	//   ....[56]....
        /*158c*/ 	.word	0x00034aa0


	//   ....[57]....
        /*1590*/ 	.word	0x00034b20


	//   ....[58]....
        /*1594*/ 	.word	0x00034ba0


	//   ....[59]....
        /*1598*/ 	.word	0x00034c30


	//   ....[60]....
        /*159c*/ 	.word	0x00034ca0


	//   ....[61]....
        /*15a0*/ 	.word	0x00034d10


	//   ....[62]....
        /*15a4*/ 	.word	0x00034d80


	//   ....[63]....
        /*15a8*/ 	.word	0x00034e00


	//   ....[64]....
        /*15ac*/ 	.word	0x00034e70


	//   ....[65]....
        /*15b0*/ 	.word	0x00034f20


	//   ....[66]....
        /*15b4*/ 	.word	0x00034f70


	//   ....[67]....
        /*15b8*/ 	.word	0x00035000


	//   ....[68]....
        /*15bc*/ 	.word	0x00035130


	//----- nvinfo : EIATTR_REG_RECONFIG
	.align		4
.L_240:
        /*15c0*/ 	.byte	0x01, 0x54
	.zero		2


	//----- nvinfo : EIATTR_SYSCALL_OFFSETS
	.align		4
        /*15c4*/ 	.byte	0x04, 0x46
        /*15c6*/ 	.short	(.L_242 - .L_241)


	//   ....[0]....
.L_241:
        /*15c8*/ 	.word	0x00002430


	//   ....[1]....
        /*15cc*/ 	.word	0x00002580


	//   ....[2]....
        /*15d0*/ 	.word	0x000089f0


	//   ....[3]....
        /*15d4*/ 	.word	0x00008f40


	//   ....[4]....
        /*15d8*/ 	.word	0x00027270


	//   ....[5]....
        /*15dc*/ 	.word	0x000273e0


	//   ....[6]....
        /*15e0*/ 	.word	0x00027530


	//   ....[7]....
        /*15e4*/ 	.word	0x00027670


	//   ....[8]....
        /*15e8*/ 	.word	0x000286f0


	//----- nvinfo : EIATTR_MBARRIER_INSTR_OFFSETS
	.align		4
.L_242:
        /*15ec*/ 	.byte	0x04, 0x39
        /*15ee*/ 	.short	(.L_244 - .L_243)


	//   ....[0]....
.L_243:
        /*15f0*/ 	.word	0x00000270
        /*15f4*/ 	.word	0x000000ff
        /*15f8*/ 	.word	0x00028400
        /*15fc*/ 	.short	0x0100
        /*15fe*/ 	.byte	0x08
	.zero		1


	//   ....[1]....
        /*1600*/ 	.word	0x00000280
        /*1604*/ 	.word	0x000000ff
        /*1608*/ 	.word	0x00028420
        /*160c*/ 	.short	0x0100
        /*160e*/ 	.byte	0x08
	.zero		1


	//   ....[2]....
        /*1610*/ 	.word	0x00000370
        /*1614*/ 	.word	0x000000ff
        /*1618*/ 	.word	0x00028430
        /*161c*/ 	.short	0x0100
        /*161e*/ 	.byte	0x08
	.zero		1


	//   ....[3]....
        /*1620*/ 	.word	0x00000380
        /*1624*/ 	.word	0x000000ff
        /*1628*/ 	.word	0x00028440
        /*162c*/ 	.short	0x0100
        /*162e*/ 	.byte	0x08
	.zero		1


	//   ....[4]....
        /*1630*/ 	.word	0x00000390
        /*1634*/ 	.word	0x000000ff
        /*1638*/ 	.word	0x00028438
        /*163c*/ 	.short	0x0100
        /*163e*/ 	.byte	0x08
	.zero		1


	//   ....[5]....
        /*1640*/ 	.word	0x000003a0
        /*1644*/ 	.word	0x000000ff
        /*1648*/ 	.word	0x00028448
        /*164c*/ 	.short	0x0100
        /*164e*/ 	.byte	0x08
	.zero		1


	//   ....[6]....
        /*1650*/ 	.word	0x000004d0
        /*1654*/ 	.word	0x000000ff
        /*1658*/ 	.word	0x00028450
        /*165c*/ 	.short	0x0100
        /*165e*/ 	.byte	0x08
	.zero		1


	//   ....[7]....
        /*1660*/ 	.word	0x000004e0
        /*1664*/ 	.word	0x000000ff
        /*1668*/ 	.word	0x00028460
        /*166c*/ 	.short	0x0100
        /*166e*/ 	.byte	0x08
	.zero		1


	//   ....[8]....
        /*1670*/ 	.word	0x000004f0
        /*1674*/ 	.word	0x000000ff
        /*1678*/ 	.word	0x00028458
        /*167c*/ 	.short	0x0100
        /*167e*/ 	.byte	0x08
	.zero		1


	//   ....[9]....
        /*1680*/ 	.word	0x00000500
        /*1684*/ 	.word	0x000000ff
        /*1688*/ 	.word	0x00028468
        /*168c*/ 	.short	0x0100
        /*168e*/ 	.byte	0x08
	.zero		1


	//   ....[10]....
        /*1690*/ 	.word	0x000005f0
        /*1694*/ 	.word	0x000000ff
        /*1698*/ 	.word	0x00028470
        /*169c*/ 	.short	0x0100
        /*169e*/ 	.byte	0x06
	.zero		1


	//   ....[11]....
        /*16a0*/ 	.word	0x00000600
        /*16a4*/ 	.word	0x000000ff
        /*16a8*/ 	.word	0x00028480
        /*16ac*/ 	.short	0x0100
        /*16ae*/ 	.byte	0x06
	.zero		1


	//   ....[12]....
        /*16b0*/ 	.word	0x00000610
        /*16b4*/ 	.word	0x000000ff
        /*16b8*/ 	.word	0x00028478
        /*16bc*/ 	.short	0x0100
        /*16be*/ 	.byte	0x06
	.zero		1


	//   ....[13]....
        /*16c0*/ 	.word	0x00000620
        /*16c4*/ 	.word	0x000000ff
        /*16c8*/ 	.word	0x00028488
        /*16cc*/ 	.short	0x0100
        /*16ce*/ 	.byte	0x06
	.zero		1


	//   ....[14]....
        /*16d0*/ 	.word	0x00000750
        /*16d4*/ 	.word	0x000000ff
        /*16d8*/ 	.word	0x00028490
        /*16dc*/ 	.short	0x0100
        /*16de*/ 	.byte	0x08
	.zero		1


	//   ....[15]....
        /*16e0*/ 	.word	0x00000760
        /*16e4*/ 	.word	0x000000ff
        /*16e8*/ 	.word	0x000284a0
        /*16ec*/ 	.short	0x0100
        /*16ee*/ 	.byte	0x08
	.zero		1


	//   ....[16]....
        /*16f0*/ 	.word	0x00000770
        /*16f4*/ 	.word	0x000000ff
        /*16f8*/ 	.word	0x00028498
        /*16fc*/ 	.short	0x0100
        /*16fe*/ 	.byte	0x08
	.zero		1


	//   ....[17]....
        /*1700*/ 	.word	0x00000780
        /*1704*/ 	.word	0x000000ff
        /*1708*/ 	.word	0x000284a8
        /*170c*/ 	.short	0x0100
        /*170e*/ 	.byte	0x08
	.zero		1


	//   ....[18]....
        /*1710*/ 	.word	0x000008c0
        /*1714*/ 	.word	0x000000ff
        /*1718*/ 	.word	0x000284b0
        /*171c*/ 	.short	0x0100
        /*171e*/ 	.byte	0x08
	.zero		1


	//   ....[19]....
        /*1720*/ 	.word	0x000008d0
        /*1724*/ 	.word	0x000000ff
        /*1728*/ 	.word	0x000284c0
        /*172c*/ 	.short	0x0100
        /*172e*/ 	.byte	0x08
	.zero		1


	//   ....[20]....
        /*1730*/ 	.word	0x000008e0
        /*1734*/ 	.word	0x000000ff
        /*1738*/ 	.word	0x000284b8
        /*173c*/ 	.short	0x0100
        /*173e*/ 	.byte	0x08
	.zero		1


	//   ....[21]....
        /*1740*/ 	.word	0x000008f0
        /*1744*/ 	.word	0x000000ff
        /*1748*/ 	.word	0x000284c8
        /*174c*/ 	.short	0x0100
        /*174e*/ 	.byte	0x08
	.zero		1


	//   ....[22]....
        /*1750*/ 	.word	0x00003340
        /*1754*/ 	.word	0x0000004c
        /*1758*/ 	.word	0x00028490
        /*175c*/ 	.short	0x010a
        /*175e*/ 	.byte	0x3f
	.zero		1


	//   ....[23]....
        /*1760*/ 	.word	0x000053b0
        /*1764*/ 	.word	0x0000004c
        /*1768*/ 	.word	0x00028490
        /*176c*/ 	.short	0x010a
        /*176e*/ 	.byte	0x3f
	.zero		1


	//   ....[24]....
        /*1770*/ 	.word	0x00007330
        /*1774*/ 	.word	0x0000004c
        /*1778*/ 	.word	0x00028490
        /*177c*/ 	.short	0x010a
        /*177e*/ 	.byte	0x3f
	.zero		1


	//   ....[25]....
        /*1780*/ 	.word	0x000077c0
        /*1784*/ 	.word	0x00000004
        /*1788*/ 	.word	0x00000000
        /*178c*/ 	.short	0x0101
        /*178e*/ 	.byte	0x3f
	.zero		1


	//   ....[26]....
        /*1790*/ 	.word	0x00007800
        /*1794*/ 	.word	0x0000004c
        /*1798*/ 	.word	0x000284b0
        /*179c*/ 	.short	0x010a
        /*179e*/ 	.byte	0x3f
	.zero		1


	//   ....[27]....
        /*17a0*/ 	.word	0x00007c20
        /*17a4*/ 	.word	0x0000004c
        /*17a8*/ 	.word	0x00000000
        /*17ac*/ 	.short	0x0101
        /*17ae*/ 	.byte	0x3f
	.zero		1


	//   ....[28]....
        /*17b0*/ 	.word	0x00008ca0
        /*17b4*/ 	.word	0x00000016
        /*17b8*/ 	.word	0x00028400
        /*17bc*/ 	.short	0x010a
        /*17be*/ 	.byte	0x3f
	.zero		1


	//   ....[29]....
        /*17c0*/ 	.word	0x00008cf0
        /*17c4*/ 	.word	0x00000016
        /*17c8*/ 	.word	0x00028400
        /*17cc*/ 	.short	0x010a
        /*17ce*/ 	.byte	0x3f
	.zero		1


	//   ....[30]....
        /*17d0*/ 	.word	0x00009a10
        /*17d4*/ 	.word	0x00000016
        /*17d8*/ 	.word	0x00028400
        /*17dc*/ 	.short	0x010a
        /*17de*/ 	.byte	0x3f
	.zero		1


	//   ....[31]....
        /*17e0*/ 	.word	0x0000e140
        /*17e4*/ 	.word	0x00000016
        /*17e8*/ 	.word	0x00028400
        /*17ec*/ 	.short	0x010a
        /*17ee*/ 	.byte	0x3f
	.zero		1


	//   ....[32]....
        /*17f0*/ 	.word	0x00012390
        /*17f4*/ 	.word	0x00000005
        /*17f8*/ 	.word	0x00028430
        /*17fc*/ 	.short	0x010a
        /*17fe*/ 	.byte	0x3f
	.zero		1


	//   ....[33]....
        /*1800*/ 	.word	0x000123d0
        /*1804*/ 	.word	0x00000005
        /*1808*/ 	.word	0x00028430
        /*180c*/ 	.short	0x010a
        /*180e*/ 	.byte	0x3f
	.zero		1


	//   ....[34]....
        /*1810*/ 	.word	0x00012d90
        /*1814*/ 	.word	0x00000015
        /*1818*/ 	.word	0x00000000
        /*181c*/ 	.short	0x0101
        /*181e*/ 	.byte	0x3f
	.zero		1


	//   ....[35]....
        /*1820*/ 	.word	0x00014570
        /*1824*/ 	.word	0x00000005
        /*1828*/ 	.word	0x00028450
        /*182c*/ 	.short	0x010a
        /*182e*/ 	.byte	0x3f
	.zero		1


	//   ....[36]....
        /*1830*/ 	.word	0x000145c0
        /*1834*/ 	.word	0x00000005
        /*1838*/ 	.word	0x00028450
        /*183c*/ 	.short	0x010a
        /*183e*/ 	.byte	0x3f
	.zero		1


	//   ....[37]....
        /*1840*/ 	.word	0x000147d0
        /*1844*/ 	.word	0x00000005
        /*1848*/ 	.word	0x00000000
        /*184c*/ 	.short	0x0101
        /*184e*/ 	.byte	0x3f
	.zero		1


	//   ....[38]....
        /*1850*/ 	.word	0x00014b10
        /*1854*/ 	.word	0x000000cd
        /*1858*/ 	.word	0x00028430
        /*185c*/ 	.short	0x010a
        /*185e*/ 	.byte	0x3f
	.zero		1


	//   ....[39]....
        /*1860*/ 	.word	0x00014b90
        /*1864*/ 	.word	0x000000cd
        /*1868*/ 	.word	0x00028430
        /*186c*/ 	.short	0x010a
        /*186e*/ 	.byte	0x3f
	.zero		1


	//   ....[40]....
        /*1870*/ 	.word	0x00015360
        /*1874*/ 	.word	0x0000000a
        /*1878*/ 	.word	0x00000000
        /*187c*/ 	.short	0x0101
        /*187e*/ 	.byte	0x3f
	.zero		1


	//   ....[41]....
        /*1880*/ 	.word	0x00017160
        /*1884*/ 	.word	0x000000cd
        /*1888*/ 	.word	0x00028450
        /*188c*/ 	.short	0x010a
        /*188e*/ 	.byte	0x3f
	.zero		1


	//   ....[42]....
        /*1890*/ 	.word	0x000171b0
        /*1894*/ 	.word	0x000000cd
        /*1898*/ 	.word	0x00028450
        /*189c*/ 	.short	0x010a
        /*189e*/ 	.byte	0x3f
	.zero		1


	//   ....[43]....
        /*18a0*/ 	.word	0x000173a0
        /*18a4*/ 	.word	0x00000006
        /*18a8*/ 	.word	0x00000000
        /*18ac*/ 	.short	0x0101
        /*18ae*/ 	.byte	0x3f
	.zero		1


	//   ....[44]....
        /*18b0*/ 	.word	0x00017770
        /*18b4*/ 	.word	0x00000005
        /*18b8*/ 	.word	0x00028430
        /*18bc*/ 	.short	0x010a
        /*18be*/ 	.byte	0x3f
	.zero		1


	//   ....[45]....
        /*18c0*/ 	.word	0x000177f0
        /*18c4*/ 	.word	0x00000005
        /*18c8*/ 	.word	0x00028430
        /*18cc*/ 	.short	0x010a
        /*18ce*/ 	.byte	0x3f
	.zero		1


	//   ....[46]....
        /*18d0*/ 	.word	0x00019100
        /*18d4*/ 	.word	0x0000000e
        /*18d8*/ 	.word	0x00000000
        /*18dc*/ 	.short	0x0101
        /*18de*/ 	.byte	0x3f
	.zero		1


	//   ....[47]....
        /*18e0*/ 	.word	0x00019330
        /*18e4*/ 	.word	0x00000005
        /*18e8*/ 	.word	0x00028450
        /*18ec*/ 	.short	0x010a
        /*18ee*/ 	.byte	0x3f
	.zero		1


	//   ....[48]....
        /*18f0*/ 	.word	0x00019380
        /*18f4*/ 	.word	0x00000005
        /*18f8*/ 	.word	0x00028450
        /*18fc*/ 	.short	0x010a
        /*18fe*/ 	.byte	0x3f
	.zero		1


	//   ....[49]....
        /*1900*/ 	.word	0x00019560
        /*1904*/ 	.word	0x00000005
        /*1908*/ 	.word	0x00000000
        /*190c*/ 	.short	0x0101
        /*190e*/ 	.byte	0x3f
	.zero		1


	//   ....[50]....
        /*1910*/ 	.word	0x00019680
        /*1914*/ 	.word	0x0000000a
        /*1918*/ 	.word	0x00028430
        /*191c*/ 	.short	0x010a
        /*191e*/ 	.byte	0x3f
	.zero		1


	//   ....[51]....
        /*1920*/ 	.word	0x00019700
        /*1924*/ 	.word	0x0000000a
        /*1928*/ 	.word	0x00028430
        /*192c*/ 	.short	0x010a
        /*192e*/ 	.byte	0x3f
	.zero		1


	//   ....[52]....
        /*1930*/ 	.word	0x00019eb0
        /*1934*/ 	.word	0x00000006
        /*1938*/ 	.word	0x00000000
        /*193c*/ 	.short	0x0101
        /*193e*/ 	.byte	0x3f
	.zero		1


	//   ....[53]....
        /*1940*/ 	.word	0x0001bc90
        /*1944*/ 	.word	0x0000000a
        /*1948*/ 	.word	0x00028450
        /*194c*/ 	.short	0x010a
        /*194e*/ 	.byte	0x3f
	.zero		1


	//   ....[54]....
        /*1950*/ 	.word	0x0001bce0
        /*1954*/ 	.word	0x0000000a
        /*1958*/ 	.word	0x00028450
        /*195c*/ 	.short	0x010a
        /*195e*/ 	.byte	0x3f
	.zero		1


	//   ....[55]....
        /*1960*/ 	.word	0x0001bee0
        /*1964*/ 	.word	0x00000008
        /*1968*/ 	.word	0x00000000
        /*196c*/ 	.short	0x0101
        /*196e*/ 	.byte	0x3f
	.zero		1


	//   ....[56]....
        /*1970*/ 	.word	0x00020110
        /*1974*/ 	.word	0x00000000
        /*1978*/ 	.word	0x00000000
        /*197c*/ 	.short	0x0101
        /*197e*/ 	.byte	0x3f
	.zero		1


	//   ....[57]....
        /*1980*/ 	.word	0x000208f0
        /*1984*/ 	.word	0x0000000b
        /*1988*/ 	.word	0x00000000
        /*198c*/ 	.short	0x0101
        /*198e*/ 	.byte	0x3f
	.zero		1


	//   ....[58]....
        /*1990*/ 	.word	0x00025aa0
        /*1994*/ 	.word	0x00000016
        /*1998*/ 	.word	0x00028420
        /*199c*/ 	.short	0x010a
        /*199e*/ 	.byte	0x3f
	.zero		1


	//   ....[59]....
        /*19a0*/ 	.word	0x00025b30
        /*19a4*/ 	.word	0x0000000c
        /*19a8*/ 	.word	0x000284a0
        /*19ac*/ 	.short	0x010a
        /*19ae*/ 	.byte	0x3f
	.zero		1


	//   ....[60]....
        /*19b0*/ 	.word	0x00025e80
        /*19b4*/ 	.word	0x0000000c
        /*19b8*/ 	.word	0x000284c0
        /*19bc*/ 	.short	0x010a
        /*19be*/ 	.byte	0x3f
	.zero		1


	//   ....[61]....
        /*19c0*/ 	.word	0x000262a0
        /*19c4*/ 	.word	0x0000000b
        /*19c8*/ 	.word	0x000284a0
        /*19cc*/ 	.short	0x010a
        /*19ce*/ 	.byte	0x3f
	.zero		1


	//   ....[62]....
        /*19d0*/ 	.word	0x000265e0
        /*19d4*/ 	.word	0x0000000b
        /*19d8*/ 	.word	0x000284c0
        /*19dc*/ 	.short	0x010a
        /*19de*/ 	.byte	0x3f
	.zero		1


	//   ....[63]....
        /*19e0*/ 	.word	0x00027a80
        /*19e4*/ 	.word	0x00000005
        /*19e8*/ 	.word	0x00028480
        /*19ec*/ 	.short	0x010a
        /*19ee*/ 	.byte	0x3f
	.zero		1


	//   ....[64]....
        /*19f0*/ 	.word	0x00027f10
        /*19f4*/ 	.word	0x00000005
        /*19f8*/ 	.word	0x00028470
        /*19fc*/ 	.short	0x0107
        /*19fe*/ 	.byte	0x3f
	.zero		1


	//   ....[65]....
        /*1a00*/ 	.word	0x00027fc0
        /*1a04*/ 	.word	0x00000005
        /*1a08*/ 	.word	0x00028470
        /*1a0c*/ 	.short	0x0101
        /*1a0e*/ 	.byte	0x3f
	.zero		1


	//   ....[66]....
        /*1a10*/ 	.word	0x00027ff0
        /*1a14*/ 	.word	0x00000005
        /*1a18*/ 	.word	0x00028440
        /*1a1c*/ 	.short	0x010a
        /*1a1e*/ 	.byte	0x3f
	.zero		1


	//   ....[67]....
        /*1a20*/ 	.word	0x00028400
        /*1a24*/ 	.word	0x00000005
        /*1a28*/ 	.word	0x00028430
        /*1a2c*/ 	.short	0x0107
        /*1a2e*/ 	.byte	0x3f
	.zero		1


	//   ....[68]....
        /*1a30*/ 	.word	0x000284c0
        /*1a34*/ 	.word	0x00000005
        /*1a38*/ 	.word	0x00028430
        /*1a3c*/ 	.short	0x0101
        /*1a3e*/ 	.byte	0x3f
	.zero		1


	//   ....[69]....
        /*1a40*/ 	.word	0x00028f90
        /*1a44*/ 	.word	0x00000016
        /*1a48*/ 	.word	0x00028400
        /*1a4c*/ 	.short	0x0107
        /*1a4e*/ 	.byte	0x3f
	.zero		1


	//   ....[70]....
        /*1a50*/ 	.word	0x000290a0
        /*1a54*/ 	.word	0x00000016
        /*1a58*/ 	.word	0x00028400
        /*1a5c*/ 	.short	0x0101
        /*1a5e*/ 	.byte	0x3f
	.zero		1


	//   ....[71]....
        /*1a60*/ 	.word	0x000290c0
        /*1a64*/ 	.word	0x00000016
        /*1a68*/ 	.word	0x00028420
        /*1a6c*/ 	.short	0x010a
        /*1a6e*/ 	.byte	0x3f
	.zero		1


	//   ....[72]....
        /*1a70*/ 	.word	0x00029400
        /*1a74*/ 	.word	0x00000000
        /*1a78*/ 	.word	0x00028480
        /*1a7c*/ 	.short	0x010a
        /*1a7e*/ 	.byte	0x3f
	.zero		1


	//   ....[73]....
        /*1a80*/ 	.word	0x000297a0
        /*1a84*/ 	.word	0x00000000
        /*1a88*/ 	.word	0x00028470
        /*1a8c*/ 	.short	0x0107
        /*1a8e*/ 	.byte	0x3f
	.zero		1


	//   ....[74]....
        /*1a90*/ 	.word	0x00029850
        /*1a94*/ 	.word	0x00000000
        /*1a98*/ 	.word	0x00028470
        /*1a9c*/ 	.short	0x0101
        /*1a9e*/ 	.byte	0x3f
	.zero		1


	//   ....[75]....
        /*1aa0*/ 	.word	0x00029880
        /*1aa4*/ 	.word	0x00000000
        /*1aa8*/ 	.word	0x00028440
        /*1aac*/ 	.short	0x010a
        /*1aae*/ 	.byte	0x3f
	.zero		1


	//   ....[76]....
        /*1ab0*/ 	.word	0x00029bf0
        /*1ab4*/ 	.word	0x00000000
        /*1ab8*/ 	.word	0x00028430
        /*1abc*/ 	.short	0x0107
        /*1abe*/ 	.byte	0x3f
	.zero		1


	//   ....[77]....
        /*1ac0*/ 	.word	0x00029ca0
        /*1ac4*/ 	.word	0x00000000
        /*1ac8*/ 	.word	0x00028430
        /*1acc*/ 	.short	0x0101
        /*1ace*/ 	.byte	0x3f
	.zero		1


	//   ....[78]....
        /*1ad0*/ 	.word	0x00029d30
        /*1ad4*/ 	.word	0x00000003
        /*1ad8*/ 	.word	0x00028470
        /*1adc*/ 	.short	0x010a
        /*1ade*/ 	.byte	0x3f
	.zero		1


	//   ....[79]....
        /*1ae0*/ 	.word	0x00029db0
        /*1ae4*/ 	.word	0x00000003
        /*1ae8*/ 	.word	0x00028460
        /*1aec*/ 	.short	0x010a
        /*1aee*/ 	.byte	0x3f
	.zero		1


	//   ....[80]....
        /*1af0*/ 	.word	0x0002a270
        /*1af4*/ 	.word	0x00000003
        /*1af8*/ 	.word	0x00028450
        /*1afc*/ 	.short	0x0101
        /*1afe*/ 	.byte	0x3f
	.zero		1


	//   ....[81]....
        /*1b00*/ 	.word	0x0002a2f0
        /*1b04*/ 	.word	0x00000000
        /*1b08*/ 	.word	0x00000000
        /*1b0c*/ 	.short	0x0101
        /*1b0e*/ 	.byte	0x3f
	.zero		1


	//   ....[82]....
        /*1b10*/ 	.word	0x0002a4b0
        /*1b14*/ 	.word	0x00000011
        /*1b18*/ 	.word	0x00028470
        /*1b1c*/ 	.short	0x010a
        /*1b1e*/ 	.byte	0x3f
	.zero		1


	//   ....[83]....
        /*1b20*/ 	.word	0x0002a520
        /*1b24*/ 	.word	0x00000011
        /*1b28*/ 	.word	0x00028460
        /*1b2c*/ 	.short	0x010a
        /*1b2e*/ 	.byte	0x3f
	.zero		1


	//   ....[84]....
        /*1b30*/ 	.word	0x0002a9f0
        /*1b34*/ 	.word	0x00000011
        /*1b38*/ 	.word	0x00028450
        /*1b3c*/ 	.short	0x0101
        /*1b3e*/ 	.byte	0x3f
	.zero		1


	//   ....[85]....
        /*1b40*/ 	.word	0x0002aa70
        /*1b44*/ 	.word	0x00000000
        /*1b48*/ 	.word	0x00000000
        /*1b4c*/ 	.short	0x0101
        /*1b4e*/ 	.byte	0x3f
	.zero		1


	//   ....[86]....
        /*1b50*/ 	.word	0x0002bb90
        /*1b54*/ 	.word	0x00000007
        /*1b58*/ 	.word	0x00028420
        /*1b5c*/ 	.short	0x010a
        /*1b5e*/ 	.byte	0x3f
	.zero		1


	//   ....[87]....
        /*1b60*/ 	.word	0x0002bd20
        /*1b64*/ 	.word	0x00000005
        /*1b68*/ 	.word	0x00028440
        /*1b6c*/ 	.short	0x010a
        /*1b6e*/ 	.byte	0x3f
	.zero		1


	//   ....[88]....
        /*1b70*/ 	.word	0x0002bdc0
        /*1b74*/ 	.word	0x00000003
        /*1b78*/ 	.word	0x00028440
        /*1b7c*/ 	.short	0x010a
        /*1b7e*/ 	.byte	0x3f
	.zero		1


	//   ....[89]....
        /*1b80*/ 	.word	0x0002be00
        /*1b84*/ 	.word	0x00000005
        /*1b88*/ 	.word	0x00028460
        /*1b8c*/ 	.short	0x010a
        /*1b8e*/ 	.byte	0x3f
	.zero		1


	//   ....[90]....
        /*1b90*/ 	.word	0x0002be40
        /*1b94*/ 	.word	0x00000003
        /*1b98*/ 	.word	0x00028460
        /*1b9c*/ 	.short	0x010a
        /*1b9e*/ 	.byte	0x3f
	.zero		1


	//   ....[91]....
        /*1ba0*/ 	.word	0x0002be80
        /*1ba4*/ 	.word	0x00000005
        /*1ba8*/ 	.word	0x00028480
        /*1bac*/ 	.short	0x010a
        /*1bae*/ 	.byte	0x3f
	.zero		1


	//   ....[92]....
        /*1bb0*/ 	.word	0x0002bec0
        /*1bb4*/ 	.word	0x00000003
        /*1bb8*/ 	.word	0x00028480
        /*1bbc*/ 	.short	0x010a
        /*1bbe*/ 	.byte	0x3f
	.zero		1


	//   ....[93]....
        /*1bc0*/ 	.word	0x0002bf20
        /*1bc4*/ 	.word	0x0000004c
        /*1bc8*/ 	.word	0x00028490
        /*1bcc*/ 	.short	0x010a
        /*1bce*/ 	.byte	0x3f
	.zero		1


	//   ....[94]....
        /*1bd0*/ 	.word	0x0002c1b0
        /*1bd4*/ 	.word	0x0000004c
        /*1bd8*/ 	.word	0x00028490
        /*1bdc*/ 	.short	0x010a
        /*1bde*/ 	.byte	0x3f
	.zero		1


	//   ....[95]....
        /*1be0*/ 	.word	0x0002c450
        /*1be4*/ 	.word	0x0000004c
        /*1be8*/ 	.word	0x00028490
        /*1bec*/ 	.short	0x010a
        /*1bee*/ 	.byte	0x3f
	.zero		1


	//   ....[96]....
        /*1bf0*/ 	.word	0x0002c6e0
        /*1bf4*/ 	.word	0x0000004c
        /*1bf8*/ 	.word	0x000284b0
        /*1bfc*/ 	.short	0x010a
        /*1bfe*/ 	.byte	0x3f
	.zero		1


	//   ....[97]....
        /*1c00*/ 	.word	0x0002ced0
        /*1c04*/ 	.word	0x00000016
        /*1c08*/ 	.word	0x00028400
        /*1c0c*/ 	.short	0x010a
        /*1c0e*/ 	.byte	0x3f
	.zero		1


	//   ....[98]....
        /*1c10*/ 	.word	0x0002d800
        /*1c14*/ 	.word	0x00000016
        /*1c18*/ 	.word	0x00028400
        /*1c1c*/ 	.short	0x010a
        /*1c1e*/ 	.byte	0x3f
	.zero		1


	//   ....[99]....
        /*1c20*/ 	.word	0x0002d850
        /*1c24*/ 	.word	0x00000005
        /*1c28*/ 	.word	0x00028430
        /*1c2c*/ 	.short	0x010a
        /*1c2e*/ 	.byte	0x3f
	.zero		1


	//   ....[100]....
        /*1c30*/ 	.word	0x0002d8a0
        /*1c34*/ 	.word	0x00000005
        /*1c38*/ 	.word	0x00028450
        /*1c3c*/ 	.short	0x010a
        /*1c3e*/ 	.byte	0x3f
	.zero		1


	//   ....[101]....
        /*1c40*/ 	.word	0x0002d8f0
        /*1c44*/ 	.word	0x000000cd
        /*1c48*/ 	.word	0x00028430
        /*1c4c*/ 	.short	0x010a
        /*1c4e*/ 	.byte	0x3f
	.zero		1


	//   ....[102]....
        /*1c50*/ 	.word	0x0002d940
        /*1c54*/ 	.word	0x000000cd
        /*1c58*/ 	.word	0x00028450
        /*1c5c*/ 	.short	0x010a
        /*1c5e*/ 	.byte	0x3f
	.zero		1


	//   ....[103]....
        /*1c60*/ 	.word	0x0002d990
        /*1c64*/ 	.word	0x00000005
        /*1c68*/ 	.word	0x00028430
        /*1c6c*/ 	.short	0x010a
        /*1c6e*/ 	.byte	0x3f
	.zero		1


	//   ....[104]....
        /*1c70*/ 	.word	0x0002d9e0
        /*1c74*/ 	.word	0x00000005
        /*1c78*/ 	.word	0x00028450
        /*1c7c*/ 	.short	0x010a
        /*1c7e*/ 	.byte	0x3f
	.zero		1


	//   ....[105]....
        /*1c80*/ 	.word	0x0002da30
        /*1c84*/ 	.word	0x0000000a
        /*1c88*/ 	.word	0x00028430
        /*1c8c*/ 	.short	0x010a
        /*1c8e*/ 	.byte	0x3f
	.zero		1


	//   ....[106]....
        /*1c90*/ 	.word	0x0002da80
        /*1c94*/ 	.word	0x0000000a
        /*1c98*/ 	.word	0x00028450
        /*1c9c*/ 	.short	0x010a
        /*1c9e*/ 	.byte	0x3f
	.zero		1


	//   ....[107]....
        /*1ca0*/ 	.word	0x000322e0
        /*1ca4*/ 	.word	0x00000016
        /*1ca8*/ 	.word	0x00028420
        /*1cac*/ 	.short	0x010a
        /*1cae*/ 	.byte	0x3f
	.zero		1


	//   ....[108]....
        /*1cb0*/ 	.word	0x00032330
        /*1cb4*/ 	.word	0x0000000c
        /*1cb8*/ 	.word	0x000284a0
        /*1cbc*/ 	.short	0x010a
        /*1cbe*/ 	.byte	0x3f
	.zero		1


	//   ....[109]....
        /*1cc0*/ 	.word	0x00032380
        /*1cc4*/ 	.word	0x0000000c
        /*1cc8*/ 	.word	0x000284c0
        /*1ccc*/ 	.short	0x010a
        /*1cce*/ 	.byte	0x3f
	.zero		1


	//   ....[110]....
        /*1cd0*/ 	.word	0x000323d0
        /*1cd4*/ 	.word	0x0000000b
        /*1cd8*/ 	.word	0x000284a0
        /*1cdc*/ 	.short	0x010a
        /*1cde*/ 	.byte	0x3f
	.zero		1


	//   ....[111]....
        /*1ce0*/ 	.word	0x00032420
        /*1ce4*/ 	.word	0x0000000b
        /*1ce8*/ 	.word	0x000284c0
        /*1cec*/ 	.short	0x010a
        /*1cee*/ 	.byte	0x3f
	.zero		1


	//   ....[112]....
        /*1cf0*/ 	.word	0x00032540
        /*1cf4*/ 	.word	0x00000005
        /*1cf8*/ 	.word	0x00028480
        /*1cfc*/ 	.short	0x010a
        /*1cfe*/ 	.byte	0x3f
	.zero		1


	//   ....[113]....
        /*1d00*/ 	.word	0x00032b40
        /*1d04*/ 	.word	0x00000005
        /*1d08*/ 	.word	0x00028440
        /*1d0c*/ 	.short	0x010a
        /*1d0e*/ 	.byte	0x3f
	.zero		1


	//   ....[114]....
        /*1d10*/ 	.word	0x00033b10
        /*1d14*/ 	.word	0x00000016
        /*1d18*/ 	.word	0x00028420
        /*1d1c*/ 	.short	0x010a
        /*1d1e*/ 	.byte	0x3f
	.zero		1


	//   ....[115]....
        /*1d20*/ 	.word	0x00033b60
        /*1d24*/ 	.word	0x00000000
        /*1d28*/ 	.word	0x00028480
        /*1d2c*/ 	.short	0x010a
        /*1d2e*/ 	.byte	0x3f
	.zero		1


	//   ....[116]....
        /*1d30*/ 	.word	0x00034050
        /*1d34*/ 	.word	0x00000000
        /*1d38*/ 	.word	0x00028440
        /*1d3c*/ 	.short	0x010a
        /*1d3e*/ 	.byte	0x3f
	.zero		1


	//   ....[117]....
        /*1d40*/ 	.word	0x00034530
        /*1d44*/ 	.word	0x00000003
        /*1d48*/ 	.word	0x00028470
        /*1d4c*/ 	.short	0x010a
        /*1d4e*/ 	.byte	0x3f
	.zero		1


	//   ....[118]....
        /*1d50*/ 	.word	0x00034580
        /*1d54*/ 	.word	0x00000003
        /*1d58*/ 	.word	0x00028460
        /*1d5c*/ 	.short	0x010a
        /*1d5e*/ 	.byte	0x3f
	.zero		1


	//   ....[119]....
        /*1d60*/ 	.word	0x000345d0
        /*1d64*/ 	.word	0x00000011
        /*1d68*/ 	.word	0x00028470
        /*1d6c*/ 	.short	0x010a
        /*1d6e*/ 	.byte	0x3f
	.zero		1


	//   ....[120]....
        /*1d70*/ 	.word	0x00034620
        /*1d74*/ 	.word	0x00000011
        /*1d78*/ 	.word	0x00028460
        /*1d7c*/ 	.short	0x010a
        /*1d7e*/ 	.byte	0x3f
	.zero		1


	//   ....[121]....
        /*1d80*/ 	.word	0x00035050
        /*1d84*/ 	.word	0x00000007
        /*1d88*/ 	.word	0x00028420
        /*1d8c*/ 	.short	0x010a
        /*1d8e*/ 	.byte	0x3f
	.zero		1


	//   ....[122]....
        /*1d90*/ 	.word	0x000351f0
        /*1d94*/ 	.word	0x00000005
        /*1d98*/ 	.word	0x00028440
        /*1d9c*/ 	.short	0x010a
        /*1d9e*/ 	.byte	0x3f
	.zero		1


	//   ....[123]....
        /*1da0*/ 	.word	0x00035240
        /*1da4*/ 	.word	0x00000003
        /*1da8*/ 	.word	0x00028440
        /*1dac*/ 	.short	0x010a
        /*1dae*/ 	.byte	0x3f
	.zero		1


	//   ....[124]....
        /*1db0*/ 	.word	0x00035290
        /*1db4*/ 	.word	0x00000005
        /*1db8*/ 	.word	0x00028460
        /*1dbc*/ 	.short	0x010a
        /*1dbe*/ 	.byte	0x3f
	.zero		1


	//   ....[125]....
        /*1dc0*/ 	.word	0x000352e0
        /*1dc4*/ 	.word	0x00000003
        /*1dc8*/ 	.word	0x00028460
        /*1dcc*/ 	.short	0x010a
        /*1dce*/ 	.byte	0x3f
	.zero		1


	//   ....[126]....
        /*1dd0*/ 	.word	0x00035330
        /*1dd4*/ 	.word	0x00000005
        /*1dd8*/ 	.word	0x00028480
        /*1ddc*/ 	.short	0x010a
        /*1dde*/ 	.byte	0x3f
	.zero		1


	//----- nvinfo : EIATTR_NUM_MBARRIERS
	.align		4
.L_244:
        /*1de0*/ 	.byte	0x03, 0x38
        /*1de2*/ 	.short	0x0016


	//----- nvinfo : EIATTR_EXIT_INSTR_OFFSETS
	.align		4
        /*1de4*/ 	.byte	0x04, 0x1c
        /*1de6*/ 	.short	(.L_246 - .L_245)


	//   ....[0]....
.L_245:
        /*1de8*/ 	.word	0x0002bf10


	//----- nvinfo : EIATTR_MAX_THREADS
	.align		4
.L_246:
        /*1dec*/ 	.byte	0x04, 0x05
        /*1dee*/ 	.short	(.L_248 - .L_247)
.L_247:
        /*1df0*/ 	.word	0x00000180
        /*1df4*/ 	.word	0x00000001
        /*1df8*/ 	.word	0x00000001


	//----- nvinfo : EIATTR_CRS_STACK_SIZE
	.align		4
.L_248:
        /*1dfc*/ 	.byte	0x04, 0x1e
        /*1dfe*/ 	.short	(.L_250 - .L_249)
.L_249:
        /*1e00*/ 	.word	0x00000000


	//----- nvinfo : EIATTR_CBANK_PARAM_SIZE
	.align		4
.L_250:
        /*1e04*/ 	.byte	0x03, 0x19
        /*1e06*/ 	.short	0x0af0


	//----- nvinfo : EIATTR_PARAM_CBANK
	.align		4
        /*1e08*/ 	.byte	0x04, 0x0a
        /*1e0a*/ 	.short	(.L_252 - .L_251)
	.align		4
.L_251:
        /*1e0c*/ 	.word	index@(.nv.constant0._ZN7cutlass13device_kernelIN5flash11enable_sm90INS1_16FlashAttnFwdSm90INS1_25CollectiveMainloopFwdSm90ILi2EN4cute5tupleIJNS5_1CILi1EEES8_S8_EEENS6_IJNS7_ILi128EEENS7_ILi64EEENS7_ILi256EEEEEELi256ENS_12float_e4m3_tEfNS_4arch4Sm90ELb0ELb1ELb1ELb1ELb1ELb1ELb0ELb1ELb0ELb1ELb1ELb0EEENS1_21CollectiveEpilogueFwdINS6_IJSA_SC_SB_EEES9_NS_10bfloat16_tESG_Li256ELb1ELb1ELb1ELb1EEENS1_36VarlenDynamicPersistentTileSchedulerILi128ELi64ELi256ELi128ELb1ELb1ELb1ELb1ELb0ELb1EEEEEEEEEvNT_6ParamsE)
        /*1e10*/ 	.short	0x0210
        /*1e12*/ 	.short	0x0af0


	//----- nvinfo : EIATTR_SW_WAR
	.align		4
.L_252:
        /*1e14*/ 	.byte	0x04, 0x36
        /*1e16*/ 	.short	(.L_254 - .L_253)
.L_253:
        /*1e18*/ 	.word	0x00000008
.L_254:


//--------------------- .nv.info._ZN7cutlass13device_kernelIN5flash11enable_sm90INS1_16FlashAttnFwdSm90INS1_25CollectiveMainloopFwdSm90ILi2EN4cute5tupleIJNS5_1CILi1EEES8_S8_EEENS6_IJNS7_ILi128EEESA_NS7_ILi256EEEEEELi256ENS_12float_e4m3_tEfNS_4arch4Sm90ELb1ELb0ELb1ELb0ELb1ELb0ELb0ELb1ELb0ELb1ELb1ELb0EEENS1_21CollectiveEpilogueFwdINS6_IJSA_SB_SA_EEES9_NS_10bfloat16_tESF_Li256ELb0ELb1ELb1ELb1EEENS1_19SingleTileSchedulerILb0ELb1ELb1ELi128EEEEEEEEEvNT_6ParamsE --------------------------
	.section	.nv.info._ZN7cutlass13device_kernelIN5flash11enable_sm90INS1_16FlashAttnFwdSm90INS1_25CollectiveMainloopFwdSm90ILi2EN4cute5tupleIJNS5_1CILi1EEES8_S8_EEENS6_IJNS7_ILi128EEESA_NS7_ILi256EEEEEELi256ENS_12float_e4m3_tEfNS_4arch4Sm90ELb1ELb0ELb1ELb0ELb1ELb0ELb0ELb1ELb0ELb1ELb1ELb0EEENS1_21CollectiveEpilogueFwdINS6_IJSA_SB_SA_EEES9_NS_10bfloat16_tESF_Li256ELb0ELb1ELb1ELb1EEENS1_19SingleTileSchedulerILb0ELb1ELb1ELi128EEEEEEEEEvNT_6ParamsE,"",@"SHT_CUDA_INFO"
	.sectionflags	@""
	.align	4


	//----- nvinfo : EIATTR_CUDA_API_VERSION
	.align		4
        /*0000*/ 	.byte	0x04, 0x37
        /*0002*/ 	.short	(.L_256 - .L_255)
.L_255:
        /*0004*/ 	.word	0x00000082


	//----- nvinfo : EIATTR_KPARAM_INFO
	.align		4
.L_256:
        /*0008*/ 	.byte	0x04, 0x17
        /*000a*/ 	.short	(.L_258 - .L_257)
.L_257:
        /*000c*/ 	.word	0x00000000
        /*0010*/ 	.short	0x0000
        /*0012*/ 	.short	0x0070
        /*0014*/ 	.byte	0x00, 0xf0, 0x01, 0x28


	//----- nvinfo : EIATTR_SPARSE_MMA_MASK
	.align		4
.L_258:
        /*0018*/ 	.byte	0x03, 0x50
        /*001a*/ 	.short	0x0000


	//----- nvinfo : EIATTR_MAXREG_COUNT
	.align		4
        /*001c*/ 	.byte	0x03, 0x1b
        /*001e*/ 	.short	0x00a8


	//----- nvinfo : EIATTR_NUM_BARRIERS
	.align		4
        /*0020*/ 	.byte	0x02, 0x4c
        /*0022*/ 	.byte	0x10
	.zero		1


	//----- nvinfo : EIATTR_EXTERNS
	.align		4
        /*0024*/ 	.byte	0x04, 0x0f
        /*0026*/ 	.short	(.L_260 - .L_259)


	//   ....[0]....
	.align		4
.L_259:
        /*0028*/ 	.word	index@(__assertfail)


	//----- nvinfo : EIATTR_ANNOTATIONS
	.align		4
.L_260:
        /*002c*/ 	.byte	0x04, 0x55
        /*002e*/ 	.short	(.L_262 - .L_261)


	//   ....[0]....
.L_261:
        /*0030*/ 	.word	0x00000001
        /*0034*/ 	.byte	0xe0, 0xfc, 0x00, 0x00, 0x01, 0x00, 0x00, 0x00, 0xf0, 0xfd, 0x00, 0x00, 0x01, 0x00, 0x00, 0x00
        /*0044*/ 	.byte	0xc0, 0xfe, 0x00, 0x00, 0x01, 0x00, 0x00, 0x00, 0xf0, 0xfe, 0x00, 0x00, 0x01, 0x00, 0x00, 0x00
        /*0054*/ 	.byte	0x70, 0x1a, 0x01, 0x00, 0x01, 0x00, 0x00, 0x00, 0x70, 0x29, 0x01, 0x00, 0x01, 0x00, 0x00, 0x00
        /*0064*/ 	.byte	0x80, 0x29, 0x01, 0x00, 0x01, 0x00, 0x00, 0x00, 0x90, 0x29, 0x01, 0x00, 0x01, 0x00, 0x00, 0x00
        /*0074*/ 	.byte	0xc0, 0x32, 0x01, 0x00, 0x01, 0x00, 0x00, 0x00, 0xd0, 0x32, 0x01, 0x00, 0x01, 0x00, 0x00, 0x00
        /*0084*/ 	.byte	0x50, 0x33, 0x01, 0x00, 0x01, 0x00, 0x00, 0x00, 0x70, 0x33, 0x01, 0x00


	//----- nvinfo : EIATTR_MERCURY_ISA_VERSION
	.align		4
.L_262:
        /*0090*/ 	.byte	0x03, 0x5f
        /*0092*/ 	.short	0x0101


	//----- nvinfo : EIATTR_INT_WARP_WIDE_INSTR_OFFSETS
	.align		4
        /*0094*/ 	.byte	0x04, 0x31
        /*0096*/ 	.short	(.L_264 - .L_263)


	//   ....[0]....
.L_263:
        /*0098*/ 	.word	0x000000c0


	//   ....[1]....
        /*009c*/ 	.word	0x000000d0


	//   ....[2]....
        /*00a0*/ 	.word	0x00000170


	//----- nvinfo : EIATTR_COOP_GROUP_MASK_REGIDS
	.align		4
.L_264:
        /*00a4*/ 	.byte	0x04, 0x29
        /*00a6*/ 	.short	(.L_266 - .L_265)


	//   ....[0]....
.L_265:
        /*00a8*/ 	.word	0xffffffff


	//   ....[1]....
        /*00ac*/ 	.word	0xffffffff


	//   ....[2]....
        /*00b0*/ 	.word	0xffffffff


	//   ....[3]....
        /*00b4*/ 	.word	0xffffffff


	//   ....[4]....
        /*00b8*/ 	.word	0xffffffff


	//   ....[5]....
        /*00bc*/ 	.word	0xffffffff


	//   ....[6]....
        /*00c0*/ 	.word	0xffffffff


	//   ....[7]....
        /*00c4*/ 	.word	0xffffffff


	//   ....[8]....
        /*00c8*/ 	.word	0xffffffff


	//   ....[9]....
        /*00cc*/ 	.word	0xffffffff


	//   ....[10]....
        /*00d0*/ 	.word	0xffffffff


	//   ....[11]....
        /*00d4*/ 	.word	0xffffffff


	//   ....[12]....
        /*00d8*/ 	.word	0xffffffff


	//   ....[13]....
        /*00dc*/ 	.word	0xffffffff


	//   ....[14]....
        /*00e0*/ 	.word	0xffffffff


	//   ....[15]....
        /*00e4*/ 	.word	0xffffffff


	//   ....[16]....
        /*00e8*/ 	.word	0xffffffff


	//   ....[17]....
        /*00ec*/ 	.word	0xffffffff


	//   ....[18]....
        /*00f0*/ 	.word	0xffffffff


	//   ....[19]....
        /*00f4*/ 	.word	0xffffffff


	//   ....[20]....
        /*00f8*/ 	.word	0xffffffff


	//   ....[21]....
        /*00fc*/ 	.word	0xffffffff


	//   ....[22]....
        /*0100*/ 	.word	0xffffffff


	//   ....[23]....
        /*0104*/ 	.word	0xffffffff


	//   ....[24]....
        /*0108*/ 	.word	0xffffffff


	//   ....[25]....
        /*010c*/ 	.word	0xffffffff


	//   ....[26]....
        /*0110*/ 	.word	0xffffffff


	//   ....[27]....
        /*0114*/ 	.word	0xffffffff


	//   ....[28]....
        /*0118*/ 	.word	0xffffffff


	//   ....[29]....
        /*011c*/ 	.word	0xffffffff


	//   ....[30]....
        /*0120*/ 	.word	0xffffffff


	//   ....[31]....
        /*0124*/ 	.word	0xffffffff


	//   ....[32]....
        /*0128*/ 	.word	0xffffffff


	//   ....[33]....
        /*012c*/ 	.word	0xffffffff


	//   ....[34]....
        /*0130*/ 	.word	0xffffffff


	//   ....[35]....
        /*0134*/ 	.word	0xffffffff


	//   ....[36]....
        /*0138*/ 	.word	0xffffffff


	//   ....[37]....
        /*013c*/ 	.word	0xffffffff


	//   ....[38]....
        /*0140*/ 	.word	0xffffffff


	//   ....[39]....
        /*0144*/ 	.word	0xffffffff


	//   ....[40]....
        /*0148*/ 	.word	0xffffffff


	//   ....[41]....
        /*014c*/ 	.word	0xffffffff


	//   ....[42]....
        /*0150*/ 	.word	0xffffffff


	//   ....[43]....
        /*0154*/ 	.word	0xffffffff


	//   ....[44]....
        /*0158*/ 	.word	0xffffffff


	//   ....[45]....
        /*015c*/ 	.word	0xffffffff


	//   ....[46]....
        /*0160*/ 	.word	0xffffffff


	//   ....[47]....
        /*0164*/ 	.word	0xffffffff


	//   ....[48]....
        /*0168*/ 	.word	0xffffffff


	//   ....[49]....
        /*016c*/ 	.word	0xffffffff


	//   ....[50]....
        /*0170*/ 	.word	0xffffffff


	//   ....[51]....
        /*0174*/ 	.word	0xffffffff


	//   ....[52]....
        /*0178*/ 	.word	0xffffffff


	//   ....[53]....
        /*017c*/ 	.word	0xffffffff


	//   ....[54]....
        /*0180*/ 	.word	0xffffffff


	//   ....[55]....
        /*0184*/ 	.word	0xffffffff


	//   ....[56]....
        /*0188*/ 	.word	0xffffffff


	//   ....[57]....
        /*018c*/ 	.word	0xffffffff


	//   ....[58]....
        /*0190*/ 	.word	0xffffffff


	//   ....[59]....
        /*0194*/ 	.word	0xffffffff


	//   ....[60]....
        /*0198*/ 	.word	0xffffffff


	//   ....[61]....
        /*019c*/ 	.word	0xffffffff


	//   ....[62]....
        /*01a0*/ 	.word	0xffffffff


	//   ....[63]....
        /*01a4*/ 	.word	0xffffffff


	//   ....[64]....
        /*01a8*/ 	.word	0xffffffff


	//   ....[65]....
        /*01ac*/ 	.word	0xffffffff


	//   ....[66]....
        /*01b0*/ 	.word	0xffffffff


	//   ....[67]....
        /*01b4*/ 	.word	0xffffffff


	//   ....[68]....
        /*01b8*/ 	.word	0xffffffff


	//   ....[69]....
        /*01bc*/ 	.word	0xffffffff


	//   ....[70]....
        /*01c0*/ 	.word	0xffffffff


	//   ....[71]....
        /*01c4*/ 	.word	0xffffffff


	//   ....[72]....
        /*01c8*/ 	.word	0xffffffff


	//   ....[73]....
        /*01cc*/ 	.word	0xffffffff


	//   ....[74]....
        /*01d0*/ 	.word	0xffffffff


	//   ....[75]....
        /*01d4*/ 	.word	0xffffffff


	//   ....[76]....
        /*01d8*/ 	.word	0xffffffff


	//   ....[77]....
        /*01dc*/ 	.word	0xffffffff


	//   ....[78]....
        /*01e0*/ 	.word	0xffffffff


	//   ....[79]....
        /*01e4*/ 	.word	0xffffffff


	//   ....[80]....
        /*01e8*/ 	.word	0xffffffff


	//   ....[81]....
        /*01ec*/ 	.word	0xffffffff


	//   ....[82]....
        /*01f0*/ 	.word	0xffffffff


	//   ....[83]....
        /*01f4*/ 	.word	0xffffffff


	//   ....[84]....
        /*01f8*/ 	.word	0xffffffff


	//   ....[85]....
        /*01fc*/ 	.word	0xffffffff


	//   ....[86]....
        /*0200*/ 	.word	0xffffffff


	//   ....[87]....
        /*0204*/ 	.word	0xffffffff


	//   ....[88]....
        /*0208*/ 	.word	0xffffffff


	//   ....[89]....
        /*020c*/ 	.word	0xffffffff


	//   ....[90]....
        /*0210*/ 	.word	0xffffffff


	//   ....[91]....
        /*0214*/ 	.word	0xffffffff


	//   ....[92]....
        /*0218*/ 	.word	0xffffffff


	//   ....[93]....
        /*021c*/ 	.word	0xffffffff


	//   ....[94]....
        /*0220*/ 	.word	0xffffffff


	//   ....[95]....
        /*0224*/ 	.word	0xffffffff


	//   ....[96]....
        /*0228*/ 	.word	0xffffffff


	//   ....[97]....
        /*022c*/ 	.word	0xffffffff


	//   ....[98]....
        /*0230*/ 	.word	0xffffffff


	//   ....[99]....
        /*0234*/ 	.word	0xffffffff


	//   ....[100]....
        /*0238*/ 	.word	0xffffffff


	//   ....[101]....
        /*023c*/ 	.word	0xffffffff


	//   ....[102]....
        /*0240*/ 	.word	0xffffffff


	//   ....[103]....
        /*0244*/ 	.word	0xffffffff


	//   ....[104]....
        /*0248*/ 	.word	0xffffffff


	//   ....[105]....
        /*024c*/ 	.word	0xffffffff


	//   ....[106]....
        /*0250*/ 	.word	0xffffffff


	//   ....[107]....
        /*0254*/ 	.word	0xffffffff


	//   ....[108]....
        /*0258*/ 	.word	0xffffffff


	//   ....[109]....
        /*025c*/ 	.word	0xffffffff


	//   ....[110]....
        /*0260*/ 	.word	0xffffffff


	//   ....[111]....
        /*0264*/ 	.word	0xffffffff


	//   ....[112]....
        /*0268*/ 	.word	0xffffffff


	//   ....[113]....
        /*026c*/ 	.word	0xffffffff


	//   ....[114]....
        /*0270*/ 	.word	0xffffffff


	//   ....[115]....
        /*0274*/ 	.word	0xffffffff


	//   ....[116]....
        /*0278*/ 	.word	0xffffffff


	//   ....[117]....
        /*027c*/ 	.word	0xffffffff


	//   ....[118]....
        /*0280*/ 	.word	0xffffffff


	//   ....[119]....
        /*0284*/ 	.word	0xffffffff


	//   ....[120]....
        /*0288*/ 	.word	0xffffffff


	//   ....[121]....
        /*028c*/ 	.word	0xffffffff


	//   ....[122]....
        /*0290*/ 	.word	0xffffffff


	//   ....[123]....
        /*0294*/ 	.word	0xffffffff


	//   ....[124]....
        /*0298*/ 	.word	0xffffffff


	//   ....[125]....
        /*029c*/ 	.word	0xffffffff


	//   ....[126]....
        /*02a0*/ 	.word	0xffffffff


	//   ....[127]....
        /*02a4*/ 	.word	0xffffffff


	//   ....[128]....
        /*02a8*/ 	.word	0xffffffff


	//   ....[129]....
        /*02ac*/ 	.word	0xffffffff


	//   ....[130]....
        /*02b0*/ 	.word	0xffffffff


	//   ....[131]....
        /*02b4*/ 	.word	0xffffffff


	//   ....[132]....
        /*02b8*/ 	.word	0xffffffff


	//   ....[133]....
        /*02bc*/ 	.word	0xffffffff


	//   ....[134]....
        /*02c0*/ 	.word	0xffffffff


	//   ....[135]....
        /*02c4*/ 	.word	0xffffffff


	//   ....[136]....
        /*02c8*/ 	.word	0xffffffff


	//   ....[137]....
        /*02cc*/ 	.word	0xffffffff


	//   ....[138]....
        /*02d0*/ 	.word	0xffffffff


	//   ....[139]....
        /*02d4*/ 	.word	0xffffffff


	//   ....[140]....
        /*02d8*/ 	.word	0xffffffff


	//   ....[141]....
        /*02dc*/ 	.word	0xffffffff


	//   ....[142]....
        /*02e0*/ 	.word	0xffffffff


	//   ....[143]....
        /*02e4*/ 	.word	0xffffffff


	//   ....[144]....
        /*02e8*/ 	.word	0xffffffff


	//   ....[145]....
        /*02ec*/ 	.word	0xffffffff


	//   ....[146]....
        /*02f0*/ 	.word	0xffffffff


	//   ....[147]....
        /*02f4*/ 	.word	0xffffffff


	//   ....[148]....
        /*02f8*/ 	.word	0xffffffff


	//   ....[149]....
        /*02fc*/ 	.word	0xffffffff


	//   ....[150]....
        /*0300*/ 	.word	0xffffffff


	//   ....[151]....
        /*0304*/ 	.word	0xffffffff


	//   ....[152]....
        /*0308*/ 	.word	0xffffffff


	//   ....[153]....
        /*030c*/ 	.word	0xffffffff


	//   ....[154]....
        /*0310*/ 	.word	0xffffffff


	//   ....[155]....
        /*0314*/ 	.word	0xffffffff


	//   ....[156]....
        /*0318*/ 	.word	0xffffffff


	//   ....[157]....
        /*031c*/ 	.word	0xffffffff


	//   ....[158]....
        /*0320*/ 	.word	0xffffffff


	//   ....[159]....
        /*0324*/ 	.word	0xffffffff


	//   ....[160]....
        /*0328*/ 	.word	0xffffffff


	//   ....[161]....
        /*032c*/ 	.word	0xffffffff


	//   ....[162]....
        /*0330*/ 	.word	0xffffffff


	//   ....[163]....
        /*0334*/ 	.word	0xffffffff


	//   ....[164]....
        /*0338*/ 	.word	0xffffffff


	//   ....[165]....
        /*033c*/ 	.word	0xffffffff


	//   ....[166]....
        /*0340*/ 	.word	0xffffffff


	//   ....[167]....
        /*0344*/ 	.word	0xffffffff


	//   ....[168]....
        /*0348*/ 	.word	0xffffffff


	//   ....[169]....
        /*034c*/ 	.word	0xffffffff


	//   ....[170]....
        /*0350*/ 	.word	0xffffffff


	//   ....[171]....
        /*0354*/ 	.word	0xffffffff


	//   ....[172]....
        /*0358*/ 	.word	0xffffffff


	//   ....[173]....
        /*035c*/ 	.word	0xffffffff


	//   ....[174]....
        /*0360*/ 	.word	0xffffffff


	//   ....[175]....
        /*0364*/ 	.word	0xffffffff


	//   ....[176]....
        /*0368*/ 	.word	0xffffffff


	//   ....[177]....
        /*036c*/ 	.word	0xffffffff


	//   ....[178]....
        /*0370*/ 	.word	0xffffffff


	//   ....[179]....
        /*0374*/ 	.word	0xffffffff


	//   ....[180]....
        /*0378*/ 	.word	0xffffffff


	//   ....[181]....
        /*037c*/ 	.word	0xffffffff


	//   ....[182]....
        /*0380*/ 	.word	0xffffffff


	//   ....[183]....
        /*0384*/ 	.word	0xffffffff


	//   ....[184]....
        /*0388*/ 	.word	0xffffffff


	//   ....[185]....
        /*038c*/ 	.word	0xffffffff


	//   ....[186]....
        /*0390*/ 	.word	0xffffffff


	//   ....[187]....
        /*0394*/ 	.word	0xffffffff


	//   ....[188]....
        /*0398*/ 	.word	0xffffffff


	//   ....[189]....
        /*039c*/ 	.word	0xffffffff


	//   ....[190]....
        /*03a0*/ 	.word	0xffffffff


	//   ....[191]....
        /*03a4*/ 	.word	0xffffffff


	//   ....[192]....
        /*03a8*/ 	.word	0xffffffff


	//   ....[193]....
        /*03ac*/ 	.word	0xffffffff


	//   ....[194]....
        /*03b0*/ 	.word	0xffffffff


	//   ....[195]....
        /*03b4*/ 	.word	0xffffffff


	//   ....[196]....
        /*03b8*/ 	.word	0xffffffff


	//   ....[197]....
        /*03bc*/ 	.word	0xffffffff


	//   ....[198]....
        /*03c0*/ 	.word	0xffffffff


	//   ....[199]....
        /*03c4*/ 	.word	0xffffffff


	//   ....[200]....
        /*03c8*/ 	.word	0xffffffff


	//   ....[201]....
        /*03cc*/ 	.word	0xffffffff


	//   ....[202]....
        /*03d0*/ 	.word	0xffffffff


	//   ....[203]....
        /*03d4*/ 	.word	0xffffffff


	//   ....[204]....
        /*03d8*/ 	.word	0xffffffff


	//   ....[205]....
        /*03dc*/ 	.word	0xffffffff


	//   ....[206]....
        /*03e0*/ 	.word	0xffffffff


	//   ....[207]....
        /*03e4*/ 	.word	0xffffffff


	//   ....[208]....
        /*03e8*/ 	.word	0xffffffff


	//   ....[209]....
        /*03ec*/ 	.word	0xffffffff


	//   ....[210]....
        /*03f0*/ 	.word	0xffffffff


	//   ....[211]....
        /*03f4*/ 	.word	0xffffffff


	//   ....[212]....
        /*03f8*/ 	.word	0xffffffff


	//   ....[213]....
        /*03fc*/ 	.word	0xffffffff


	//   ....[214]....
        /*0400*/ 	.word	0xffffffff


	//   ....[215]....
        /*0404*/ 	.word	0xffffffff


	//   ....[216]....
        /*0408*/ 	.word	0xffffffff


	//   ....[217]....
        /*040c*/ 	.word	0xffffffff


	//   ....[218]....
        /*0410*/ 	.word	0xffffffff


	//   ....[219]....
        /*0414*/ 	.word	0xffffffff


	//   ....[220]....
        /*0418*/ 	.word	0xffffffff


	//   ....[221]....
        /*041c*/ 	.word	0xffffffff


	//   ....[222]....
        /*0420*/ 	.word	0xffffffff


	//   ....[223]....
        /*0424*/ 	.word	0xffffffff


	//   ....[224]....
        /*0428*/ 	.word	0xffffffff


	//   ....[225]....
        /*042c*/ 	.word	0xffffffff


	//   ....[226]....
        /*0430*/ 	.word	0xffffffff


	//   ....[227]....
        /*0434*/ 	.word	0xffffffff


	//   ....[228]....
        /*0438*/ 	.word	0xffffffff


	//   ....[229]....
        /*043c*/ 	.word	0xffffffff


	//   ....[230]....
        /*0440*/ 	.word	0xffffffff


	//   ....[231]....
        /*0444*/ 	.word	0xffffffff


	//   ....[232]....
        /*0448*/ 	.word	0xffffffff


	//   ....[233]....
        /*044c*/ 	.word	0xffffffff


	//   ....[234]....
        /*0450*/ 	.word	0xffffffff


	//   ....[235]....
        /*0454*/ 	.word	0xffffffff


	//   ....[236]....
        /*0458*/ 	.word	0xffffffff


	//   ....[237]....
        /*045c*/ 	.word	0xffffffff


	//   ....[238]....
        /*0460*/ 	.word	0xffffffff


	//   ....[239]....
        /*0464*/ 	.word	0xffffffff


	//   ....[240]....
        /*0468*/ 	.word	0xffffffff


	//   ....[241]....
        /*046c*/ 	.word	0xffffffff


	//   ....[242]....
        /*0470*/ 	.word	0xffffffff


	//   ....[243]....
        /*0474*/ 	.word	0xffffffff


	//   ....[244]....
        /*0478*/ 	.word	0xffffffff


	//   ....[245]....
        /*047c*/ 	.word	0x0500000f


	//   ....[246]....
        /*0480*/ 	.word	0x0500000f


	//   ....[247]....
        /*0484*/ 	.word	0x0500000f


	//   ....[248]....
        /*0488*/ 	.word	0x0500000f


	//   ....[249]....
        /*048c*/ 	.word	0x0500000f


	//   ....[250]....
        /*0490*/ 	.word	0x0500000f


	//   ....[251]....
        /*0494*/ 	.word	0x0500000f


	//   ....[252]....
        /*0498*/ 	.word	0x0500000f


	//   ....[253]....
        /*049c*/ 	.word	0x0500000f


	//   ....[254]....
        /*04a0*/ 	.word	0x0500000f


	//   ....[255]....
        /*04a4*/ 	.word	0x0500000f


	//   ....[0]....
        /*04a8*/ 	.word	0x0500000f


	//   ....[1]....
        /*04ac*/ 	.word	0x0500000f


	//   ....[2]....
        /*04b0*/ 	.word	0x0500000f


	//   ....[3]....
        /*04b4*/ 	.word	0x0500000f


	//   ....[4]....
        /*04b8*/ 	.word	0x0500000f


	//   ....[5]....
        /*04bc*/ 	.word	0x0500000f


	//   ....[6]....
        /*04c0*/ 	.word	0x0500000f


	//   ....[7]....
        /*04c4*/ 	.word	0x0500000f


	//   ....[8]....
        /*04c8*/ 	.word	0x0500000f


	//   ....[9]....
        /*04cc*/ 	.word	0x0500000f


	//   ....[10]....
        /*04d0*/ 	.word	0x0500000f


	//   ....[11]....
        /*04d4*/ 	.word	0x0500000f


	//   ....[12]....
        /*04d8*/ 	.word	0x0500000f


	//   ....[13]....
        /*04dc*/ 	.word	0x0500000f


	//   ....[14]....
        /*04e0*/ 	.word	0x0500000f


	//   ....[15]....
        /*04e4*/ 	.word	0x0500000f


	//   ....[16]....
        /*04e8*/ 	.word	0x0500000f


	//   ....[17]....
        /*04ec*/ 	.word	0x0500000f


	//   ....[18]....
        /*04f0*/ 	.word	0x0500000f


	//   ....[19]....
        /*04f4*/ 	.word	0x0500000f


	//   ....[20]....
        /*04f8*/ 	.word	0x0500000f


	//   ....[21]....
        /*04fc*/ 	.word	0x0500000f


	//   ....[22]....
        /*0500*/ 	.word	0x0500000f


	//   ....[23]....
        /*0504*/ 	.word	0x0500000f


	//   ....[24]....
        /*0508*/ 	.word	0x0500000f


	//   ....[25]....
        /*050c*/ 	.word	0x0500000f


	//   ....[26]....
        /*0510*/ 	.word	0x0500000f


	//   ....[27]....
        /*0514*/ 	.word	0x0500000f


	//   ....[28]....
        /*0518*/ 	.word	0x0500000f


	//   ....[29]....
        /*051c*/ 	.word	0x0500000f


	//   ....[30]....
        /*0520*/ 	.word	0x0500000f


	//   ....[31]....
        /*0524*/ 	.word	0x0500000f


	//   ....[32]....
        /*0528*/ 	.word	0x0500000f


	//   ....[33]....
        /*052c*/ 	.word	0x0500000f


	//   ....[34]....
        /*0530*/ 	.word	0x0500000f


	//   ....[35]....
        /*0534*/ 	.word	0x0500000f


	//   ....[36]....
        /*0538*/ 	.word	0x0500000f


	//   ....[37]....
        /*053c*/ 	.word	0x0500000f


	//   ....[38]....
        /*0540*/ 	.word	0x0500000f


	//   ....[39]....
        /*0544*/ 	.word	0x0500000f


	//   ....[40]....
        /*0548*/ 	.word	0x0500000f


	//   ....[41]....
        /*054c*/ 	.word	0x0500000f


	//   ....[42]....
        /*0550*/ 	.word	0x0500000f


	//   ....[43]....
        /*0554*/ 	.word	0x0500000f


	//   ....[44]....
        /*0558*/ 	.word	0x0500000f


	//   ....[45]....
        /*055c*/ 	.word	0x0500000f


	//   ....[46]....
        /*0560*/ 	.word	0x0500000f


	//   ....[47]....
        /*0564*/ 	.word	0x0500000f


	//   ....[48]....
        /*0568*/ 	.word	0x0500000f


	//   ....[49]....
        /*056c*/ 	.word	0x0500000f


	//   ....[50]....
        /*0570*/ 	.word	0x0500000f


	//   ....[51]....
        /*0574*/ 	.word	0x0500000f


	//   ....[52]....
        /*0578*/ 	.word	0x0500000f


	//   ....[53]....
        /*057c*/ 	.word	0x0500000f


	//   ....[54]....
        /*0580*/ 	.word	0x0500000f


	//   ....[55]....
        /*0584*/ 	.word	0x0500000f


	//   ....[56]....
        /*0588*/ 	.word	0x0500000f


	//   ....[57]....
        /*058c*/ 	.word	0x0500000f


	//   ....[58]....
        /*0590*/ 	.word	0x0500000f


	//   ....[59]....
        /*0594*/ 	.word	0x0500000f


	//   ....[60]....
        /*0598*/ 	.word	0x0500000f


	//   ....[61]....
        /*059c*/ 	.word	0x0500000f


	//   ....[62]....
        /*05a0*/ 	.word	0x0500000f


	//   ....[63]....
        /*05a4*/ 	.word	0x0500000f


	//   ....[64]....
        /*05a8*/ 	.word	0x0500000f


	//   ....[65]....
        /*05ac*/ 	.word	0x0500000f


	//   ....[66]....
        /*05b0*/ 	.word	0x0500000f


	//   ....[67]....
        /*05b4*/ 	.word	0x0500000f


	//   ....[68]....
        /*05b8*/ 	.word	0x0500000f


	//   ....[69]....
        /*05bc*/ 	.word	0x0500000f


	//----- nvinfo : EIATTR_COOP_GROUP_INSTR_OFFSETS
	.align		4
.L_266:
        /*05c0*/ 	.byte	0x04, 0x28
        /*05c2*/ 	.short	(.L_268 - .L_267)


	//   ....[0]....
.L_267:
        /*05c4*/ 	.word	0x00000080


	//   ....[1]....
        /*05c8*/ 	.word	0x00000090


	//   ....[2]....
        /*05cc*/ 	.word	0x000002d0


	//   ....[3]....
        /*05d0*/ 	.word	0x00000430


	//   ....[4]....
        /*05d4*/ 	.word	0x00000550


	//   ....[5]....
        /*05d8*/ 	.word	0x000006b0


	//   ....[6]....
        /*05dc*/ 	.word	0x000013a0


	//   ....[7]....
        /*05e0*/ 	.word	0x00002180


	//   ....[8]....
        /*05e4*/ 	.word	0x000025b0


	//   ....[9]....
        /*05e8*/ 	.word	0x00002d00


	//   ....[10]....
        /*05ec*/ 	.word	0x00002d80


	//   ....[11]....
        /*05f0*/ 	.word	0x000037a0


	//   ....[12]....
        /*05f4*/ 	.word	0x00003800


	//   ....[13]....
        /*05f8*/ 	.word	0x00004d70


	//   ....[14]....
        /*05fc*/ 	.word	0x000057b0


	//   ....[15]....
        /*0600*/ 	.word	0x00005900


	//   ....[16]....
        /*0604*/ 	.word	0x000059d0


	//   ....[17]....
        /*0608*/ 	.word	0x00006350


	//   ....[18]....
        /*060c*/ 	.word	0x000063d0


	//   ....[19]....
        /*0610*/ 	.word	0x000087d0


	//   ....[20]....
        /*0614*/ 	.word	0x00008840


	//   ....[21]....
        /*0618*/ 	.word	0x00008e60


	//   ....[22]....
        /*061c*/ 	.word	0x00008fc0


	//   ....[23]....
        /*0620*/ 	.word	0x0000a730


	//   ....[24]....
        /*0624*/ 	.word	0x0000a740


	//   ....[25]....
        /*0628*/ 	.word	0x0000a7a0


	//   ....[26]....
        /*062c*/ 	.word	0x0000a7b0


	//   ....[27]....
        /*0630*/ 	.word	0x0000bd00


	//   ....[28]....
        /*0634*/ 	.word	0x0000bd30


	//   ....[29]....
        /*0638*/ 	.word	0x0000bd60


	//   ....[30]....
        /*063c*/ 	.word	0x0000bd90


	//   ....[31]....
        /*0640*/ 	.word	0x0000bda0


	//   ....[32]....
        /*0644*/ 	.word	0x0000bdb0


	//   ....[33]....
        /*0648*/ 	.word	0x0000bdc0


	//   ....[34]....
        /*064c*/ 	.word	0x0000bdd0


	//   ....[35]....
        /*0650*/ 	.word	0x0000bde0


	//   ....[36]....
        /*0654*/ 	.word	0x0000bdf0


	//   ....[37]....
        /*0658*/ 	.word	0x0000be00


	//   ....[38]....
        /*065c*/ 	.word	0x0000be10


	//   ....[39]....
        /*0660*/ 	.word	0x0000be20


	//   ....[40]....
        /*0664*/ 	.word	0x0000be30


	//   ....[41]....
        /*0668*/ 	.word	0x0000be40


	//   ....[42]....
        /*066c*/ 	.word	0x0000be50


	//   ....[43]....
        /*0670*/ 	.word	0x0000be60


	//   ....[44]....
        /*0674*/ 	.word	0x0000be70


	//   ....[45]....
        /*0678*/ 	.word	0x0000be80


	//   ....[46]....
        /*067c*/ 	.word	0x0000be90


	//   ....[47]....
        /*0680*/ 	.word	0x0000bea0


	//   ....[48]....
        /*0684*/ 	.word	0x0000bec0


	//   ....[49]....
        /*0688*/ 	.word	0x0000bed0


	//   ....[50]....
        /*068c*/ 	.word	0x0000bee0


	//   ....[51]....
        /*0690*/ 	.word	0x0000bef0


	//   ....[52]....
        /*0694*/ 	.word	0x0000bf00


	//   ....[53]....
        /*0698*/ 	.word	0x0000bf10


	//   ....[54]....
        /*069c*/ 	.word	0x0000bf30


	//   ....[55]....
        /*06a0*/ 	.word	0x0000bf40


	//   ....[56]....
        /*06a4*/ 	.word	0x0000bf50


	//   ....[57]....
        /*06a8*/ 	.word	0x0000bf60


	//   ....[58]....
        /*06ac*/ 	.word	0x0000bf70


	//   ....[59]....
        /*06b0*/ 	.word	0x0000bf80


	//   ....[60]....
        /*06b4*/ 	.word	0x0000bf90


	//   ....[61]....
        /*06b8*/ 	.word	0x0000bfa0


	//   ....[62]....
        /*06bc*/ 	.word	0x0000bfb0


	//   ....[63]....
        /*06c0*/ 	.word	0x0000bfc0


	//   ....[64]....
        /*06c4*/ 	.word	0x0000bfd0


	//   ....[65]....
        /*06c8*/ 	.word	0x0000bfe0


	//   ....[66]....
        /*06cc*/ 	.word	0x0000bff0


	//   ....[67]....
        /*06d0*/ 	.word	0x0000c000


	//   ....[68]....
        /*06d4*/ 	.word	0x0000c010


	//   ....[69]....
        /*06d8*/ 	.word	0x0000c020


	//   ....[70]....
        /*06dc*/ 	.word	0x0000c030


	//   ....[71]....
        /*06e0*/ 	.word	0x0000c040


	//   ....[72]....
        /*06e4*/ 	.word	0x0000c050


	//   ....[73]....
        /*06e8*/ 	.word	0x0000c070


	//   ....[74]....
        /*06ec*/ 	.word	0x0000c090


	//   ....[75]....
        /*06f0*/ 	.word	0x0000c0b0


	//   ....[76]....
        /*06f4*/ 	.word	0x0000c0e0


	//   ....[77]....
        /*06f8*/ 	.word	0x0000c100


	//   ....[78]....
        /*06fc*/ 	.word	0x0000c110


	//   ....[79]....
        /*0700*/ 	.word	0x0000c120


	//   ....[80]....
        /*0704*/ 	.word	0x0000c130


	//   ....[81]....
        /*0708*/ 	.word	0x0000c150


	//   ....[82]....
        /*070c*/ 	.word	0x0000c160


	//   ....[83]....
        /*0710*/ 	.word	0x0000c180


	//   ....[84]....
        /*0714*/ 	.word	0x0000c1a0


	//   ....[85]....
        /*0718*/ 	.word	0x0000c1c0


	//   ....[86]....
        /*071c*/ 	.word	0x0000c1f0


	//   ....[87]....
        /*0720*/ 	.word	0x0000c220


	//   ....[88]....
        /*0724*/ 	.word	0x0000c250


	//   ....[89]....
        /*0728*/ 	.word	0x0000c280


	//   ....[90]....
        /*072c*/ 	.word	0x0000c2b0


	//   ....[91]....
        /*0730*/ 	.word	0x0000c2e0


	//   ....[92]....
        /*0734*/ 	.word	0x0000c2f0


	//   ....[93]....
        /*0738*/ 	.word	0x0000c320


	//   ....[94]....
        /*073c*/ 	.word	0x0000c340


	//   ....[95]....
        /*0740*/ 	.word	0x0000c370


	//   ....[96]....
        /*0744*/ 	.word	0x0000c390


	//   ....[97]....
        /*0748*/ 	.word	0x0000c3c0


	//   ....[98]....
        /*074c*/ 	.word	0x0000c3f0


	//   ....[99]....
        /*0750*/ 	.word	0x0000c420


	//   ....[100]....
        /*0754*/ 	.word	0x0000c450


	//   ....[101]....
        /*0758*/ 	.word	0x0000c460


	//   ....[102]....
        /*075c*/ 	.word	0x0000c470


	//   ....[103]....
        /*0760*/ 	.word	0x0000c480


	//   ....[104]....
        /*0764*/ 	.word	0x0000c4a0


	//   ....[105]....
        /*0768*/ 	.word	0x0000c4d0


	//   ....[106]....
        /*076c*/ 	.word	0x0000c500


	//   ....[107]....
        /*0770*/ 	.word	0x0000c530


	//   ....[108]....
        /*0774*/ 	.word	0x0000c560


	//   ....[109]....
        /*0778*/ 	.word	0x0000c580


	//   ....[110]....
        /*077c*/ 	.word	0x0000c590


	//   ....[111]....
        /*0780*/ 	.word	0x0000c5a0


	//   ....[112]....
        /*0784*/ 	.word	0x0000c5b0


	//   ....[113]....
        /*0788*/ 	.word	0x0000c5e0


	//   ....[114]....
        /*078c*/ 	.word	0x0000c610


	//   ....[115]....
        /*0790*/ 	.word	0x0000c650


	//   ....[116]....
        /*0794*/ 	.word	0x0000c680


	//   ....[117]....
        /*0798*/ 	.word	0x0000c6b0


	//   ....[118]....
        /*079c*/ 	.word	0x0000c6e0


	//   ....[119]....
        /*07a0*/ 	.word	0x0000c720


	//   ....[120]....
        /*07a4*/ 	.word	0x0000c760


	//   ....[121]....
        /*07a8*/ 	.word	0x0000c7a0


	//   ....[122]....
        /*07ac*/ 	.word	0x0000c7e0


	//   ....[123]....
        /*07b0*/ 	.word	0x0000c820


	//   ....[124]....
        /*07b4*/ 	.word	0x0000c840


	//   ....[125]....
        /*07b8*/ 	.word	0x0000c860


	//   ....[126]....
        /*07bc*/ 	.word	0x0000c870


	//   ....[127]....
        /*07c0*/ 	.word	0x0000c880


	//   ....[128]....
        /*07c4*/ 	.word	0x0000c890


	//   ....[129]....
        /*07c8*/ 	.word	0x0000c8c0


	//   ....[130]....
        /*07cc*/ 	.word	0x0000c8d0


	//   ....[131]....
        /*07d0*/ 	.word	0x0000c8e0


	//   ....[132]....
        /*07d4*/ 	.word	0x0000c8f0


	//   ....[133]....
        /*07d8*/ 	.word	0x0000c900


	//   ....[134]....
        /*07dc*/ 	.word	0x0000c910


	//   ....[135]....
        /*07e0*/ 	.word	0x0000c920


	//   ....[136]....
        /*07e4*/ 	.word	0x0000c930


	//   ....[137]....
        /*07e8*/ 	.word	0x0000c940


	//   ....[138]....
        /*07ec*/ 	.word	0x0000c950


	//   ....[139]....
        /*07f0*/ 	.word	0x0000c960


	//   ....[140]....
        /*07f4*/ 	.word	0x0000c970


	//   ....[141]....
        /*07f8*/ 	.word	0x0000c980


	//   ....[142]....
        /*07fc*/ 	.word	0x0000c990


	//   ....[143]....
        /*0800*/ 	.word	0x0000c9b0


	//   ....[144]....
        /*0804*/ 	.word	0x0000c9d0


	//   ....[145]....
        /*0808*/ 	.word	0x0000c9f0


	//   ....[146]....
        /*080c*/ 	.word	0x0000ca40


	//   ....[147]....
        /*0810*/ 	.word	0x0000cac0


	//   ....[148]....
        /*0814*/ 	.word	0x0000cb90


	//   ....[149]....
        /*0818*/ 	.word	0x0000cbd0


	//   ....[150]....
        /*081c*/ 	.word	0x0000cc20


	//   ....[151]....
        /*0820*/ 	.word	0x0000cc90


	//   ....[152]....
        /*0824*/ 	.word	0x0000ccd0


	//   ....[153]....
        /*0828*/ 	.word	0x0000cd10


	//   ....[154]....
        /*082c*/ 	.word	0x0000cd50


	//   ....[155]....
        /*0830*/ 	.word	0x0000ce70


	//   ....[156]....
        /*0834*/ 	.word	0x0000cec0


	//   ....[157]....
        /*0838*/ 	.word	0x0000cf00


	//   ....[158]....
        /*083c*/ 	.word	0x0000cf40


	//   ....[159]....
        /*0840*/ 	.word	0x0000cfc0


	//   ....[160]....
        /*0844*/ 	.word	0x0000cff0


	//   ....[161]....
        /*0848*/ 	.word	0x0000dd60


	//   ....[162]....
        /*084c*/ 	.word	0x0000dd90


	//   ....[163]....
        /*0850*/ 	.word	0x0000eee0


	//   ....[164]....
        /*0854*/ 	.word	0x00010210


	//   ....[165]....
        /*0858*/ 	.word	0x00010250


	//   ....[166]....
        /*085c*/ 	.word	0x00010280


	//   ....[167]....
        /*0860*/ 	.word	0x00010300


	//   ....[168]....
        /*0864*/ 	.word	0x00010370


	//   ....[169]....
        /*0868*/ 	.word	0x00010390


	//   ....[170]....
        /*086c*/ 	.word	0x000103f0


	//   ....[171]....
        /*0870*/ 	.word	0x00010410


	//   ....[172]....
        /*0874*/ 	.word	0x00010470


	//   ....[173]....
        /*0878*/ 	.word	0x00010490


	//   ....[174]....
        /*087c*/ 	.word	0x000104f0


	//   ....[175]....
        /*0880*/ 	.word	0x00010510


	//   ....[176]....
        /*0884*/ 	.word	0x00010570


	//   ....[177]....
        /*0888*/ 	.word	0x00010590


	//   ....[178]....
        /*088c*/ 	.word	0x000105f0


	//   ....[179]....
        /*0890*/ 	.word	0x00010610


	//   ....[180]....
        /*0894*/ 	.word	0x000109b0


	//   ....[181]....
        /*0898*/ 	.word	0x000109e0


	//   ....[182]....
        /*089c*/ 	.word	0x00010a70


	//   ....[183]....
        /*08a0*/ 	.word	0x00010ab0


	//   ....[184]....
        /*08a4*/ 	.word	0x00010ae0


	//   ....[185]....
        /*08a8*/ 	.word	0x00010b10


	//   ....[186]....
        /*08ac*/ 	.word	0x00010b70


	//   ....[187]....
        /*08b0*/ 	.word	0x00010ba0


	//   ....[188]....
        /*08b4*/ 	.word	0x00010c00


	//   ....[189]....
        /*08b8*/ 	.word	0x00010c30


	//   ....[190]....
        /*08bc*/ 	.word	0x00010c90


	//   ....[191]....
        /*08c0*/ 	.word	0x00010cb0


	//   ....[192]....
        /*08c4*/ 	.word	0x00010cf0


	//   ....[193]....
        /*08c8*/ 	.word	0x00010d20


	//   ....[194]....
        /*08cc*/ 	.word	0x00010d90


	//   ....[195]....
        /*08d0*/ 	.word	0x00010db0


	//   ....[196]....
        /*08d4*/ 	.word	0x00011380


	//   ....[197]....
        /*08d8*/ 	.word	0x000113b0


	//   ....[198]....
        /*08dc*/ 	.word	0x000113e0


	//   ....[199]....
        /*08e0*/ 	.word	0x00011440


	//   ....[200]....
        /*08e4*/ 	.word	0x000114c0


	//   ....[201]....
        /*08e8*/ 	.word	0x000114e0


	//   ....[202]....
        /*08ec*/ 	.word	0x00011560


	//   ....[203]....
        /*08f0*/ 	.word	0x00011580


	//   ....[204]....
        /*08f4*/ 	.word	0x00011600


	//   ....[205]....
        /*08f8*/ 	.word	0x00011620


	//   ....[206]....
        /*08fc*/ 	.word	0x000116a0


	//   ....[207]....
        /*0900*/ 	.word	0x000116c0


	//   ....[208]....
        /*0904*/ 	.word	0x00011740


	//   ....[209]....
        /*0908*/ 	.word	0x00011760


	//   ....[210]....
        /*090c*/ 	.word	0x000117e0


	//   ....[211]....
        /*0910*/ 	.word	0x00011810


	//   ....[212]....
        /*0914*/ 	.word	0x00011e80


	//   ....[213]....
        /*0918*/ 	.word	0x00011ea0


	//   ....[214]....
        /*091c*/ 	.word	0x00011eb0


	//   ....[215]....
        /*0920*/ 	.word	0x00011ec0


	//   ....[216]....
        /*0924*/ 	.word	0x00011ed0


	//   ....[217]....
        /*0928*/ 	.word	0x00011ee0


	//   ....[218]....
        /*092c*/ 	.word	0x00011f00


	//   ....[219]....
        /*0930*/ 	.word	0x00011f50


	//   ....[220]....
        /*0934*/ 	.word	0x00011f70


	//   ....[221]....
        /*0938*/ 	.word	0x00011fb0


	//   ....[222]....
        /*093c*/ 	.word	0x00011fd0


	//   ....[223]....
        /*0940*/ 	.word	0x00012010


	//   ....[224]....
        /*0944*/ 	.word	0x00012030


	//   ....[225]....
        /*0948*/ 	.word	0x00012070


	//   ....[226]....
        /*094c*/ 	.word	0x00012090


	//   ....[227]....
        /*0950*/ 	.word	0x000120c0


	//   ....[228]....
        /*0954*/ 	.word	0x00012440


	//   ....[229]....
        /*0958*/ 	.word	0x00012460


	//   ....[230]....
        /*095c*/ 	.word	0x00012480


	//   ....[231]....
        /*0960*/ 	.word	0x00012490


	//   ....[232]....
        /*0964*/ 	.word	0x000124a0


	//   ....[233]....
        /*0968*/ 	.word	0x000124c0


	//   ....[234]....
        /*096c*/ 	.word	0x00012510


	//   ....[235]....
        /*0970*/ 	.word	0x00012530


	//   ....[236]....
        /*0974*/ 	.word	0x00012570


	//   ....[237]....
        /*0978*/ 	.word	0x00012590


	//   ....[238]....
        /*097c*/ 	.word	0x000125d0


	//   ....[239]....
        /*0980*/ 	.word	0x000125f0


	//   ....[240]....
        /*0984*/ 	.word	0x00012630


	//   ....[241]....
        /*0988*/ 	.word	0x00012650


	//   ....[242]....
        /*098c*/ 	.word	0x00012680


	//   ....[243]....
        /*0990*/ 	.word	0x000126e0


	//   ....[244]....
        /*0994*/ 	.word	0x00013be0


	//   ....[245]....
        /*0998*/ 	.word	0x000141c0


	//   ....[246]....
        /*099c*/ 	.word	0x000142b0


	//   ....[247]....
        /*09a0*/ 	.word	0x000143a0


	//   ....[248]....
        /*09a4*/ 	.word	0x00014450


	//   ....[249]....
        /*09a8*/ 	.word	0x00014520


	//   ....[250]....
        /*09ac*/ 	.word	0x00014580


	//   ....[251]....
        /*09b0*/ 	.word	0x00014650


	//   ....[252]....
        /*09b4*/ 	.word	0x000146b0


	//   ....[253]....
        /*09b8*/ 	.word	0x00014780


	//   ....[254]....
        /*09bc*/ 	.word	0x000147e0


	//   ....[255]....
        /*09c0*/ 	.word	0x000148b0


	//   ....[0]....
        /*09c4*/ 	.word	0x00014910


	//   ....[1]....
        /*09c8*/ 	.word	0x000149e0


	//   ....[2]....
        /*09cc*/ 	.word	0x00014a40


	//   ....[3]....
        /*09d0*/ 	.word	0x00014b10


	//   ....[4]....
        /*09d4*/ 	.word	0x00014b70


	//   ....[5]....
        /*09d8*/ 	.word	0x00014c30


	//   ....[6]....
        /*09dc*/ 	.word	0x00014dc0


	//   ....[7]....
        /*09e0*/ 	.word	0x00014e50


	//   ....[8]....
        /*09e4*/ 	.word	0x00014f40


	//   ....[9]....
        /*09e8*/ 	.word	0x00014f90


	//   ....[10]....
        /*09ec*/ 	.word	0x00015090


	//   ....[11]....
        /*09f0*/ 	.word	0x000150e0


	//   ....[12]....
        /*09f4*/ 	.word	0x000151e0


	//   ....[13]....
        /*09f8*/ 	.word	0x00015230


	//   ....[14]....
        /*09fc*/ 	.word	0x00015310


	//   ....[15]....
        /*0a00*/ 	.word	0x000153b0


	//   ....[16]....
        /*0a04*/ 	.word	0x00015430


	//   ....[17]....
        /*0a08*/ 	.word	0x000154e0


	//   ....[18]....
        /*0a0c*/ 	.word	0x00015540


	//   ....[19]....
        /*0a10*/ 	.word	0x00015610


	//   ....[20]....
        /*0a14*/ 	.word	0x00015680


	//   ....[21]....
        /*0a18*/ 	.word	0x00015740


	//   ....[22]....
        /*0a1c*/ 	.word	0x000157d0


	//   ....[23]....
        /*0a20*/ 	.word	0x00015840


	//   ....[24]....
        /*0a24*/ 	.word	0x000158f0


	//   ....[25]....
        /*0a28*/ 	.word	0x000159b0


	//   ....[26]....
        /*0a2c*/ 	.word	0x00015a30


	//   ....[27]....
        /*0a30*/ 	.word	0x00015b00


	//   ....[28]....
        /*0a34*/ 	.word	0x00015b70


	//   ....[29]....
        /*0a38*/ 	.word	0x00015c50


	//   ....[30]....
        /*0a3c*/ 	.word	0x00015cc0


	//   ....[31]....
        /*0a40*/ 	.word	0x00015da0


	//   ....[32]....
        /*0a44*/ 	.word	0x00015e10


	//   ....[33]....
        /*0a48*/ 	.word	0x00015ef0


	//   ....[34]....
        /*0a4c*/ 	.word	0x00015f60


	//   ....[35]....
        /*0a50*/ 	.word	0x00016030


	//   ....[36]....
        /*0a54*/ 	.word	0x000160a0


	//   ....[37]....
        /*0a58*/ 	.word	0x00016160


	//   ....[38]....
        /*0a5c*/ 	.word	0x000162a0


	//   ....[39]....
        /*0a60*/ 	.word	0x00016340


	//   ....[40]....
        /*0a64*/ 	.word	0x000163a0


	//   ....[41]....
        /*0a68*/ 	.word	0x00016450


	//   ....[42]....
        /*0a6c*/ 	.word	0x000164e0


	//   ....[43]....
        /*0a70*/ 	.word	0x00016580


	//   ....[44]....
        /*0a74*/ 	.word	0x00016600


	//   ....[45]....
        /*0a78*/ 	.word	0x000166a0


	//   ....[46]....
        /*0a7c*/ 	.word	0x00016730


	//   ....[47]....
        /*0a80*/ 	.word	0x000167d0


	//   ....[48]....
        /*0a84*/ 	.word	0x00016860


	//   ....[49]....
        /*0a88*/ 	.word	0x00016900


	//   ....[50]....
        /*0a8c*/ 	.word	0x00016980


	//   ....[51]....
        /*0a90*/ 	.word	0x00016a20


	//   ....[52]....
        /*0a94*/ 	.word	0x00016ab0


	//   ....[53]....
        /*0a98*/ 	.word	0x00016b50


	//   ....[54]....
        /*0a9c*/ 	.word	0x00016c30


	//   ....[55]....
        /*0aa0*/ 	.word	0x00016ce0


	//   ....[56]....
        /*0aa4*/ 	.word	0x00016d40


	//   ....[57]....
        /*0aa8*/ 	.word	0x00016df0


	//   ....[58]....
        /*0aac*/ 	.word	0x00016e50


	//   ....[59]....
        /*0ab0*/ 	.word	0x00016f00


	//   ....[60]....
        /*0ab4*/ 	.word	0x00016f60


	//   ....[61]....
        /*0ab8*/ 	.word	0x00017020


	//   ....[62]....
        /*0abc*/ 	.word	0x00017080


	//   ....[63]....
        /*0ac0*/ 	.word	0x00017130


	//   ....[64]....
        /*0ac4*/ 	.word	0x00017190


	//   ....[65]....
        /*0ac8*/ 	.word	0x00017240


	//   ....[66]....
        /*0acc*/ 	.word	0x000172a0


	//   ....[67]....
        /*0ad0*/ 	.word	0x00017360


	//   ....[68]....
        /*0ad4*/ 	.word	0x000173c0


	//   ....[69]....
        /*0ad8*/ 	.word	0x00017470


	//----- nvinfo : EIATTR_REG_RECONFIG
	.align		4
.L_268:
        /*0adc*/ 	.byte	0x01, 0x54
	.zero		2


	//----- nvinfo : EIATTR_SYSCALL_OFFSETS
	.align		4
        /*0ae0*/ 	.byte	0x04, 0x46
        /*0ae2*/ 	.short	(.L_270 - .L_269)


	//   ....[0]....
.L_269:
        /*0ae4*/ 	.word	0x00001560


	//   ....[1]....
        /*0ae8*/ 	.word	0x0000f710


	//   ....[2]....
        /*0aec*/ 	.word	0x0000f850


	//   ....[3]....
        /*0af0*/ 	.word	0x0000f990


	//   ....[4]....
        /*0af4*/ 	.word	0x0000fab0


	//   ....[5]....
        /*0af8*/ 	.word	0x000110d0


	//----- nvinfo : EIATTR_MBARRIER_INSTR_OFFSETS
	.align		4
.L_270:
        /*0afc*/ 	.byte	0x04, 0x39
        /*0afe*/ 	.short	(.L_272 - .L_271)


	//   ....[0]....
.L_271:
        /*0b00*/ 	.word	0x00000180
        /*0b04*/ 	.word	0x000000ff
        /*0b08*/ 	.word	0x00038800
        /*0b0c*/ 	.short	0x0100
        /*0b0e*/ 	.byte	0x08
	.zero		1


	//   ....[1]....
        /*0b10*/ 	.word	0x00000190
        /*0b14*/ 	.word	0x000000ff
        /*0b18*/ 	.word	0x00038820
        /*0b1c*/ 	.short	0x0100
        /*0b1e*/ 	.byte	0x08
	.zero		1


	//   ....[2]....
        /*0b20*/ 	.word	0x00000280
        /*0b24*/ 	.word	0x000000ff
        /*0b28*/ 	.word	0x00038830
        /*0b2c*/ 	.short	0x0100
        /*0b2e*/ 	.byte	0x08
	.zero		1


	//   ....[3]....
        /*0b30*/ 	.word	0x00000290
        /*0b34*/ 	.word	0x000000ff
        /*0b38*/ 	.word	0x00038840
        /*0b3c*/ 	.short	0x0100
        /*0b3e*/ 	.byte	0x08
	.zero		1


	//   ....[4]....
        /*0b40*/ 	.word	0x000002a0
        /*0b44*/ 	.word	0x000000ff
        /*0b48*/ 	.word	0x00038838
        /*0b4c*/ 	.short	0x0100
        /*0b4e*/ 	.byte	0x08
	.zero		1


	//   ....[5]....
        /*0b50*/ 	.word	0x000002b0
        /*0b54*/ 	.word	0x000000ff
        /*0b58*/ 	.word	0x00038848
        /*0b5c*/ 	.short	0x0100
        /*0b5e*/ 	.byte	0x08
	.zero		1


	//   ....[6]....
        /*0b60*/ 	.word	0x000003e0
        /*0b64*/ 	.word	0x000000ff
        /*0b68*/ 	.word	0x00038850
        /*0b6c*/ 	.short	0x0100
        /*0b6e*/ 	.byte	0x08
	.zero		1


	//   ....[7]....
        /*0b70*/ 	.word	0x000003f0
        /*0b74*/ 	.word	0x000000ff
        /*0b78*/ 	.word	0x00038860
        /*0b7c*/ 	.short	0x0100
        /*0b7e*/ 	.byte	0x08
	.zero		1


	//   ....[8]....
        /*0b80*/ 	.word	0x00000400
        /*0b84*/ 	.word	0x000000ff
        /*0b88*/ 	.word	0x00038858
        /*0b8c*/ 	.short	0x0100
        /*0b8e*/ 	.byte	0x08
	.zero		1


	//   ....[9]....
        /*0b90*/ 	.word	0x00000410
        /*0b94*/ 	.word	0x000000ff
        /*0b98*/ 	.word	0x00038868
        /*0b9c*/ 	.short	0x0100
        /*0b9e*/ 	.byte	0x08
	.zero		1


	//   ....[10]....
        /*0ba0*/ 	.word	0x00000500
        /*0ba4*/ 	.word	0x000000ff
        /*0ba8*/ 	.word	0x00038870
        /*0bac*/ 	.short	0x0100
        /*0bae*/ 	.byte	0x06
	.zero		1


	//   ....[11]....
        /*0bb0*/ 	.word	0x00000510
        /*0bb4*/ 	.word	0x000000ff
        /*0bb8*/ 	.word	0x00038880
        /*0bbc*/ 	.short	0x0100
        /*0bbe*/ 	.byte	0x06
	.zero		1


	//   ....[12]....
        /*0bc0*/ 	.word	0x00000520
        /*0bc4*/ 	.word	0x000000ff
        /*0bc8*/ 	.word	0x00038878
        /*0bcc*/ 	.short	0x0100
        /*0bce*/ 	.byte	0x06
	.zero		1


	//   ....[13]....
        /*0bd0*/ 	.word	0x00000530
        /*0bd4*/ 	.word	0x000000ff
        /*0bd8*/ 	.word	0x00038888
        /*0bdc*/ 	.short	0x0100
        /*0bde*/ 	.byte	0x06
	.zero		1


	//   ....[14]....
        /*0be0*/ 	.word	0x00000660
        /*0be4*/ 	.word	0x000000ff
        /*0be8*/ 	.word	0x00038890
        /*0bec*/ 	.short	0x0100
        /*0bee*/ 	.byte	0x08
	.zero		1


	//   ....[15]....
        /*0bf0*/ 	.word	0x00000670
        /*0bf4*/ 	.word	0x000000ff
        /*0bf8*/ 	.word	0x000388a0
        /*0bfc*/ 	.short	0x0100
        /*0bfe*/ 	.byte	0x08
	.zero		1


	//   ....[16]....
        /*0c00*/ 	.word	0x00000680
        /*0c04*/ 	.word	0x000000ff
        /*0c08*/ 	.word	0x00038898
        /*0c0c*/ 	.short	0x0100
        /*0c0e*/ 	.byte	0x08
	.zero		1


	//   ....[17]....
        /*0c10*/ 	.word	0x00000690
        /*0c14*/ 	.word	0x000000ff
        /*0c18*/ 	.word	0x000388a8
        /*0c1c*/ 	.short	0x0100
        /*0c1e*/ 	.byte	0x08
	.zero		1


	//   ....[18]....
        /*0c20*/ 	.word	0x000007d0
        /*0c24*/ 	.word	0x000000ff
        /*0c28*/ 	.word	0x000388b0
        /*0c2c*/ 	.short	0x0100
        /*0c2e*/ 	.byte	0x08
	.zero		1


	//   ....[19]....
        /*0c30*/ 	.word	0x000007e0
        /*0c34*/ 	.word	0x000000ff
        /*0c38*/ 	.word	0x000388c0
        /*0c3c*/ 	.short	0x0100
        /*0c3e*/ 	.byte	0x08
	.zero		1


	//   ....[20]....
        /*0c40*/ 	.word	0x000007f0
        /*0c44*/ 	.word	0x000000ff
        /*0c48*/ 	.word	0x000388b8
        /*0c4c*/ 	.short	0x0100
        /*0c4e*/ 	.byte	0x08
	.zero		1


	//   ....[21]....
        /*0c50*/ 	.word	0x00000800
        /*0c54*/ 	.word	0x000000ff
        /*0c58*/ 	.word	0x000388c8
        /*0c5c*/ 	.short	0x0100
        /*0c5e*/ 	.byte	0x08
	.zero		1


	//   ....[22]....
        /*0c60*/ 	.word	0x00001830
        /*0c64*/ 	.word	0x000000ff
        /*0c68*/ 	.word	0x00038800
        /*0c6c*/ 	.short	0x010a
        /*0c6e*/ 	.byte	0x29
	.zero		1


	//   ....[23]....
        /*0c70*/ 	.word	0x000018f0
        /*0c74*/ 	.word	0x000000ff
        /*0c78*/ 	.word	0x00038830
        /*0c7c*/ 	.short	0x010a
        /*0c7e*/ 	.byte	0x29
	.zero		1


	//   ....[24]....
        /*0c80*/ 	.word	0x00001930
        /*0c84*/ 	.word	0x000000ff
        /*0c88*/ 	.word	0x00038830
        /*0c8c*/ 	.short	0x010a
        /*0c8e*/ 	.byte	0x29
	.zero		1


	//   ....[25]....
        /*0c90*/ 	.word	0x000027c0
        /*0c94*/ 	.word	0x000000ff
        /*0c98*/ 	.word	0x00000000
        /*0c9c*/ 	.short	0x0101
        /*0c9e*/ 	.byte	0x06
	.zero		1


	//   ....[26]....
        /*0ca0*/ 	.word	0x000043a0
        /*0ca4*/ 	.word	0x000000ff
        /*0ca8*/ 	.word	0x00038850
        /*0cac*/ 	.short	0x010a
        /*0cae*/ 	.byte	0x29
	.zero		1


	//   ....[27]....
        /*0cb0*/ 	.word	0x000043e0
        /*0cb4*/ 	.word	0x000000ff
        /*0cb8*/ 	.word	0x00038850
        /*0cbc*/ 	.short	0x010a
        /*0cbe*/ 	.byte	0x29
	.zero		1


	//   ....[28]....
        /*0cc0*/ 	.word	0x000046b0
        /*0cc4*/ 	.word	0x000000ff
        /*0cc8*/ 	.word	0x00000000
        /*0ccc*/ 	.short	0x0101
        /*0cce*/ 	.byte	0x06
	.zero		1


	//   ....[29]....
        /*0cd0*/ 	.word	0x00004870
        /*0cd4*/ 	.word	0x000000ff
        /*0cd8*/ 	.word	0x00038830
        /*0cdc*/ 	.short	0x010a
        /*0cde*/ 	.byte	0x36
	.zero		1


	//   ....[30]....
        /*0ce0*/ 	.word	0x000048c0
        /*0ce4*/ 	.word	0x000000ff
        /*0ce8*/ 	.word	0x00038830
        /*0cec*/ 	.short	0x010a
        /*0cee*/ 	.byte	0x36
	.zero		1


	//   ....[31]....
        /*0cf0*/ 	.word	0x00005210
        /*0cf4*/ 	.word	0x000000ff
        /*0cf8*/ 	.word	0x00000000
        /*0cfc*/ 	.short	0x0101
        /*0cfe*/ 	.byte	0x06
	.zero		1


	//   ....[32]....
        /*0d00*/ 	.word	0x000078b0
        /*0d04*/ 	.word	0x000000ff
        /*0d08*/ 	.word	0x00038850
        /*0d0c*/ 	.short	0x010a
        /*0d0e*/ 	.byte	0x36
	.zero		1


	//   ....[33]....
        /*0d10*/ 	.word	0x00007900
        /*0d14*/ 	.word	0x000000ff
        /*0d18*/ 	.word	0x00038850
        /*0d1c*/ 	.short	0x010a
        /*0d1e*/ 	.byte	0x36
	.zero		1


	//   ....[34]....
        /*0d20*/ 	.word	0x00007b40
        /*0d24*/ 	.word	0x000000ff
        /*0d28*/ 	.word	0x00000000
        /*0d2c*/ 	.short	0x0101
        /*0d2e*/ 	.byte	0x36
	.zero		1


	//   ....[35]....
        /*0d30*/ 	.word	0x00007c70
        /*0d34*/ 	.word	0x000000ff
        /*0d38*/ 	.word	0x00038830
        /*0d3c*/ 	.short	0x010a
        /*0d3e*/ 	.byte	0x2c
	.zero		1


	//   ....[36]....
        /*0d40*/ 	.word	0x00007cb0
        /*0d44*/ 	.word	0x000000ff
        /*0d48*/ 	.word	0x00038830
        /*0d4c*/ 	.short	0x010a
        /*0d4e*/ 	.byte	0x2c
	.zero		1


	//   ....[37]....
        /*0d50*/ 	.word	0x00008410
        /*0d54*/ 	.word	0x000000ff
        /*0d58*/ 	.word	0x00000000
        /*0d5c*/ 	.short	0x0101
        /*0d5e*/ 	.byte	0x06
	.zero		1


	//   ....[38]....
        /*0d60*/ 	.word	0x0000a300
        /*0d64*/ 	.word	0x000000ff
        /*0d68*/ 	.word	0x00038850
        /*0d6c*/ 	.short	0x010a
        /*0d6e*/ 	.byte	0x2c
	.zero		1


	//   ....[39]....
        /*0d70*/ 	.word	0x0000a340
        /*0d74*/ 	.word	0x000000ff
        /*0d78*/ 	.word	0x00038850
        /*0d7c*/ 	.short	0x010a
        /*0d7e*/ 	.byte	0x2c
	.zero		1


	//   ....[40]....
        /*0d80*/ 	.word	0x0000a580
        /*0d84*/ 	.word	0x000000ff
        /*0d88*/ 	.word	0x00000000
        /*0d8c*/ 	.short	0x0101
        /*0d8e*/ 	.byte	0x2c
	.zero		1


	//   ....[41]....
        /*0d90*/ 	.word	0x0000cf70
        /*0d94*/ 	.word	0x000000ff
        /*0d98*/ 	.word	0x00000000
        /*0d9c*/ 	.short	0x0101
        /*0d9e*/ 	.byte	0x04
	.zero		1


	//   ....[42]....
        /*0da0*/ 	.word	0x0000ffe0
        /*0da4*/ 	.word	0x000000ff
        /*0da8*/ 	.word	0x00038880
        /*0dac*/ 	.short	0x010a
        /*0dae*/ 	.byte	0x2c
	.zero		1


	//   ....[43]....
        /*0db0*/ 	.word	0x00010750
        /*0db4*/ 	.word	0x000000ff
        /*0db8*/ 	.word	0x00038870
        /*0dbc*/ 	.short	0x0107
        /*0dbe*/ 	.byte	0x2c
	.zero		1


	//   ....[44]....
        /*0dc0*/ 	.word	0x000107e0
        /*0dc4*/ 	.word	0x000000ff
        /*0dc8*/ 	.word	0x00038870
        /*0dcc*/ 	.short	0x0101
        /*0dce*/ 	.byte	0x2c
	.zero		1


	//   ....[45]....
        /*0dd0*/ 	.word	0x00010810
        /*0dd4*/ 	.word	0x000000ff
        /*0dd8*/ 	.word	0x00038840
        /*0ddc*/ 	.short	0x010a
        /*0dde*/ 	.byte	0x2c
	.zero		1


	//   ....[46]....
        /*0de0*/ 	.word	0x00010e70
        /*0de4*/ 	.word	0x000000ff
        /*0de8*/ 	.word	0x00038830
        /*0dec*/ 	.short	0x0107
        /*0dee*/ 	.byte	0x2c
	.zero		1


	//   ....[47]....
        /*0df0*/ 	.word	0x00010f00
        /*0df4*/ 	.word	0x000000ff
        /*0df8*/ 	.word	0x00038830
        /*0dfc*/ 	.short	0x0101
        /*0dfe*/ 	.byte	0x2c
	.zero		1


	//   ....[48]....
        /*0e00*/ 	.word	0x00011900
        /*0e04*/ 	.word	0x000000ff
        /*0e08*/ 	.word	0x00038800
        /*0e0c*/ 	.short	0x0107
        /*0e0e*/ 	.byte	0x2c
	.zero		1


	//   ....[49]....
        /*0e10*/ 	.word	0x00011940
        /*0e14*/ 	.word	0x000000ff
        /*0e18*/ 	.word	0x00038800
        /*0e1c*/ 	.short	0x0101
        /*0e1e*/ 	.byte	0x2c
	.zero		1


	//   ....[50]....
        /*0e20*/ 	.word	0x00011970
        /*0e24*/ 	.word	0x000000ff
        /*0e28*/ 	.word	0x00038820
        /*0e2c*/ 	.short	0x010a
        /*0e2e*/ 	.byte	0x2c
	.zero		1


	//   ....[51]....
        /*0e30*/ 	.word	0x00011c90
        /*0e34*/ 	.word	0x00000004
        /*0e38*/ 	.word	0x00038880
        /*0e3c*/ 	.short	0x010a
        /*0e3e*/ 	.byte	0x3f
	.zero		1


	//   ....[52]....
        /*0e40*/ 	.word	0x000121d0
        /*0e44*/ 	.word	0x00000004
        /*0e48*/ 	.word	0x00038870
        /*0e4c*/ 	.short	0x0107
        /*0e4e*/ 	.byte	0x3f
	.zero		1


	//   ....[53]....
        /*0e50*/ 	.word	0x00012260
        /*0e54*/ 	.word	0x00000004
        /*0e58*/ 	.word	0x00038870
        /*0e5c*/ 	.short	0x0101
        /*0e5e*/ 	.byte	0x3f
	.zero		1


	//   ....[54]....
        /*0e60*/ 	.word	0x00012290
        /*0e64*/ 	.word	0x00000004
        /*0e68*/ 	.word	0x00038840
        /*0e6c*/ 	.short	0x010a
        /*0e6e*/ 	.byte	0x3f
	.zero		1


	//   ....[55]....
        /*0e70*/ 	.word	0x000127a0
        /*0e74*/ 	.word	0x00000004
        /*0e78*/ 	.word	0x00038830
        /*0e7c*/ 	.short	0x0107
        /*0e7e*/ 	.byte	0x3f
	.zero		1


	//   ....[56]....
        /*0e80*/ 	.word	0x00012840
        /*0e84*/ 	.word	0x00000004
        /*0e88*/ 	.word	0x00038830
        /*0e8c*/ 	.short	0x0101
        /*0e8e*/ 	.byte	0x3f
	.zero		1


	//   ....[57]....
        /*0e90*/ 	.word	0x000128c0
        /*0e94*/ 	.word	0x00000005
        /*0e98*/ 	.word	0x00038870
        /*0e9c*/ 	.short	0x010a
        /*0e9e*/ 	.byte	0x3f
	.zero		1


	//   ....[58]....
        /*0ea0*/ 	.word	0x00012950
        /*0ea4*/ 	.word	0x00000005
        /*0ea8*/ 	.word	0x00038860
        /*0eac*/ 	.short	0x010a
        /*0eae*/ 	.byte	0x3f
	.zero		1


	//   ....[59]....
        /*0eb0*/ 	.word	0x000130d0
        /*0eb4*/ 	.word	0x00000005
        /*0eb8*/ 	.word	0x00038850
        /*0ebc*/ 	.short	0x0101
        /*0ebe*/ 	.byte	0x3f
	.zero		1


	//   ....[60]....
        /*0ec0*/ 	.word	0x00013170
        /*0ec4*/ 	.word	0x00000005
        /*0ec8*/ 	.word	0x00000000
        /*0ecc*/ 	.short	0x0101
        /*0ece*/ 	.byte	0x3f
	.zero		1


	//   ....[61]....
        /*0ed0*/ 	.word	0x00013240
        /*0ed4*/ 	.word	0x00000011
        /*0ed8*/ 	.word	0x00038870
        /*0edc*/ 	.short	0x010a
        /*0ede*/ 	.byte	0x3f
	.zero		1


	//   ....[62]....
        /*0ee0*/ 	.word	0x00013300
        /*0ee4*/ 	.word	0x00000011
        /*0ee8*/ 	.word	0x00038860
        /*0eec*/ 	.short	0x010a
        /*0eee*/ 	.byte	0x3f
	.zero		1


	//   ....[63]....
        /*0ef0*/ 	.word	0x00013a70
        /*0ef4*/ 	.word	0x00000011
        /*0ef8*/ 	.word	0x00038850
        /*0efc*/ 	.short	0x0101
        /*0efe*/ 	.byte	0x3f
	.zero		1


	//   ....[64]....
        /*0f00*/ 	.word	0x00013b40
        /*0f04*/ 	.word	0x00000011
        /*0f08*/ 	.word	0x00000000
        /*0f0c*/ 	.short	0x0101
        /*0f0e*/ 	.byte	0x3f
	.zero		1


	//   ....[65]....
        /*0f10*/ 	.word	0x00013b90
        /*0f14*/ 	.word	0x00000005
        /*0f18*/ 	.word	0x00038820
        /*0f1c*/ 	.short	0x010a
        /*0f1e*/ 	.byte	0x3f
	.zero		1


	//   ....[66]....
        /*0f20*/ 	.word	0x00013cb0
        /*0f24*/ 	.word	0x00000004
        /*0f28*/ 	.word	0x00038840
        /*0f2c*/ 	.short	0x010a
        /*0f2e*/ 	.byte	0x3f
	.zero		1


	//   ....[67]....
        /*0f30*/ 	.word	0x00013d50
        /*0f34*/ 	.word	0x00000005
        /*0f38*/ 	.word	0x00038840
        /*0f3c*/ 	.short	0x010a
        /*0f3e*/ 	.byte	0x3f
	.zero		1


	//   ....[68]....
        /*0f40*/ 	.word	0x00013d90
        /*0f44*/ 	.word	0x00000004
        /*0f48*/ 	.word	0x00038860
        /*0f4c*/ 	.short	0x010a
        /*0f4e*/ 	.byte	0x3f
	.zero		1


	//   ....[69]....
        /*0f50*/ 	.word	0x00013dd0
        /*0f54*/ 	.word	0x00000005
        /*0f58*/ 	.word	0x00038860
        /*0f5c*/ 	.short	0x010a
        /*0f5e*/ 	.byte	0x3f
	.zero		1


	//   ....[70]....
        /*0f60*/ 	.word	0x00013e10
        /*0f64*/ 	.word	0x00000004
        /*0f68*/ 	.word	0x00038880
        /*0f6c*/ 	.short	0x010a
        /*0f6e*/ 	.byte	0x3f
	.zero		1


	//   ....[71]....
        /*0f70*/ 	.word	0x00013e50
        /*0f74*/ 	.word	0x00000005
        /*0f78*/ 	.word	0x00038880
        /*0f7c*/ 	.short	0x010a
        /*0f7e*/ 	.byte	0x3f
	.zero		1


	//   ....[72]....
        /*0f80*/ 	.word	0x00013ec0
        /*0f84*/ 	.word	0x00000003
        /*0f88*/ 	.word	0x00038800
        /*0f8c*/ 	.short	0x010a
        /*0f8e*/ 	.byte	0x3f
	.zero		1


	//   ....[73]....
        /*0f90*/ 	.word	0x00013f20
        /*0f94*/ 	.word	0x00000003
        /*0f98*/ 	.word	0x00038830
        /*0f9c*/ 	.short	0x010a
        /*0f9e*/ 	.byte	0x3f
	.zero		1


	//   ....[74]....
        /*0fa0*/ 	.word	0x00013f80
        /*0fa4*/ 	.word	0x00000009
        /*0fa8*/ 	.word	0x00038850
        /*0fac*/ 	.short	0x010a
        /*0fae*/ 	.byte	0x3f
	.zero		1


	//   ....[75]....
        /*0fb0*/ 	.word	0x00013ff0
        /*0fb4*/ 	.word	0x00000004
        /*0fb8*/ 	.word	0x00038830
        /*0fbc*/ 	.short	0x010a
        /*0fbe*/ 	.byte	0x3f
	.zero		1


	//   ....[76]....
        /*0fc0*/ 	.word	0x00014060
        /*0fc4*/ 	.word	0x00000008
        /*0fc8*/ 	.word	0x00038850
        /*0fcc*/ 	.short	0x010a
        /*0fce*/ 	.byte	0x3f
	.zero		1


	//   ....[77]....
        /*0fd0*/ 	.word	0x000140c0
        /*0fd4*/ 	.word	0x0000000a
        /*0fd8*/ 	.word	0x00038830
        /*0fdc*/ 	.short	0x010a
        /*0fde*/ 	.byte	0x3f
	.zero		1


	//   ....[78]....
        /*0fe0*/ 	.word	0x00014120
        /*0fe4*/ 	.word	0x00000008
        /*0fe8*/ 	.word	0x00038850
        /*0fec*/ 	.short	0x010a
        /*0fee*/ 	.byte	0x3f
	.zero		1


	//   ....[79]....
        /*0ff0*/ 	.word	0x00014200
        /*0ff4*/ 	.word	0x00000002
        /*0ff8*/ 	.word	0x00038880
        /*0ffc*/ 	.short	0x010a
        /*0ffe*/ 	.byte	0x3f
	.zero		1


	//   ....[80]....
        /*1000*/ 	.word	0x00014d10
        /*1004*/ 	.word	0x00000002
        /*1008*/ 	.word	0x00038840
        /*100c*/ 	.short	0x010a
        /*100e*/ 	.byte	0x3f
	.zero		1


	//   ....[81]....
        /*1010*/ 	.word	0x000161a0
        /*1014*/ 	.word	0x00000003
        /*1018*/ 	.word	0x00038820
        /*101c*/ 	.short	0x010a
        /*101e*/ 	.byte	0x3f
	.zero		1


	//   ....[82]....
        /*1020*/ 	.word	0x000161f0
        /*1024*/ 	.word	0x00000004
        /*1028*/ 	.word	0x00038880
        /*102c*/ 	.short	0x010a
        /*102e*/ 	.byte	0x3f
	.zero		1


	//   ....[83]....
        /*1030*/ 	.word	0x00016b80
        /*1034*/ 	.word	0x00000004
        /*1038*/ 	.word	0x00038840
        /*103c*/ 	.short	0x010a
        /*103e*/ 	.byte	0x3f
	.zero		1


	//   ....[84]....
        /*1040*/ 	.word	0x000174a0
        /*1044*/ 	.word	0x00000005
        /*1048*/ 	.word	0x00038870
        /*104c*/ 	.short	0x010a
        /*104e*/ 	.byte	0x3f
	.zero		1


	//   ....[85]....
        /*1050*/ 	.word	0x000174f0
        /*1054*/ 	.word	0x00000005
        /*1058*/ 	.word	0x00038860
        /*105c*/ 	.short	0x010a
        /*105e*/ 	.byte	0x3f
	.zero		1


	//   ....[86]....
        /*1060*/ 	.word	0x00017540
        /*1064*/ 	.word	0x00000011
        /*1068*/ 	.word	0x00038870
        /*106c*/ 	.short	0x010a
        /*106e*/ 	.byte	0x3f
	.zero		1


	//   ....[87]....
        /*1070*/ 	.word	0x00017590
        /*1074*/ 	.word	0x00000011
        /*1078*/ 	.word	0x00038860
        /*107c*/ 	.short	0x010a
        /*107e*/ 	.byte	0x3f
	.zero		1


	//   ....[88]....
        /*1080*/ 	.word	0x000175e0
        /*1084*/ 	.word	0x00000005
        /*1088*/ 	.word	0x00038820
        /*108c*/ 	.short	0x010a
        /*108e*/ 	.byte	0x3f
	.zero		1


	//   ....[89]....
        /*1090*/ 	.word	0x00017630
        /*1094*/ 	.word	0x00000004
        /*1098*/ 	.word	0x00038840
        /*109c*/ 	.short	0x010a
        /*109e*/ 	.byte	0x3f
	.zero		1


	//   ....[90]....
        /*10a0*/ 	.word	0x00017680
        /*10a4*/ 	.word	0x00000005
        /*10a8*/ 	.word	0x00038840
        /*10ac*/ 	.short	0x010a
        /*10ae*/ 	.byte	0x3f
	.zero		1


	//   ....[91]....
        /*10b0*/ 	.word	0x000176d0
        /*10b4*/ 	.word	0x00000004
        /*10b8*/ 	.word	0x00038860
        /*10bc*/ 	.short	0x010a
        /*10be*/ 	.byte	0x3f
	.zero		1


	//   ....[92]....
        /*10c0*/ 	.word	0x00017720
        /*10c4*/ 	.word	0x00000005
        /*10c8*/ 	.word	0x00038860
        /*10cc*/ 	.short	0x010a
        /*10ce*/ 	.byte	0x3f
	.zero		1


	//   ....[93]....
        /*10d0*/ 	.word	0x00017770
        /*10d4*/ 	.word	0x00000004
        /*10d8*/ 	.word	0x00038880
        /*10dc*/ 	.short	0x010a
        /*10de*/ 	.byte	0x3f
	.zero		1


	//----- nvinfo : EIATTR_NUM_MBARRIERS
	.align		4
.L_272:
        /*10e0*/ 	.byte	0x03, 0x38
        /*10e2*/ 	.short	0x0016


	//----- nvinfo : EIATTR_EXIT_INSTR_OFFSETS
	.align		4
        /*10e4*/ 	.byte	0x04, 0x1c
        /*10e6*/ 	.short	(.L_274 - .L_273)


	//   ....[0]....
.L_273:
        /*10e8*/ 	.word	0x00013ea0


	//----- nvinfo : EIATTR_MAX_THREADS
	.align		4
.L_274:
        /*10ec*/ 	.byte	0x04, 0x05
        /*10ee*/ 	.short	(.L_276 - .L_275)
.L_275:
        /*10f0*/ 	.word	0x00000180
        /*10f4*/ 	.word	0x00000001
        /*10f8*/ 	.word	0x00000001


	//----- nvinfo : EIATTR_CRS_STACK_SIZE
	.align		4
.L_276:
        /*10fc*/ 	.byte	0x04, 0x1e
        /*10fe*/ 	.short	(.L_278 - .L_277)
.L_277:
        /*1100*/ 	.word	0x00000000


	//----- nvinfo : EIATTR_CBANK_PARAM_SIZE
	.align		4
.L_278:
        /*1104*/ 	.byte	0x03, 0x19
        /*1106*/ 	.short	0x0a70


	//----- nvinfo : EIATTR_PARAM_CBANK
	.align		4
        /*1108*/ 	.byte	0x04, 0x0a
        /*110a*/ 	.short	(.L_280 - .L_279)
	.align		4
.L_279:
        /*110c*/ 	.word	index@(.nv.constant0._ZN7cutlass13device_kernelIN5flash11enable_sm90INS1_16FlashAttnFwdSm90INS1_25CollectiveMainloopFwdSm90ILi2EN4cute5tupleIJNS5_1CILi1EEES8_S8_EEENS6_IJNS7_ILi128EEESA_NS7_ILi256EEEEEELi256ENS_12float_e4m3_tEfNS_4arch4Sm90ELb1ELb0ELb1ELb0ELb1ELb0ELb0ELb1ELb0ELb1ELb1ELb0EEENS1_21CollectiveEpilogueFwdINS6_IJSA_SB_SA_EEES9_NS_10bfloat16_tESF_Li256ELb0ELb1ELb1ELb1EEENS1_19SingleTileSchedulerILb0ELb1ELb1ELi128EEEEEEEEEvNT_6ParamsE)
        /*1110*/ 	.short	0x0210
        /*1112*/ 	.short	0x0a70


	//----- nvinfo : EIATTR_SW_WAR
	.align		4
.L_280:
        /*1114*/ 	.byte	0x04, 0x36
        /*1116*/ 	.short	(.L_282 - .L_281)
.L_281:
        /*1118*/ 	.word	0x00000008
.L_282:


//--------------------- .nv.info._ZN7cutlass13device_kernelIN5flash11enable_sm90INS1_16FlashAttnFwdSm90INS1_25CollectiveMainloopFwdSm90ILi2EN4cute5tupleIJNS5_1CILi1EEES8_S8_EEENS6_IJNS7_ILi128EEESA_NS7_ILi256EEEEEELi256ENS_12float_e4m3_tEfNS_4arch4Sm90ELb1ELb0ELb1ELb1ELb1ELb0ELb0ELb1ELb0ELb1ELb1ELb0EEENS1_21CollectiveEpilogueFwdINS6_IJSA_SB_SA_EEES9_NS_10bfloat16_tESF_Li256ELb1ELb1ELb1ELb1EEENS1_36VarlenDynamicPersistentTileSchedulerILi128ELi128ELi256ELi128ELb1ELb1ELb1ELb1ELb1ELb1EEEEEEEEEvNT_6ParamsE --------------------------
	.section	.nv.info._ZN7cutlass13device_kernelIN5flash11enable_sm90INS1_16FlashAttnFwdSm90INS1_25CollectiveMainloopFwdSm90ILi2EN4cute5tupleIJNS5_1CILi1EEES8_S8_EEENS6_IJNS7_ILi128EEESA_NS7_ILi256EEEEEELi256ENS_12float_e4m3_tEfNS_4arch4Sm90ELb1ELb0ELb1ELb1ELb1ELb0ELb0ELb1ELb0ELb1ELb1ELb0EEENS1_21CollectiveEpilogueFwdINS6_IJSA_SB_SA_EEES9_NS_10bfloat16_tESF_Li256ELb1ELb1ELb1ELb1EEENS1_36VarlenDynamicPersistentTileSchedulerILi128ELi128ELi256ELi128ELb1ELb1ELb1ELb1ELb1ELb1EEEEEEEEEvNT_6ParamsE,"",@"SHT_CUDA_INFO"
	.sectionflags	@""
	.align	4


	//----- nvinfo : EIATTR_CUDA_API_VERSION
	.align		4
        /*0000*/ 	.byte	0x04, 0x37
        /*0002*/ 	.short	(.L_284 - .L_283)
.L_283:
        /*0004*/ 	.word	0x00000082


	//----- nvinfo : EIATTR_KPARAM_INFO
	.align		4
.L_284:
        /*0008*/ 	.byte	0x04, 0x17
        /*000a*/ 	.short	(.L_286 - .L_285)
.L_285:
        /*000c*/ 	.word	0x00000000
        /*0010*/ 	.short	0x0000
        /*0012*/ 	.short	0x0070
        /*0014*/ 	.byte	0x00, 0xf0, 0x01, 0x2a


	//----- nvinfo : EIATTR_SPARSE_MMA_MASK
	.align		4
.L_286:
        /*0018*/ 	.byte	0x03, 0x50
        /*001a*/ 	.short	0x0000


	//----- nvinfo : EIATTR_MAXREG_COUNT
	.align		4
        /*001c*/ 	.byte	0x03, 0x1b
        /*001e*/ 	.short	0x00a8


	//----- nvinfo : EIATTR_NUM_BARRIERS
	.align		4
        /*0020*/ 	.byte	0x02, 0x4c
        /*0022*/ 	.byte	0x10
	.zero		1


	//----- nvinfo : EIATTR_EXTERNS
	.align		4
        /*0024*/ 	.byte	0x04, 0x0f
        /*0026*/ 	.short	(.L_288 - .L_287)


	//   ....[0]....
	.align		4
.L_287:
        /*0028*/ 	.word	index@(__assertfail)


	//----- nvinfo : EIATTR_ANNOTATIONS
	.align		4
.L_288:
        /*002c*/ 	.byte	0x04, 0x55
        /*002e*/ 	.short	(.L_290 - .L_289)


	//   ....[0]....
.L_289:
        /* <DEDUP_REMOVED lines=32> */


	//----- nvinfo : EIATTR_MERCURY_ISA_VERSION
	.align		4
.L_290:
        /*0220*/ 	.byte	0x03, 0x5f
        /*0222*/ 	.short	0x0101


	//----- nvinfo : EIATTR_UNUSED_LOAD_BYTE_OFFSET
	.align		4
        /*0224*/ 	.byte	0x04, 0x44
        /*0226*/ 	.short	(.L_292 - .L_291)


	//   ....[0]....
.L_291:
        /*0228*/ 	.word	0x00000980
        /*022c*/ 	.word	0x0000fff0


	//   ....[1]....
        /*0230*/ 	.word	0x0000ba90
        /*0234*/ 	.word	0x0000fff0


	//----- nvinfo : EIATTR_INT_WARP_WIDE_INSTR_OFFSETS
	.align		4
.L_292:
        /*0238*/ 	.byte	0x04, 0x31
        /*023a*/ 	.short	(.L_294 - .L_293)


	//   ....[0]....
.L_293:
        /*023c*/ 	.word	0x000000c0


	//   ....[1]....
        /*0240*/ 	.word	0x000000d0


	//   ....[2]....
        /*0244*/ 	.word	0x00000170


	//   ....[3]....
        /*0248*/ 	.word	0x000138b0


	//   ....[4]....
        /*024c*/ 	.word	0x00013940


	//   ....[5]....
        /*0250*/ 	.word	0x00017740


	//   ....[6]....
        /*0254*/ 	.word	0x000177d0


	//----- nvinfo : EIATTR_COOP_GROUP_MASK_REGIDS
	.align		4
.L_294:
        /*0258*/ 	.byte	0x04, 0x29
        /*025a*/ 	.short	(.L_296 - .L_295)


	//   ....[0]....
.L_295:
        /*025c*/ 	.word	0xffffffff


	//   ....[1]....
        /*0260*/ 	.word	0xffffffff


	//   ....[2]....
        /*0264*/ 	.word	0xffffffff


	//   ....[3]....
        /*0268*/ 	.word	0xffffffff


	//   ....[4]....
        /*026c*/ 	.word	0xffffffff


	//   ....[5]....
        /*0270*/ 	.word	0xffffffff


	//   ....[6]....
        /*0274*/ 	.word	0xffffffff


	//   ....[7]....
        /*0278*/ 	.word	0xffffffff


	//   ....[8]....
        /*027c*/ 	.word	0xffffffff


	//   ....[9]....
        /*0280*/ 	.word	0xffffffff


	//   ....[10]....
        /*0284*/ 	.word	0xffffffff


	//   ....[11]....
        /*0288*/ 	.word	0xffffffff


	//   ....[12]....
        /*028c*/ 	.word	0xffffffff


	//   ....[13]....
        /*0290*/ 	.word	0xffffffff


	//   ....[14]....
        /*0294*/ 	.word	0xffffffff


	//   ....[15]....
        /*0298*/ 	.word	0xffffffff


	//   ....[16]....
        /*029c*/ 	.word	0xffffffff


	//   ....[17]....
        /*02a0*/ 	.word	0xffffffff


	//   ....[18]....
        /*02a4*/ 	.word	0xffffffff


	//   ....[19]....
        /*02a8*/ 	.word	0xffffffff


	//   ....[20]....
        /*02ac*/ 	.word	0xffffffff


	//   ....[21]....
        /*02b0*/ 	.word	0xffffffff


	//   ....[22]....
        /*02b4*/ 	.word	0xffffffff


	//   ....[23]....
        /*02b8*/ 	.word	0xffffffff


	//   ....[24]....
        /*02bc*/ 	.word	0xffffffff


	//   ....[25]....
        /*02c0*/ 	.word	0xffffffff


	//   ....[26]....
        /*02c4*/ 	.word	0xffffffff


	//   ....[27]....
        /*02c8*/ 	.word	0xffffffff


	//   ....[28]....
        /*02cc*/ 	.word	0xffffffff


	//   ....[29]....
        /*02d0*/ 	.word	0xffffffff


	//   ....[30]....
        /*02d4*/ 	.word	0xffffffff


	//   ....[31]....
        /*02d8*/ 	.word	0xffffffff


	//   ....[32]....
        /*02dc*/ 	.word	0xffffffff


	//   ....[33]....
        /*02e0*/ 	.word	0xffffffff


	//   ....[34]....
        /*02e4*/ 	.word	0xffffffff


	//   ....[35]....
        /*02e8*/ 	.word	0xffffffff


	//   ....[36]....
        /*02ec*/ 	.word	0xffffffff


	//   ....[37]....
        /*02f0*/ 	.word	0xffffffff


	//   ....[38]....
        /*02f4*/ 	.word	0xffffffff


	//   ....[39]....
        /*02f8*/ 	.word	0xffffffff


	//   ....[40]....
        /*02fc*/ 	.word	0xffffffff


	//   ....[41]....
        /*0300*/ 	.word	0xffffffff


	//   ....[42]....
        /*0304*/ 	.word	0xffffffff


	//   ....[43]....
        /*0308*/ 	.word	0xffffffff


	//   ....[44]....
        /*030c*/ 	.word	0xffffffff


	//   ....[45]....
        /*0310*/ 	.word	0xffffffff


	//   ....[46]....
        /*0314*/ 	.word	0xffffffff


	//   ....[47]....
        /*0318*/ 	.word	0xffffffff


	//   ....[48]....
        /*031c*/ 	.word	0xffffffff


	//   ....[49]....
        /*0320*/ 	.word	0xffffffff


	//   ....[50]....
        /*0324*/ 	.word	0xffffffff


	//   ....[51]....
        /*0328*/ 	.word	0xffffffff


	//   ....[52]....
        /*032c*/ 	.word	0xffffffff


	//   ....[53]....
        /*0330*/ 	.word	0xffffffff


	//   ....[54]....
        /*0334*/ 	.word	0xffffffff


	//   ....[55]....
        /*0338*/ 	.word	0xffffffff


	//   ....[56]....
        /*033c*/ 	.word	0xffffffff


	//   ....[57]....
        /*0340*/ 	.word	0xffffffff


	//   ....[58]....
        /*0344*/ 	.word	0xffffffff


	//   ....[59]....
        /*0348*/ 	.word	0xffffffff


	//   ....[60]....
        /*034c*/ 	.word	0xffffffff


	//   ....[61]....
        /*0350*/ 	.word	0xffffffff


	//   ....[62]....
        /*0354*/ 	.word	0xffffffff


	//   ....[63]....
        /*0358*/ 	.word	0xffffffff


	//   ....[64]....
        /*035c*/ 	.word	0xffffffff


	//   ....[65]....
        /*0360*/ 	.word	0xffffffff


	//   ....[66]....
        /*0364*/ 	.word	0xffffffff


	//   ....[67]....
        /*0368*/ 	.word	0xffffffff


	//   ....[68]....
        /*036c*/ 	.word	0xffffffff


	//   ....[69]....
        /*0370*/ 	.word	0xffffffff


	//   ....[70]....
        /*0374*/ 	.word	0xffffffff


	//   ....[71]....
        /*0378*/ 	.word	0xffffffff


	//   ....[72]....
        /*037c*/ 	.word	0xffffffff


	//   ....[73]....
        /*0380*/ 	.word	0xffffffff


	//   ....[74]....
        /*0384*/ 	.word	0xffffffff


	//   ....[75]....
        /*0388*/ 	.word	0xffffffff


	//   ....[76]....
        /*038c*/ 	.word	0xffffffff


	//   ....[77]....
        /*0390*/ 	.word	0xffffffff


	//   ....[78]....
        /*0394*/ 	.word	0xffffffff


	//   ....[79]....
        /*0398*/ 	.word	0xffffffff


	//   ....[80]....
        /*039c*/ 	.word	0xffffffff


	//   ....[81]....
        /*03a0*/ 	.word	0xffffffff


	//   ....[82]....
        /*03a4*/ 	.word	0xffffffff


	//   ....[83]....
        /*03a8*/ 	.word	0xffffffff


	//   ....[84]....
        /*03ac*/ 	.word	0xffffffff


	//   ....[85]....
        /*03b0*/ 	.word	0xffffffff


	//   ....[86]....
        /*03b4*/ 	.word	0xffffffff


	//   ....[87]....
        /*03b8*/ 	.word	0xffffffff


	//   ....[88]....
        /*03bc*/ 	.word	0xffffffff


	//   ....[89]....
        /*03c0*/ 	.word	0xffffffff


	//   ....[90]....
        /*03c4*/ 	.word	0xffffffff


	//   ....[91]....
        /*03c8*/ 	.word	0xffffffff


	//   ....[92]....
        /*03cc*/ 	.word	0xffffffff


	//   ....[93]....
        /*03d0*/ 	.word	0xffffffff


	//   ....[94]....
        /*03d4*/ 	.word	0xffffffff


	//   ....[95]....
        /*03d8*/ 	.word	0xffffffff


	//   ....[96]....
        /*03dc*/ 	.word	0xffffffff


	//   ....[97]....
        /*03e0*/ 	.word	0xffffffff


	//   ....[98]....
        /*03e4*/ 	.word	0xffffffff


	//   ....[99]....
        /*03e8*/ 	.word	0xffffffff


	//   ....[100]....
        /*03ec*/ 	.word	0xffffffff


	//   ....[101]....
        /*03f0*/ 	.word	0xffffffff


	//   ....[102]....
        /*03f4*/ 	.word	0xffffffff


	//   ....[103]....
        /*03f8*/ 	.word	0xffffffff


	//   ....[104]....
        /*03fc*/ 	.word	0xffffffff


	//   ....[105]....
        /*0400*/ 	.word	0xffffffff


	//   ....[106]....
        /*0404*/ 	.word	0xffffffff


	//   ....[107]....
        /*0408*/ 	.word	0xffffffff


	//   ....[108]....
        /*040c*/ 	.word	0xffffffff


	//   ....[109]....
        /*0410*/ 	.word	0xffffffff


	//   ....[110]....
        /*0414*/ 	.word	0xffffffff


	//   ....[111]....
        /*0418*/ 	.word	0xffffffff


	//   ....[112]....
        /*041c*/ 	.word	0xffffffff


	//   ....[113]....
        /*0420*/ 	.word	0xffffffff


	//   ....[114]....
        /*0424*/ 	.word	0xffffffff


	//   ....[115]....
        /*0428*/ 	.word	0xffffffff


	//   ....[116]....
        /*042c*/ 	.word	0xffffffff


	//   ....[117]....
        /*0430*/ 	.word	0xffffffff


	//   ....[118]....
        /*0434*/ 	.word	0xffffffff


	//   ....[119]....
        /*0438*/ 	.word	0xffffffff


	//   ....[120]....
        /*043c*/ 	.word	0xffffffff


	//   ....[121]....
        /*0440*/ 	.word	0xffffffff


	//   ....[122]....
        /*0444*/ 	.word	0xffffffff


	//   ....[123]....
        /*0448*/ 	.word	0xffffffff


	//   ....[124]....
        /*044c*/ 	.word	0xffffffff


	//   ....[125]....
        /*0450*/ 	.word	0xffffffff


	//   ....[126]....
        /*0454*/ 	.word	0xffffffff


	//   ....[127]....
        /*0458*/ 	.word	0xffffffff


	//   ....[128]....
        /*045c*/ 	.word	0xffffffff


	//   ....[129]....
        /*0460*/ 	.word	0xffffffff


	//   ....[130]....
        /*0464*/ 	.word	0xffffffff


	//   ....[131]....
        /*0468*/ 	.word	0xffffffff


	//   ....[132]....
        /*046c*/ 	.word	0xffffffff


	//   ....[133]....
        /*0470*/ 	.word	0xffffffff


	//   ....[134]....
        /*0474*/ 	.word	0xffffffff


	//   ....[135]....
        /*0478*/ 	.word	0xffffffff


	//   ....[136]....
        /*047c*/ 	.word	0xffffffff


	//   ....[137]....
        /*0480*/ 	.word	0xffffffff


	//   ....[138]....
        /*0484*/ 	.word	0xffffffff


	//   ....[139]....
        /*0488*/ 	.word	0xffffffff


	//   ....[140]....
        /*048c*/ 	.word	0xffffffff


	//   ....[141]....
        /*0490*/ 	.word	0xffffffff


	//   ....[142]....
        /*0494*/ 	.word	0xffffffff


	//   ....[143]....
        /*0498*/ 	.word	0xffffffff


	//   ....[144]....
        /*049c*/ 	.word	0xffffffff


	//   ....[145]....
        /*04a0*/ 	.word	0xffffffff


	//   ....[146]....
        /*04a4*/ 	.word	0xffffffff


	//   ....[147]....
        /*04a8*/ 	.word	0xffffffff


	//   ....[148]....
        /*04ac*/ 	.word	0xffffffff


	//   ....[149]....
        /*04b0*/ 	.word	0xffffffff


	//   ....[150]....
        /*04b4*/ 	.word	0xffffffff


	//   ....[151]....
        /*04b8*/ 	.word	0xffffffff


	//   ....[152]....
        /*04bc*/ 	.word	0xffffffff


	//   ....[153]....
        /*04c0*/ 	.word	0xffffffff


	//   ....[154]....
        /*04c4*/ 	.word	0xffffffff


	//   ....[155]....
        /*04c8*/ 	.word	0xffffffff


	//   ....[156]....
        /*04cc*/ 	.word	0xffffffff


	//   ....[157]....
        /*04d0*/ 	.word	0xffffffff


	//   ....[158]....
        /*04d4*/ 	.word	0xffffffff


	//   ....[159]....
        /*04d8*/ 	.word	0xffffffff


	//   ....[160]....
        /*04dc*/ 	.word	0xffffffff


	//   ....[161]....
        /*04e0*/ 	.word	0xffffffff


	//   ....[162]....
        /*04e4*/ 	.word	0xffffffff


	//   ....[163]....
        /*04e8*/ 	.word	0xffffffff


	//   ....[164]....
        /*04ec*/ 	.word	0xffffffff


	//   ....[165]....
        /*04f0*/ 	.word	0xffffffff


	//   ....[166]....
        /*04f4*/ 	.word	0xffffffff


	//   ....[167]....
        /*04f8*/ 	.word	0xffffffff


	//   ....[168]....
        /*04fc*/ 	.word	0xffffffff


	//   ....[169]....
        /*0500*/ 	.word	0xffffffff


	//   ....[170]....
        /*0504*/ 	.word	0xffffffff


	//   ....[171]....
        /*0508*/ 	.word	0xffffffff


	//   ....[172]....
        /*050c*/ 	.word	0xffffffff


	//   ....[173]....
        /*0510*/ 	.word	0xffffffff


	//   ....[174]....
        /*0514*/ 	.word	0xffffffff


	//   ....[175]....
        /*0518*/ 	.word	0xffffffff


	//   ....[176]....
        /*051c*/ 	.word	0xffffffff


	//   ....[177]....
        /*0520*/ 	.word	0xffffffff


	//   ....[178]....
        /*0524*/ 	.word	0xffffffff


	//   ....[179]....
        /*0528*/ 	.word	0xffffffff


	//   ....[180]....
        /*052c*/ 	.word	0xffffffff


	//   ....[181]....
        /*0530*/ 	.word	0xffffffff


	//   ....[182]....
        /*0534*/ 	.word	0xffffffff


	//   ....[183]....
        /*0538*/ 	.word	0xffffffff


	//   ....[184]....
        /*053c*/ 	.word	0xffffffff


	//   ....[185]....
        /*0540*/ 	.word	0xffffffff


	//   ....[186]....
        /*0544*/ 	.word	0xffffffff


	//   ....[187]....
        /*0548*/ 	.word	0xffffffff


	//   ....[188]....
        /*054c*/ 	.word	0xffffffff


	//   ....[189]....
        /*0550*/ 	.word	0xffffffff


	//   ....[190]....
        /*0554*/ 	.word	0xffffffff


	//   ....[191]....
        /*0558*/ 	.word	0xffffffff


	//   ....[192]....
        /*055c*/ 	.word	0xffffffff


	//   ....[193]....
        /*0560*/ 	.word	0xffffffff


	//   ....[194]....
        /*0564*/ 	.word	0xffffffff


	//   ....[195]....
        /*0568*/ 	.word	0xffffffff


	//   ....[196]....
        /*056c*/ 	.word	0xffffffff


	//   ....[197]....
        /*0570*/ 	.word	0xffffffff


	//   ....[198]....
        /*0574*/ 	.word	0xffffffff


	//   ....[199]....
        /*0578*/ 	.word	0xffffffff


	//   ....[200]....
        /*057c*/ 	.word	0xffffffff


	//   ....[201]....
        /*0580*/ 	.word	0xffffffff


	//   ....[202]....
        /*0584*/ 	.word	0xffffffff


	//   ....[203]....
        /*0588*/ 	.word	0xffffffff


	//   ....[204]....
        /*058c*/ 	.word	0xffffffff


	//   ....[205]....
        /*0590*/ 	.word	0xffffffff


	//   ....[206]....
        /*0594*/ 	.word	0xffffffff


	//   ....[207]....
        /*0598*/ 	.word	0xffffffff


	//   ....[208]....
        /*059c*/ 	.word	0xffffffff


	//   ....[209]....
        /*05a0*/ 	.word	0xffffffff


	//   ....[210]....
        /*05a4*/ 	.word	0xffffffff


	//   ....[211]....
        /*05a8*/ 	.word	0xffffffff


	//   ....[212]....
        /*05ac*/ 	.word	0xffffffff


	//   ....[213]....
        /*05b0*/ 	.word	0xffffffff


	//   ....[214]....
        /*05b4*/ 	.word	0xffffffff


	//   ....[215]....
        /*05b8*/ 	.word	0xffffffff


	//   ....[216]....
        /*05bc*/ 	.word	0xffffffff


	//   ....[217]....
        /*05c0*/ 	.word	0xffffffff


	//   ....[218]....
        /*05c4*/ 	.word	0xffffffff


	//   ....[219]....
        /*05c8*/ 	.word	0xffffffff


	//   ....[220]....
        /*05cc*/ 	.word	0xffffffff


	//   ....[221]....
        /*05d0*/ 	.word	0xffffffff


	//   ....[222]....
        /*05d4*/ 	.word	0xffffffff


	//   ....[223]....
        /*05d8*/ 	.word	0xffffffff


	//   ....[224]....
        /*05dc*/ 	.word	0xffffffff


	//   ....[225]....
        /*05e0*/ 	.word	0xffffffff


	//   ....[226]....
        /*05e4*/ 	.word	0xffffffff


	//   ....[227]....
        /*05e8*/ 	.word	0xffffffff


	//   ....[228]....
        /*05ec*/ 	.word	0xffffffff


	//   ....[229]....
        /*05f0*/ 	.word	0xffffffff


	//   ....[230]....
        /*05f4*/ 	.word	0xffffffff


	//   ....[231]....
        /*05f8*/ 	.word	0xffffffff


	//   ....[232]....
        /*05fc*/ 	.word	0xffffffff


	//   ....[233]....
        /*0600*/ 	.word	0xffffffff


	//   ....[234]....
        /*0604*/ 	.word	0xffffffff


	//   ....[235]....
        /*0608*/ 	.word	0xffffffff


	//   ....[236]....
        /*060c*/ 	.word	0xffffffff


	//   ....[237]....
        /*0610*/ 	.word	0xffffffff


	//   ....[238]....
        /*0614*/ 	.word	0xffffffff


	//   ....[239]....
        /*0618*/ 	.word	0xffffffff


	//   ....[240]....
        /*061c*/ 	.word	0xffffffff


	//   ....[241]....
        /*0620*/ 	.word	0xffffffff


	//   ....[242]....
        /*0624*/ 	.word	0xffffffff


	//   ....[243]....
        /*0628*/ 	.word	0xffffffff


	//   ....[244]....
        /*062c*/ 	.word	0xffffffff


	//   ....[245]....
        /*0630*/ 	.word	0xffffffff


	//   ....[246]....
        /*0634*/ 	.word	0xffffffff


	//   ....[247]....
        /*0638*/ 	.word	0xffffffff


	//   ....[248]....
        /*063c*/ 	.word	0xffffffff


	//   ....[249]....
        /*0640*/ 	.word	0xffffffff


	//   ....[250]....
        /*0644*/ 	.word	0xffffffff


	//   ....[251]....
        /*0648*/ 	.word	0xffffffff


	//   ....[252]....
        /*064c*/ 	.word	0xffffffff


	//   ....[253]....
        /*0650*/ 	.word	0xffffffff


	//   ....[254]....
        /*0654*/ 	.word	0xffffffff


	//   ....[255]....
        /*0658*/ 	.word	0xffffffff


	//   ....[0]....
        /*065c*/ 	.word	0xffffffff


	//   ....[1]....
        /*0660*/ 	.word	0xffffffff


	//   ....[2]....
        /*0664*/ 	.word	0xffffffff


	//   ....[3]....
        /*0668*/ 	.word	0xffffffff


	//   ....[4]....
        /*066c*/ 	.word	0xffffffff


	//   ....[5]....
        /*0670*/ 	.word	0xffffffff


	//   ....[6]....
        /*0674*/ 	.word	0xffffffff


	//   ....[7]....
        /*0678*/ 	.word	0xffffffff


	//   ....[8]....
        /*067c*/ 	.word	0xffffffff


	//   ....[9]....
        /*0680*/ 	.word	0xffffffff


	//   ....[10]....
        /*0684*/ 	.word	0xffffffff


	//   ....[11]....
        /*0688*/ 	.word	0xffffffff


	//   ....[12]....
        /*068c*/ 	.word	0xffffffff


	//   ....[13]....
        /*0690*/ 	.word	0xffffffff


	//   ....[14]....
        /*0694*/ 	.word	0xffffffff


	//   ....[15]....
        /*0698*/ 	.word	0xffffffff


	//   ....[16]....
        /*069c*/ 	.word	0xffffffff


	//   ....[17]....
        /*06a0*/ 	.word	0xffffffff


	//   ....[18]....
        /*06a4*/ 	.word	0xffffffff


	//   ....[19]....
        /*06a8*/ 	.word	0xffffffff


	//   ....[20]....
        /*06ac*/ 	.word	0xffffffff


	//   ....[21]....
        /*06b0*/ 	.word	0xffffffff


	//   ....[22]....
        /*06b4*/ 	.word	0xffffffff


	//   ....[23]....
        /*06b8*/ 	.word	0xffffffff


	//   ....[24]....
        /*06bc*/ 	.word	0xffffffff


	//   ....[25]....
        /*06c0*/ 	.word	0xffffffff


	//   ....[26]....
        /*06c4*/ 	.word	0xffffffff


	//   ....[27]....
        /*06c8*/ 	.word	0xffffffff


	//   ....[28]....
        /*06cc*/ 	.word	0xffffffff


	//   ....[29]....
        /*06d0*/ 	.word	0xffffffff


	//   ....[30]....
        /*06d4*/ 	.word	0xffffffff


	//   ....[31]....
        /*06d8*/ 	.word	0xffffffff


	//   ....[32]....
        /*06dc*/ 	.word	0xffffffff


	//   ....[33]....
        /*06e0*/ 	.word	0xffffffff


	//   ....[34]....
        /*06e4*/ 	.word	0xffffffff


	//   ....[35]....
        /*06e8*/ 	.word	0xffffffff


	//   ....[36]....
        /*06ec*/ 	.word	0xffffffff


	//   ....[37]....
        /*06f0*/ 	.word	0xffffffff


	//   ....[38]....
        /*06f4*/ 	.word	0xffffffff


	//   ....[39]....
        /*06f8*/ 	.word	0x0500000f


	//   ....[40]....
        /*06fc*/ 	.word	0x0500000f


	//   ....[41]....
        /*0700*/ 	.word	0x0500000f


	//   ....[42]....
        /*0704*/ 	.word	0x0500000f


	//   ....[43]....
        /*0708*/ 	.word	0x0500000f


	//   ....[44]....
        /*070c*/ 	.word	0x0500000f


	//   ....[45]....
        /*0710*/ 	.word	0x0500000f


	//   ....[46]....
        /*0714*/ 	.word	0x0500000f


	//   ....[47]....
        /*0718*/ 	.word	0x0500000f


	//   ....[48]....
        /*071c*/ 	.word	0x0500000f


	//   ....[49]....
        /*0720*/ 	.word	0x0500000f


	//   ....[50]....
        /*0724*/ 	.word	0x0500000f


	//   ....[51]....
        /*0728*/ 	.word	0x0500000f


	//   ....[52]....
        /*072c*/ 	.word	0x0500000f


	//   ....[53]....
        /*0730*/ 	.word	0x0500000f


	//   ....[54]....
        /*0734*/ 	.word	0x0500000f


	//   ....[55]....
        /*0738*/ 	.word	0x0500000f


	//   ....[56]....
        /*073c*/ 	.word	0x0500000f


	//   ....[57]....
        /*0740*/ 	.word	0x0500000f


	//   ....[58]....
        /*0744*/ 	.word	0x0500000f


	//   ....[59]....
        /*0748*/ 	.word	0x0500000f


	//   ....[60]....
        /*074c*/ 	.word	0x0500000f


	//   ....[61]....
        /*0750*/ 	.word	0x0500000f


	//   ....[62]....
        /*0754*/ 	.word	0x0500000f


	//   ....[63]....
        /*0758*/ 	.word	0x0500000f


	//   ....[64]....
        /*075c*/ 	.word	0x0500000f


	//   ....[65]....
        /*0760*/ 	.word	0x0500000f


	//   ....[66]....
        /*0764*/ 	.word	0x0500000f


	//   ....[67]....
        /*0768*/ 	.word	0x0500000f


	//   ....[68]....
        /*076c*/ 	.word	0x0500000f


	//   ....[69]....
        /*0770*/ 	.word	0x0500000f


	//   ....[70]....
        /*0774*/ 	.word	0x0500000f


	//   ....[71]....
        /*0778*/ 	.word	0x0500000f


	//   ....[72]....
        /*077c*/ 	.word	0x0500000f


	//   ....[73]....
        /*0780*/ 	.word	0x0500000f


	//   ....[74]....
        /*0784*/ 	.word	0x0500000f


	//   ....[75]....
        /*0788*/ 	.word	0x0500000f


	//   ....[76]....
        /*078c*/ 	.word	0x0500000f


	//   ....[77]....
        /*0790*/ 	.word	0x0500000f


	//   ....[78]....
        /*0794*/ 	.word	0x0500000f


	//   ....[79]....
        /*0798*/ 	.word	0x0500000f


	//   ....[80]....
        /*079c*/ 	.word	0x0500000f


	//   ....[81]....
        /*07a0*/ 	.word	0x0500000f


	//   ....[82]....
        /*07a4*/ 	.word	0x0500000f


	//   ....[83]....
        /*07a8*/ 	.word	0x0500000f


	//   ....[84]....
        /*07ac*/ 	.word	0x0500000f


	//   ....[85]....
        /*07b0*/ 	.word	0x0500000f


	//   ....[86]....
        /*07b4*/ 	.word	0x0500000f


	//   ....[87]....
        /*07b8*/ 	.word	0x0500000f


	//   ....[88]....
        /*07bc*/ 	.word	0x0500000f


	//   ....[89]....
        /*07c0*/ 	.word	0x0500000f


	//   ....[90]....
        /*07c4*/ 	.word	0x0500000f


	//   ....[91]....
        /*07c8*/ 	.word	0x0500000f


	//   ....[92]....
        /*07cc*/ 	.word	0x0500000f


	//   ....[93]....
        /*07d0*/ 	.word	0x0500000f


	//   ....[94]....
        /*07d4*/ 	.word	0x0500000f


	//   ....[95]....
        /*07d8*/ 	.word	0x0500000f


	//   ....[96]....
        /*07dc*/ 	.word	0x0500000f


	//   ....[97]....
        /*07e0*/ 	.word	0x0500000f


	//   ....[98]....
        /*07e4*/ 	.word	0x0500000f


	//   ....[99]....
        /*07e8*/ 	.word	0x0500000f


	//   ....[100]....
        /*07ec*/ 	.word	0x0500000f


	//   ....[101]....
        /*07f0*/ 	.word	0x0500000f


	//   ....[102]....
        /*07f4*/ 	.word	0x0500000f


	//   ....[103]....
        /*07f8*/ 	.word	0x0500000f


	//   ....[104]....
        /*07fc*/ 	.word	0x0500000f


	//   ....[105]....
        /*0800*/ 	.word	0x0500000f


	//   ....[106]....
        /*0804*/ 	.word	0x0500000f


	//   ....[107]....
        /*0808*/ 	.word	0x0500000f


	//   ....[108]....
        /*080c*/ 	.word	0x0500000f


	//   ....[109]....
        /*0810*/ 	.word	0x0500000f


	//   ....[110]....
        /*0814*/ 	.word	0x0500000f


	//   ....[111]....
        /*0818*/ 	.word	0x0500000f


	//   ....[112]....
        /*081c*/ 	.word	0x0500000f


	//   ....[113]....
        /*0820*/ 	.word	0x0500000f


	//   ....[114]....
        /*0824*/ 	.word	0x0500000f


	//   ....[115]....
        /*0828*/ 	.word	0x0500000f


	//   ....[116]....
        /*082c*/ 	.word	0x0500000f


	//   ....[117]....
        /*0830*/ 	.word	0x0500000f


	//   ....[118]....
        /*0834*/ 	.word	0x0500000f


	//   ....[119]....
        /*0838*/ 	.word	0x0500000f


	//   ....[120]....
        /*083c*/ 	.word	0x0500000f


	//----- nvinfo : EIATTR_COOP_GROUP_INSTR_OFFSETS
	.align		4
.L_296:
        /*0840*/ 	.byte	0x04, 0x28
        /*0842*/ 	.short	(.L_298 - .L_297)


	//   ....[0]....
.L_297:
        /*0844*/ 	.word	0x00000080


	//   ....[1]....
        /*0848*/ 	.word	0x00000090


	//   ....[2]....
        /*084c*/ 	.word	0x000002d0


	//   ....[3]....
        /*0850*/ 	.word	0x00000430


	//   ....[4]....
        /*0854*/ 	.word	0x00000550


	//   ....[5]....
        /*0858*/ 	.word	0x000006b0


	//   ....[6]....
        /*085c*/ 	.word	0x00001ec0


	//   ....[7]....
        /*0860*/ 	.word	0x000029d0


	//   ....[8]....
        /*0864*/ 	.word	0x00002e30


	//   ....[9]....
        /*0868*/ 	.word	0x00003590


	//   ....[10]....
        /*086c*/ 	.word	0x00003600


	//   ....[11]....
        /*0870*/ 	.word	0x00004040


	//   ....[12]....
        /*0874*/ 	.word	0x000040a0


	//   ....[13]....
        /*0878*/ 	.word	0x000055e0


	//   ....[14]....
        /*087c*/ 	.word	0x00005630


	//   ....[15]....
        /*0880*/ 	.word	0x00006340


	//   ....[16]....
        /*0884*/ 	.word	0x00006400


	//   ....[17]....
        /*0888*/ 	.word	0x000071c0


	//   ....[18]....
        /*088c*/ 	.word	0x00007270


	//   ....[19]....
        /*0890*/ 	.word	0x00008ec0


	//   ....[20]....
        /*0894*/ 	.word	0x00008ee0


	//   ....[21]....
        /*0898*/ 	.word	0x00009be0


	//   ....[22]....
        /*089c*/ 	.word	0x00009c60


	//   ....[23]....
        /*08a0*/ 	.word	0x0000afd0


	//   ....[24]....
        /*08a4*/ 	.word	0x0000b000


	//   ....[25]....
        /*08a8*/ 	.word	0x0000b080


	//   ....[26]....
        /*08ac*/ 	.word	0x0000b0a0


	//   ....[27]....
        /*08b0*/ 	.word	0x0000c5b0


	//   ....[28]....
        /*08b4*/ 	.word	0x0000c5e0


	//   ....[29]....
        /*08b8*/ 	.word	0x0000c610


	//   ....[30]....
        /*08bc*/ 	.word	0x0000c640


	//   ....[31]....
        /*08c0*/ 	.word	0x0000c670


	//   ....[32]....
        /*08c4*/ 	.word	0x0000c6b0


	//   ....[33]....
        /*08c8*/ 	.word	0x0000c6e0


	//   ....[34]....
        /*08cc*/ 	.word	0x0000c710


	//   ....[35]....
        /*08d0*/ 	.word	0x0000c740


	//   ....[36]....
        /*08d4*/ 	.word	0x0000c780


	//   ....[37]....
        /*08d8*/ 	.word	0x0000c800


	//   ....[38]....
        /*08dc*/ 	.word	0x0000c830


	//   ....[39]....
        /*08e0*/ 	.word	0x0000c880


	//   ....[40]....
        /*08e4*/ 	.word	0x0000c8b0


	//   ....[41]....
        /*08e8*/ 	.word	0x0000c8e0


	//   ....[42]....
        /*08ec*/ 	.word	0x0000c920


	//   ....[43]....
        /*08f0*/ 	.word	0x0000c950


	//   ....[44]....
        /*08f4*/ 	.word	0x0000c980


	//   ....[45]....
        /*08f8*/ 	.word	0x0000c9b0


	//   ....[46]....
        /*08fc*/ 	.word	0x0000c9e0


	//   ....[47]....
        /*0900*/ 	.word	0x0000ca10


	//   ....[48]....
        /*0904*/ 	.word	0x0000ca40


	//   ....[49]....
        /*0908*/ 	.word	0x0000ca70


	//   ....[50]....
        /*090c*/ 	.word	0x0000caa0


	//   ....[51]....
        /*0910*/ 	.word	0x0000cad0


	//   ....[52]....
        /*0914*/ 	.word	0x0000cb00


	//   ....[53]....
        /*0918*/ 	.word	0x0000cb40


	//   ....[54]....
        /*091c*/ 	.word	0x0000cb80


	//   ....[55]....
        /*0920*/ 	.word	0x0000cbb0


	//   ....[56]....
        /*0924*/ 	.word	0x0000cbe0


	//   ....[57]....
        /*0928*/ 	.word	0x0000cc10


	//   ....[58]....
        /*092c*/ 	.word	0x0000cc20


	//   ....[59]....
        /*0930*/ 	.word	0x0000cc30


	//   ....[60]....
        /*0934*/ 	.word	0x0000cc40


	//   ....[61]....
        /*0938*/ 	.word	0x0000cc50


	//   ....[62]....
        /*093c*/ 	.word	0x0000cc60


	//   ....[63]....
        /*0940*/ 	.word	0x0000cc70


	//   ....[64]....
        /*0944*/ 	.word	0x0000cc80


	//   ....[65]....
        /*0948*/ 	.word	0x0000cc90


	//   ....[66]....
        /*094c*/ 	.word	0x0000cca0


	//   ....[67]....
        /*0950*/ 	.word	0x0000ccb0


	//   ....[68]....
        /*0954*/ 	.word	0x0000ccc0


	//   ....[69]....
        /*0958*/ 	.word	0x0000ccd0


	//   ....[70]....
        /*095c*/ 	.word	0x0000cce0


	//   ....[71]....
        /*0960*/ 	.word	0x0000ccf0


	//   ....[72]....
        /*0964*/ 	.word	0x0000cd00


	//   ....[73]....
        /*0968*/ 	.word	0x0000cd10


	//   ....[74]....
        /*096c*/ 	.word	0x0000cd20


	//   ....[75]....
        /*0970*/ 	.word	0x0000cd30


	//   ....[76]....
        /*0974*/ 	.word	0x0000cd40


	//   ....[77]....
        /*0978*/ 	.word	0x0000cd50


	//   ....[78]....
        /*097c*/ 	.word	0x0000cd60


	//   ....[79]....
        /*0980*/ 	.word	0x0000cd70


	//   ....[80]....
        /*0984*/ 	.word	0x0000cd80


	//   ....[81]....
        /*0988*/ 	.word	0x0000cd90


	//   ....[82]....
        /*098c*/ 	.word	0x0000cda0


	//   ....[83]....
        /*0990*/ 	.word	0x0000cdb0


	//   ....[84]....
        /*0994*/ 	.word	0x0000cdc0


	//   ....[85]....
        /*0998*/ 	.word	0x0000cdd0


	//   ....[86]....
        /*099c*/ 	.word	0x0000cde0


	//   ....[87]....
        /*09a0*/ 	.word	0x0000cdf0


	//   ....[88]....
        /*09a4*/ 	.word	0x0000ce00


	//   ....[89]....
        /*09a8*/ 	.word	0x0000ce10


	//   ....[90]....
        /*09ac*/ 	.word	0x0000ce20


	//   ....[91]....
        /*09b0*/ 	.word	0x0000ce30


	//   ....[92]....
        /*09b4*/ 	.word	0x0000ce40


	//   ....[93]....
        /*09b8*/ 	.word	0x0000ce60


	//   ....[94]....
        /*09bc*/ 	.word	0x0000ce70


	//   ....[95]....
        /*09c0*/ 	.word	0x0000ce80


	//   ....[96]....
        /*09c4*/ 	.word	0x0000ce90


	//   ....[97]....
        /*09c8*/ 	.word	0x0000cea0


	//   ....[98]....
        /*09cc*/ 	.word	0x0000cec0


	//   ....[99]....
        /*09d0*/ 	.word	0x0000ced0


	//   ....[100]....
        /*09d4*/ 	.word	0x0000cee0


	//   ....[101]....
        /*09d8*/ 	.word	0x0000cf00


	//   ....[102]....
        /*09dc*/ 	.word	0x0000cf20


	//   ....[103]....
        /*09e0*/ 	.word	0x0000cf30


	//   ....[104]....
        /*09e4*/ 	.word	0x0000cf40


	//   ....[105]....
        /*09e8*/ 	.word	0x0000cf60


	//   ....[106]....
        /*09ec*/ 	.word	0x0000cf70


	//   ....[107]....
        /*09f0*/ 	.word	0x0000cf80


	//   ....[108]....
        /*09f4*/ 	.word	0x0000cfa0


	//   ....[109]....
        /*09f8*/ 	.word	0x0000cfc0


	//   ....[110]....
        /*09fc*/ 	.word	0x0000cff0


	//   ....[111]....
        /*0a00*/ 	.word	0x0000d020


	//   ....[112]....
        /*0a04*/ 	.word	0x0000d050


	//   ....[113]....
        /*0a08*/ 	.word	0x0000d080


	//   ....[114]....
        /*0a0c*/ 	.word	0x0000d0a0


	//   ....[115]....
        /*0a10*/ 	.word	0x0000d0c0


	//   ....[116]....
        /*0a14*/ 	.word	0x0000d0f0


	//   ....[117]....
        /*0a18*/ 	.word	0x0000d120


	//   ....[118]....
        /*0a1c*/ 	.word	0x0000d150


	//   ....[119]....
        /*0a20*/ 	.word	0x0000d180


	//   ....[120]....
        /*0a24*/ 	.word	0x0000d1b0


	//   ....[121]....
        /*0a28*/ 	.word	0x0000d1e0


	//   ....[122]....
        /*0a2c*/ 	.word	0x0000d210


	//   ....[123]....
        /*0a30*/ 	.word	0x0000d240


	//   ....[124]....
        /*0a34*/ 	.word	0x0000d270


	//   ....[125]....
        /*0a38*/ 	.word	0x0000d2a0


	//   ....[126]....
        /*0a3c*/ 	.word	0x0000d2d0


	//   ....[127]....
        /*0a40*/ 	.word	0x0000d300


	//   ....[128]....
        /*0a44*/ 	.word	0x0000d330


	//   ....[129]....
        /*0a48*/ 	.word	0x0000d360


	//   ....[130]....
        /*0a4c*/ 	.word	0x0000d390


	//   ....[131]....
        /*0a50*/ 	.word	0x0000d3c0


	//   ....[132]....
        /*0a54*/ 	.word	0x0000d3f0


	//   ....[133]....
        /*0a58*/ 	.word	0x0000d420


	//   ....[134]....
        /*0a5c*/ 	.word	0x0000d430


	//   ....[135]....
        /*0a60*/ 	.word	0x0000d440


	//   ....[136]....
        /*0a64*/ 	.word	0x0000d450


	//   ....[137]....
        /*0a68*/ 	.word	0x0000d460


	//   ....[138]....
        /*0a6c*/ 	.word	0x0000d470


	//   ....[139]....
        /*0a70*/ 	.word	0x0000d490


	//   ....[140]....
        /*0a74*/ 	.word	0x0000d4c0


	//   ....[141]....
        /*0a78*/ 	.word	0x0000d4e0


	//   ....[142]....
        /*0a7c*/ 	.word	0x0000d500


	//   ....[143]....
        /*0a80*/ 	.word	0x0000d530


	//   ....[144]....
        /*0a84*/ 	.word	0x0000d560


	//   ....[145]....
        /*0a88*/ 	.word	0x0000d580


	//   ....[146]....
        /*0a8c*/ 	.word	0x0000d590


	//   ....[147]....
        /*0a90*/ 	.word	0x0000d5a0


	//   ....[148]....
        /*0a94*/ 	.word	0x0000d5c0


	//   ....[149]....
        /*0a98*/ 	.word	0x0000d5f0


	//   ....[150]....
        /*0a9c*/ 	.word	0x0000d620


	//   ....[151]....
        /*0aa0*/ 	.word	0x0000d650


	//   ....[152]....
        /*0aa4*/ 	.word	0x0000d680


	//   ....[153]....
        /*0aa8*/ 	.word	0x0000d6b0


	//   ....[154]....
        /*0aac*/ 	.word	0x0000d6e0


	//   ....[155]....
        /*0ab0*/ 	.word	0x0000e460


	//   ....[156]....
        /*0ab4*/ 	.word	0x0000e470


	//   ....[157]....
        /*0ab8*/ 	.word	0x0000e480


	//   ....[158]....
        /*0abc*/ 	.word	0x0000e490


	//   ....[159]....
        /*0ac0*/ 	.word	0x0000ef50


	//   ....[160]....
        /*0ac4*/ 	.word	0x0000ef70


	//   ....[161]....
        /*0ac8*/ 	.word	0x0000f110


	//   ....[162]....
        /*0acc*/ 	.word	0x0000f130


	//   ....[163]....
        /*0ad0*/ 	.word	0x0000f270


	//   ....[164]....
        /*0ad4*/ 	.word	0x0000f290


	//   ....[165]....
        /*0ad8*/ 	.word	0x0000f3e0


	//   ....[166]....
        /*0adc*/ 	.word	0x0000f400


	//   ....[167]....
        /*0ae0*/ 	.word	0x0000f9e0


	//   ....[168]....
        /*0ae4*/ 	.word	0x0000fa20


	//   ....[169]....
        /*0ae8*/ 	.word	0x000103e0


	//   ....[170]....
        /*0aec*/ 	.word	0x000103f0


	//   ....[171]....
        /*0af0*/ 	.word	0x00011600


	//   ....[172]....
        /*0af4*/ 	.word	0x00011630


	//   ....[173]....
        /*0af8*/ 	.word	0x000117a0


	//   ....[174]....
        /*0afc*/ 	.word	0x000117c0


	//   ....[175]....
        /*0b00*/ 	.word	0x00011900


	//   ....[176]....
        /*0b04*/ 	.word	0x00011920


	//   ....[177]....
        /*0b08*/ 	.word	0x00011a70


	//   ....[178]....
        /*0b0c*/ 	.word	0x00011a90


	//   ....[179]....
        /*0b10*/ 	.word	0x00011c60


	//   ....[180]....
        /*0b14*/ 	.word	0x00011e70


	//   ....[181]....
        /*0b18*/ 	.word	0x00011ea0


	//   ....[182]....
        /*0b1c*/ 	.word	0x00011ed0


	//   ....[183]....
        /*0b20*/ 	.word	0x00011f00


	//   ....[184]....
        /*0b24*/ 	.word	0x00011f30


	//   ....[185]....
        /*0b28*/ 	.word	0x00011f80


	//   ....[186]....
        /*0b2c*/ 	.word	0x00012100


	//   ....[187]....
        /*0b30*/ 	.word	0x00012130


	//   ....[188]....
        /*0b34*/ 	.word	0x00012160


	//   ....[189]....
        /*0b38*/ 	.word	0x00012190


	//   ....[190]....
        /*0b3c*/ 	.word	0x000121c0


	//   ....[191]....
        /*0b40*/ 	.word	0x000121f0


	//   ....[192]....
        /*0b44*/ 	.word	0x00012280


	//   ....[193]....
        /*0b48*/ 	.word	0x000122e0


	//   ....[194]....
        /*0b4c*/ 	.word	0x000122f0


	//   ....[195]....
        /*0b50*/ 	.word	0x00012340


	//   ....[196]....
        /*0b54*/ 	.word	0x000144c0


	//   ....[197]....
        /*0b58*/ 	.word	0x00014500


	//   ....[198]....
        /*0b5c*/ 	.word	0x00014610


	//   ....[199]....
        /*0b60*/ 	.word	0x00014620


	//   ....[200]....
        /*0b64*/ 	.word	0x00014690


	//   ....[201]....
        /*0b68*/ 	.word	0x000146a0


	//   ....[202]....
        /*0b6c*/ 	.word	0x00014710


	//   ....[203]....
        /*0b70*/ 	.word	0x00014720


	//   ....[204]....
        /*0b74*/ 	.word	0x00014790


	//   ....[205]....
        /*0b78*/ 	.word	0x000147a0


	//   ....[206]....
        /*0b7c*/ 	.word	0x00014810


	//   ....[207]....
        /*0b80*/ 	.word	0x00014820


	//   ....[208]....
        /*0b84*/ 	.word	0x00014890


	//   ....[209]....
        /*0b88*/ 	.word	0x000148a0


	//   ....[210]....
        /*0b8c*/ 	.word	0x000148b0


	//   ....[211]....
        /*0b90*/ 	.word	0x00014930


	//   ....[212]....
        /*0b94*/ 	.word	0x00014ca0


	//   ....[213]....
        /*0b98*/ 	.word	0x00014cd0


	//   ....[214]....
        /*0b9c*/ 	.word	0x00014cf0


	//   ....[215]....
        /*0ba0*/ 	.word	0x00014df0


	//   ....[216]....
        /*0ba4*/ 	.word	0x00014e00


	//   ....[217]....
        /*0ba8*/ 	.word	0x00014e90


	//   ....[218]....
        /*0bac*/ 	.word	0x00014ea0


	//   ....[219]....
        /*0bb0*/ 	.word	0x00014f30


	//   ....[220]....
        /*0bb4*/ 	.word	0x00014f40


	//   ....[221]....
        /*0bb8*/ 	.word	0x00014fc0


	//   ....[222]....
        /*0bbc*/ 	.word	0x00014fd0


	//   ....[223]....
        /*0bc0*/ 	.word	0x00015050


	//   ....[224]....
        /*0bc4*/ 	.word	0x00015060


	//   ....[225]....
        /*0bc8*/ 	.word	0x000150e0


	//   ....[226]....
        /*0bcc*/ 	.word	0x000150f0


	//   ....[227]....
        /*0bd0*/ 	.word	0x00015100


	//   ....[228]....
        /*0bd4*/ 	.word	0x00015840


	//   ....[229]....
        /*0bd8*/ 	.word	0x00015870


	//   ....[230]....
        /*0bdc*/ 	.word	0x000158d0


	//   ....[231]....
        /*0be0*/ 	.word	0x00015910


	//   ....[232]....
        /*0be4*/ 	.word	0x00015960


	//   ....[233]....
        /*0be8*/ 	.word	0x000159b0


	//   ....[234]....
        /*0bec*/ 	.word	0x00015a00


	//   ....[235]....
        /*0bf0*/ 	.word	0x00015a50


	//   ....[236]....
        /*0bf4*/ 	.word	0x00015aa0


	//   ....[237]....
        /*0bf8*/ 	.word	0x00015af0


	//   ....[238]....
        /*0bfc*/ 	.word	0x00015b40


	//   ....[239]....
        /*0c00*/ 	.word	0x00015b90


	//   ....[240]....
        /*0c04*/ 	.word	0x00015be0


	//   ....[241]....
        /*0c08*/ 	.word	0x00015c30


	//   ....[242]....
        /*0c0c*/ 	.word	0x00015c50


	//   ....[243]....
        /*0c10*/ 	.word	0x00015c90


	//   ....[244]....
        /*0c14*/ 	.word	0x000163a0


	//   ....[245]....
        /*0c18*/ 	.word	0x000163c0


	//   ....[246]....
        /*0c1c*/ 	.word	0x00016420


	//   ....[247]....
        /*0c20*/ 	.word	0x00016430


	//   ....[248]....
        /*0c24*/ 	.word	0x00016480


	//   ....[249]....
        /*0c28*/ 	.word	0x00016490


	//   ....[250]....
        /*0c2c*/ 	.word	0x000164e0


	//   ....[251]....
        /*0c30*/ 	.word	0x000164f0


	//   ....[252]....
        /*0c34*/ 	.word	0x00016540


	//   ....[253]....
        /*0c38*/ 	.word	0x00016550


	//   ....[254]....
        /*0c3c*/ 	.word	0x000165a0


	//   ....[255]....
        /*0c40*/ 	.word	0x000165b0


	//   ....[0]....
        /*0c44*/ 	.word	0x00016600


	//   ....[1]....
        /*0c48*/ 	.word	0x00016610


	//   ....[2]....
        /*0c4c*/ 	.word	0x00016620


	//   ....[3]....
        /*0c50*/ 	.word	0x00016670


	//   ....[4]....
        /*0c54*/ 	.word	0x00016990


	//   ....[5]....
        /*0c58*/ 	.word	0x000169a0


	//   ....[6]....
        /*0c5c*/ 	.word	0x000169c0


	//   ....[7]....
        /*0c60*/ 	.word	0x00016a00


	//   ....[8]....
        /*0c64*/ 	.word	0x00016a20


	//   ....[9]....
        /*0c68*/ 	.word	0x00016a60


	//   ....[10]....
        /*0c6c*/ 	.word	0x00016a80


	//   ....[11]....
        /*0c70*/ 	.word	0x00016ac0


	//   ....[12]....
        /*0c74*/ 	.word	0x00016ae0


	//   ....[13]....
        /*0c78*/ 	.word	0x00016b20


	//   ....[14]....
        /*0c7c*/ 	.word	0x00016b40


	//   ....[15]....
        /*0c80*/ 	.word	0x00016b80


	//   ....[16]....
        /*0c84*/ 	.word	0x00016ba0


	//   ....[17]....
        /*0c88*/ 	.word	0x00016be0


	//   ....[18]....
        /*0c8c*/ 	.word	0x00016c00


	//   ....[19]....
        /*0c90*/ 	.word	0x00016c10


	//   ....[20]....
        /*0c94*/ 	.word	0x00018360


	//   ....[21]....
        /*0c98*/ 	.word	0x000183b0


	//   ....[22]....
        /*0c9c*/ 	.word	0x000183e0


	//   ....[23]....
        /*0ca0*/ 	.word	0x00018410


	//   ....[24]....
        /*0ca4*/ 	.word	0x00018440


	//   ....[25]....
        /*0ca8*/ 	.word	0x00018450


	//   ....[26]....
        /*0cac*/ 	.word	0x00018480


	//   ....[27]....
        /*0cb0*/ 	.word	0x000184d0


	//   ....[28]....
        /*0cb4*/ 	.word	0x00018630


	//   ....[29]....
        /*0cb8*/ 	.word	0x00018660


	//   ....[30]....
        /*0cbc*/ 	.word	0x000186a0


	//   ....[31]....
        /*0cc0*/ 	.word	0x000186d0


	//   ....[32]....
        /*0cc4*/ 	.word	0x00018700


	//   ....[33]....
        /*0cc8*/ 	.word	0x00018730


	//   ....[34]....
        /*0ccc*/ 	.word	0x000187d0


	//   ....[35]....
        /*0cd0*/ 	.word	0x00018820


	//   ....[36]....
        /*0cd4*/ 	.word	0x00018830


	//   ....[37]....
        /*0cd8*/ 	.word	0x00018870


	//   ....[38]....
        /*0cdc*/ 	.word	0x00019360


	//   ....[39]....
        /*0ce0*/ 	.word	0x00019980


	//   ....[40]....
        /*0ce4*/ 	.word	0x00019a60


	//   ....[41]....
        /*0ce8*/ 	.word	0x00019b50


	//   ....[42]....
        /*0cec*/ 	.word	0x00019c10


	//   ....[43]....
        /*0cf0*/ 	.word	0x00019cf0


	//   ....[44]....
        /*0cf4*/ 	.word	0x00019d50


	//   ....[45]....
        /*0cf8*/ 	.word	0x00019e30


	//   ....[46]....
        /*0cfc*/ 	.word	0x00019e90


	//   ....[47]....
        /*0d00*/ 	.word	0x00019f70


	//   ....[48]....
        /*0d04*/ 	.word	0x00019fd0


	//   ....[49]....
        /*0d08*/ 	.word	0x0001a0b0


	//   ....[50]....
        /*0d0c*/ 	.word	0x0001a110


	//   ....[51]....
        /*0d10*/ 	.word	0x0001a1f0


	//   ....[52]....
        /*0d14*/ 	.word	0x0001a250


	//   ....[53]....
        /*0d18*/ 	.word	0x0001a330


	//   ....[54]....
        /*0d1c*/ 	.word	0x0001a390


	//   ....[55]....
        /*0d20*/ 	.word	0x0001a460


	//   ....[56]....
        /*0d24*/ 	.word	0x0001a5f0


	//   ....[57]....
        /*0d28*/ 	.word	0x0001a680


	//   ....[58]....
        /*0d2c*/ 	.word	0x0001a7a0


	//   ....[59]....
        /*0d30*/ 	.word	0x0001a7f0


	//   ....[60]....
        /*0d34*/ 	.word	0x0001a910


	//   ....[61]....
        /*0d38*/ 	.word	0x0001a960


	//   ....[62]....
        /*0d3c*/ 	.word	0x0001aa80


	//   ....[63]....
        /*0d40*/ 	.word	0x0001aad0


	//   ....[64]....
        /*0d44*/ 	.word	0x0001abd0


	//   ....[65]....
        /*0d48*/ 	.word	0x0001ac70


	//   ....[66]....
        /*0d4c*/ 	.word	0x0001acd0


	//   ....[67]....
        /*0d50*/ 	.word	0x0001adc0


	//   ....[68]....
        /*0d54*/ 	.word	0x0001ae20


	//   ....[69]....
        /*0d58*/ 	.word	0x0001af10


	//   ....[70]....
        /*0d5c*/ 	.word	0x0001af70


	//   ....[71]....
        /*0d60*/ 	.word	0x0001b060


	//   ....[72]....
        /*0d64*/ 	.word	0x0001b100


	//   ....[73]....
        /*0d68*/ 	.word	0x0001b170


	//   ....[74]....
        /*0d6c*/ 	.word	0x0001b1f0


	//   ....[75]....
        /*0d70*/ 	.word	0x0001b2a0


	//   ....[76]....
        /*0d74*/ 	.word	0x0001b320


	//   ....[77]....
        /*0d78*/ 	.word	0x0001b3f0


	//   ....[78]....
        /*0d7c*/ 	.word	0x0001b470


	//   ....[79]....
        /*0d80*/ 	.word	0x0001b540


	//   ....[80]....
        /*0d84*/ 	.word	0x0001b5c0


	//   ....[81]....
        /*0d88*/ 	.word	0x0001b690


	//   ....[82]....
        /*0d8c*/ 	.word	0x0001b710


	//   ....[83]....
        /*0d90*/ 	.word	0x0001b7e0


	//   ....[84]....
        /*0d94*/ 	.word	0x0001b860


	//   ....[85]....
        /*0d98*/ 	.word	0x0001b930


	//   ....[86]....
        /*0d9c*/ 	.word	0x0001b9b0


	//   ....[87]....
        /*0da0*/ 	.word	0x0001ba60


	//   ....[88]....
        /*0da4*/ 	.word	0x0001bb90


	//   ....[89]....
        /*0da8*/ 	.word	0x0001bc30


	//   ....[90]....
        /*0dac*/ 	.word	0x0001bc90


	//   ....[91]....
        /*0db0*/ 	.word	0x0001bd50


	//   ....[92]....
        /*0db4*/ 	.word	0x0001bdb0


	//   ....[93]....
        /*0db8*/ 	.word	0x0001be70


	//   ....[94]....
        /*0dbc*/ 	.word	0x0001bed0


	//   ....[95]....
        /*0dc0*/ 	.word	0x0001bf90


	//   ....[96]....
        /*0dc4*/ 	.word	0x0001bff0


	//   ....[97]....
        /*0dc8*/ 	.word	0x0001c0b0


	//   ....[98]....
        /*0dcc*/ 	.word	0x0001c110


	//   ....[99]....
        /*0dd0*/ 	.word	0x0001c1d0


	//   ....[100]....
        /*0dd4*/ 	.word	0x0001c230


	//   ....[101]....
        /*0dd8*/ 	.word	0x0001c2f0


	//   ....[102]....
        /*0ddc*/ 	.word	0x0001c350


	//   ....[103]....
        /*0de0*/ 	.word	0x0001c410


	//   ....[104]....
        /*0de4*/ 	.word	0x0001c500


	//   ....[105]....
        /*0de8*/ 	.word	0x0001c590


	//   ....[106]....
        /*0dec*/ 	.word	0x0001c5f0


	//   ....[107]....
        /*0df0*/ 	.word	0x0001c6a0


	//   ....[108]....
        /*0df4*/ 	.word	0x0001c700


	//   ....[109]....
        /*0df8*/ 	.word	0x0001c7b0


	//   ....[110]....
        /*0dfc*/ 	.word	0x0001c810


	//   ....[111]....
        /*0e00*/ 	.word	0x0001c8c0


	//   ....[112]....
        /*0e04*/ 	.word	0x0001c920


	//   ....[113]....
        /*0e08*/ 	.word	0x0001c9d0


	//   ....[114]....
        /*0e0c*/ 	.word	0x0001ca30


	//   ....[115]....
        /*0e10*/ 	.word	0x0001cae0


	//   ....[116]....
        /*0e14*/ 	.word	0x0001cb40


	//   ....[117]....
        /*0e18*/ 	.word	0x0001cbf0


	//   ....[118]....
        /*0e1c*/ 	.word	0x0001cc50


	//   ....[119]....
        /*0e20*/ 	.word	0x0001cd00


	//   ....[120]....
        /*0e24*/ 	.word	0x0001cf50


	//----- nvinfo : EIATTR_REG_RECONFIG
	.align		4
.L_298:
        /*0e28*/ 	.byte	0x01, 0x54
	.zero		2


	//----- nvinfo : EIATTR_SYSCALL_OFFSETS
	.align		4
        /*0e2c*/ 	.byte	0x04, 0x46
        /*0e2e*/ 	.short	(.L_300 - .L_299)


	//   ....[0]....
.L_299:
        /*0e30*/ 	.word	0x00002040


	//   ....[1]....
        /*0e34*/ 	.word	0x00013ab0


	//   ....[2]....
        /*0e38*/ 	.word	0x00013c20


	//   ....[3]....
        /*0e3c*/ 	.word	0x00013d70


	//   ....[4]....
        /*0e40*/ 	.word	0x00013eb0


	//   ....[5]....
        /*0e44*/ 	.word	0x000154d0


	//----- nvinfo : EIATTR_MBARRIER_INSTR_OFFSETS
	.align		4
.L_300:
        /*0e48*/ 	.byte	0x04, 0x39
        /*0e4a*/ 	.short	(.L_302 - .L_301)


	//   ....[0]....
.L_301:
        /*0e4c*/ 	.word	0x00000180
        /*0e50*/ 	.word	0x000000ff
        /*0e54*/ 	.word	0x00038800
        /*0e58*/ 	.short	0x0100
        /*0e5a*/ 	.byte	0x08
	.zero		1


	//   ....[1]....
        /*0e5c*/ 	.word	0x00000190
        /*0e60*/ 	.word	0x000000ff
        /*0e64*/ 	.word	0x00038820
        /*0e68*/ 	.short	0x0100
        /*0e6a*/ 	.byte	0x08
	.zero		1


	//   ....[2]....
        /*0e6c*/ 	.word	0x00000280
        /*0e70*/ 	.word	0x000000ff
        /*0e74*/ 	.word	0x00038830
        /*0e78*/ 	.short	0x0100
        /*0e7a*/ 	.byte	0x08
	.zero		1


	//   ....[3]....
        /*0e7c*/ 	.word	0x00000290
        /*0e80*/ 	.word	0x000000ff
        /*0e84*/ 	.word	0x00038840
        /*0e88*/ 	.short	0x0100
        /*0e8a*/ 	.byte	0x08
	.zero		1


	//   ....[4]....
        /*0e8c*/ 	.word	0x000002a0
        /*0e90*/ 	.word	0x000000ff
        /*0e94*/ 	.word	0x00038838
        /*0e98*/ 	.short	0x0100
        /*0e9a*/ 	.byte	0x08
	.zero		1


	//   ....[5]....
        /*0e9c*/ 	.word	0x000002b0
        /*0ea0*/ 	.word	0x000000ff
        /*0ea4*/ 	.word	0x00038848
        /*0ea8*/ 	.short	0x0100
        /*0eaa*/ 	.byte	0x08
	.zero		1


	//   ....[6]....
        /*0eac*/ 	.word	0x000003e0
        /*0eb0*/ 	.word	0x000000ff
        /*0eb4*/ 	.word	0x00038850
        /*0eb8*/ 	.short	0x0100
        /*0eba*/ 	.byte	0x08
	.zero		1


	//   ....[7]....
        /*0ebc*/ 	.word	0x000003f0
        /*0ec0*/ 	.word	0x000000ff
        /*0ec4*/ 	.word	0x00038860
        /*0ec8*/ 	.short	0x0100
        /*0eca*/ 	.byte	0x08
	.zero		1


	//   ....[8]....
        /*0ecc*/ 	.word	0x00000400
        /*0ed0*/ 	.word	0x000000ff
        /*0ed4*/ 	.word	0x00038858
        /*0ed8*/ 	.short	0x0100
        /*0eda*/ 	.byte	0x08
	.zero		1


	//   ....[9]....
        /*0edc*/ 	.word	0x00000410
        /*0ee0*/ 	.word	0x000000ff
        /*0ee4*/ 	.word	0x00038868
        /*0ee8*/ 	.short	0x0100
        /*0eea*/ 	.byte	0x08
	.zero		1


	//   ....[10]....
        /*0eec*/ 	.word	0x00000500
        /*0ef0*/ 	.word	0x000000ff
        /*0ef4*/ 	.word	0x00038870
        /*0ef8*/ 	.short	0x0100
        /*0efa*/ 	.byte	0x06
	.zero		1


	//   ....[11]....
        /*0efc*/ 	.word	0x00000510
        /*0f00*/ 	.word	0x000000ff
        /*0f04*/ 	.word	0x00038880
        /*0f08*/ 	.short	0x0100
        /*0f0a*/ 	.byte	0x06
	.zero		1


	//   ....[12]....
        /*0f0c*/ 	.word	0x00000520
        /*0f10*/ 	.word	0x000000ff
        /*0f14*/ 	.word	0x00038878
        /*0f18*/ 	.short	0x0100
        /*0f1a*/ 	.byte	0x06
	.zero		1


	//   ....[13]....
        /*0f1c*/ 	.word	0x00000530
        /*0f20*/ 	.word	0x000000ff
        /*0f24*/ 	.word	0x00038888
        /*0f28*/ 	.short	0x0100
        /*0f2a*/ 	.byte	0x06
	.zero		1


	//   ....[14]....
        /*0f2c*/ 	.word	0x00000660
        /*0f30*/ 	.word	0x000000ff
        /*0f34*/ 	.word	0x00038890
        /*0f38*/ 	.short	0x0100
        /*0f3a*/ 	.byte	0x08
	.zero		1


	//   ....[15]....
        /*0f3c*/ 	.word	0x00000670
        /*0f40*/ 	.word	0x000000ff
        /*0f44*/ 	.word	0x000388a0
        /*0f48*/ 	.short	0x0100
        /*0f4a*/ 	.byte	0x08
	.zero		1


	//   ....[16]....
        /*0f4c*/ 	.word	0x00000680
        /*0f50*/ 	.word	0x000000ff
        /*0f54*/ 	.word	0x00038898
        /*0f58*/ 	.short	0x0100
        /*0f5a*/ 	.byte	0x08
	.zero		1


	//   ....[17]....
        /*0f5c*/ 	.word	0x00000690
        /*0f60*/ 	.word	0x000000ff
        /*0f64*/ 	.word	0x000388a8
        /*0f68*/ 	.short	0x0100
        /*0f6a*/ 	.byte	0x08
	.zero		1


	//   ....[18]....
        /*0f6c*/ 	.word	0x000007e0
        /*0f70*/ 	.word	0x000000ff
        /*0f74*/ 	.word	0x000388b0
        /*0f78*/ 	.short	0x0100
        /*0f7a*/ 	.byte	0x08
	.zero		1


	//   ....[19]....
        /*0f7c*/ 	.word	0x000007f0
        /*0f80*/ 	.word	0x000000ff
        /*0f84*/ 	.word	0x000388c0
        /*0f88*/ 	.short	0x0100
        /*0f8a*/ 	.byte	0x08
	.zero		1


	//   ....[20]....
        /*0f8c*/ 	.word	0x00000800
        /*0f90*/ 	.word	0x000000ff
        /*0f94*/ 	.word	0x000388b8
        /*0f98*/ 	.short	0x0100
        /*0f9a*/ 	.byte	0x08
	.zero		1


	//   ....[21]....
        /*0f9c*/ 	.word	0x00000810
        /*0fa0*/ 	.word	0x000000ff
        /*0fa4*/ 	.word	0x000388c8
        /*0fa8*/ 	.short	0x0100
        /*0faa*/ 	.byte	0x08
	.zero		1


	//   ....[22]....
        /*0fac*/ 	.word	0x000022a0
        /*0fb0*/ 	.word	0x000000ff
        /*0fb4*/ 	.word	0x00038800
        /*0fb8*/ 	.short	0x010a
        /*0fba*/ 	.byte	0x34
	.zero		1


	//   ....[23]....
        /*0fbc*/ 	.word	0x00002380
        /*0fc0*/ 	.word	0x000000ff
        /*0fc4*/ 	.word	0x00038830
        /*0fc8*/ 	.short	0x010a
        /*0fca*/ 	.byte	0x39
	.zero		1


	//   ....[24]....
        /*0fcc*/ 	.word	0x000023c0
        /*0fd0*/ 	.word	0x000000ff
        /*0fd4*/ 	.word	0x00038830
        /*0fd8*/ 	.short	0x010a
        /*0fda*/ 	.byte	0x39
	.zero		1


	//   ....[25]....
        /*0fdc*/ 	.word	0x00002f40
        /*0fe0*/ 	.word	0x000000ff
        /*0fe4*/ 	.word	0x00000000
        /*0fe8*/ 	.short	0x0101
        /*0fea*/ 	.byte	0x06
	.zero		1


	//   ....[26]....
        /*0fec*/ 	.word	0x00004c50
        /*0ff0*/ 	.word	0x000000ff
        /*0ff4*/ 	.word	0x00038850
        /*0ff8*/ 	.short	0x010a
        /*0ffa*/ 	.byte	0x39
	.zero		1


	//   ....[27]....
        /*0ffc*/ 	.word	0x00004c90
        /*1000*/ 	.word	0x000000ff
        /*1004*/ 	.word	0x00038850
        /*1008*/ 	.short	0x010a
        /*100a*/ 	.byte	0x39
	.zero		1


	//   ....[28]....
        /*100c*/ 	.word	0x00004f30
        /*1010*/ 	.word	0x000000ff
        /*1014*/ 	.word	0x00000000
        /*1018*/ 	.short	0x0101
        /*101a*/ 	.byte	0x39
	.zero		1


	//   ....[29]....
        /*101c*/ 	.word	0x000050d0
        /*1020*/ 	.word	0x000000ff
        /*1024*/ 	.word	0x00038830
        /*1028*/ 	.short	0x010a
        /*102a*/ 	.byte	0x38
	.zero		1


	//   ....[30]....
        /*102c*/ 	.word	0x00005110
        /*1030*/ 	.word	0x000000ff
        /*1034*/ 	.word	0x00038830
        /*1038*/ 	.short	0x010a
        /*103a*/ 	.byte	0x38
	.zero		1


	//   ....[31]....
        /*103c*/ 	.word	0x00005bc0
        /*1040*/ 	.word	0x000000ff
        /*1044*/ 	.word	0x00000000
        /*1048*/ 	.short	0x0101
        /*104a*/ 	.byte	0x06
	.zero		1


	//   ....[32]....
        /*104c*/ 	.word	0x00008100
        /*1050*/ 	.word	0x000000ff
        /*1054*/ 	.word	0x00038850
        /*1058*/ 	.short	0x010a
        /*105a*/ 	.byte	0x38
	.zero		1


	//   ....[33]....
        /*105c*/ 	.word	0x00008140
        /*1060*/ 	.word	0x000000ff
        /*1064*/ 	.word	0x00038850
        /*1068*/ 	.short	0x010a
        /*106a*/ 	.byte	0x38
	.zero		1


	//   ....[34]....
        /*106c*/ 	.word	0x000083b0
        /*1070*/ 	.word	0x000000ff
        /*1074*/ 	.word	0x00000000
        /*1078*/ 	.short	0x0101
        /*107a*/ 	.byte	0x38
	.zero		1


	//   ....[35]....
        /*107c*/ 	.word	0x00008500
        /*1080*/ 	.word	0x000000ff
        /*1084*/ 	.word	0x00038830
        /*1088*/ 	.short	0x010a
        /*108a*/ 	.byte	0x32
	.zero		1


	//   ....[36]....
        /*108c*/ 	.word	0x00008540
        /*1090*/ 	.word	0x000000ff
        /*1094*/ 	.word	0x00038830
        /*1098*/ 	.short	0x010a
        /*109a*/ 	.byte	0x32
	.zero		1


	//   ....[37]....
        /*109c*/ 	.word	0x00008b50
        /*10a0*/ 	.word	0x000000ff
        /*10a4*/ 	.word	0x00000000
        /*10a8*/ 	.short	0x0101
        /*10aa*/ 	.byte	0x06
	.zero		1


	//   ....[38]....
        /*10ac*/ 	.word	0x0000abc0
        /*10b0*/ 	.word	0x000000ff
        /*10b4*/ 	.word	0x00038850
        /*10b8*/ 	.short	0x010a
        /*10ba*/ 	.byte	0x32
	.zero		1


	//   ....[39]....
        /*10bc*/ 	.word	0x0000ac00
        /*10c0*/ 	.word	0x000000ff
        /*10c4*/ 	.word	0x00038850
        /*10c8*/ 	.short	0x010a
        /*10ca*/ 	.byte	0x32
	.zero		1


	//   ....[40]....
        /*10cc*/ 	.word	0x0000ae70
        /*10d0*/ 	.word	0x000000ff
        /*10d4*/ 	.word	0x00000000
        /*10d8*/ 	.short	0x0101
        /*10da*/ 	.byte	0x32
	.zero		1


	//   ....[41]....
        /*10dc*/ 	.word	0x0000ef40
        /*10e0*/ 	.word	0x000000ff
        /*10e4*/ 	.word	0x00000000
        /*10e8*/ 	.short	0x0101
        /*10ea*/ 	.byte	0x08
	.zero		1


	//   ....[42]....
        /*10ec*/ 	.word	0x0000f7f0
        /*10f0*/ 	.word	0x000000ff
        /*10f4*/ 	.word	0x00000000
        /*10f8*/ 	.short	0x0101
        /*10fa*/ 	.byte	0x08
	.zero		1


	//   ....[43]....
        /*10fc*/ 	.word	0x000142d0
        /*1100*/ 	.word	0x00000006
        /*1104*/ 	.word	0x00038880
        /*1108*/ 	.short	0x010a
        /*110a*/ 	.byte	0x3f
	.zero		1


	//   ....[44]....
        /*110c*/ 	.word	0x00014a20
        /*1110*/ 	.word	0x00000006
        /*1114*/ 	.word	0x00038870
        /*1118*/ 	.short	0x0107
        /*111a*/ 	.byte	0x3f
	.zero		1


	//   ....[45]....
        /*111c*/ 	.word	0x00014ae0
        /*1120*/ 	.word	0x00000006
        /*1124*/ 	.word	0x00038870
        /*1128*/ 	.short	0x0101
        /*112a*/ 	.byte	0x3f
	.zero		1


	//   ....[46]....
        /*112c*/ 	.word	0x00014b10
        /*1130*/ 	.word	0x00000006
        /*1134*/ 	.word	0x00038840
        /*1138*/ 	.short	0x010a
        /*113a*/ 	.byte	0x3f
	.zero		1


	//   ....[47]....
        /*113c*/ 	.word	0x00015220
        /*1140*/ 	.word	0x00000006
        /*1144*/ 	.word	0x00038830
        /*1148*/ 	.short	0x0107
        /*114a*/ 	.byte	0x3f
	.zero		1


	//   ....[48]....
        /*114c*/ 	.word	0x000152e0
        /*1150*/ 	.word	0x00000006
        /*1154*/ 	.word	0x00038830
        /*1158*/ 	.short	0x0101
        /*115a*/ 	.byte	0x3f
	.zero		1


	//   ....[49]....
        /*115c*/ 	.word	0x00015d80
        /*1160*/ 	.word	0x00000010
        /*1164*/ 	.word	0x00038800
        /*1168*/ 	.short	0x0107
        /*116a*/ 	.byte	0x3f
	.zero		1


	//   ....[50]....
        /*116c*/ 	.word	0x00015e80
        /*1170*/ 	.word	0x00000010
        /*1174*/ 	.word	0x00038800
        /*1178*/ 	.short	0x0101
        /*117a*/ 	.byte	0x3f
	.zero		1


	//   ....[51]....
        /*117c*/ 	.word	0x00015ec0
        /*1180*/ 	.word	0x00000010
        /*1184*/ 	.word	0x00038820
        /*1188*/ 	.short	0x010a
        /*118a*/ 	.byte	0x3f
	.zero		1


	//   ....[52]....
        /*118c*/ 	.word	0x000161f0
        /*1190*/ 	.word	0x00000000
        /*1194*/ 	.word	0x00038880
        /*1198*/ 	.short	0x010a
        /*119a*/ 	.byte	0x3f
	.zero		1


	//   ....[53]....
        /*119c*/ 	.word	0x00016700
        /*11a0*/ 	.word	0x00000000
        /*11a4*/ 	.word	0x00038870
        /*11a8*/ 	.short	0x0107
        /*11aa*/ 	.byte	0x3f
	.zero		1


	//   ....[54]....
        /*11ac*/ 	.word	0x000167c0
        /*11b0*/ 	.word	0x00000000
        /*11b4*/ 	.word	0x00038870
        /*11b8*/ 	.short	0x0101
        /*11ba*/ 	.byte	0x3f
	.zero		1


	//   ....[55]....
        /*11bc*/ 	.word	0x000167f0
        /*11c0*/ 	.word	0x00000000
        /*11c4*/ 	.word	0x00038840
        /*11c8*/ 	.short	0x010a
        /*11ca*/ 	.byte	0x3f
	.zero		1


	//   ....[56]....
        /*11cc*/ 	.word	0x00016cd0
        /*11d0*/ 	.word	0x00000000
        /*11d4*/ 	.word	0x00038830
        /*11d8*/ 	.short	0x0107
        /*11da*/ 	.byte	0x3f
	.zero		1


	//   ....[57]....
        /*11dc*/ 	.word	0x00016d90
        /*11e0*/ 	.word	0x00000000
        /*11e4*/ 	.word	0x00038830
        /*11e8*/ 	.short	0x0101
        /*11ea*/ 	.byte	0x3f
	.zero		1


	//   ....[58]....
        /*11ec*/ 	.word	0x00016e20
        /*11f0*/ 	.word	0x00000000
        /*11f4*/ 	.word	0x00038870
        /*11f8*/ 	.short	0x010a
        /*11fa*/ 	.byte	0x3f
	.zero		1


	//   ....[59]....
        /*11fc*/ 	.word	0x00016eb0
        /*1200*/ 	.word	0x00000000
        /*1204*/ 	.word	0x00038860
        /*1208*/ 	.short	0x010a
        /*120a*/ 	.byte	0x3f
	.zero		1


	//   ....[60]....
        /*120c*/ 	.word	0x00017610
        /*1210*/ 	.word	0x00000000
        /*1214*/ 	.word	0x00038850
        /*1218*/ 	.short	0x0101
        /*121a*/ 	.byte	0x3f
	.zero		1


	//   ....[61]....
        /*121c*/ 	.word	0x000176a0
        /*1220*/ 	.word	0x00000000
        /*1224*/ 	.word	0x00000000
        /*1228*/ 	.short	0x0101
        /*122a*/ 	.byte	0x3f
	.zero		1


	//   ....[62]....
        /*122c*/ 	.word	0x00017870
        /*1230*/ 	.word	0x00000012
        /*1234*/ 	.word	0x00038870
        /*1238*/ 	.short	0x010a
        /*123a*/ 	.byte	0x3f
	.zero		1


	//   ....[63]....
        /*123c*/ 	.word	0x000178f0
        /*1240*/ 	.word	0x00000012
        /*1244*/ 	.word	0x00038860
        /*1248*/ 	.short	0x010a
        /*124a*/ 	.byte	0x3f
	.zero		1


	//   ....[64]....
        /*124c*/ 	.word	0x00018060
        /*1250*/ 	.word	0x00000012
        /*1254*/ 	.word	0x00038850
        /*1258*/ 	.short	0x0101
        /*125a*/ 	.byte	0x3f
	.zero		1


	//   ....[65]....
        /*125c*/ 	.word	0x00018110
        /*1260*/ 	.word	0x00000012
        /*1264*/ 	.word	0x00000000
        /*1268*/ 	.short	0x0101
        /*126a*/ 	.byte	0x3f
	.zero		1


	//   ....[66]....
        /*126c*/ 	.word	0x000192e0
        /*1270*/ 	.word	0x00000005
        /*1274*/ 	.word	0x00038820
        /*1278*/ 	.short	0x010a
        /*127a*/ 	.byte	0x3f
	.zero		1


	//   ....[67]....
        /*127c*/ 	.word	0x00019460
        /*1280*/ 	.word	0x00000003
        /*1284*/ 	.word	0x00038840
        /*1288*/ 	.short	0x010a
        /*128a*/ 	.byte	0x3f
	.zero		1


	//   ....[68]....
        /*128c*/ 	.word	0x00019500
        /*1290*/ 	.word	0x00000005
        /*1294*/ 	.word	0x00038840
        /*1298*/ 	.short	0x010a
        /*129a*/ 	.byte	0x3f
	.zero		1


	//   ....[69]....
        /*129c*/ 	.word	0x00019540
        /*12a0*/ 	.word	0x00000003
        /*12a4*/ 	.word	0x00038860
        /*12a8*/ 	.short	0x010a
        /*12aa*/ 	.byte	0x3f
	.zero		1


	//   ....[70]....
        /*12ac*/ 	.word	0x00019580
        /*12b0*/ 	.word	0x00000005
        /*12b4*/ 	.word	0x00038860
        /*12b8*/ 	.short	0x010a
        /*12ba*/ 	.byte	0x3f
	.zero		1


	//   ....[71]....
        /*12bc*/ 	.word	0x000195c0
        /*12c0*/ 	.word	0x00000003
        /*12c4*/ 	.word	0x00038880
        /*12c8*/ 	.short	0x010a
        /*12ca*/ 	.byte	0x3f
	.zero		1


	//   ....[72]....
        /*12cc*/ 	.word	0x00019600
        /*12d0*/ 	.word	0x00000005
        /*12d4*/ 	.word	0x00038880
        /*12d8*/ 	.short	0x010a
        /*12da*/ 	.byte	0x3f
	.zero		1


	//   ....[73]....
        /*12dc*/ 	.word	0x00019670
        /*12e0*/ 	.word	0x00000003
        /*12e4*/ 	.word	0x00038800
        /*12e8*/ 	.short	0x010a
        /*12ea*/ 	.byte	0x3f
	.zero		1


	//   ....[74]....
        /*12ec*/ 	.word	0x000196d0
        /*12f0*/ 	.word	0x00000003
        /*12f4*/ 	.word	0x00038830
        /*12f8*/ 	.short	0x010a
        /*12fa*/ 	.byte	0x3f
	.zero		1


	//   ....[75]....
        /*12fc*/ 	.word	0x00019730
        /*1300*/ 	.word	0x00000007
        /*1304*/ 	.word	0x00038850
        /*1308*/ 	.short	0x010a
        /*130a*/ 	.byte	0x3f
	.zero		1


	//   ....[76]....
        /*130c*/ 	.word	0x00019790
        /*1310*/ 	.word	0x00000004
        /*1314*/ 	.word	0x00038830
        /*1318*/ 	.short	0x010a
        /*131a*/ 	.byte	0x3f
	.zero		1


	//   ....[77]....
        /*131c*/ 	.word	0x000197f0
        /*1320*/ 	.word	0x00000006
        /*1324*/ 	.word	0x00038850
        /*1328*/ 	.short	0x010a
        /*132a*/ 	.byte	0x3f
	.zero		1


	//   ....[78]....
        /*132c*/ 	.word	0x00019850
        /*1330*/ 	.word	0x00000004
        /*1334*/ 	.word	0x00038830
        /*1338*/ 	.short	0x010a
        /*133a*/ 	.byte	0x3f
	.zero		1


	//   ....[79]....
        /*133c*/ 	.word	0x000198b0
        /*1340*/ 	.word	0x00000006
        /*1344*/ 	.word	0x00038850
        /*1348*/ 	.short	0x010a
        /*134a*/ 	.byte	0x3f
	.zero		1


	//   ....[80]....
        /*134c*/ 	.word	0x000199b0
        /*1350*/ 	.word	0x00000006
        /*1354*/ 	.word	0x00038880
        /*1358*/ 	.short	0x010a
        /*135a*/ 	.byte	0x3f
	.zero		1


	//   ....[81]....
        /*135c*/ 	.word	0x0001a540
        /*1360*/ 	.word	0x00000006
        /*1364*/ 	.word	0x00038840
        /*1368*/ 	.short	0x010a
        /*136a*/ 	.byte	0x3f
	.zero		1


	//   ....[82]....
        /*136c*/ 	.word	0x0001ba90
        /*1370*/ 	.word	0x00000010
        /*1374*/ 	.word	0x00038820
        /*1378*/ 	.short	0x010a
        /*137a*/ 	.byte	0x3f
	.zero		1


	//   ....[83]....
        /*137c*/ 	.word	0x0001bae0
        /*1380*/ 	.word	0x00000000
        /*1384*/ 	.word	0x00038880
        /*1388*/ 	.short	0x010a
        /*138a*/ 	.byte	0x3f
	.zero		1


	//   ....[84]....
        /*138c*/ 	.word	0x0001c450
        /*1390*/ 	.word	0x00000000
        /*1394*/ 	.word	0x00038840
        /*1398*/ 	.short	0x010a
        /*139a*/ 	.byte	0x3f
	.zero		1


	//   ....[85]....
        /*139c*/ 	.word	0x0001cd30
        /*13a0*/ 	.word	0x00000000
        /*13a4*/ 	.word	0x00038870
        /*13a8*/ 	.short	0x010a
        /*13aa*/ 	.byte	0x3f
	.zero		1


	//   ....[86]....
        /*13ac*/ 	.word	0x0001cd80
        /*13b0*/ 	.word	0x00000000
        /*13b4*/ 	.word	0x00038860
        /*13b8*/ 	.short	0x010a
        /*13ba*/ 	.byte	0x3f
	.zero		1


	//   ....[87]....
        /*13bc*/ 	.word	0x0001cdd0
        /*13c0*/ 	.word	0x00000012
        /*13c4*/ 	.word	0x00038870
        /*13c8*/ 	.short	0x010a
        /*13ca*/ 	.byte	0x3f
	.zero		1


	//   ....[88]....
        /*13cc*/ 	.word	0x0001ce20
        /*13d0*/ 	.word	0x00000012
        /*13d4*/ 	.word	0x00038860
        /*13d8*/ 	.short	0x010a
        /*13da*/ 	.byte	0x3f
	.zero		1


	//   ....[89]....
        /*13dc*/ 	.word	0x0001ce70
        /*13e0*/ 	.word	0x00000005
        /*13e4*/ 	.word	0x00038820
        /*13e8*/ 	.short	0x010a
        /*13ea*/ 	.byte	0x3f
	.zero		1


	//   ....[90]....
        /*13ec*/ 	.word	0x0001d010
        /*13f0*/ 	.word	0x00000003
        /*13f4*/ 	.word	0x00038840
        /*13f8*/ 	.short	0x010a
        /*13fa*/ 	.byte	0x3f
	.zero		1


	//   ....[91]....
        /*13fc*/ 	.word	0x0001d060
        /*1400*/ 	.word	0x00000005
        /*1404*/ 	.word	0x00038840
        /*1408*/ 	.short	0x010a
        /*140a*/ 	.byte	0x3f
	.zero		1


	//   ....[92]....
        /*140c*/ 	.word	0x0001d0b0
        /*1410*/ 	.word	0x00000003
        /*1414*/ 	.word	0x00038860
        /*1418*/ 	.short	0x010a
        /*141a*/ 	.byte	0x3f
	.zero		1


	//   ....[93]....
        /*141c*/ 	.word	0x0001d100
        /*1420*/ 	.word	0x00000005
        /*1424*/ 	.word	0x00038860
        /*1428*/ 	.short	0x010a
        /*142a*/ 	.byte	0x3f
	.zero		1


	//   ....[94]....
        /*142c*/ 	.word	0x0001d150
        /*1430*/ 	.word	0x00000003
        /*1434*/ 	.word	0x00038880
        /*1438*/ 	.short	0x010a
        /*143a*/ 	.byte	0x3f
	.zero		1


	//----- nvinfo : EIATTR_NUM_MBARRIERS
	.align		4
.L_302:
        /*143c*/ 	.byte	0x03, 0x38
        /*143e*/ 	.short	0x0016


	//----- nvinfo : EIATTR_EXIT_INSTR_OFFSETS
	.align		4
        /*1440*/ 	.byte	0x04, 0x1c
        /*1442*/ 	.short	(.L_304 - .L_303)


	//   ....[0]....
.L_303:
        /*1444*/ 	.word	0x000009c0


	//   ....[1]....
        /*1448*/ 	.word	0x00011c10


	//   ....[2]....
        /*144c*/ 	.word	0x00019650


	//----- nvinfo : EIATTR_MAX_THREADS
	.align		4
.L_304:
        /*1450*/ 	.byte	0x04, 0x05
        /*1452*/ 	.short	(.L_306 - .L_305)
.L_305:
        /*1454*/ 	.word	0x00000180
        /*1458*/ 	.word	0x00000001
        /*145c*/ 	.word	0x00000001


	//----- nvinfo : EIATTR_CRS_STACK_SIZE
	.align		4
.L_306:
        /*1460*/ 	.byte	0x04, 0x1e
        /*1462*/ 	.short	(.L_308 - .L_307)
.L_307:
        /*1464*/ 	.word	0x00000000


	//----- nvinfo : EIATTR_CBANK_PARAM_SIZE
	.align		4
.L_308:
        /*1468*/ 	.byte	0x03, 0x19
        /*146a*/ 	.short	0x0af0


	//----- nvinfo : EIATTR_PARAM_CBANK
	.align		4
        /*146c*/ 	.byte	0x04, 0x0a
        /*146e*/ 	.short	(.L_310 - .L_309)
	.align		4
.L_309:
        /*1470*/ 	.word	index@(.nv.constant0._ZN7cutlass13device_kernelIN5flash11enable_sm90INS1_16FlashAttnFwdSm90INS1_25CollectiveMainloopFwdSm90ILi2EN4cute5tupleIJNS5_1CILi1EEES8_S8_EEENS6_IJNS7_ILi128EEESA_NS7_ILi256EEEEEELi256ENS_12float_e4m3_tEfNS_4arch4Sm90ELb1ELb0ELb1ELb1ELb1ELb0ELb0ELb1ELb0ELb1ELb1ELb0EEENS1_21CollectiveEpilogueFwdINS6_IJSA_SB_SA_EEES9_NS_10bfloat16_tESF_Li256ELb1ELb1ELb1ELb1EEENS1_36VarlenDynamicPersistentTileSchedulerILi128ELi128ELi256ELi128ELb1ELb1ELb1ELb1ELb1ELb1EEEEEEEEEvNT_6ParamsE)
        /*1474*/ 	.short	0x0210
        /*1476*/ 	.short	0x0af0


	//----- nvinfo : EIATTR_SW_WAR
	.align		4
.L_310:
        /*1478*/ 	.byte	0x04, 0x36
        /*147a*/ 	.short	(.L_312 - .L_311)
.L_311:
        /*147c*/ 	.word	0x00000008
.L_312:


//--------------------- .nv.info._ZN7cutlass13device_kernelIN5flash11enable_sm90INS1_16FlashAttnFwdSm90INS1_25CollectiveMainloopFwdSm90ILi2EN4cute5tupleIJNS5_1CILi1EEES8_S8_EEENS6_IJNS7_ILi128EEESA_NS7_ILi256EEEEEELi256ENS_12float_e4m3_tEfNS_4arch4Sm90ELb1ELb0ELb1ELb1ELb1ELb1ELb0ELb1ELb0ELb1ELb1ELb0EEENS1_21CollectiveEpilogueFwdINS6_IJSA_SB_SA_EEES9_NS_10bfloat16_tESF_Li256ELb1ELb1ELb1ELb1EEENS1_36VarlenDynamicPersistentTileSchedulerILi128ELi128ELi256ELi128ELb1ELb1ELb1ELb1ELb1ELb1EEEEEEEEEvNT_6ParamsE --------------------------
	.section	.nv.info._ZN7cutlass13device_kernelIN5flash11enable_sm90INS1_16FlashAttnFwdSm90INS1_25CollectiveMainloopFwdSm90ILi2EN4cute5tupleIJNS5_1CILi1EEES8_S8_EEENS6_IJNS7_ILi128EEESA_NS7_ILi256EEEEEELi256ENS_12float_e4m3_tEfNS_4arch4Sm90ELb1ELb0ELb1ELb1ELb1ELb1ELb0ELb1ELb0ELb1ELb1ELb0EEENS1_21CollectiveEpilogueFwdINS6_IJSA_SB_SA_EEES9_NS_10bfloat16_tESF_Li256ELb1ELb1ELb1ELb1EEENS1_36VarlenDynamicPersistentTileSchedulerILi128ELi128ELi256ELi128ELb1ELb1ELb1ELb1ELb1ELb1EEEEEEEEEvNT_6ParamsE,"",@"SHT_CUDA_INFO"
	.sectionflags	@""
	.align	4


	//----- nvinfo : EIATTR_CUDA_API_VERSION
	.align		4
        /*0000*/ 	.byte	0x04, 0x37
        /*0002*/ 	.short	(.L_314 - .L_313)
.L_313:
        /*0004*/ 	.word	0x00000082


	//----- nvinfo : EIATTR_KPARAM_INFO
	.align		4
.L_314:
        /*0008*/ 	.byte	0x04, 0x17
        /*000a*/ 	.short	(.L_316 - .L_315)
.L_315:
        /*000c*/ 	.word	0x00000000
        /*0010*/ 	.short	0x0000
        /*0012*/ 	.short	0x0070
        /*0014*/ 	.byte	0x00, 0xf0, 0x01, 0x2a


	//----- nvinfo : EIATTR_SPARSE_MMA_MASK
	.align		4
.L_316:
        /*0018*/ 	.byte	0x03, 0x50
        /*001a*/ 	.short	0x0000


	//----- nvinfo : EIATTR_MAXREG_COUNT
	.align		4
        /*001c*/ 	.byte	0x03, 0x1b
        /*001e*/ 	.short	0x00a8


	//----- nvinfo : EIATTR_NUM_BARRIERS
	.align		4
        /*0020*/ 	.byte	0x02, 0x4c
        /*0022*/ 	.byte	0x10
	.zero		1


	//----- nvinfo : EIATTR_EXTERNS
	.align		4
        /*0024*/ 	.byte	0x04, 0x0f
        /*0026*/ 	.short	(.L_318 - .L_317)


	//   ....[0]....
	.align		4
.L_317:
        /*0028*/ 	.word	index@(__assertfail)


	//----- nvinfo : EIATTR_ANNOTATIONS
	.align		4
.L_318:
        /*002c*/ 	.byte	0x04, 0x55
        /*002e*/ 	.short	(.L_320 - .L_319)


	//   ....[0]....
.L_319:
        /* <DEDUP_REMOVED lines=219> */


	//----- nvinfo : EIATTR_MERCURY_ISA_VERSION
	.align		4
.L_320:
        /*0dc8*/ 	.byte	0x03, 0x5f
        /*0dca*/ 	.short	0x0101


	//----- nvinfo : EIATTR_UNUSED_LOAD_BYTE_OFFSET
	.align		4
        /*0dcc*/ 	.byte	0x04, 0x44
        /*0dce*/ 	.short	(.L_322 - .L_321)


	//   ....[0]....
.L_321:
        /*0dd0*/ 	.word	0x00000a90
        /*0dd4*/ 	.word	0x0000fff0


	//   ....[1]....
        /*0dd8*/ 	.word	0x00021930
        /*0ddc*/ 	.word	0x0000fff0


	//----- nvinfo : EIATTR_INT_WARP_WIDE_INSTR_OFFSETS
	.align		4
.L_322:
        /*0de0*/ 	.byte	0x04, 0x31
        /*0de2*/ 	.short	(.L_324 - .L_323)


	//   ....[0]....
.L_323:
        /*0de4*/ 	.word	0x00000130


	//   ....[1]....
        /*0de8*/ 	.word	0x00000170


	//   ....[2]....
        /*0dec*/ 	.word	0x000001e0


	//   ....[3]....
        /*0df0*/ 	.word	0x0002c060


	//   ....[4]....
        /*0df4*/ 	.word	0x0002c0f0


	//   ....[5]....
        /*0df8*/ 	.word	0x0002ff80


	//   ....[6]....
        /*0dfc*/ 	.word	0x00030010


	//----- nvinfo : EIATTR_COOP_GROUP_MASK_REGIDS
	.align		4
.L_324:
        /*0e00*/ 	.byte	0x04, 0x29
        /*0e02*/ 	.short	(.L_326 - .L_325)


	//   ....[0]....
.L_325:
        /*0e04*/ 	.word	0xffffffff


	//   ....[1]....
        /*0e08*/ 	.word	0xffffffff


	//   ....[2]....
        /*0e0c*/ 	.word	0xffffffff


	//   ....[3]....
        /*0e10*/ 	.word	0xffffffff


	//   ....[4]....
        /*0e14*/ 	.word	0xffffffff


	//   ....[5]....
        /*0e18*/ 	.word	0xffffffff


	//   ....[6]....
        /*0e1c*/ 	.word	0xffffffff


	//   ....[7]....
        /*0e20*/ 	.word	0xffffffff


	//   ....[8]....
        /*0e24*/ 	.word	0xffffffff


	//   ....[9]....
        /*0e28*/ 	.word	0xffffffff


	//   ....[10]....
        /*0e2c*/ 	.word	0xffffffff


	//   ....[11]....
        /*0e30*/ 	.word	0xffffffff


	//   ....[12]....
        /*0e34*/ 	.word	0xffffffff


	//   ....[13]....
        /*0e38*/ 	.word	0xffffffff


	//   ....[14]....
        /*0e3c*/ 	.word	0xffffffff


	//   ....[15]....
        /*0e40*/ 	.word	0xffffffff


	//   ....[16]....
        /*0e44*/ 	.word	0xffffffff


	//   ....[17]....
        /*0e48*/ 	.word	0xffffffff


	//   ....[18]....
        /*0e4c*/ 	.word	0xffffffff


	//   ....[19]....
        /*0e50*/ 	.word	0xffffffff


	//   ....[20]....
        /*0e54*/ 	.word	0xffffffff


	//   ....[21]....
        /*0e58*/ 	.word	0xffffffff


	//   ....[22]....
        /*0e5c*/ 	.word	0xffffffff


	//   ....[23]....
        /*0e60*/ 	.word	0xffffffff


	//   ....[24]....
        /*0e64*/ 	.word	0xffffffff


	//   ....[25]....
        /*0e68*/ 	.word	0xffffffff


	//   ....[26]....
        /*0e6c*/ 	.word	0xffffffff


	//   ....[27]....
        /*0e70*/ 	.word	0xffffffff


	//   ....[28]....
        /*0e74*/ 	.word	0xffffffff


	//   ....[29]....
        /*0e78*/ 	.word	0xffffffff


	//   ....[30]....
        /*0e7c*/ 	.word	0xffffffff


	//   ....[31]....
        /*0e80*/ 	.word	0xffffffff


	//   ....[32]....
        /*0e84*/ 	.word	0xffffffff


	//   ....[33]....
        /*0e88*/ 	.word	0xffffffff


	//   ....[34]....
        /*0e8c*/ 	.word	0xffffffff


	//   ....[35]....
        /*0e90*/ 	.word	0xffffffff


	//   ....[36]....
        /*0e94*/ 	.word	0xffffffff


	//   ....[37]....
        /*0e98*/ 	.word	0xffffffff


	//   ....[38]....
        /*0e9c*/ 	.word	0xffffffff


	//   ....[39]....
        /*0ea0*/ 	.word	0xffffffff


	//   ....[40]....
        /*0ea4*/ 	.word	0xffffffff


	//   ....[41]....
        /*0ea8*/ 	.word	0xffffffff


	//   ....[42]....
        /*0eac*/ 	.word	0xffffffff


	//   ....[43]....
        /*0eb0*/ 	.word	0xffffffff


	//   ....[44]....
        /*0eb4*/ 	.word	0xffffffff


	//   ....[45]....
        /*0eb8*/ 	.word	0xffffffff


	//   ....[46]....
        /*0ebc*/ 	.word	0xffffffff


	//   ....[47]....
        /*0ec0*/ 	.word	0xffffffff


	//   ....[48]....
        /*0ec4*/ 	.word	0xffffffff


	//   ....[49]....
        /*0ec8*/ 	.word	0xffffffff


	//   ....[50]....
        /*0ecc*/ 	.word	0xffffffff


	//   ....[51]....
        /*0ed0*/ 	.word	0xffffffff


	//   ....[52]....
        /*0ed4*/ 	.word	0xffffffff


	//   ....[53]....
        /*0ed8*/ 	.word	0xffffffff


	//   ....[54]....
        /*0edc*/ 	.word	0xffffffff


	//   ....[55]....
        /*0ee0*/ 	.word	0xffffffff


	//   ....[56]....
        /*0ee4*/ 	.word	0xffffffff


	//   ....[57]....
        /*0ee8*/ 	.word	0xffffffff


	//   ....[58]....
        /*0eec*/ 	.word	0xffffffff


	//   ....[59]....
        /*0ef0*/ 	.word	0xffffffff


	//   ....[60]....
        /*0ef4*/ 	.word	0xffffffff


	//   ....[61]....
        /*0ef8*/ 	.word	0xffffffff


	//   ....[62]....
        /*0efc*/ 	.word	0xffffffff


	//   ....[63]....
        /*0f00*/ 	.word	0xffffffff


	//   ....[64]....
        /*0f04*/ 	.word	0xffffffff


	//   ....[65]....
        /*0f08*/ 	.word	0xffffffff


	//   ....[66]....
        /*0f0c*/ 	.word	0xffffffff


	//   ....[67]....
        /*0f10*/ 	.word	0xffffffff


	//   ....[68]....
        /*0f14*/ 	.word	0xffffffff


	//   ....[69]....
        /*0f18*/ 	.word	0xffffffff


	//   ....[70]....
        /*0f1c*/ 	.word	0xffffffff


	//   ....[71]....
        /*0f20*/ 	.word	0xffffffff


	//   ....[72]....
        /*0f24*/ 	.word	0xffffffff


	//   ....[73]....
        /*0f28*/ 	.word	0xffffffff


	//   ....[74]....
        /*0f2c*/ 	.word	0xffffffff


	//   ....[75]....
        /*0f30*/ 	.word	0xffffffff


	//   ....[76]....
        /*0f34*/ 	.word	0xffffffff


	//   ....[77]....
        /*0f38*/ 	.word	0xffffffff


	//   ....[78]....
        /*0f3c*/ 	.word	0xffffffff


	//   ....[79]....
        /*0f40*/ 	.word	0xffffffff


	//   ....[80]....
        /*0f44*/ 	.word	0xffffffff


	//   ....[81]....
        /*0f48*/ 	.word	0xffffffff


	//   ....[82]....
        /*0f4c*/ 	.word	0xffffffff


	//   ....[83]....
        /*0f50*/ 	.word	0xffffffff


	//   ....[84]....
        /*0f54*/ 	.word	0xffffffff


	//   ....[85]....
        /*0f58*/ 	.word	0xffffffff


	//   ....[86]....
        /*0f5c*/ 	.word	0xffffffff


	//   ....[87]....
        /*0f60*/ 	.word	0xffffffff


	//   ....[88]....
        /*0f64*/ 	.word	0xffffffff


	//   ....[89]....
        /*0f68*/ 	.word	0xffffffff


	//   ....[90]....
        /*0f6c*/ 	.word	0xffffffff


	//   ....[91]....
        /*0f70*/ 	.word	0xffffffff


	//   ....[92]....
        /*0f74*/ 	.word	0xffffffff


	//   ....[93]....
        /*0f78*/ 	.word	0xffffffff


	//   ....[94]....
        /*0f7c*/ 	.word	0xffffffff


	//   ....[95]....
        /*0f80*/ 	.word	0xffffffff


	//   ....[96]....
        /*0f84*/ 	.word	0xffffffff


	//   ....[97]....
        /*0f88*/ 	.word	0xffffffff


	//   ....[98]....
        /*0f8c*/ 	.word	0xffffffff


	//   ....[99]....
        /*0f90*/ 	.word	0xffffffff


	//   ....[100]....
        /*0f94*/ 	.word	0xffffffff


	//   ....[101]....
        /*0f98*/ 	.word	0xffffffff


	//   ....[102]....
        /*0f9c*/ 	.word	0xffffffff


	//   ....[103]....
        /*0fa0*/ 	.word	0xffffffff


	//   ....[104]....
        /*0fa4*/ 	.word	0xffffffff


	//   ....[105]....
        /*0fa8*/ 	.word	0xffffffff


	//   ....[106]....
        /*0fac*/ 	.word	0xffffffff


	//   ....[107]....
        /*0fb0*/ 	.word	0xffffffff


	//   ....[108]....
        /*0fb4*/ 	.word	0xffffffff


	//   ....[109]....
        /*0fb8*/ 	.word	0xffffffff


	//   ....[110]....
        /*0fbc*/ 	.word	0xffffffff


	//   ....[111]....
        /*0fc0*/ 	.word	0xffffffff


	//   ....[112]....
        /*0fc4*/ 	.word	0xffffffff


	//   ....[113]....
        /*0fc8*/ 	.word	0xffffffff


	//   ....[114]....
        /*0fcc*/ 	.word	0xffffffff


	//   ....[115]....
        /*0fd0*/ 	.word	0xffffffff


	//   ....[116]....
        /*0fd4*/ 	.word	0xffffffff


	//   ....[117]....
        /*0fd8*/ 	.word	0xffffffff


	//   ....[118]....
        /*0fdc*/ 	.word	0xffffffff


	//   ....[119]....
        /*0fe0*/ 	.word	0xffffffff


	//   ....[120]....
        /*0fe4*/ 	.word	0xffffffff


	//   ....[121]....
        /*0fe8*/ 	.word	0xffffffff


	//   ....[122]....
        /*0fec*/ 	.word	0xffffffff


	//   ....[123]....
        /*0ff0*/ 	.word	0xffffffff


	//   ....[124]....
        /*0ff4*/ 	.word	0xffffffff


	//   ....[125]....
        /*0ff8*/ 	.word	0xffffffff


	//   ....[126]....
        /*0ffc*/ 	.word	0xffffffff


	//   ....[127]....
        /*1000*/ 	.word	0xffffffff


	//   ....[128]....
        /*1004*/ 	.word	0xffffffff


	//   ....[129]....
        /*1008*/ 	.word	0xffffffff


	//   ....[130]....
        /*100c*/ 	.word	0xffffffff


	//   ....[131]....
        /*1010*/ 	.word	0xffffffff


	//   ....[132]....
        /*1014*/ 	.word	0xffffffff


	//   ....[133]....
        /*1018*/ 	.word	0xffffffff


	//   ....[134]....
        /*101c*/ 	.word	0xffffffff


	//   ....[135]....
        /*1020*/ 	.word	0xffffffff


	//   ....[136]....
        /*1024*/ 	.word	0xffffffff


	//   ....[137]....
        /*1028*/ 	.word	0xffffffff


	//   ....[138]....
        /*102c*/ 	.word	0xffffffff


	//   ....[139]....
        /*1030*/ 	.word	0xffffffff


	//   ....[140]....
        /*1034*/ 	.word	0xffffffff


	//   ....[141]....
        /*1038*/ 	.word	0xffffffff


	//   ....[142]....
        /*103c*/ 	.word	0xffffffff


	//   ....[143]....
        /*1040*/ 	.word	0xffffffff


	//   ....[144]....
        /*1044*/ 	.word	0xffffffff


	//   ....[145]....
        /*1048*/ 	.word	0xffffffff


	//   ....[146]....
        /*104c*/ 	.word	0xffffffff


	//   ....[147]....
        /*1050*/ 	.word	0xffffffff


	//   ....[148]....
        /*1054*/ 	.word	0xffffffff


	//   ....[149]....
        /*1058*/ 	.word	0xffffffff


	//   ....[150]....
        /*105c*/ 	.word	0xffffffff


	//   ....[151]....
        /*1060*/ 	.word	0xffffffff


	//   ....[152]....
        /*1064*/ 	.word	0xffffffff


	//   ....[153]....
        /*1068*/ 	.word	0xffffffff


	//   ....[154]....
        /*106c*/ 	.word	0xffffffff


	//   ....[155]....
        /*1070*/ 	.word	0xffffffff


	//   ....[156]....
        /*1074*/ 	.word	0xffffffff


	//   ....[157]....
        /*1078*/ 	.word	0xffffffff


	//   ....[158]....
        /*107c*/ 	.word	0xffffffff


	//   ....[159]....
        /*1080*/ 	.word	0xffffffff


	//   ....[160]....
        /*1084*/ 	.word	0xffffffff


	//   ....[161]....
        /*1088*/ 	.word	0xffffffff


	//   ....[162]....
        /*108c*/ 	.word	0xffffffff


	//   ....[163]....
        /*1090*/ 	.word	0xffffffff


	//   ....[164]....
        /*1094*/ 	.word	0xffffffff


	//   ....[165]....
        /*1098*/ 	.word	0xffffffff


	//   ....[166]....
        /*109c*/ 	.word	0xffffffff


	//   ....[167]....
        /*10a0*/ 	.word	0xffffffff


	//   ....[168]....
        /*10a4*/ 	.word	0xffffffff


	//   ....[169]....
        /*10a8*/ 	.word	0xffffffff


	//   ....[170]....
        /*10ac*/ 	.word	0xffffffff


	//   ....[171]....
        /*10b0*/ 	.word	0xffffffff


	//   ....[172]....
        /*10b4*/ 	.word	0xffffffff


	//   ....[173]....
        /*10b8*/ 	.word	0xffffffff


	//   ....[174]....
        /*10bc*/ 	.word	0xffffffff


	//   ....[175]....
        /*10c0*/ 	.word	0xffffffff


	//   ....[176]....
        /*10c4*/ 	.word	0xffffffff


	//   ....[177]....
        /*10c8*/ 	.word	0xffffffff


	//   ....[178]....
        /*10cc*/ 	.word	0xffffffff


	//   ....[179]....
        /*10d0*/ 	.word	0xffffffff


	//   ....[180]....
        /*10d4*/ 	.word	0xffffffff


	//   ....[181]....
        /*10d8*/ 	.word	0xffffffff


	//   ....[182]....
        /*10dc*/ 	.word	0xffffffff


	//   ....[183]....
        /*10e0*/ 	.word	0xffffffff


	//   ....[184]....
        /*10e4*/ 	.word	0xffffffff


	//   ....[185]....
        /*10e8*/ 	.word	0xffffffff


	//   ....[186]....
        /*10ec*/ 	.word	0xffffffff


	//   ....[187]....
        /*10f0*/ 	.word	0xffffffff


	//   ....[188]....
        /*10f4*/ 	.word	0xffffffff


	//   ....[189]....
        /*10f8*/ 	.word	0xffffffff


	//   ....[190]....
        /*10fc*/ 	.word	0xffffffff


	//   ....[191]....
        /*1100*/ 	.word	0xffffffff


	//   ....[192]....
        /*1104*/ 	.word	0xffffffff


	//   ....[193]....
        /*1108*/ 	.word	0xffffffff


	//   ....[194]....
        /*110c*/ 	.word	0xffffffff


	//   ....[195]....
        /*1110*/ 	.word	0xffffffff


	//   ....[196]....
        /*1114*/ 	.word	0xffffffff


	//   ....[197]....
        /*1118*/ 	.word	0xffffffff


	//   ....[198]....
        /*111c*/ 	.word	0xffffffff


	//   ....[199]....
        /*1120*/ 	.word	0xffffffff


	//   ....[200]....
        /*1124*/ 	.word	0xffffffff


	//   ....[201]....
        /*1128*/ 	.word	0xffffffff


	//   ....[202]....
        /*112c*/ 	.word	0xffffffff


	//   ....[203]....
        /*1130*/ 	.word	0xffffffff


	//   ....[204]....
        /*1134*/ 	.word	0xffffffff


	//   ....[205]....
        /*1138*/ 	.word	0xffffffff


	//   ....[206]....
        /*113c*/ 	.word	0xffffffff


	//   ....[207]....
        /*1140*/ 	.word	0xffffffff


	//   ....[208]....
        /*1144*/ 	.word	0xffffffff


	//   ....[209]....
        /*1148*/ 	.word	0xffffffff


	//   ....[210]....
        /*114c*/ 	.word	0xffffffff


	//   ....[211]....
        /*1150*/ 	.word	0xffffffff


	//   ....[212]....
        /*1154*/ 	.word	0xffffffff


	//   ....[213]....
        /*1158*/ 	.word	0xffffffff


	//   ....[214]....
        /*115c*/ 	.word	0xffffffff


	//   ....[215]....
        /*1160*/ 	.word	0xffffffff


	//   ....[216]....
        /*1164*/ 	.word	0xffffffff


	//   ....[217]....
        /*1168*/ 	.word	0xffffffff


	//   ....[218]....
        /*116c*/ 	.word	0xffffffff


	//   ....[219]....
        /*1170*/ 	.word	0xffffffff


	//   ....[220]....
        /*1174*/ 	.word	0xffffffff


	//   ....[221]....
        /*1178*/ 	.word	0xffffffff


	//   ....[222]....
        /*117c*/ 	.word	0xffffffff


	//   ....[223]....
        /*1180*/ 	.word	0xffffffff


	//   ....[224]....
        /*1184*/ 	.word	0xffffffff


	//   ....[225]....
        /*1188*/ 	.word	0xffffffff


	//   ....[226]....
        /*118c*/ 	.word	0xffffffff


	//   ....[227]....
        /*1190*/ 	.word	0xffffffff


	//   ....[228]....
        /*1194*/ 	.word	0xffffffff


	//   ....[229]....
        /*1198*/ 	.word	0xffffffff


	//   ....[230]....
        /*119c*/ 	.word	0xffffffff


	//   ....[231]....
        /*11a0*/ 	.word	0xffffffff


	//   ....[232]....
        /*11a4*/ 	.word	0xffffffff


	//   ....[233]....
        /*11a8*/ 	.word	0xffffffff


	//   ....[234]....
        /*11ac*/ 	.word	0xffffffff


	//   ....[235]....
        /*11b0*/ 	.word	0xffffffff


	//   ....[236]....
        /*11b4*/ 	.word	0xffffffff


	//   ....[237]....
        /*11b8*/ 	.word	0xffffffff


	//   ....[238]....
        /*11bc*/ 	.word	0xffffffff


	//   ....[239]....
        /*11c0*/ 	.word	0xffffffff


	//   ....[240]....
        /*11c4*/ 	.word	0xffffffff


	//   ....[241]....
        /*11c8*/ 	.word	0xffffffff


	//   ....[242]....
        /*11cc*/ 	.word	0xffffffff


	//   ....[243]....
        /*11d0*/ 	.word	0xffffffff


	//   ....[244]....
        /*11d4*/ 	.word	0xffffffff


	//   ....[245]....
        /*11d8*/ 	.word	0xffffffff


	//   ....[246]....
        /*11dc*/ 	.word	0xffffffff


	//   ....[247]....
        /*11e0*/ 	.word	0xffffffff


	//   ....[248]....
        /*11e4*/ 	.word	0xffffffff


	//   ....[249]....
        /*11e8*/ 	.word	0xffffffff


	//   ....[250]....
        /*11ec*/ 	.word	0xffffffff


	//   ....[251]....
        /*11f0*/ 	.word	0xffffffff


	//   ....[252]....
        /*11f4*/ 	.word	0xffffffff


	//   ....[253]....
        /*11f8*/ 	.word	0xffffffff


	//   ....[254]....
        /*11fc*/ 	.word	0xffffffff


	//   ....[255]....
        /*1200*/ 	.word	0xffffffff


	//   ....[0]....
        /*1204*/ 	.word	0xffffffff


	//   ....[1]....
        /*1208*/ 	.word	0xffffffff


	//   ....[2]....
        /*120c*/ 	.word	0xffffffff


	//   ....[3]....
        /*1210*/ 	.word	0xffffffff


	//   ....[4]....
        /*1214*/ 	.word	0xffffffff


	//   ....[5]....
        /*1218*/ 	.word	0xffffffff


	//   ....[6]....
        /*121c*/ 	.word	0xffffffff


	//   ....[7]....
        /*1220*/ 	.word	0xffffffff


	//   ....[8]....
        /*1224*/ 	.word	0xffffffff


	//   ....[9]....
        /*1228*/ 	.word	0xffffffff


	//   ....[10]....
        /*122c*/ 	.word	0xffffffff


	//   ....[11]....
        /*1230*/ 	.word	0xffffffff


	//   ....[12]....
        /*1234*/ 	.word	0xffffffff


	//   ....[13]....
        /*1238*/ 	.word	0xffffffff


	//   ....[14]....
        /*123c*/ 	.word	0xffffffff


	//   ....[15]....
        /*1240*/ 	.word	0xffffffff


	//   ....[16]....
        /*1244*/ 	.word	0xffffffff


	//   ....[17]....
        /*1248*/ 	.word	0xffffffff


	//   ....[18]....
        /*124c*/ 	.word	0xffffffff


	//   ....[19]....
        /*1250*/ 	.word	0xffffffff


	//   ....[20]....
        /*1254*/ 	.word	0xffffffff


	//   ....[21]....
        /*1258*/ 	.word	0xffffffff


	//   ....[22]....
        /*125c*/ 	.word	0xffffffff


	//   ....[23]....
        /*1260*/ 	.word	0xffffffff


	//   ....[24]....
        /*1264*/ 	.word	0xffffffff


	//   ....[25]....
        /*1268*/ 	.word	0xffffffff


	//   ....[26]....
        /*126c*/ 	.word	0xffffffff


	//   ....[27]....
        /*1270*/ 	.word	0xffffffff


	//   ....[28]....
        /*1274*/ 	.word	0xffffffff


	//   ....[29]....
        /*1278*/ 	.word	0xffffffff


	//   ....[30]....
        /*127c*/ 	.word	0xffffffff


	//   ....[31]....
        /*1280*/ 	.word	0xffffffff


	//   ....[32]....
        /*1284*/ 	.word	0xffffffff


	//   ....[33]....
        /*1288*/ 	.word	0xffffffff


	//   ....[34]....
        /*128c*/ 	.word	0xffffffff


	//   ....[35]....
        /*1290*/ 	.word	0xffffffff


	//   ....[36]....
        /*1294*/ 	.word	0xffffffff


	//   ....[37]....
        /*1298*/ 	.word	0xffffffff


	//   ....[38]....
        /*129c*/ 	.word	0xffffffff


	//   ....[39]....
        /*12a0*/ 	.word	0xffffffff


	//   ....[40]....
        /*12a4*/ 	.word	0xffffffff


	//   ....[41]....
        /*12a8*/ 	.word	0xffffffff


	//   ....[42]....
        /*12ac*/ 	.word	0xffffffff


	//   ....[43]....
        /*12b0*/ 	.word	0xffffffff


	//   ....[44]....
        /*12b4*/ 	.word	0xffffffff


	//   ....[45]....
        /*12b8*/ 	.word	0xffffffff


	//   ....[46]....
        /*12bc*/ 	.word	0xffffffff


	//   ....[47]....
        /*12c0*/ 	.word	0xffffffff


	//   ....[48]....
        /*12c4*/ 	.word	0xffffffff


	//   ....[49]....
        /*12c8*/ 	.word	0xffffffff


	//   ....[50]....
        /*12cc*/ 	.word	0xffffffff


	//   ....[51]....
        /*12d0*/ 	.word	0xffffffff


	//   ....[52]....
        /*12d4*/ 	.word	0xffffffff


	//   ....[53]....
        /*12d8*/ 	.word	0xffffffff


	//   ....[54]....
        /*12dc*/ 	.word	0xffffffff


	//   ....[55]....
        /*12e0*/ 	.word	0xffffffff


	//   ....[56]....
        /*12e4*/ 	.word	0xffffffff


	//   ....[57]....
        /*12e8*/ 	.word	0xffffffff


	//   ....[58]....
        /*12ec*/ 	.word	0xffffffff


	//   ....[59]....
        /*12f0*/ 	.word	0xffffffff


	//   ....[60]....
        /*12f4*/ 	.word	0xffffffff


	//   ....[61]....
        /*12f8*/ 	.word	0xffffffff


	//   ....[62]....
        /*12fc*/ 	.word	0xffffffff


	//   ....[63]....
        /*1300*/ 	.word	0xffffffff


	//   ....[64]....
        /*1304*/ 	.word	0xffffffff


	//   ....[65]....
        /*1308*/ 	.word	0xffffffff


	//   ....[66]....
        /*130c*/ 	.word	0xffffffff


	//   ....[67]....
        /*1310*/ 	.word	0xffffffff


	//   ....[68]....
        /*1314*/ 	.word	0xffffffff


	//   ....[69]....
        /*1318*/ 	.word	0xffffffff


	//   ....[70]....
        /*131c*/ 	.word	0xffffffff


	//   ....[71]....
        /*1320*/ 	.word	0xffffffff


	//   ....[72]....
        /*1324*/ 	.word	0xffffffff


	//   ....[73]....
        /*1328*/ 	.word	0xffffffff


	//   ....[74]....
        /*132c*/ 	.word	0xffffffff


	//   ....[75]....
        /*1330*/ 	.word	0xffffffff


	//   ....[76]....
        /*1334*/ 	.word	0xffffffff


	//   ....[77]....
        /*1338*/ 	.word	0xffffffff


	//   ....[78]....
        /*133c*/ 	.word	0xffffffff


	//   ....[79]....
        /*1340*/ 	.word	0xffffffff


	//   ....[80]....
        /*1344*/ 	.word	0xffffffff


	//   ....[81]....
        /*1348*/ 	.word	0xffffffff


	//   ....[82]....
        /*134c*/ 	.word	0xffffffff


	//   ....[83]....
        /*1350*/ 	.word	0xffffffff


	//   ....[84]....
        /*1354*/ 	.word	0xffffffff


	//   ....[85]....
        /*1358*/ 	.word	0xffffffff


	//   ....[86]....
        /*135c*/ 	.word	0xffffffff


	//   ....[87]....
        /*1360*/ 	.word	0xffffffff


	//   ....[88]....
        /*1364*/ 	.word	0xffffffff


	//   ....[89]....
        /*1368*/ 	.word	0xffffffff


	//   ....[90]....
        /*136c*/ 	.word	0xffffffff


	//   ....[91]....
        /*1370*/ 	.word	0xffffffff


	//   ....[92]....
        /*1374*/ 	.word	0xffffffff


	//   ....[93]....
        /*1378*/ 	.word	0xffffffff


	//   ....[94]....
        /*137c*/ 	.word	0xffffffff


	//   ....[95]....
        /*1380*/ 	.word	0xffffffff


	//   ....[96]....
        /*1384*/ 	.word	0xffffffff


	//   ....[97]....
        /*1388*/ 	.word	0xffffffff


	//   ....[98]....
        /*138c*/ 	.word	0xffffffff


	//   ....[99]....
        /*1390*/ 	.word	0xffffffff


	//   ....[100]....
        /*1394*/ 	.word	0xffffffff


	//   ....[101]....
        /*1398*/ 	.word	0xffffffff


	//   ....[102]....
        /*139c*/ 	.word	0xffffffff


	//   ....[103]....
        /*13a0*/ 	.word	0xffffffff


	//   ....[104]....
        /*13a4*/ 	.word	0xffffffff


	//   ....[105]....
        /*13a8*/ 	.word	0x0500000f


	//   ....[106]....
        /*13ac*/ 	.word	0x0500000f


	//   ....[107]....
        /*13b0*/ 	.word	0x0500000f


	//   ....[108]....
        /*13b4*/ 	.word	0x0500000f


	//   ....[109]....
        /*13b8*/ 	.word	0x0500000f


	//   ....[110]....
        /*13bc*/ 	.word	0x0500000f


	//   ....[111]....
        /*13c0*/ 	.word	0x0500000f


	//   ....[112]....
        /*13c4*/ 	.word	0x0500000f


	//   ....[113]....
        /*13c8*/ 	.word	0x0500000f


	//   ....[114]....
        /*13cc*/ 	.word	0x0500000f


	//   ....[115]....
        /*13d0*/ 	.word	0x0500000f


	//   ....[116]....
        /*13d4*/ 	.word	0x0500000f


	//   ....[117]....
        /*13d8*/ 	.word	0x0500000f


	//   ....[118]....
        /*13dc*/ 	.word	0x0500000f


	//   ....[119]....
        /*13e0*/ 	.word	0x0500000f


	//   ....[120]....
        /*13e4*/ 	.word	0x0500000f


	//   ....[121]....
        /*13e8*/ 	.word	0x0500000f


	//   ....[122]....
        /*13ec*/ 	.word	0x0500000f


	//   ....[123]....
        /*13f0*/ 	.word	0x0500000f


	//   ....[124]....
        /*13f4*/ 	.word	0x0500000f


	//   ....[125]....
        /*13f8*/ 	.word	0x0500000f


	//   ....[126]....
        /*13fc*/ 	.word	0x0500000f


	//   ....[127]....
        /*1400*/ 	.word	0x0500000f


	//   ....[128]....
        /*1404*/ 	.word	0x0500000f


	//   ....[129]....
        /*1408*/ 	.word	0x0500000f


	//   ....[130]....
        /*140c*/ 	.word	0x0500000f


	//   ....[131]....
        /*1410*/ 	.word	0x0500000f


	//   ....[132]....
        /*1414*/ 	.word	0x0500000f


	//   ....[133]....
        /*1418*/ 	.word	0x0500000f


	//   ....[134]....
        /*141c*/ 	.word	0x0500000f


	//   ....[135]....
        /*1420*/ 	.word	0x0500000f


	//   ....[136]....
        /*1424*/ 	.word	0x0500000f


	//   ....[137]....
        /*1428*/ 	.word	0x0500000f


	//   ....[138]....
        /*142c*/ 	.word	0x0500000f


	//   ....[139]....
        /*1430*/ 	.word	0x0500000f


	//   ....[140]....
        /*1434*/ 	.word	0x0500000f


	//   ....[141]....
        /*1438*/ 	.word	0x0500000f


	//   ....[142]....
        /*143c*/ 	.word	0x0500000f


	//   ....[143]....
        /*1440*/ 	.word	0x0500000f


	//   ....[144]....
        /*1444*/ 	.word	0x0500000f


	//   ....[145]....
        /*1448*/ 	.word	0x0500000f


	//   ....[146]....
        /*144c*/ 	.word	0x0500000f


	//   ....[147]....
        /*1450*/ 	.word	0x0500000f


	//   ....[148]....
        /*1454*/ 	.word	0x0500000f


	//   ....[149]....
        /*1458*/ 	.word	0x0500000f


	//   ....[150]....
        /*145c*/ 	.word	0x0500000f


	//   ....[151]....
        /*1460*/ 	.word	0x0500000f


	//   ....[152]....
        /*1464*/ 	.word	0x0500000f


	//   ....[153]....
        /*1468*/ 	.word	0x0500000f


	//   ....[154]....
        /*146c*/ 	.word	0x0500000f


	//   ....[155]....
        /*1470*/ 	.word	0x0500000f


	//   ....[156]....
        /*1474*/ 	.word	0x0500000f


	//   ....[157]....
        /*1478*/ 	.word	0x0500000f


	//   ....[158]....
        /*147c*/ 	.word	0x0500000f


	//   ....[159]....
        /*1480*/ 	.word	0x0500000f


	//   ....[160]....
        /*1484*/ 	.word	0x0500000f


	//   ....[161]....
        /*1488*/ 	.word	0x0500000f


	//   ....[162]....
        /*148c*/ 	.word	0x0500000f


	//   ....[163]....
        /*1490*/ 	.word	0x0500000f


	//   ....[164]....
        /*1494*/ 	.word	0x0500000f


	//   ....[165]....
        /*1498*/ 	.word	0x0500000f


	//   ....[166]....
        /*149c*/ 	.word	0x0500000f


	//   ....[167]....
        /*14a0*/ 	.word	0x0500000f


	//   ....[168]....
        /*14a4*/ 	.word	0x0500000f


	//   ....[169]....
        /*14a8*/ 	.word	0x0500000f


	//   ....[170]....
        /*14ac*/ 	.word	0x0500000f


	//   ....[171]....
        /*14b0*/ 	.word	0x0500000f


	//   ....[172]....
        /*14b4*/ 	.word	0x0500000f


	//   ....[173]....
        /*14b8*/ 	.word	0x0500000f


	//   ....[174]....
        /*14bc*/ 	.word	0x0500000f


	//   ....[175]....
        /*14c0*/ 	.word	0x0500000f


	//   ....[176]....
        /*14c4*/ 	.word	0x0500000f


	//   ....[177]....
        /*14c8*/ 	.word	0x0500000f


	//   ....[178]....
        /*14cc*/ 	.word	0x0500000f


	//   ....[179]....
        /*14d0*/ 	.word	0x0500000f


	//   ....[180]....
        /*14d4*/ 	.word	0x0500000f


	//   ....[181]....
        /*14d8*/ 	.word	0x0500000f


	//   ....[182]....
        /*14dc*/ 	.word	0x0500000f


	//   ....[183]....
        /*14e0*/ 	.word	0x0500000f


	//   ....[184]....
        /*14e4*/ 	.word	0x0500000f


	//   ....[185]....
        /*14e8*/ 	.word	0x0500000f


	//   ....[186]....
        /*14ec*/ 	.word	0x0500000f


	//   ....[187]....
        /*14f0*/ 	.word	0x0500000f


	//   ....[188]....
        /*14f4*/ 	.word	0x0500000f


	//   ....[189]....
        /*14f8*/ 	.word	0x0500000f


	//   ....[190]....
        /*14fc*/ 	.word	0x0500000f


	//   ....[191]....
        /*1500*/ 	.word	0x0500000f


	//   ....[192]....
        /*1504*/ 	.word	0x0500000f


	//   ....[193]....
        /*1508*/ 	.word	0x0500000f


	//   ....[194]....
        /*150c*/ 	.word	0x0500000f


	//   ....[195]....
        /*1510*/ 	.word	0x0500000f


	//   ....[196]....
        /*1514*/ 	.word	0x0500000f


	//   ....[197]....
        /*1518*/ 	.word	0x0500000f


	//   ....[198]....
        /*151c*/ 	.word	0x0500000f


	//   ....[199]....
        /*1520*/ 	.word	0x0500000f


	//   ....[200]....
        /*1524*/ 	.word	0x0500000f


	//   ....[201]....
        /*1528*/ 	.word	0x0500000f


	//   ....[202]....
        /*152c*/ 	.word	0x0500000f


	//   ....[203]....
        /*1530*/ 	.word	0x0500000f


	//   ....[204]....
        /*1534*/ 	.word	0x0500000f


	//   ....[205]....
        /*1538*/ 	.word	0x0500000f


	//   ....[206]....
        /*153c*/ 	.word	0x0500000f


	//   ....[207]....
        /*1540*/ 	.word	0x0500000f


	//   ....[208]....
        /*1544*/ 	.word	0x0500000f


	//   ....[209]....
        /*1548*/ 	.word	0x0500000f


	//   ....[210]....
        /*154c*/ 	.word	0x0500000f


	//   ....[211]....
        /*1550*/ 	.word	0x0500000f


	//   ....[212]....
        /*1554*/ 	.word	0x0500000f


	//   ....[213]....
        /*1558*/ 	.word	0x0500000f


	//   ....[214]....
        /*155c*/ 	.word	0x0500000f


	//   ....[215]....
        /*1560*/ 	.word	0x0500000f


	//   ....[216]....
        /*1564*/ 	.word	0x0500000f


	//   ....[217]....
        /*1568*/ 	.word	0x0500000f


	//   ....[218]....
        /*156c*/ 	.word	0x0500000f


	//   ....[219]....
        /*1570*/ 	.word	0x0500000f


	//   ....[220]....
        /*1574*/ 	.word	0x0500000f


	//   ....[221]....
        /*1578*/ 	.word	0x0500000f


	//   ....[222]....
        /*157c*/ 	.word	0x0500000f


	//   ....[223]....
        /*1580*/ 	.word	0x0500000f


	//   ....[224]....
        /*1584*/ 	.word	0x0500000f


	//   ....[225]....
        /*1588*/ 	.word	0x0500000f


	//   ....[226]....
        /*158c*/ 	.word	0x0500000f


	//   ....[227]....
        /*1590*/ 	.word	0x0500000f


	//   ....[228]....
        /*1594*/ 	.word	0x0500000f


	//   ....[229]....
        /*1598*/ 	.word	0x0500000f


	//   ....[230]....
        /*159c*/ 	.word	0x0500000f


	//   ....[231]....
        /*15a0*/ 	.word	0x0500000f


	//   ....[232]....
        /*15a4*/ 	.word	0x0500000f


	//   ....[233]....
        /*15a8*/ 	.word	0x0500000f


	//   ....[234]....
        /*15ac*/ 	.word	0x0500000f


	//   ....[235]....
        /*15b0*/ 	.word	0x0500000f


	//   ....[236]....
        /*15b4*/ 	.word	0x0500000f


	//   ....[237]....
        /*15b8*/ 	.word	0x0500000f


	//   ....[238]....
        /*15bc*/ 	.word	0x0500000f


	//   ....[239]....
        /*15c0*/ 	.word	0x0500000f


	//   ....[240]....
        /*15c4*/ 	.word	0x0500000f


	//   ....[241]....
        /*15c8*/ 	.word	0x0500000f


	//   ....[242]....
        /*15cc*/ 	.word	0x0500000f


	//   ....[243]....
        /*15d0*/ 	.word	0x0500000f


	//   ....[244]....
        /*15d4*/ 	.word	0x0500000f


	//   ....[245]....
        /*15d8*/ 	.word	0x0500000f


	//   ....[246]....
        /*15dc*/ 	.word	0x0500000f


	//   ....[247]....
        /*15e0*/ 	.word	0x0500000f


	//   ....[248]....
        /*15e4*/ 	.word	0x0500000f


	//   ....[249]....
        /*15e8*/ 	.word	0x0500000f


	//   ....[250]....
        /*15ec*/ 	.word	0x0500000f


	//   ....[251]....
        /*15f0*/ 	.word	0x0500000f


	//   ....[252]....
        /*15f4*/ 	.word	0x0500000f


	//   ....[253]....
        /*15f8*/ 	.word	0x0500000f


	//   ....[254]....
        /*15fc*/ 	.word	0x0500000f


	//   ....[255]....
        /*1600*/ 	.word	0x0500000f


	//   ....[0]....
        /*1604*/ 	.word	0x0500000f


	//   ....[1]....
        /*1608*/ 	.word	0x0500000f


	//   ....[2]....
        /*160c*/ 	.word	0x0500000f


	//   ....[3]....
        /*1610*/ 	.word	0x0500000f


	//   ....[4]....
        /*1614*/ 	.word	0x0500000f


	//   ....[5]....
        /*1618*/ 	.word	0x0500000f


	//   ....[6]....
        /*161c*/ 	.word	0x0500000f


	//   ....[7]....
        /*1620*/ 	.word	0x0500000f


	//   ....[8]....
        /*1624*/ 	.word	0x0500000f


	//   ....[9]....
        /*1628*/ 	.word	0x0500000f


	//   ....[10]....
        /*162c*/ 	.word	0x0500000f


	//   ....[11]....
        /*1630*/ 	.word	0x0500000f


	//   ....[12]....
        /*1634*/ 	.word	0x0500000f


	//   ....[13]....
        /*1638*/ 	.word	0x0500000f


	//   ....[14]....
        /*163c*/ 	.word	0x0500000f


	//   ....[15]....
        /*1640*/ 	.word	0x0500000f


	//   ....[16]....
        /*1644*/ 	.word	0x0500000f


	//   ....[17]....
        /*1648*/ 	.word	0x0500000f


	//   ....[18]....
        /*164c*/ 	.word	0x0500000f


	//   ....[19]....
        /*1650*/ 	.word	0x0500000f


	//   ....[20]....
        /*1654*/ 	.word	0x0500000f


	//   ....[21]....
        /*1658*/ 	.word	0x0500000f


	//   ....[22]....
        /*165c*/ 	.word	0x0500000f


	//   ....[23]....
        /*1660*/ 	.word	0x0500000f


	//   ....[24]....
        /*1664*/ 	.word	0x0500000f


	//   ....[25]....
        /*1668*/ 	.word	0x0500000f


	//   ....[26]....
        /*166c*/ 	.word	0x0500000f


	//   ....[27]....
        /*1670*/ 	.word	0x0500000f


	//   ....[28]....
        /*1674*/ 	.word	0x0500000f


	//   ....[29]....
        /*1678*/ 	.word	0x0500000f


	//   ....[30]....
        /*167c*/ 	.word	0x0500000f


	//   ....[31]....
        /*1680*/ 	.word	0x0500000f


	//   ....[32]....
        /*1684*/ 	.word	0x0500000f


	//   ....[33]....
        /*1688*/ 	.word	0x0500000f


	//   ....[34]....
        /*168c*/ 	.word	0x0500000f


	//   ....[35]....
        /*1690*/ 	.word	0x0500000f


	//   ....[36]....
        /*1694*/ 	.word	0x0500000f


	//   ....[37]....
        /*1698*/ 	.word	0x0500000f


	//   ....[38]....
        /*169c*/ 	.word	0x0500000f


	//   ....[39]....
        /*16a0*/ 	.word	0x0500000f


	//   ....[40]....
        /*16a4*/ 	.word	0x0500000f


	//   ....[41]....
        /*16a8*/ 	.word	0x0500000f


	//   ....[42]....
        /*16ac*/ 	.word	0x0500000f


	//   ....[43]....
        /*16b0*/ 	.word	0x0500000f


	//   ....[44]....
        /*16b4*/ 	.word	0x0500000f


	//   ....[45]....
        /*16b8*/ 	.word	0x0500000f


	//   ....[46]....
        /*16bc*/ 	.word	0x0500000f


	//   ....[47]....
        /*16c0*/ 	.word	0x0500000f


	//   ....[48]....
        /*16c4*/ 	.word	0x0500000f


	//   ....[49]....
        /*16c8*/ 	.word	0x0500000f


	//   ....[50]....
        /*16cc*/ 	.word	0x0500000f


	//   ....[51]....
        /*16d0*/ 	.word	0x0500000f


	//   ....[52]....
        /*16d4*/ 	.word	0x0500000f


	//   ....[53]....
        /*16d8*/ 	.word	0x0500000f


	//   ....[54]....
        /*16dc*/ 	.word	0x0500000f


	//   ....[55]....
        /*16e0*/ 	.word	0x0500000f


	//   ....[56]....
        /*16e4*/ 	.word	0x0500000f


	//   ....[57]....
        /*16e8*/ 	.word	0x0500000f


	//   ....[58]....
        /*16ec*/ 	.word	0x0500000f


	//   ....[59]....
        /*16f0*/ 	.word	0x0500000f


	//   ....[60]....
        /*16f4*/ 	.word	0x0500000f


	//   ....[61]....
        /*16f8*/ 	.word	0x0500000f


	//   ....[62]....
        /*16fc*/ 	.word	0x0500000f


	//   ....[63]....
        /*1700*/ 	.word	0x0500000f


	//   ....[64]....
        /*1704*/ 	.word	0x0500000f


	//   ....[65]....
        /*1708*/ 	.word	0x0500000f


	//   ....[66]....
        /*170c*/ 	.word	0x0500000f


	//   ....[67]....
        /*1710*/ 	.word	0x0500000f


	//   ....[68]....
        /*1714*/ 	.word	0x0500000f


	//   ....[69]....
        /*1718*/ 	.word	0x0500000f


	//   ....[70]....
        /*171c*/ 	.word	0x0500000f


	//   ....[71]....
        /*1720*/ 	.word	0x0500000f


	//   ....[72]....
        /*1724*/ 	.word	0x0500000f


	//   ....[73]....
        /*1728*/ 	.word	0x0500000f


	//   ....[74]....
        /*172c*/ 	.word	0x0500000f


	//   ....[75]....
        /*1730*/ 	.word	0x0500000f


	//   ....[76]....
        /*1734*/ 	.word	0x0500000f


	//   ....[77]....
        /*1738*/ 	.word	0x0500000f


	//   ....[78]....
        /*173c*/ 	.word	0x0500000f


	//   ....[79]....
        /*1740*/ 	.word	0x0500000f


	//   ....[80]....
        /*1744*/ 	.word	0x0500000f


	//   ....[81]....
        /*1748*/ 	.word	0x0500000f


	//   ....[82]....
        /*174c*/ 	.word	0x0500000f


	//   ....[83]....
        /*1750*/ 	.word	0x0500000f


	//   ....[84]....
        /*1754*/ 	.word	0x0500000f


	//   ....[85]....
        /*1758*/ 	.word	0x0500000f


	//   ....[86]....
        /*175c*/ 	.word	0x0500000f


	//   ....[87]....
        /*1760*/ 	.word	0x0500000f


	//   ....[88]....
        /*1764*/ 	.word	0x0500000f


	//   ....[89]....
        /*1768*/ 	.word	0x0500000f


	//   ....[90]....
        /*176c*/ 	.word	0x0500000f


	//   ....[91]....
        /*1770*/ 	.word	0x0500000f


	//   ....[92]....
        /*1774*/ 	.word	0x0500000f


	//   ....[93]....
        /*1778*/ 	.word	0x0500000f


	//   ....[94]....
        /*177c*/ 	.word	0x0500000f


	//   ....[95]....
        /*1780*/ 	.word	0x0500000f


	//   ....[96]....
        /*1784*/ 	.word	0x0500000f


	//   ....[97]....
        /*1788*/ 	.word	0x0500000f


	//   ....[98]....
        /*178c*/ 	.word	0x0500000f


	//   ....[99]....
        /*1790*/ 	.word	0x0500000f


	//   ....[100]....
        /*1794*/ 	.word	0x0500000f


	//   ....[101]....
        /*1798*/ 	.word	0x0500000f


	//   ....[102]....
        /*179c*/ 	.word	0x0500000f


	//   ....[103]....
        /*17a0*/ 	.word	0x0500000f


	//   ....[104]....
        /*17a4*/ 	.word	0x0500000f


	//   ....[105]....
        /*17a8*/ 	.word	0x0500000f


	//   ....[106]....
        /*17ac*/ 	.word	0x0500000f


	//   ....[107]....
        /*17b0*/ 	.word	0x0500000f


	//   ....[108]....
        /*17b4*/ 	.word	0x0500000f


	//   ....[109]....
        /*17b8*/ 	.word	0x0500000f


	//   ....[110]....
        /*17bc*/ 	.word	0x0500000f


	//   ....[111]....
        /*17c0*/ 	.word	0x0500000f


	//   ....[112]....
        /*17c4*/ 	.word	0x0500000f


	//   ....[113]....
        /*17c8*/ 	.word	0x0500000f


	//   ....[114]....
        /*17cc*/ 	.word	0x0500000f


	//   ....[115]....
        /*17d0*/ 	.word	0x0500000f


	//   ....[116]....
        /*17d4*/ 	.word	0x0500000f


	//   ....[117]....
        /*17d8*/ 	.word	0x0500000f


	//   ....[118]....
        /*17dc*/ 	.word	0x0500000f


	//   ....[119]....
        /*17e0*/ 	.word	0x0500000f


	//   ....[120]....
        /*17e4*/ 	.word	0x0500000f


	//   ....[121]....
        /*17e8*/ 	.word	0x0500000f


	//   ....[122]....
        /*17ec*/ 	.word	0x0500000f


	//   ....[123]....
        /*17f0*/ 	.word	0x0500000f


	//   ....[124]....
        /*17f4*/ 	.word	0x0500000f


	//   ....[125]....
        /*17f8*/ 	.word	0x0500000f


	//   ....[126]....
        /*17fc*/ 	.word	0x0500000f


	//   ....[127]....
        /*1800*/ 	.word	0x0500000f


	//   ....[128]....
        /*1804*/ 	.word	0x0500000f


	//   ....[129]....
        /*1808*/ 	.word	0x0500000f


	//   ....[130]....
        /*180c*/ 	.word	0x0500000f


	//   ....[131]....
        /*1810*/ 	.word	0x0500000f


	//   ....[132]....
        /*1814*/ 	.word	0x0500000f


	//   ....[133]....
        /*1818*/ 	.word	0x0500000f


	//   ....[134]....
        /*181c*/ 	.word	0x0500000f


	//   ....[135]....
        /*1820*/ 	.word	0x0500000f


	//   ....[136]....
        /*1824*/ 	.word	0x0500000f


	//   ....[137]....
        /*1828*/ 	.word	0x0500000f


	//   ....[138]....
        /*182c*/ 	.word	0x0500000f


	//   ....[139]....
        /*1830*/ 	.word	0x0500000f


	//   ....[140]....
        /*1834*/ 	.word	0x0500000f


	//   ....[141]....
        /*1838*/ 	.word	0x0500000f


	//   ....[142]....
        /*183c*/ 	.word	0x0500000f


	//   ....[143]....
        /*1840*/ 	.word	0x0500000f


	//   ....[144]....
        /*1844*/ 	.word	0x0500000f


	//   ....[145]....
        /*1848*/ 	.word	0x0500000f


	//   ....[146]....
        /*184c*/ 	.word	0x0500000f


	//   ....[147]....
        /*1850*/ 	.word	0x0500000f


	//   ....[148]....
        /*1854*/ 	.word	0x0500000f


	//   ....[149]....
        /*1858*/ 	.word	0x0500000f


	//   ....[150]....
        /*185c*/ 	.word	0x0500000f


	//   ....[151]....
        /*1860*/ 	.word	0x0500000f


	//   ....[152]....
        /*1864*/ 	.word	0x0500000f


	//   ....[153]....
        /*1868*/ 	.word	0x0500000f


	//   ....[154]....
        /*186c*/ 	.word	0x0500000f


	//----- nvinfo : EIATTR_COOP_GROUP_INSTR_OFFSETS
	.align		4
.L_326:
        /*1870*/ 	.byte	0x04, 0x28
        /*1872*/ 	.short	(.L_328 - .L_327)


	//   ....[0]....
.L_327:
        /*1874*/ 	.word	0x00000070


	//   ....[1]....
        /*1878*/ 	.word	0x00000140


	//   ....[2]....
        /*187c*/ 	.word	0x00000190


	//   ....[3]....
        /*1880*/ 	.word	0x000003c0


	//   ....[4]....
        /*1884*/ 	.word	0x00000520


	//   ....[5]....
        /*1888*/ 	.word	0x00000640


	//   ....[6]....
        /*188c*/ 	.word	0x000007a0


	//   ....[7]....
        /*1890*/ 	.word	0x00003d40


	//   ....[8]....
        /*1894*/ 	.word	0x00003d50


	//   ....[9]....
        /*1898*/ 	.word	0x00004c50


	//   ....[10]....
        /*189c*/ 	.word	0x00004c60


	//   ....[11]....
        /*18a0*/ 	.word	0x00005b50


	//   ....[12]....
        /*18a4*/ 	.word	0x00005b60


	//   ....[13]....
        /*18a8*/ 	.word	0x00006a30


	//   ....[14]....
        /*18ac*/ 	.word	0x00006a40


	//   ....[15]....
        /*18b0*/ 	.word	0x00007fa0


	//   ....[16]....
        /*18b4*/ 	.word	0x00007fb0


	//   ....[17]....
        /*18b8*/ 	.word	0x00008f90


	//   ....[18]....
        /*18bc*/ 	.word	0x00008fa0


	//   ....[19]....
        /*18c0*/ 	.word	0x00009f60


	//   ....[20]....
        /*18c4*/ 	.word	0x00009f70


	//   ....[21]....
        /*18c8*/ 	.word	0x0000af50


	//   ....[22]....
        /*18cc*/ 	.word	0x0000af60


	//   ....[23]....
        /*18d0*/ 	.word	0x0000c170


	//   ....[24]....
        /*18d4*/ 	.word	0x0000c180


	//   ....[25]....
        /*18d8*/ 	.word	0x0000c290


	//   ....[26]....
        /*18dc*/ 	.word	0x0000c2a0


	//   ....[27]....
        /*18e0*/ 	.word	0x0000c3c0


	//   ....[28]....
        /*18e4*/ 	.word	0x0000c3d0


	//   ....[29]....
        /*18e8*/ 	.word	0x0000c4f0


	//   ....[30]....
        /*18ec*/ 	.word	0x0000c500


	//   ....[31]....
        /*18f0*/ 	.word	0x0000c870


	//   ....[32]....
        /*18f4*/ 	.word	0x0000c890


	//   ....[33]....
        /*18f8*/ 	.word	0x0000c970


	//   ....[34]....
        /*18fc*/ 	.word	0x0000c990


	//   ....[35]....
        /*1900*/ 	.word	0x0000ca70


	//   ....[36]....
        /*1904*/ 	.word	0x0000ca90


	//   ....[37]....
        /*1908*/ 	.word	0x0000cb70


	//   ....[38]....
        /*190c*/ 	.word	0x0000cb90


	//   ....[39]....
        /*1910*/ 	.word	0x0000d640


	//   ....[40]....
        /*1914*/ 	.word	0x0000df80


	//   ....[41]....
        /*1918*/ 	.word	0x0000df90


	//   ....[42]....
        /*191c*/ 	.word	0x0000dfa0


	//   ....[43]....
        /*1920*/ 	.word	0x0000dfb0


	//   ....[44]....
        /*1924*/ 	.word	0x0000e1d0


	//   ....[45]....
        /*1928*/ 	.word	0x0000e1e0


	//   ....[46]....
        /*192c*/ 	.word	0x0000e1f0


	//   ....[47]....
        /*1930*/ 	.word	0x0000e200


	//   ....[48]....
        /*1934*/ 	.word	0x0000e3f0


	//   ....[49]....
        /*1938*/ 	.word	0x0000e400


	//   ....[50]....
        /*193c*/ 	.word	0x0000e410


	//   ....[51]....
        /*1940*/ 	.word	0x0000e420


	//   ....[52]....
        /*1944*/ 	.word	0x0000e630


	//   ....[53]....
        /*1948*/ 	.word	0x0000e640


	//   ....[54]....
        /*194c*/ 	.word	0x0000e650


	//   ....[55]....
        /*1950*/ 	.word	0x0000e660


	//   ....[56]....
        /*1954*/ 	.word	0x000129a0


	//   ....[57]....
        /*1958*/ 	.word	0x000129b0


	//   ....[58]....
        /*195c*/ 	.word	0x000129c0


	//   ....[59]....
        /*1960*/ 	.word	0x000129d0


	//   ....[60]....
        /*1964*/ 	.word	0x00012aa0


	//   ....[61]....
        /*1968*/ 	.word	0x00012ac0


	//   ....[62]....
        /*196c*/ 	.word	0x00012ad0


	//   ....[63]....
        /*1970*/ 	.word	0x00012ae0


	//   ....[64]....
        /*1974*/ 	.word	0x00012cc0


	//   ....[65]....
        /*1978*/ 	.word	0x00012ce0


	//   ....[66]....
        /*197c*/ 	.word	0x00012d00


	//   ....[67]....
        /*1980*/ 	.word	0x00012d10


	//   ....[68]....
        /*1984*/ 	.word	0x00012d90


	//   ....[69]....
        /*1988*/ 	.word	0x00012da0


	//   ....[70]....
        /*198c*/ 	.word	0x00012db0


	//   ....[71]....
        /*1990*/ 	.word	0x00012dc0


	//   ....[72]....
        /*1994*/ 	.word	0x00017f40


	//   ....[73]....
        /*1998*/ 	.word	0x000187c0


	//   ....[74]....
        /*199c*/ 	.word	0x000187d0


	//   ....[75]....
        /*19a0*/ 	.word	0x000187f0


	//   ....[76]....
        /*19a4*/ 	.word	0x00019130


	//   ....[77]....
        /*19a8*/ 	.word	0x00019170


	//   ....[78]....
        /*19ac*/ 	.word	0x0001b280


	//   ....[79]....
        /*19b0*/ 	.word	0x0001b2d0


	//   ....[80]....
        /*19b4*/ 	.word	0x0001c0e0


	//   ....[81]....
        /*19b8*/ 	.word	0x0001c100


	//   ....[82]....
        /*19bc*/ 	.word	0x0001c6f0


	//   ....[83]....
        /*19c0*/ 	.word	0x0001c730


	//   ....[84]....
        /*19c4*/ 	.word	0x0001ec70


	//   ....[85]....
        /*19c8*/ 	.word	0x0001ecd0


	//   ....[86]....
        /*19cc*/ 	.word	0x0001f940


	//   ....[87]....
        /*19d0*/ 	.word	0x0001f9c0


	//   ....[88]....
        /*19d4*/ 	.word	0x00020d00


	//   ....[89]....
        /*19d8*/ 	.word	0x00020d70


	//   ....[90]....
        /*19dc*/ 	.word	0x00020e40


	//   ....[91]....
        /*19e0*/ 	.word	0x00020e60


	//   ....[92]....
        /*19e4*/ 	.word	0x00022100


	//   ....[93]....
        /*19e8*/ 	.word	0x00022140


	//   ....[94]....
        /*19ec*/ 	.word	0x00022170


	//   ....[95]....
        /*19f0*/ 	.word	0x000221a0


	//   ....[96]....
        /*19f4*/ 	.word	0x000221d0


	//   ....[97]....
        /*19f8*/ 	.word	0x00022200


	//   ....[98]....
        /*19fc*/ 	.word	0x00022230


	//   ....[99]....
        /*1a00*/ 	.word	0x00022260


	//   ....[100]....
        /*1a04*/ 	.word	0x00022290


	//   ....[101]....
        /*1a08*/ 	.word	0x000222c0


	//   ....[102]....
        /*1a0c*/ 	.word	0x000222f0


	//   ....[103]....
        /*1a10*/ 	.word	0x00022320


	//   ....[104]....
        /*1a14*/ 	.word	0x00022350


	//   ....[105]....
        /*1a18*/ 	.word	0x00022380


	//   ....[106]....
        /*1a1c*/ 	.word	0x000223b0


	//   ....[107]....
        /*1a20*/ 	.word	0x000223e0


	//   ....[108]....
        /*1a24*/ 	.word	0x00022410


	//   ....[109]....
        /*1a28*/ 	.word	0x00022440


	//   ....[110]....
        /*1a2c*/ 	.word	0x00022470


	//   ....[111]....
        /*1a30*/ 	.word	0x000224a0


	//   ....[112]....
        /*1a34*/ 	.word	0x000224d0


	//   ....[113]....
        /*1a38*/ 	.word	0x00022500


	//   ....[114]....
        /*1a3c*/ 	.word	0x00022530


	//   ....[115]....
        /*1a40*/ 	.word	0x00022560


	//   ....[116]....
        /*1a44*/ 	.word	0x00022590


	//   ....[117]....
        /*1a48*/ 	.word	0x000225c0


	//   ....[118]....
        /*1a4c*/ 	.word	0x000225f0


	//   ....[119]....
        /*1a50*/ 	.word	0x00022620


	//   ....[120]....
        /*1a54*/ 	.word	0x00022650


	//   ....[121]....
        /*1a58*/ 	.word	0x00022680


	//   ....[122]....
        /*1a5c*/ 	.word	0x000226b0


	//   ....[123]....
        /*1a60*/ 	.word	0x000226e0


	//   ....[124]....
        /*1a64*/ 	.word	0x00022710


	//   ....[125]....
        /*1a68*/ 	.word	0x00022740


	//   ....[126]....
        /*1a6c*/ 	.word	0x00022770


	//   ....[127]....
        /*1a70*/ 	.word	0x000227a0


	//   ....[128]....
        /*1a74*/ 	.word	0x000227d0


	//   ....[129]....
        /*1a78*/ 	.word	0x00022800


	//   ....[130]....
        /*1a7c*/ 	.word	0x00022830


	//   ....[131]....
        /*1a80*/ 	.word	0x00022860


	//   ....[132]....
        /*1a84*/ 	.word	0x00022890


	//   ....[133]....
        /*1a88*/ 	.word	0x000228c0


	//   ....[134]....
        /*1a8c*/ 	.word	0x000228f0


	//   ....[135]....
        /*1a90*/ 	.word	0x00022920


	//   ....[136]....
        /*1a94*/ 	.word	0x00022950


	//   ....[137]....
        /*1a98*/ 	.word	0x00022980


	//   ....[138]....
        /*1a9c*/ 	.word	0x000229b0


	//   ....[139]....
        /*1aa0*/ 	.word	0x000229e0


	//   ....[140]....
        /*1aa4*/ 	.word	0x00022a10


	//   ....[141]....
        /*1aa8*/ 	.word	0x00022a40


	//   ....[142]....
        /*1aac*/ 	.word	0x00022a70


	//   ....[143]....
        /*1ab0*/ 	.word	0x00022aa0


	//   ....[144]....
        /*1ab4*/ 	.word	0x00022ad0


	//   ....[145]....
        /*1ab8*/ 	.word	0x00022b00


	//   ....[146]....
        /*1abc*/ 	.word	0x00022b30


	//   ....[147]....
        /*1ac0*/ 	.word	0x00022b60


	//   ....[148]....
        /*1ac4*/ 	.word	0x00022b90


	//   ....[149]....
        /*1ac8*/ 	.word	0x00022bc0


	//   ....[150]....
        /*1acc*/ 	.word	0x00022bf0


	//   ....[151]....
        /*1ad0*/ 	.word	0x00022c20


	//   ....[152]....
        /*1ad4*/ 	.word	0x00022c50


	//   ....[153]....
        /*1ad8*/ 	.word	0x00022c80


	//   ....[154]....
        /*1adc*/ 	.word	0x00022cb0


	//   ....[155]....
        /*1ae0*/ 	.word	0x00022ce0


	//   ....[156]....
        /*1ae4*/ 	.word	0x00022d10


	//   ....[157]....
        /*1ae8*/ 	.word	0x00022d40


	//   ....[158]....
        /*1aec*/ 	.word	0x00022d70


	//   ....[159]....
        /*1af0*/ 	.word	0x00022da0


	//   ....[160]....
        /*1af4*/ 	.word	0x00022dd0


	//   ....[161]....
        /*1af8*/ 	.word	0x00022e00


	//   ....[162]....
        /*1afc*/ 	.word	0x00022e30


	//   ....[163]....
        /*1b00*/ 	.word	0x00022e60


	//   ....[164]....
        /*1b04*/ 	.word	0x00022e90


	//   ....[165]....
        /*1b08*/ 	.word	0x00022ec0


	//   ....[166]....
        /*1b0c*/ 	.word	0x00022ef0


	//   ....[167]....
        /*1b10*/ 	.word	0x00022f20


	//   ....[168]....
        /*1b14*/ 	.word	0x00022f50


	//   ....[169]....
        /*1b18*/ 	.word	0x00022f80


	//   ....[170]....
        /*1b1c*/ 	.word	0x00022fb0


	//   ....[171]....
        /*1b20*/ 	.word	0x00022fe0


	//   ....[172]....
        /*1b24*/ 	.word	0x00023010


	//   ....[173]....
        /*1b28*/ 	.word	0x00023040


	//   ....[174]....
        /*1b2c*/ 	.word	0x00023070


	//   ....[175]....
        /*1b30*/ 	.word	0x000230a0


	//   ....[176]....
        /*1b34*/ 	.word	0x000230d0


	//   ....[177]....
        /*1b38*/ 	.word	0x00023100


	//   ....[178]....
        /*1b3c*/ 	.word	0x00023130


	//   ....[179]....
        /*1b40*/ 	.word	0x00023160


	//   ....[180]....
        /*1b44*/ 	.word	0x00023190


	//   ....[181]....
        /*1b48*/ 	.word	0x000231c0


	//   ....[182]....
        /*1b4c*/ 	.word	0x000231f0


	//   ....[183]....
        /*1b50*/ 	.word	0x00023220


	//   ....[184]....
        /*1b54*/ 	.word	0x00023250


	//   ....[185]....
        /*1b58*/ 	.word	0x00023280


	//   ....[186]....
        /*1b5c*/ 	.word	0x000232b0


	//   ....[187]....
        /*1b60*/ 	.word	0x000232e0


	//   ....[188]....
        /*1b64*/ 	.word	0x00023310


	//   ....[189]....
        /*1b68*/ 	.word	0x00023340


	//   ....[190]....
        /*1b6c*/ 	.word	0x00023370


	//   ....[191]....
        /*1b70*/ 	.word	0x000233a0


	//   ....[192]....
        /*1b74*/ 	.word	0x000233d0


	//   ....[193]....
        /*1b78*/ 	.word	0x00023400


	//   ....[194]....
        /*1b7c*/ 	.word	0x00023430


	//   ....[195]....
        /*1b80*/ 	.word	0x00023460


	//   ....[196]....
        /*1b84*/ 	.word	0x00023490


	//   ....[197]....
        /*1b88*/ 	.word	0x000234c0


	//   ....[198]....
        /*1b8c*/ 	.word	0x000234f0


	//   ....[199]....
        /*1b90*/ 	.word	0x00023520


	//   ....[200]....
        /*1b94*/ 	.word	0x00023550


	//   ....[201]....
        /*1b98*/ 	.word	0x00023580


	//   ....[202]....
        /*1b9c*/ 	.word	0x000235b0


	//   ....[203]....
        /*1ba0*/ 	.word	0x000235e0


	//   ....[204]....
        /*1ba4*/ 	.word	0x00023610


	//   ....[205]....
        /*1ba8*/ 	.word	0x00023640


	//   ....[206]....
        /*1bac*/ 	.word	0x00023670


	//   ....[207]....
        /*1bb0*/ 	.word	0x000236a0


	//   ....[208]....
        /*1bb4*/ 	.word	0x000236d0


	//   ....[209]....
        /*1bb8*/ 	.word	0x00023700


	//   ....[210]....
        /*1bbc*/ 	.word	0x00023730


	//   ....[211]....
        /*1bc0*/ 	.word	0x00023740


	//   ....[212]....
        /*1bc4*/ 	.word	0x00023770


	//   ....[213]....
        /*1bc8*/ 	.word	0x00023780


	//   ....[214]....
        /*1bcc*/ 	.word	0x000237b0


	//   ....[215]....
        /*1bd0*/ 	.word	0x000237c0


	//   ....[216]....
        /*1bd4*/ 	.word	0x000237f0


	//   ....[217]....
        /*1bd8*/ 	.word	0x00023800


	//   ....[218]....
        /*1bdc*/ 	.word	0x00023830


	//   ....[219]....
        /*1be0*/ 	.word	0x00023840


	//   ....[220]....
        /*1be4*/ 	.word	0x00024320


	//   ....[221]....
        /*1be8*/ 	.word	0x00024340


	//   ....[222]....
        /*1bec*/ 	.word	0x00024350


	//   ....[223]....
        /*1bf0*/ 	.word	0x00024360


	//   ....[224]....
        /*1bf4*/ 	.word	0x00024d80


	//   ....[225]....
        /*1bf8*/ 	.word	0x00024d90


	//   ....[226]....
        /*1bfc*/ 	.word	0x00024f60


	//   ....[227]....
        /*1c00*/ 	.word	0x00024f70


	//   ....[228]....
        /*1c04*/ 	.word	0x00025150


	//   ....[229]....
        /*1c08*/ 	.word	0x00025160


	//   ....[230]....
        /*1c0c*/ 	.word	0x00025340


	//   ....[231]....
        /*1c10*/ 	.word	0x00025350


	//   ....[232]....
        /*1c14*/ 	.word	0x000257d0


	//   ....[233]....
        /*1c18*/ 	.word	0x000257e0


	//   ....[234]....
        /*1c1c*/ 	.word	0x00026800


	//   ....[235]....
        /*1c20*/ 	.word	0x00026810


	//   ....[236]....
        /*1c24*/ 	.word	0x00028870


	//   ....[237]....
        /*1c28*/ 	.word	0x00028880


	//   ....[238]....
        /*1c2c*/ 	.word	0x00028a60


	//   ....[239]....
        /*1c30*/ 	.word	0x00028a70


	//   ....[240]....
        /*1c34*/ 	.word	0x00028c50


	//   ....[241]....
        /*1c38*/ 	.word	0x00028c60


	//   ....[242]....
        /*1c3c*/ 	.word	0x00028e40


	//   ....[243]....
        /*1c40*/ 	.word	0x00028e50


	//   ....[244]....
        /*1c44*/ 	.word	0x00029080


	//   ....[245]....
        /*1c48*/ 	.word	0x00029290


	//   ....[246]....
        /*1c4c*/ 	.word	0x000292c0


	//   ....[247]....
        /*1c50*/ 	.word	0x000292f0


	//   ....[248]....
        /*1c54*/ 	.word	0x00029320


	//   ....[249]....
        /*1c58*/ 	.word	0x00029350


	//   ....[250]....
        /*1c5c*/ 	.word	0x00029380


	//   ....[251]....
        /*1c60*/ 	.word	0x00029510


	//   ....[252]....
        /*1c64*/ 	.word	0x00029540


	//   ....[253]....
        /*1c68*/ 	.word	0x00029570


	//   ....[254]....
        /*1c6c*/ 	.word	0x000295a0


	//   ....[255]....
        /*1c70*/ 	.word	0x000295d0


	//   ....[0]....
        /*1c74*/ 	.word	0x00029600


	//   ....[1]....
        /*1c78*/ 	.word	0x00029690


	//   ....[2]....
        /*1c7c*/ 	.word	0x000296c0


	//   ....[3]....
        /*1c80*/ 	.word	0x000296d0


	//   ....[4]....
        /*1c84*/ 	.word	0x00029710


	//   ....[5]....
        /*1c88*/ 	.word	0x0002ad00


	//   ....[6]....
        /*1c8c*/ 	.word	0x0002cca0


	//   ....[7]....
        /*1c90*/ 	.word	0x0002ccc0


	//   ....[8]....
        /*1c94*/ 	.word	0x0002cdc0


	//   ....[9]....
        /*1c98*/ 	.word	0x0002cdd0


	//   ....[10]....
        /*1c9c*/ 	.word	0x0002ce40


	//   ....[11]....
        /*1ca0*/ 	.word	0x0002ce50


	//   ....[12]....
        /*1ca4*/ 	.word	0x0002cec0


	//   ....[13]....
        /*1ca8*/ 	.word	0x0002ced0


	//   ....[14]....
        /*1cac*/ 	.word	0x0002cf40


	//   ....[15]....
        /*1cb0*/ 	.word	0x0002cf50


	//   ....[16]....
        /*1cb4*/ 	.word	0x0002d000


	//   ....[17]....
        /*1cb8*/ 	.word	0x0002d010


	//   ....[18]....
        /*1cbc*/ 	.word	0x0002d080


	//   ....[19]....
        /*1cc0*/ 	.word	0x0002d090


	//   ....[20]....
        /*1cc4*/ 	.word	0x0002d0a0


	//   ....[21]....
        /*1cc8*/ 	.word	0x0002d120


	//   ....[22]....
        /*1ccc*/ 	.word	0x0002d4b0


	//   ....[23]....
        /*1cd0*/ 	.word	0x0002d4e0


	//   ....[24]....
        /*1cd4*/ 	.word	0x0002d610


	//   ....[25]....
        /*1cd8*/ 	.word	0x0002d620


	//   ....[26]....
        /*1cdc*/ 	.word	0x0002d6b0


	//   ....[27]....
        /*1ce0*/ 	.word	0x0002d6c0


	//   ....[28]....
        /*1ce4*/ 	.word	0x0002d750


	//   ....[29]....
        /*1ce8*/ 	.word	0x0002d760


	//   ....[30]....
        /*1cec*/ 	.word	0x0002d7e0


	//   ....[31]....
        /*1cf0*/ 	.word	0x0002d7f0


	//   ....[32]....
        /*1cf4*/ 	.word	0x0002d870


	//   ....[33]....
        /*1cf8*/ 	.word	0x0002d880


	//   ....[34]....
        /*1cfc*/ 	.word	0x0002d900


	//   ....[35]....
        /*1d00*/ 	.word	0x0002d910


	//   ....[36]....
        /*1d04*/ 	.word	0x0002d920


	//   ....[37]....
        /*1d08*/ 	.word	0x0002d930


	//   ....[38]....
        /*1d0c*/ 	.word	0x0002e080


	//   ....[39]....
        /*1d10*/ 	.word	0x0002e0b0


	//   ....[40]....
        /*1d14*/ 	.word	0x0002e0d0


	//   ....[41]....
        /*1d18*/ 	.word	0x0002e150


	//   ....[42]....
        /*1d1c*/ 	.word	0x0002e170


	//   ....[43]....
        /*1d20*/ 	.word	0x0002e1f0


	//   ....[44]....
        /*1d24*/ 	.word	0x0002e210


	//   ....[45]....
        /*1d28*/ 	.word	0x0002e290


	//   ....[46]....
        /*1d2c*/ 	.word	0x0002e2b0


	//   ....[47]....
        /*1d30*/ 	.word	0x0002e330


	//   ....[48]....
        /*1d34*/ 	.word	0x0002e350


	//   ....[49]....
        /*1d38*/ 	.word	0x0002e3d0


	//   ....[50]....
        /*1d3c*/ 	.word	0x0002e3f0


	//   ....[51]....
        /*1d40*/ 	.word	0x0002e470


	//   ....[52]....
        /*1d44*/ 	.word	0x0002e480


	//   ....[53]....
        /*1d48*/ 	.word	0x0002e490


	//   ....[54]....
        /*1d4c*/ 	.word	0x0002ebc0


	//   ....[55]....
        /*1d50*/ 	.word	0x0002ebe0


	//   ....[56]....
        /*1d54*/ 	.word	0x0002ec40


	//   ....[57]....
        /*1d58*/ 	.word	0x0002ec50


	//   ....[58]....
        /*1d5c*/ 	.word	0x0002eca0


	//   ....[59]....
        /*1d60*/ 	.word	0x0002ecb0


	//   ....[60]....
        /*1d64*/ 	.word	0x0002ed00


	//   ....[61]....
        /*1d68*/ 	.word	0x0002ed10


	//   ....[62]....
        /*1d6c*/ 	.word	0x0002ed60


	//   ....[63]....
        /*1d70*/ 	.word	0x0002ed70


	//   ....[64]....
        /*1d74*/ 	.word	0x0002edc0


	//   ....[65]....
        /*1d78*/ 	.word	0x0002edd0


	//   ....[66]....
        /*1d7c*/ 	.word	0x0002ee20


	//   ....[67]....
        /*1d80*/ 	.word	0x0002ee30


	//   ....[68]....
        /*1d84*/ 	.word	0x0002ee40


	//   ....[69]....
        /*1d88*/ 	.word	0x0002ee90


	//   ....[70]....
        /*1d8c*/ 	.word	0x0002f1b0


	//   ....[71]....
        /*1d90*/ 	.word	0x0002f1c0


	//   ....[72]....
        /*1d94*/ 	.word	0x0002f220


	//   ....[73]....
        /*1d98*/ 	.word	0x0002f230


	//   ....[74]....
        /*1d9c*/ 	.word	0x0002f280


	//   ....[75]....
        /*1da0*/ 	.word	0x0002f290


	//   ....[76]....
        /*1da4*/ 	.word	0x0002f2e0


	//   ....[77]....
        /*1da8*/ 	.word	0x0002f2f0


	//   ....[78]....
        /*1dac*/ 	.word	0x0002f340


	//   ....[79]....
        /*1db0*/ 	.word	0x0002f350


	//   ....[80]....
        /*1db4*/ 	.word	0x0002f3a0


	//   ....[81]....
        /*1db8*/ 	.word	0x0002f3b0


	//   ....[82]....
        /*1dbc*/ 	.word	0x0002f400


	//   ....[83]....
        /*1dc0*/ 	.word	0x0002f410


	//   ....[84]....
        /*1dc4*/ 	.word	0x0002f420


	//   ....[85]....
        /*1dc8*/ 	.word	0x0002f470


	//   ....[86]....
        /*1dcc*/ 	.word	0x00030b60


	//   ....[87]....
        /*1dd0*/ 	.word	0x00030b90


	//   ....[88]....
        /*1dd4*/ 	.word	0x00030bf0


	//   ....[89]....
        /*1dd8*/ 	.word	0x00030c20


	//   ....[90]....
        /*1ddc*/ 	.word	0x00030c50


	//   ....[91]....
        /*1de0*/ 	.word	0x00030c80


	//   ....[92]....
        /*1de4*/ 	.word	0x00030cb0


	//   ....[93]....
        /*1de8*/ 	.word	0x00030ce0


	//   ....[94]....
        /*1dec*/ 	.word	0x00030e80


	//   ....[95]....
        /*1df0*/ 	.word	0x00030eb0


	//   ....[96]....
        /*1df4*/ 	.word	0x00030ee0


	//   ....[97]....
        /*1df8*/ 	.word	0x00030f10


	//   ....[98]....
        /*1dfc*/ 	.word	0x00030f40


	//   ....[99]....
        /*1e00*/ 	.word	0x00030f70


	//   ....[100]....
        /*1e04*/ 	.word	0x00031030


	//   ....[101]....
        /*1e08*/ 	.word	0x00031050


	//   ....[102]....
        /*1e0c*/ 	.word	0x00031070


	//   ....[103]....
        /*1e10*/ 	.word	0x000310d0


	//   ....[104]....
        /*1e14*/ 	.word	0x00031b10


	//   ....[105]....
        /*1e18*/ 	.word	0x00031eb0


	//   ....[106]....
        /*1e1c*/ 	.word	0x00031f40


	//   ....[107]....
        /*1e20*/ 	.word	0x00031fe0


	//   ....[108]....
        /*1e24*/ 	.word	0x00032070


	//   ....[109]....
        /*1e28*/ 	.word	0x00032110


	//   ....[110]....
        /*1e2c*/ 	.word	0x000321a0


	//   ....[111]....
        /*1e30*/ 	.word	0x00032240


	//   ....[112]....
        /*1e34*/ 	.word	0x000322d0


	//   ....[113]....
        /*1e38*/ 	.word	0x000323c0


	//   ....[114]....
        /*1e3c*/ 	.word	0x00032450


	//   ....[115]....
        /*1e40*/ 	.word	0x000324f0


	//   ....[116]....
        /*1e44*/ 	.word	0x00032580


	//   ....[117]....
        /*1e48*/ 	.word	0x00032620


	//   ....[118]....
        /*1e4c*/ 	.word	0x000326b0


	//   ....[119]....
        /*1e50*/ 	.word	0x00032750


	//   ....[120]....
        /*1e54*/ 	.word	0x000327e0


	//   ....[121]....
        /*1e58*/ 	.word	0x000328d0


	//   ....[122]....
        /*1e5c*/ 	.word	0x00032960


	//   ....[123]....
        /*1e60*/ 	.word	0x000329f0


	//   ....[124]....
        /*1e64*/ 	.word	0x00032a80


	//   ....[125]....
        /*1e68*/ 	.word	0x00032b10


	//   ....[126]....
        /*1e6c*/ 	.word	0x00032ba0


	//   ....[127]....
        /*1e70*/ 	.word	0x00032c30


	//   ....[128]....
        /*1e74*/ 	.word	0x00032cc0


	//   ....[129]....
        /*1e78*/ 	.word	0x00032d90


	//   ....[130]....
        /*1e7c*/ 	.word	0x00032e30


	//   ....[131]....
        /*1e80*/ 	.word	0x00032ec0


	//   ....[132]....
        /*1e84*/ 	.word	0x00032f10


	//   ....[133]....
        /*1e88*/ 	.word	0x00032f60


	//   ....[134]....
        /*1e8c*/ 	.word	0x00032ff0


	//   ....[135]....
        /*1e90*/ 	.word	0x00033080


	//   ....[136]....
        /*1e94*/ 	.word	0x000330d0


	//   ....[137]....
        /*1e98*/ 	.word	0x00033120


	//   ....[138]....
        /*1e9c*/ 	.word	0x000331b0


	//   ....[139]....
        /*1ea0*/ 	.word	0x00033240


	//   ....[140]....
        /*1ea4*/ 	.word	0x00033290


	//   ....[141]....
        /*1ea8*/ 	.word	0x000332e0


	//   ....[142]....
        /*1eac*/ 	.word	0x00033370


	//   ....[143]....
        /*1eb0*/ 	.word	0x00033400


	//   ....[144]....
        /*1eb4*/ 	.word	0x00033450


	//   ....[145]....
        /*1eb8*/ 	.word	0x000334a0


	//   ....[146]....
        /*1ebc*/ 	.word	0x000335a0


	//   ....[147]....
        /*1ec0*/ 	.word	0x00033650


	//   ....[148]....
        /*1ec4*/ 	.word	0x000336a0


	//   ....[149]....
        /*1ec8*/ 	.word	0x000336f0


	//   ....[150]....
        /*1ecc*/ 	.word	0x00033800


	//   ....[151]....
        /*1ed0*/ 	.word	0x00033850


	//   ....[152]....
        /*1ed4*/ 	.word	0x000338a0


	//   ....[153]....
        /*1ed8*/ 	.word	0x000338f0


	//   ....[154]....
        /*1edc*/ 	.word	0x00033a10


	//   ....[155]....
        /*1ee0*/ 	.word	0x00033ab0


	//   ....[156]....
        /*1ee4*/ 	.word	0x00033b10


	//   ....[157]....
        /*1ee8*/ 	.word	0x00033b80


	//   ....[158]....
        /*1eec*/ 	.word	0x00033c20


	//   ....[159]....
        /*1ef0*/ 	.word	0x00033c70


	//   ....[160]....
        /*1ef4*/ 	.word	0x00033cc0


	//   ....[161]....
        /*1ef8*/ 	.word	0x00033d10


	//   ....[162]....
        /*1efc*/ 	.word	0x000340b0


	//   ....[163]....
        /*1f00*/ 	.word	0x000341d0


	//   ....[164]....
        /*1f04*/ 	.word	0x000342f0


	//   ....[165]....
        /*1f08*/ 	.word	0x00034410


	//   ....[166]....
        /*1f0c*/ 	.word	0x00034530


	//   ....[167]....
        /*1f10*/ 	.word	0x00034650


	//   ....[168]....
        /*1f14*/ 	.word	0x00034770


	//   ....[169]....
        /*1f18*/ 	.word	0x00034890


	//   ....[170]....
        /*1f1c*/ 	.word	0x000349b0


	//   ....[171]....
        /*1f20*/ 	.word	0x00034ad0


	//   ....[172]....
        /*1f24*/ 	.word	0x00034bf0


	//   ....[173]....
        /*1f28*/ 	.word	0x00034ca0


	//   ....[174]....
        /*1f2c*/ 	.word	0x00034d20


	//   ....[175]....
        /*1f30*/ 	.word	0x00034d90


	//   ....[176]....
        /*1f34*/ 	.word	0x00034df0


	//   ....[177]....
        /*1f38*/ 	.word	0x00034e40


	//   ....[178]....
        /*1f3c*/ 	.word	0x00034ec0


	//   ....[179]....
        /*1f40*/ 	.word	0x00034f30


	//   ....[180]....
        /*1f44*/ 	.word	0x00034f90


	//   ....[181]....
        /*1f48*/ 	.word	0x00034fe0


	//   ....[182]....
        /*1f4c*/ 	.word	0x00035060


	//   ....[183]....
        /*1f50*/ 	.word	0x000350d0


	//   ....[184]....
        /*1f54*/ 	.word	0x00035130


	//   ....[185]....
        /*1f58*/ 	.word	0x00035180


	//   ....[186]....
        /*1f5c*/ 	.word	0x00035200


	//   ....[187]....
        /*1f60*/ 	.word	0x00035270


	//   ....[188]....
        /*1f64*/ 	.word	0x000352d0


	//   ....[189]....
        /*1f68*/ 	.word	0x00035320


	//   ....[190]....
        /*1f6c*/ 	.word	0x000353a0


	//   ....[191]....
        /*1f70*/ 	.word	0x00035410


	//   ....[192]....
        /*1f74*/ 	.word	0x00035470


	//   ....[193]....
        /*1f78*/ 	.word	0x000354c0


	//   ....[194]....
        /*1f7c*/ 	.word	0x00035540


	//   ....[195]....
        /*1f80*/ 	.word	0x000355b0


	//   ....[196]....
        /*1f84*/ 	.word	0x00035610


	//   ....[197]....
        /*1f88*/ 	.word	0x00035660


	//   ....[198]....
        /*1f8c*/ 	.word	0x000356e0


	//   ....[199]....
        /*1f90*/ 	.word	0x00035750


	//   ....[200]....
        /*1f94*/ 	.word	0x000357b0


	//   ....[201]....
        /*1f98*/ 	.word	0x00035800


	//   ....[202]....
        /*1f9c*/ 	.word	0x00035880


	//   ....[203]....
        /*1fa0*/ 	.word	0x000358f0


	//   ....[204]....
        /*1fa4*/ 	.word	0x00035950


	//   ....[205]....
        /*1fa8*/ 	.word	0x000359a0


	//   ....[206]....
        /*1fac*/ 	.word	0x00035a20


	//   ....[207]....
        /*1fb0*/ 	.word	0x00035a90


	//   ....[208]....
        /*1fb4*/ 	.word	0x00035af0


	//   ....[209]....
        /*1fb8*/ 	.word	0x00035b40


	//   ....[210]....
        /*1fbc*/ 	.word	0x00035bc0


	//   ....[211]....
        /*1fc0*/ 	.word	0x00035c30


	//   ....[212]....
        /*1fc4*/ 	.word	0x00035c90


	//   ....[213]....
        /*1fc8*/ 	.word	0x00035ce0


	//   ....[214]....
        /*1fcc*/ 	.word	0x00035d60


	//   ....[215]....
        /*1fd0*/ 	.word	0x00035dd0


	//   ....[216]....
        /*1fd4*/ 	.word	0x00035e30


	//   ....[217]....
        /*1fd8*/ 	.word	0x00035e80


	//   ....[218]....
        /*1fdc*/ 	.word	0x00035f00


	//   ....[219]....
        /*1fe0*/ 	.word	0x00035f70


	//   ....[220]....
        /*1fe4*/ 	.word	0x00035fd0


	//   ....[221]....
        /*1fe8*/ 	.word	0x00036020


	//   ....[222]....
        /*1fec*/ 	.word	0x000360a0


	//   ....[223]....
        /*1ff0*/ 	.word	0x00036110


	//   ....[224]....
        /*1ff4*/ 	.word	0x00036170


	//   ....[225]....
        /*1ff8*/ 	.word	0x000361c0


	//   ....[226]....
        /*1ffc*/ 	.word	0x00036240


	//   ....[227]....
        /*2000*/ 	.word	0x000362b0


	//   ....[228]....
        /*2004*/ 	.word	0x00036310


	//   ....[229]....
        /*2008*/ 	.word	0x00036360


	//   ....[230]....
        /*200c*/ 	.word	0x000363e0


	//   ....[231]....
        /*2010*/ 	.word	0x00036450


	//   ....[232]....
        /*2014*/ 	.word	0x000364b0


	//   ....[233]....
        /*2018*/ 	.word	0x00036500


	//   ....[234]....
        /*201c*/ 	.word	0x00036580


	//   ....[235]....
        /*2020*/ 	.word	0x000365f0


	//   ....[236]....
        /*2024*/ 	.word	0x00036650


	//   ....[237]....
        /*2028*/ 	.word	0x000366a0


	//   ....[238]....
        /*202c*/ 	.word	0x00036720


	//   ....[239]....
        /*2030*/ 	.word	0x00036790


	//   ....[240]....
        /*2034*/ 	.word	0x000367f0


	//   ....[241]....
        /*2038*/ 	.word	0x00036840


	//   ....[242]....
        /*203c*/ 	.word	0x000368c0


	//   ....[243]....
        /*2040*/ 	.word	0x00036930


	//   ....[244]....
        /*2044*/ 	.word	0x00036990


	//   ....[245]....
        /*2048*/ 	.word	0x000369e0


	//   ....[246]....
        /*204c*/ 	.word	0x00036a60


	//   ....[247]....
        /*2050*/ 	.word	0x00036ad0


	//   ....[248]....
        /*2054*/ 	.word	0x00036b30


	//   ....[249]....
        /*2058*/ 	.word	0x00036b80


	//   ....[250]....
        /*205c*/ 	.word	0x00036c00


	//   ....[251]....
        /*2060*/ 	.word	0x00036c70


	//   ....[252]....
        /*2064*/ 	.word	0x00036cd0


	//   ....[253]....
        /*2068*/ 	.word	0x00036d20


	//   ....[254]....
        /*206c*/ 	.word	0x00036da0


	//   ....[255]....
        /*2070*/ 	.word	0x00036e10


	//   ....[0]....
        /*2074*/ 	.word	0x00036e70


	//   ....[1]....
        /*2078*/ 	.word	0x00036ec0


	//   ....[2]....
        /*207c*/ 	.word	0x00036f40


	//   ....[3]....
        /*2080*/ 	.word	0x00036fb0


	//   ....[4]....
        /*2084*/ 	.word	0x00037010


	//   ....[5]....
        /*2088*/ 	.word	0x00037060


	//   ....[6]....
        /*208c*/ 	.word	0x000370e0


	//   ....[7]....
        /*2090*/ 	.word	0x00037150


	//   ....[8]....
        /*2094*/ 	.word	0x000371b0


	//   ....[9]....
        /*2098*/ 	.word	0x00037200


	//   ....[10]....
        /*209c*/ 	.word	0x00037280


	//   ....[11]....
        /*20a0*/ 	.word	0x000372f0


	//   ....[12]....
        /*20a4*/ 	.word	0x00037350


	//   ....[13]....
        /*20a8*/ 	.word	0x000373a0


	//   ....[14]....
        /*20ac*/ 	.word	0x00037420


	//   ....[15]....
        /*20b0*/ 	.word	0x00037490


	//   ....[16]....
        /*20b4*/ 	.word	0x000374f0


	//   ....[17]....
        /*20b8*/ 	.word	0x00037540


	//   ....[18]....
        /*20bc*/ 	.word	0x000375c0


	//   ....[19]....
        /*20c0*/ 	.word	0x00037630


	//   ....[20]....
        /*20c4*/ 	.word	0x00037690


	//   ....[21]....
        /*20c8*/ 	.word	0x000376e0


	//   ....[22]....
        /*20cc*/ 	.word	0x00037760


	//   ....[23]....
        /*20d0*/ 	.word	0x000377d0


	//   ....[24]....
        /*20d4*/ 	.word	0x00037830


	//   ....[25]....
        /*20d8*/ 	.word	0x00037880


	//   ....[26]....
        /*20dc*/ 	.word	0x00037900


	//   ....[27]....
        /*20e0*/ 	.word	0x00037970


	//   ....[28]....
        /*20e4*/ 	.word	0x000379d0


	//   ....[29]....
        /*20e8*/ 	.word	0x00037a20


	//   ....[30]....
        /*20ec*/ 	.word	0x00037aa0


	//   ....[31]....
        /*20f0*/ 	.word	0x00037b10


	//   ....[32]....
        /*20f4*/ 	.word	0x00037b70


	//   ....[33]....
        /*20f8*/ 	.word	0x00037bc0


	//   ....[34]....
        /*20fc*/ 	.word	0x00037c60


	//   ....[35]....
        /*2100*/ 	.word	0x00037cb0


	//   ....[36]....
        /*2104*/ 	.word	0x00037d40


	//   ....[37]....
        /*2108*/ 	.word	0x00037dd0


	//   ....[38]....
        /*210c*/ 	.word	0x00037e60


	//   ....[39]....
        /*2110*/ 	.word	0x00037ef0


	//   ....[40]....
        /*2114*/ 	.word	0x00037f80


	//   ....[41]....
        /*2118*/ 	.word	0x00038010


	//   ....[42]....
        /*211c*/ 	.word	0x00038090


	//   ....[43]....
        /*2120*/ 	.word	0x000380e0


	//   ....[44]....
        /*2124*/ 	.word	0x00038180


	//   ....[45]....
        /*2128*/ 	.word	0x00038210


	//   ....[46]....
        /*212c*/ 	.word	0x000382a0


	//   ....[47]....
        /*2130*/ 	.word	0x000382f0


	//   ....[48]....
        /*2134*/ 	.word	0x00038380


	//   ....[49]....
        /*2138*/ 	.word	0x00038410


	//   ....[50]....
        /*213c*/ 	.word	0x000384a0


	//   ....[51]....
        /*2140*/ 	.word	0x00038530


	//   ....[52]....
        /*2144*/ 	.word	0x000385c0


	//   ....[53]....
        /*2148*/ 	.word	0x00038650


	//   ....[54]....
        /*214c*/ 	.word	0x00038710


	//   ....[55]....
        /*2150*/ 	.word	0x000389f0


	//   ....[56]....
        /*2154*/ 	.word	0x00038ae0


	//   ....[57]....
        /*2158*/ 	.word	0x00038b90


	//   ....[58]....
        /*215c*/ 	.word	0x00038c20


	//   ....[59]....
        /*2160*/ 	.word	0x00038d40


	//   ....[60]....
        /*2164*/ 	.word	0x00038da0


	//   ....[61]....
        /*2168*/ 	.word	0x00038e80


	//   ....[62]....
        /*216c*/ 	.word	0x00038ee0


	//   ....[63]....
        /*2170*/ 	.word	0x00038fc0


	//   ....[64]....
        /*2174*/ 	.word	0x00039020


	//   ....[65]....
        /*2178*/ 	.word	0x00039100


	//   ....[66]....
        /*217c*/ 	.word	0x00039160


	//   ....[67]....
        /*2180*/ 	.word	0x00039280


	//   ....[68]....
        /*2184*/ 	.word	0x000392e0


	//   ....[69]....
        /*2188*/ 	.word	0x000393c0


	//   ....[70]....
        /*218c*/ 	.word	0x00039420


	//   ....[71]....
        /*2190*/ 	.word	0x000394f0


	//   ....[72]....
        /*2194*/ 	.word	0x00039690


	//   ....[73]....
        /*2198*/ 	.word	0x00039720


	//   ....[74]....
        /*219c*/ 	.word	0x00039840


	//   ....[75]....
        /*21a0*/ 	.word	0x00039890


	//   ....[76]....
        /*21a4*/ 	.word	0x000399b0


	//   ....[77]....
        /*21a8*/ 	.word	0x00039a00


	//   ....[78]....
        /*21ac*/ 	.word	0x00039b20


	//   ....[79]....
        /*21b0*/ 	.word	0x00039b70


	//   ....[80]....
        /*21b4*/ 	.word	0x00039c70


	//   ....[81]....
        /*21b8*/ 	.word	0x00039d10


	//   ....[82]....
        /*21bc*/ 	.word	0x00039d70


	//   ....[83]....
        /*21c0*/ 	.word	0x00039e60


	//   ....[84]....
        /*21c4*/ 	.word	0x00039ec0


	//   ....[85]....
        /*21c8*/ 	.word	0x00039fb0


	//   ....[86]....
        /*21cc*/ 	.word	0x0003a010


	//   ....[87]....
        /*21d0*/ 	.word	0x0003a0f0


	//   ....[88]....
        /*21d4*/ 	.word	0x0003a1e0


	//   ....[89]....
        /*21d8*/ 	.word	0x0003a240


	//   ....[90]....
        /*21dc*/ 	.word	0x0003a2a0


	//   ....[91]....
        /*21e0*/ 	.word	0x0003a390


	//   ....[92]....
        /*21e4*/ 	.word	0x0003a3f0


	//   ....[93]....
        /*21e8*/ 	.word	0x0003a4e0


	//   ....[94]....
        /*21ec*/ 	.word	0x0003a540


	//   ....[95]....
        /*21f0*/ 	.word	0x0003a630


	//   ....[96]....
        /*21f4*/ 	.word	0x0003a690


	//   ....[97]....
        /*21f8*/ 	.word	0x0003a780


	//   ....[98]....
        /*21fc*/ 	.word	0x0003a7e0


	//   ....[99]....
        /*2200*/ 	.word	0x0003a8d0


	//   ....[100]....
        /*2204*/ 	.word	0x0003a930


	//   ....[101]....
        /*2208*/ 	.word	0x0003aa20


	//   ....[102]....
        /*220c*/ 	.word	0x0003aa80


	//   ....[103]....
        /*2210*/ 	.word	0x0003ab60


	//   ....[104]....
        /*2214*/ 	.word	0x0003ac90


	//   ....[105]....
        /*2218*/ 	.word	0x0003ad30


	//   ....[106]....
        /*221c*/ 	.word	0x0003ad90


	//   ....[107]....
        /*2220*/ 	.word	0x0003ae50


	//   ....[108]....
        /*2224*/ 	.word	0x0003aeb0


	//   ....[109]....
        /*2228*/ 	.word	0x0003af70


	//   ....[110]....
        /*222c*/ 	.word	0x0003afd0


	//   ....[111]....
        /*2230*/ 	.word	0x0003b090


	//   ....[112]....
        /*2234*/ 	.word	0x0003b0f0


	//   ....[113]....
        /*2238*/ 	.word	0x0003b1b0


	//   ....[114]....
        /*223c*/ 	.word	0x0003b210


	//   ....[115]....
        /*2240*/ 	.word	0x0003b2d0


	//   ....[116]....
        /*2244*/ 	.word	0x0003b330


	//   ....[117]....
        /*2248*/ 	.word	0x0003b3f0


	//   ....[118]....
        /*224c*/ 	.word	0x0003b450


	//   ....[119]....
        /*2250*/ 	.word	0x0003b510


	//   ....[120]....
        /*2254*/ 	.word	0x0003b600


	//   ....[121]....
        /*2258*/ 	.word	0x0003b690


	//   ....[122]....
        /*225c*/ 	.word	0x0003b6f0


	//   ....[123]....
        /*2260*/ 	.word	0x0003b7b0


	//   ....[124]....
        /*2264*/ 	.word	0x0003b810


	//   ....[125]....
        /*2268*/ 	.word	0x0003b8d0


	//   ....[126]....
        /*226c*/ 	.word	0x0003b930


	//   ....[127]....
        /*2270*/ 	.word	0x0003b9f0


	//   ....[128]....
        /*2274*/ 	.word	0x0003ba50


	//   ....[129]....
        /*2278*/ 	.word	0x0003bb10


	//   ....[130]....
        /*227c*/ 	.word	0x0003bb70


	//   ....[131]....
        /*2280*/ 	.word	0x0003bc30


	//   ....[132]....
        /*2284*/ 	.word	0x0003bc90


	//   ....[133]....
        /*2288*/ 	.word	0x0003bd50


	//   ....[134]....
        /*228c*/ 	.word	0x0003bdb0


	//   ....[135]....
        /*2290*/ 	.word	0x0003be70


	//   ....[136]....
        /*2294*/ 	.word	0x0003c050


	//   ....[137]....
        /*2298*/ 	.word	0x0003c0f0


	//   ....[138]....
        /*229c*/ 	.word	0x0003c260


	//   ....[139]....
        /*22a0*/ 	.word	0x0003c2d0


	//   ....[140]....
        /*22a4*/ 	.word	0x0003c340


	//   ....[141]....
        /*22a8*/ 	.word	0x0003c3b0


	//   ....[142]....
        /*22ac*/ 	.word	0x0003c420


	//   ....[143]....
        /*22b0*/ 	.word	0x0003c4a0


	//   ....[144]....
        /*22b4*/ 	.word	0x0003c520


	//   ....[145]....
        /*22b8*/ 	.word	0x0003c5b0


	//   ....[146]....
        /*22bc*/ 	.word	0x0003c620


	//   ....[147]....
        /*22c0*/ 	.word	0x0003c690


	//   ....[148]....
        /*22c4*/ 	.word	0x0003c700


	//   ....[149]....
        /*22c8*/ 	.word	0x0003c780


	//   ....[150]....
        /*22cc*/ 	.word	0x0003c7f0


	//   ....[151]....
        /*22d0*/ 	.word	0x0003c880


	//   ....[152]....
        /*22d4*/ 	.word	0x0003c8e0


	//   ....[153]....
        /*22d8*/ 	.word	0x0003c970


	//   ....[154]....
        /*22dc*/ 	.word	0x0003caa0


	//----- nvinfo : EIATTR_REG_RECONFIG
	.align		4
.L_328:
        /*22e0*/ 	.byte	0x01, 0x54
	.zero		2


	//----- nvinfo : EIATTR_SYSCALL_OFFSETS
	.align		4
        /*22e4*/ 	.byte	0x04, 0x46
        /*22e6*/ 	.short	(.L_330 - .L_329)


	//   ....[0]....
.L_329:
        /*22e8*/ 	.word	0x000025f0


	//   ....[1]....
        /*22ec*/ 	.word	0x00002740


	//   ....[2]....
        /*22f0*/ 	.word	0x0000d7e0


	//   ....[3]....
        /*22f4*/ 	.word	0x0000dd30


	//   ....[4]....
        /*22f8*/ 	.word	0x0002c250


	//   ....[5]....
        /*22fc*/ 	.word	0x0002c3e0


	//   ....[6]....
        /*2300*/ 	.word	0x0002c530


	//   ....[7]....
        /*2304*/ 	.word	0x0002c680


	//   ....[8]....
        /*2308*/ 	.word	0x0002dd40


	//----- nvinfo : EIATTR_MBARRIER_INSTR_OFFSETS
	.align		4
.L_330:
        /*230c*/ 	.byte	0x04, 0x39
        /*230e*/ 	.short	(.L_332 - .L_331)


	//   ....[0]....
.L_331:
        /*2310*/ 	.word	0x00000270
        /*2314*/ 	.word	0x000000ff
        /*2318*/ 	.word	0x00038800
        /*231c*/ 	.short	0x0100
        /*231e*/ 	.byte	0x08
	.zero		1


	//   ....[1]....
        /*2320*/ 	.word	0x00000280
        /*2324*/ 	.word	0x000000ff
        /*2328*/ 	.word	0x00038820
        /*232c*/ 	.short	0x0100
        /*232e*/ 	.byte	0x08
	.zero		1


	//   ....[2]....
        /*2330*/ 	.word	0x00000370
        /*2334*/ 	.word	0x000000ff
        /*2338*/ 	.word	0x00038830
        /*233c*/ 	.short	0x0100
        /*233e*/ 	.byte	0x08
	.zero		1


	//   ....[3]....
        /*2340*/ 	.word	0x00000380
        /*2344*/ 	.word	0x000000ff
        /*2348*/ 	.word	0x00038840
        /*234c*/ 	.short	0x0100
        /*234e*/ 	.byte	0x08
	.zero		1


	//   ....[4]....
        /*2350*/ 	.word	0x00000390
        /*2354*/ 	.word	0x000000ff
        /*2358*/ 	.word	0x00038838
        /*235c*/ 	.short	0x0100
        /*235e*/ 	.byte	0x08
	.zero		1


	//   ....[5]....
        /*2360*/ 	.word	0x000003a0
        /*2364*/ 	.word	0x000000ff
        /*2368*/ 	.word	0x00038848
        /*236c*/ 	.short	0x0100
        /*236e*/ 	.byte	0x08
	.zero		1


	//   ....[6]....
        /*2370*/ 	.word	0x000004d0
        /*2374*/ 	.word	0x000000ff
        /*2378*/ 	.word	0x00038850
        /*237c*/ 	.short	0x0100
        /*237e*/ 	.byte	0x08
	.zero		1


	//   ....[7]....
        /*2380*/ 	.word	0x000004e0
        /*2384*/ 	.word	0x000000ff
        /*2388*/ 	.word	0x00038860
        /*238c*/ 	.short	0x0100
        /*238e*/ 	.byte	0x08
	.zero		1


	//   ....[8]....
        /*2390*/ 	.word	0x000004f0
        /*2394*/ 	.word	0x000000ff
        /*2398*/ 	.word	0x00038858
        /*239c*/ 	.short	0x0100
        /*239e*/ 	.byte	0x08
	.zero		1


	//   ....[9]....
        /*23a0*/ 	.word	0x00000500
        /*23a4*/ 	.word	0x000000ff
        /*23a8*/ 	.word	0x00038868
        /*23ac*/ 	.short	0x0100
        /*23ae*/ 	.byte	0x08
	.zero		1


	//   ....[10]....
        /*23b0*/ 	.word	0x000005f0
        /*23b4*/ 	.word	0x000000ff
        /*23b8*/ 	.word	0x00038870
        /*23bc*/ 	.short	0x0100
        /*23be*/ 	.byte	0x06
	.zero		1


	//   ....[11]....
        /*23c0*/ 	.word	0x00000600
        /*23c4*/ 	.word	0x000000ff
        /*23c8*/ 	.word	0x00038880
        /*23cc*/ 	.short	0x0100
        /*23ce*/ 	.byte	0x06
	.zero		1


	//   ....[12]....
        /*23d0*/ 	.word	0x00000610
        /*23d4*/ 	.word	0x000000ff
        /*23d8*/ 	.word	0x00038878
        /*23dc*/ 	.short	0x0100
        /*23de*/ 	.byte	0x06
	.zero		1


	//   ....[13]....
        /*23e0*/ 	.word	0x00000620
        /*23e4*/ 	.word	0x000000ff
        /*23e8*/ 	.word	0x00038888
        /*23ec*/ 	.short	0x0100
        /*23ee*/ 	.byte	0x06
	.zero		1


	//   ....[14]....
        /*23f0*/ 	.word	0x00000750
        /*23f4*/ 	.word	0x000000ff
        /*23f8*/ 	.word	0x00038890
        /*23fc*/ 	.short	0x0100
        /*23fe*/ 	.byte	0x08
	.zero		1


	//   ....[15]....
        /*2400*/ 	.word	0x00000760
        /*2404*/ 	.word	0x000000ff
        /*2408*/ 	.word	0x000388a0
        /*240c*/ 	.short	0x0100
        /*240e*/ 	.byte	0x08
	.zero		1


	//   ....[16]....
        /*2410*/ 	.word	0x00000770
        /*2414*/ 	.word	0x000000ff
        /*2418*/ 	.word	0x00038898
        /*241c*/ 	.short	0x0100
        /*241e*/ 	.byte	0x08
	.zero		1


	//   ....[17]....
        /*2420*/ 	.word	0x00000780
        /*2424*/ 	.word	0x000000ff
        /*2428*/ 	.word	0x000388a8
        /*242c*/ 	.short	0x0100
        /*242e*/ 	.byte	0x08
	.zero		1


	//   ....[18]....
        /*2430*/ 	.word	0x000008c0
        /*2434*/ 	.word	0x000000ff
        /*2438*/ 	.word	0x000388b0
        /*243c*/ 	.short	0x0100
        /*243e*/ 	.byte	0x08
	.zero		1


	//   ....[19]....
        /*2440*/ 	.word	0x000008d0
        /*2444*/ 	.word	0x000000ff
        /*2448*/ 	.word	0x000388c0
        /*244c*/ 	.short	0x0100
        /*244e*/ 	.byte	0x08
	.zero		1


	//   ....[20]....
        /*2450*/ 	.word	0x000008e0
        /*2454*/ 	.word	0x000000ff
        /*2458*/ 	.word	0x000388b8
        /*245c*/ 	.short	0x0100
        /*245e*/ 	.byte	0x08
	.zero		1


	//   ....[21]....
        /*2460*/ 	.word	0x000008f0
        /*2464*/ 	.word	0x000000ff
        /*2468*/ 	.word	0x000388c8
        /*246c*/ 	.short	0x0100
        /*246e*/ 	.byte	0x08
	.zero		1


	//   ....[22]....
        /*2470*/ 	.word	0x00003cf0
        /*2474*/ 	.word	0x00000058
        /*2478*/ 	.word	0x00038890
        /*247c*/ 	.short	0x010a
        /*247e*/ 	.byte	0x3f
	.zero		1


	//   ....[23]....
        /*2480*/ 	.word	0x00007f40
        /*2484*/ 	.word	0x00000058
        /*2488*/ 	.word	0x00038890
        /*248c*/ 	.short	0x010a
        /*248e*/ 	.byte	0x3f
	.zero		1


	//   ....[24]....
        /*2490*/ 	.word	0x0000bfd0
        /*2494*/ 	.word	0x00000058
        /*2498*/ 	.word	0x00038890
        /*249c*/ 	.short	0x010a
        /*249e*/ 	.byte	0x3f
	.zero		1


	//   ....[25]....
        /*24a0*/ 	.word	0x0000c6c0
        /*24a4*/ 	.word	0x0000000b
        /*24a8*/ 	.word	0x00000000
        /*24ac*/ 	.short	0x0101
        /*24ae*/ 	.byte	0x3f
	.zero		1


	//   ....[26]....
        /*24b0*/ 	.word	0x0000c700
        /*24b4*/ 	.word	0x00000058
        /*24b8*/ 	.word	0x000388b0
        /*24bc*/ 	.short	0x010a
        /*24be*/ 	.byte	0x3f
	.zero		1


	//   ....[27]....
        /*24c0*/ 	.word	0x0000cd10
        /*24c4*/ 	.word	0x00000058
        /*24c8*/ 	.word	0x00000000
        /*24cc*/ 	.short	0x0101
        /*24ce*/ 	.byte	0x3f
	.zero		1


	//   ....[28]....
        /*24d0*/ 	.word	0x0000dab0
        /*24d4*/ 	.word	0x00000017
        /*24d8*/ 	.word	0x00038800
        /*24dc*/ 	.short	0x010a
        /*24de*/ 	.byte	0x3f
	.zero		1


	//   ....[29]....
        /*24e0*/ 	.word	0x0000db00
        /*24e4*/ 	.word	0x00000017
        /*24e8*/ 	.word	0x00038800
        /*24ec*/ 	.short	0x010a
        /*24ee*/ 	.byte	0x3f
	.zero		1


	//   ....[30]....
        /*24f0*/ 	.word	0x0000e880
        /*24f4*/ 	.word	0x00000017
        /*24f8*/ 	.word	0x00038800
        /*24fc*/ 	.short	0x010a
        /*24fe*/ 	.byte	0x3f
	.zero		1


	//   ....[31]....
        /*2500*/ 	.word	0x00013020
        /*2504*/ 	.word	0x00000017
        /*2508*/ 	.word	0x00038800
        /*250c*/ 	.short	0x010a
        /*250e*/ 	.byte	0x3f
	.zero		1


	//   ....[32]....
        /*2510*/ 	.word	0x00017360
        /*2514*/ 	.word	0x00000003
        /*2518*/ 	.word	0x00038830
        /*251c*/ 	.short	0x010a
        /*251e*/ 	.byte	0x3f
	.zero		1


	//   ....[33]....
        /*2520*/ 	.word	0x000173a0
        /*2524*/ 	.word	0x00000003
        /*2528*/ 	.word	0x00038830
        /*252c*/ 	.short	0x010a
        /*252e*/ 	.byte	0x3f
	.zero		1


	//   ....[34]....
        /*2530*/ 	.word	0x00019990
        /*2534*/ 	.word	0x0000002a
        /*2538*/ 	.word	0x00000000
        /*253c*/ 	.short	0x0101
        /*253e*/ 	.byte	0x3f
	.zero		1


	//   ....[35]....
        /*2540*/ 	.word	0x00019f00
        /*2544*/ 	.word	0x00000003
        /*2548*/ 	.word	0x00038850
        /*254c*/ 	.short	0x010a
        /*254e*/ 	.byte	0x3f
	.zero		1


	//   ....[36]....
        /*2550*/ 	.word	0x00019f50
        /*2554*/ 	.word	0x00000003
        /*2558*/ 	.word	0x00038850
        /*255c*/ 	.short	0x010a
        /*255e*/ 	.byte	0x3f
	.zero		1


	//   ....[37]....
        /*2560*/ 	.word	0x0001a2a0
        /*2564*/ 	.word	0x00000003
        /*2568*/ 	.word	0x00000000
        /*256c*/ 	.short	0x0101
        /*256e*/ 	.byte	0x3f
	.zero		1


	//   ....[38]....
        /*2570*/ 	.word	0x0001a450
        /*2574*/ 	.word	0x00000006
        /*2578*/ 	.word	0x00038830
        /*257c*/ 	.short	0x010a
        /*257e*/ 	.byte	0x3f
	.zero		1


	//   ....[39]....
        /*2580*/ 	.word	0x0001a4d0
        /*2584*/ 	.word	0x00000006
        /*2588*/ 	.word	0x00038830
        /*258c*/ 	.short	0x010a
        /*258e*/ 	.byte	0x3f
	.zero		1


	//   ....[40]....
        /*2590*/ 	.word	0x0001d1d0
        /*2594*/ 	.word	0x0000009b
        /*2598*/ 	.word	0x00000000
        /*259c*/ 	.short	0x0101
        /*259e*/ 	.byte	0x3f
	.zero		1


	//   ....[41]....
        /*25a0*/ 	.word	0x0001db80
        /*25a4*/ 	.word	0x00000006
        /*25a8*/ 	.word	0x00038850
        /*25ac*/ 	.short	0x010a
        /*25ae*/ 	.byte	0x3f
	.zero		1


	//   ....[42]....
        /*25b0*/ 	.word	0x0001dbd0
        /*25b4*/ 	.word	0x00000006
        /*25b8*/ 	.word	0x00038850
        /*25bc*/ 	.short	0x010a
        /*25be*/ 	.byte	0x3f
	.zero		1


	//   ....[43]....
        /*25c0*/ 	.word	0x0001deb0
        /*25c4*/ 	.word	0x00000006
        /*25c8*/ 	.word	0x00000000
        /*25cc*/ 	.short	0x0101
        /*25ce*/ 	.byte	0x3f
	.zero		1


	//   ....[44]....
        /*25d0*/ 	.word	0x0001dff0
        /*25d4*/ 	.word	0x00000006
        /*25d8*/ 	.word	0x00038830
        /*25dc*/ 	.short	0x010a
        /*25de*/ 	.byte	0x3f
	.zero		1


	//   ....[45]....
        /*25e0*/ 	.word	0x0001e070
        /*25e4*/ 	.word	0x00000006
        /*25e8*/ 	.word	0x00038830
        /*25ec*/ 	.short	0x010a
        /*25ee*/ 	.byte	0x3f
	.zero		1


	//   ....[46]....
        /*25f0*/ 	.word	0x0001ffa0
        /*25f4*/ 	.word	0x0000009a
        /*25f8*/ 	.word	0x00000000
        /*25fc*/ 	.short	0x0101
        /*25fe*/ 	.byte	0x3f
	.zero		1


	//   ....[47]....
        /*2600*/ 	.word	0x00020960
        /*2604*/ 	.word	0x00000006
        /*2608*/ 	.word	0x00038850
        /*260c*/ 	.short	0x010a
        /*260e*/ 	.byte	0x3f
	.zero		1


	//   ....[48]....
        /*2610*/ 	.word	0x000209b0
        /*2614*/ 	.word	0x00000006
        /*2618*/ 	.word	0x00038850
        /*261c*/ 	.short	0x010a
        /*261e*/ 	.byte	0x3f
	.zero		1


	//   ....[49]....
        /*2620*/ 	.word	0x00020c90
        /*2624*/ 	.word	0x00000006
        /*2628*/ 	.word	0x00000000
        /*262c*/ 	.short	0x0101
        /*262e*/ 	.byte	0x3f
	.zero		1


	//   ....[50]....
        /*2630*/ 	.word	0x00024cd0
        /*2634*/ 	.word	0x00000008
        /*2638*/ 	.word	0x00000000
        /*263c*/ 	.short	0x0101
        /*263e*/ 	.byte	0x3f
	.zero		1


	//   ....[51]....
        /*2640*/ 	.word	0x00025730
        /*2644*/ 	.word	0x0000000e
        /*2648*/ 	.word	0x00000000
        /*264c*/ 	.short	0x0101
        /*264e*/ 	.byte	0x3f
	.zero		1


	//   ....[52]....
        /*2650*/ 	.word	0x0002ade0
        /*2654*/ 	.word	0x00000016
        /*2658*/ 	.word	0x00038820
        /*265c*/ 	.short	0x010a
        /*265e*/ 	.byte	0x3f
	.zero		1


	//   ....[53]....
        /*2660*/ 	.word	0x0002ae70
        /*2664*/ 	.word	0x0000000a
        /*2668*/ 	.word	0x000388a0
        /*266c*/ 	.short	0x010a
        /*266e*/ 	.byte	0x3f
	.zero		1


	//   ....[54]....
        /*2670*/ 	.word	0x0002b1c0
        /*2674*/ 	.word	0x0000000a
        /*2678*/ 	.word	0x000388c0
        /*267c*/ 	.short	0x010a
        /*267e*/ 	.byte	0x3f
	.zero		1


	//   ....[55]....
        /*2680*/ 	.word	0x0002b5e0
        /*2684*/ 	.word	0x00000009
        /*2688*/ 	.word	0x000388a0
        /*268c*/ 	.short	0x010a
        /*268e*/ 	.byte	0x3f
	.zero		1


	//   ....[56]....
        /*2690*/ 	.word	0x0002b920
        /*2694*/ 	.word	0x00000009
        /*2698*/ 	.word	0x000388c0
        /*269c*/ 	.short	0x010a
        /*269e*/ 	.byte	0x3f
	.zero		1


	//   ....[57]....
        /*26a0*/ 	.word	0x0002ca90
        /*26a4*/ 	.word	0x00000006
        /*26a8*/ 	.word	0x00038880
        /*26ac*/ 	.short	0x010a
        /*26ae*/ 	.byte	0x3f
	.zero		1


	//   ....[58]....
        /*26b0*/ 	.word	0x0002d220
        /*26b4*/ 	.word	0x00000006
        /*26b8*/ 	.word	0x00038870
        /*26bc*/ 	.short	0x0107
        /*26be*/ 	.byte	0x3f
	.zero		1


	//   ....[59]....
        /*26c0*/ 	.word	0x0002d2e0
        /*26c4*/ 	.word	0x00000006
        /*26c8*/ 	.word	0x00038870
        /*26cc*/ 	.short	0x0101
        /*26ce*/ 	.byte	0x3f
	.zero		1


	//   ....[60]....
        /*26d0*/ 	.word	0x0002d310
        /*26d4*/ 	.word	0x00000006
        /*26d8*/ 	.word	0x00038840
        /*26dc*/ 	.short	0x010a
        /*26de*/ 	.byte	0x3f
	.zero		1


	//   ....[61]....
        /*26e0*/ 	.word	0x0002da60
        /*26e4*/ 	.word	0x00000006
        /*26e8*/ 	.word	0x00038830
        /*26ec*/ 	.short	0x0107
        /*26ee*/ 	.byte	0x3f
	.zero		1


	//   ....[62]....
        /*26f0*/ 	.word	0x0002db40
        /*26f4*/ 	.word	0x00000006
        /*26f8*/ 	.word	0x00038830
        /*26fc*/ 	.short	0x0101
        /*26fe*/ 	.byte	0x3f
	.zero		1


	//   ....[63]....
        /*2700*/ 	.word	0x0002e5c0
        /*2704*/ 	.word	0x00000016
        /*2708*/ 	.word	0x00038800
        /*270c*/ 	.short	0x0107
        /*270e*/ 	.byte	0x3f
	.zero		1


	//   ....[64]....
        /*2710*/ 	.word	0x0002e6d0
        /*2714*/ 	.word	0x00000016
        /*2718*/ 	.word	0x00038800
        /*271c*/ 	.short	0x0101
        /*271e*/ 	.byte	0x3f
	.zero		1


	//   ....[65]....
        /*2720*/ 	.word	0x0002e6f0
        /*2724*/ 	.word	0x00000016
        /*2728*/ 	.word	0x00038820
        /*272c*/ 	.short	0x010a
        /*272e*/ 	.byte	0x3f
	.zero		1


	//   ....[66]....
        /*2730*/ 	.word	0x0002ea10
        /*2734*/ 	.word	0x00000000
        /*2738*/ 	.word	0x00038880
        /*273c*/ 	.short	0x010a
        /*273e*/ 	.byte	0x3f
	.zero		1


	//   ....[67]....
        /*2740*/ 	.word	0x0002ef20
        /*2744*/ 	.word	0x00000000
        /*2748*/ 	.word	0x00038870
        /*274c*/ 	.short	0x0107
        /*274e*/ 	.byte	0x3f
	.zero		1


	//   ....[68]....
        /*2750*/ 	.word	0x0002efe0
        /*2754*/ 	.word	0x00000000
        /*2758*/ 	.word	0x00038870
        /*275c*/ 	.short	0x0101
        /*275e*/ 	.byte	0x3f
	.zero		1


	//   ....[69]....
        /*2760*/ 	.word	0x0002f010
        /*2764*/ 	.word	0x00000000
        /*2768*/ 	.word	0x00038840
        /*276c*/ 	.short	0x010a
        /*276e*/ 	.byte	0x3f
	.zero		1


	//   ....[70]....
        /*2770*/ 	.word	0x0002f500
        /*2774*/ 	.word	0x00000000
        /*2778*/ 	.word	0x00038830
        /*277c*/ 	.short	0x0107
        /*277e*/ 	.byte	0x3f
	.zero		1


	//   ....[71]....
        /*2780*/ 	.word	0x0002f5c0
        /*2784*/ 	.word	0x00000000
        /*2788*/ 	.word	0x00038830
        /*278c*/ 	.short	0x0101
        /*278e*/ 	.byte	0x3f
	.zero		1


	//   ....[72]....
        /*2790*/ 	.word	0x0002f650
        /*2794*/ 	.word	0x00000011
        /*2798*/ 	.word	0x00038870
        /*279c*/ 	.short	0x010a
        /*279e*/ 	.byte	0x3f
	.zero		1


	//   ....[73]....
        /*27a0*/ 	.word	0x0002f6e0
        /*27a4*/ 	.word	0x00000011
        /*27a8*/ 	.word	0x00038860
        /*27ac*/ 	.short	0x010a
        /*27ae*/ 	.byte	0x3f
	.zero		1


	//   ....[74]....
        /*27b0*/ 	.word	0x0002fe50
        /*27b4*/ 	.word	0x00000011
        /*27b8*/ 	.word	0x00038850
        /*27bc*/ 	.short	0x0101
        /*27be*/ 	.byte	0x3f
	.zero		1


	//   ....[75]....
        /*27c0*/ 	.word	0x0002fee0
        /*27c4*/ 	.word	0x00000011
        /*27c8*/ 	.word	0x00000000
        /*27cc*/ 	.short	0x0101
        /*27ce*/ 	.byte	0x3f
	.zero		1


	//   ....[76]....
        /*27d0*/ 	.word	0x000300a0
        /*27d4*/ 	.word	0x00000012
        /*27d8*/ 	.word	0x00038870
        /*27dc*/ 	.short	0x010a
        /*27de*/ 	.byte	0x3f
	.zero		1


	//   ....[77]....
        /*27e0*/ 	.word	0x00030120
        /*27e4*/ 	.word	0x00000012
        /*27e8*/ 	.word	0x00038860
        /*27ec*/ 	.short	0x010a
        /*27ee*/ 	.byte	0x3f
	.zero		1


	//   ....[78]....
        /*27f0*/ 	.word	0x000308a0
        /*27f4*/ 	.word	0x00000012
        /*27f8*/ 	.word	0x00038850
        /*27fc*/ 	.short	0x0101
        /*27fe*/ 	.byte	0x3f
	.zero		1


	//   ....[79]....
        /*2800*/ 	.word	0x00030950
        /*2804*/ 	.word	0x00000012
        /*2808*/ 	.word	0x00000000
        /*280c*/ 	.short	0x0101
        /*280e*/ 	.byte	0x3f
	.zero		1


	//   ....[80]....
        /*2810*/ 	.word	0x00031a90
        /*2814*/ 	.word	0x00000005
        /*2818*/ 	.word	0x00038820
        /*281c*/ 	.short	0x010a
        /*281e*/ 	.byte	0x3f
	.zero		1


	//   ....[81]....
        /*2820*/ 	.word	0x00031c00
        /*2824*/ 	.word	0x00000003
        /*2828*/ 	.word	0x00038840
        /*282c*/ 	.short	0x010a
        /*282e*/ 	.byte	0x3f
	.zero		1


	//   ....[82]....
        /*2830*/ 	.word	0x00031ca0
        /*2834*/ 	.word	0x00000017
        /*2838*/ 	.word	0x00038840
        /*283c*/ 	.short	0x010a
        /*283e*/ 	.byte	0x3f
	.zero		1


	//   ....[83]....
        /*2840*/ 	.word	0x00031ce0
        /*2844*/ 	.word	0x00000003
        /*2848*/ 	.word	0x00038860
        /*284c*/ 	.short	0x010a
        /*284e*/ 	.byte	0x3f
	.zero		1


	//   ....[84]....
        /*2850*/ 	.word	0x00031d20
        /*2854*/ 	.word	0x00000017
        /*2858*/ 	.word	0x00038860
        /*285c*/ 	.short	0x010a
        /*285e*/ 	.byte	0x3f
	.zero		1


	//   ....[85]....
        /*2860*/ 	.word	0x00031d60
        /*2864*/ 	.word	0x00000003
        /*2868*/ 	.word	0x00038880
        /*286c*/ 	.short	0x010a
        /*286e*/ 	.byte	0x3f
	.zero		1


	//   ....[86]....
        /*2870*/ 	.word	0x00031da0
        /*2874*/ 	.word	0x00000017
        /*2878*/ 	.word	0x00038880
        /*287c*/ 	.short	0x010a
        /*287e*/ 	.byte	0x3f
	.zero		1


	//   ....[87]....
        /*2880*/ 	.word	0x00031e00
        /*2884*/ 	.word	0x00000058
        /*2888*/ 	.word	0x00038890
        /*288c*/ 	.short	0x010a
        /*288e*/ 	.byte	0x3f
	.zero		1


	//   ....[88]....
        /*2890*/ 	.word	0x00032310
        /*2894*/ 	.word	0x00000058
        /*2898*/ 	.word	0x00038890
        /*289c*/ 	.short	0x010a
        /*289e*/ 	.byte	0x3f
	.zero		1


	//   ....[89]....
        /*28a0*/ 	.word	0x00032820
        /*28a4*/ 	.word	0x00000058
        /*28a8*/ 	.word	0x00038890
        /*28ac*/ 	.short	0x010a
        /*28ae*/ 	.byte	0x3f
	.zero		1


	//   ....[90]....
        /*28b0*/ 	.word	0x00032cf0
        /*28b4*/ 	.word	0x00000058
        /*28b8*/ 	.word	0x000388b0
        /*28bc*/ 	.short	0x010a
        /*28be*/ 	.byte	0x3f
	.zero		1


	//   ....[91]....
        /*28c0*/ 	.word	0x000334e0
        /*28c4*/ 	.word	0x00000017
        /*28c8*/ 	.word	0x00038800
        /*28cc*/ 	.short	0x010a
        /*28ce*/ 	.byte	0x3f
	.zero		1


	//   ....[92]....
        /*28d0*/ 	.word	0x00033e20
        /*28d4*/ 	.word	0x00000017
        /*28d8*/ 	.word	0x00038800
        /*28dc*/ 	.short	0x010a
        /*28de*/ 	.byte	0x3f
	.zero		1


	//   ....[93]....
        /*28e0*/ 	.word	0x00033e70
        /*28e4*/ 	.word	0x00000003
        /*28e8*/ 	.word	0x00038830
        /*28ec*/ 	.short	0x010a
        /*28ee*/ 	.byte	0x3f
	.zero		1


	//   ....[94]....
        /*28f0*/ 	.word	0x00033ec0
        /*28f4*/ 	.word	0x00000003
        /*28f8*/ 	.word	0x00038850
        /*28fc*/ 	.short	0x010a
        /*28fe*/ 	.byte	0x3f
	.zero		1


	//   ....[95]....
        /*2900*/ 	.word	0x00033f10
        /*2904*/ 	.word	0x00000006
        /*2908*/ 	.word	0x00038830
        /*290c*/ 	.short	0x010a
        /*290e*/ 	.byte	0x3f
	.zero		1


	//   ....[96]....
        /*2910*/ 	.word	0x00033f60
        /*2914*/ 	.word	0x00000006
        /*2918*/ 	.word	0x00038850
        /*291c*/ 	.short	0x010a
        /*291e*/ 	.byte	0x3f
	.zero		1


	//   ....[97]....
        /*2920*/ 	.word	0x00033fb0
        /*2924*/ 	.word	0x00000006
        /*2928*/ 	.word	0x00038830
        /*292c*/ 	.short	0x010a
        /*292e*/ 	.byte	0x3f
	.zero		1


	//   ....[98]....
        /*2930*/ 	.word	0x00034000
        /*2934*/ 	.word	0x00000006
        /*2938*/ 	.word	0x00038850
        /*293c*/ 	.short	0x010a
        /*293e*/ 	.byte	0x3f
	.zero		1


	//   ....[99]....
        /*2940*/ 	.word	0x000387d0
        /*2944*/ 	.word	0x00000016
        /*2948*/ 	.word	0x00038820
        /*294c*/ 	.short	0x010a
        /*294e*/ 	.byte	0x3f
	.zero		1


	//   ....[100]....
        /*2950*/ 	.word	0x00038820
        /*2954*/ 	.word	0x0000000a
        /*2958*/ 	.word	0x000388a0
        /*295c*/ 	.short	0x010a
        /*295e*/ 	.byte	0x3f
	.zero		1


	//   ....[101]....
        /*2960*/ 	.word	0x00038870
        /*2964*/ 	.word	0x0000000a
        /*2968*/ 	.word	0x000388c0
        /*296c*/ 	.short	0x010a
        /*296e*/ 	.byte	0x3f
	.zero		1


	//   ....[102]....
        /*2970*/ 	.word	0x000388c0
        /*2974*/ 	.word	0x00000009
        /*2978*/ 	.word	0x000388a0
        /*297c*/ 	.short	0x010a
        /*297e*/ 	.byte	0x3f
	.zero		1


	//   ....[103]....
        /*2980*/ 	.word	0x00038910
        /*2984*/ 	.word	0x00000009
        /*2988*/ 	.word	0x000388c0
        /*298c*/ 	.short	0x010a
        /*298e*/ 	.byte	0x3f
	.zero		1


	//   ....[104]....
        /*2990*/ 	.word	0x00038a30
        /*2994*/ 	.word	0x00000006
        /*2998*/ 	.word	0x00038880
        /*299c*/ 	.short	0x010a
        /*299e*/ 	.byte	0x3f
	.zero		1


	//   ....[105]....
        /*29a0*/ 	.word	0x000395e0
        /*29a4*/ 	.word	0x00000006
        /*29a8*/ 	.word	0x00038840
        /*29ac*/ 	.short	0x010a
        /*29ae*/ 	.byte	0x3f
	.zero		1


	//   ....[106]....
        /*29b0*/ 	.word	0x0003ab90
        /*29b4*/ 	.word	0x00000016
        /*29b8*/ 	.word	0x00038820
        /*29bc*/ 	.short	0x010a
        /*29be*/ 	.byte	0x3f
	.zero		1


	//   ....[107]....
        /*29c0*/ 	.word	0x0003abe0
        /*29c4*/ 	.word	0x00000000
        /*29c8*/ 	.word	0x00038880
        /*29cc*/ 	.short	0x010a
        /*29ce*/ 	.byte	0x3f
	.zero		1


	//   ....[108]....
        /*29d0*/ 	.word	0x0003b550
        /*29d4*/ 	.word	0x00000000
        /*29d8*/ 	.word	0x00038840
        /*29dc*/ 	.short	0x010a
        /*29de*/ 	.byte	0x3f
	.zero		1


	//   ....[109]....
        /*29e0*/ 	.word	0x0003beb0
        /*29e4*/ 	.word	0x00000011
        /*29e8*/ 	.word	0x00038870
        /*29ec*/ 	.short	0x010a
        /*29ee*/ 	.byte	0x3f
	.zero		1


	//   ....[110]....
        /*29f0*/ 	.word	0x0003bf00
        /*29f4*/ 	.word	0x00000011
        /*29f8*/ 	.word	0x00038860
        /*29fc*/ 	.short	0x010a
        /*29fe*/ 	.byte	0x3f
	.zero		1


	//   ....[111]....
        /*2a00*/ 	.word	0x0003bf50
        /*2a04*/ 	.word	0x00000012
        /*2a08*/ 	.word	0x00038870
        /*2a0c*/ 	.short	0x010a
        /*2a0e*/ 	.byte	0x3f
	.zero		1


	//   ....[112]....
        /*2a10*/ 	.word	0x0003bfa0
        /*2a14*/ 	.word	0x00000012
        /*2a18*/ 	.word	0x00038860
        /*2a1c*/ 	.short	0x010a
        /*2a1e*/ 	.byte	0x3f
	.zero		1


	//   ....[113]....
        /*2a20*/ 	.word	0x0003c9c0
        /*2a24*/ 	.word	0x00000005
        /*2a28*/ 	.word	0x00038820
        /*2a2c*/ 	.short	0x010a
        /*2a2e*/ 	.byte	0x3f
	.zero		1


	//   ....[114]....
        /*2a30*/ 	.word	0x0003cb60
        /*2a34*/ 	.word	0x00000003
        /*2a38*/ 	.word	0x00038840
        /*2a3c*/ 	.short	0x010a
        /*2a3e*/ 	.byte	0x3f
	.zero		1


	//   ....[115]....
        /*2a40*/ 	.word	0x0003cbb0
        /*2a44*/ 	.word	0x00000017
        /*2a48*/ 	.word	0x00038840
        /*2a4c*/ 	.short	0x010a
        /*2a4e*/ 	.byte	0x3f
	.zero		1


	//   ....[116]....
        /*2a50*/ 	.word	0x0003cc00
        /*2a54*/ 	.word	0x00000003
        /*2a58*/ 	.word	0x00038860
        /*2a5c*/ 	.short	0x010a
        /*2a5e*/ 	.byte	0x3f
	.zero		1


	//   ....[117]....
        /*2a60*/ 	.word	0x0003cc50
        /*2a64*/ 	.word	0x00000017
        /*2a68*/ 	.word	0x00038860
        /*2a6c*/ 	.short	0x010a
        /*2a6e*/ 	.byte	0x3f
	.zero		1


	//   ....[118]....
        /*2a70*/ 	.word	0x0003cca0
        /*2a74*/ 	.word	0x00000003
        /*2a78*/ 	.word	0x00038880
        /*2a7c*/ 	.short	0x010a
        /*2a7e*/ 	.byte	0x3f
	.zero		1


	//----- nvinfo : EIATTR_NUM_MBARRIERS
	.align		4
.L_332:
        /*2a80*/ 	.byte	0x03, 0x38
        /*2a82*/ 	.short	0x0016


	//----- nvinfo : EIATTR_EXIT_INSTR_OFFSETS
	.align		4
        /*2a84*/ 	.byte	0x04, 0x1c
        /*2a86*/ 	.short	(.L_334 - .L_333)


	//   ....[0]....
.L_333:
        /*2a88*/ 	.word	0x00031df0


	//----- nvinfo : EIATTR_MAX_THREADS
	.align		4
.L_334:
        /*2a8c*/ 	.byte	0x04, 0x05
        /*2a8e*/ 	.short	(.L_336 - .L_335)
.L_335:
        /*2a90*/ 	.word	0x00000180
        /*2a94*/ 	.word	0x00000001
        /*2a98*/ 	.word	0x00000001


	//----- nvinfo : EIATTR_CRS_STACK_SIZE
	.align		4
.L_336:
        /*2a9c*/ 	.byte	0x04, 0x1e
        /*2a9e*/ 	.short	(.L_338 - .L_337)
.L_337:
        /*2aa0*/ 	.word	0x00000000


	//----- nvinfo : EIATTR_CBANK_PARAM_SIZE
	.align		4
.L_338:
        /*2aa4*/ 	.byte	0x03, 0x19
        /*2aa6*/ 	.short	0x0af0


	//----- nvinfo : EIATTR_PARAM_CBANK
	.align		4
        /*2aa8*/ 	.byte	0x04, 0x0a
        /*2aaa*/ 	.short	(.L_340 - .L_339)
	.align		4
.L_339:
        /*2aac*/ 	.word	index@(.nv.constant0._ZN7cutlass13device_kernelIN5flash11enable_sm90INS1_16FlashAttnFwdSm90INS1_25CollectiveMainloopFwdSm90ILi2EN4cute5tupleIJNS5_1CILi1EEES8_S8_EEENS6_IJNS7_ILi128EEESA_NS7_ILi256EEEEEELi256ENS_12float_e4m3_tEfNS_4arch4Sm90ELb1ELb0ELb1ELb1ELb1ELb1ELb0ELb1ELb0ELb1ELb1ELb0EEENS1_21CollectiveEpilogueFwdINS6_IJSA_SB_SA_EEES9_NS_10bfloat16_tESF_Li256ELb1ELb1ELb1ELb1EEENS1_36VarlenDynamicPersistentTileSchedulerILi128ELi128ELi256ELi128ELb1ELb1ELb1ELb1ELb1ELb1EEEEEEEEEvNT_6ParamsE)
        /*2ab0*/ 	.short	0x0210
        /*2ab2*/ 	.short	0x0af0


	//----- nvinfo : EIATTR_SW_WAR
	.align		4
.L_340:
        /*2ab4*/ 	.byte	0x04, 0x36
        /*2ab6*/ 	.short	(.L_342 - .L_341)
.L_341:
        /*2ab8*/ 	.word	0x00000008
.L_342:


//--------------------- .nv.callgraph             --------------------------
	.section	.nv.callgraph,"",@"SHT_CUDA_CALLGRAPH"
	.align	4
	.sectionentsize	8
	.align		4
        /*0000*/ 	.word	0x00000000
	.align		4
        /*0004*/ 	.word	0xffffffff
	.align		4
        /*0008*/ 	.word	index@(_ZN7cutlass13device_kernelIN5flash11enable_sm90INS1_16FlashAttnFwdSm90INS1_25CollectiveMainloopFwdSm90ILi2EN4cute5tupleIJNS5_1CILi1EEES8_S8_EEENS6_IJNS7_ILi128EEESA_NS7_ILi256EEEEEELi256ENS_12float_e4m3_tEfNS_4arch4Sm90ELb0ELb0ELb1ELb0ELb1ELb0ELb0ELb1ELb0ELb1ELb1ELb0EEENS1_21CollectiveEpilogueFwdINS6_IJSA_SB_SA_EEES9_NS_10bfloat16_tESF_Li256ELb0ELb1ELb1ELb1EEENS1_19SingleTileSchedulerILb0ELb1ELb1ELi128EEEEEEEEEvNT_6ParamsE)
	.align		4
        /*000c*/ 	.word	index@(__assertfail)
	.align		4
        /*0010*/ 	.word	index@(_ZN7cutlass13device_kernelIN5flash11enable_sm90INS1_16FlashAttnFwdSm90INS1_25CollectiveMainloopFwdSm90ILi2EN4cute5tupleIJNS5_1CILi1EEES8_S8_EEENS6_IJNS7_ILi128EEESA_NS7_ILi256EEEEEELi256ENS_12float_e4m3_tEfNS_4arch4Sm90ELb0ELb0ELb1ELb1ELb1ELb0ELb0ELb1ELb0ELb1ELb1ELb0EEENS1_21CollectiveEpilogueFwdINS6_IJSA_SB_SA_EEES9_NS_10bfloat16_tESF_Li256ELb1ELb1ELb1ELb1EEENS1_36VarlenDynamicPersistentTileSchedulerILi128ELi128ELi256ELi128ELb1ELb1ELb1ELb0ELb1ELb1EEEEEEEEEvNT_6ParamsE)
	.align		4
        /*0014*/ 	.word	index@(__assertfail)
	.align		4
        /*0018*/ 	.word	index@(_ZN7cutlass13device_kernelIN5flash11enable_sm90INS1_16FlashAttnFwdSm90INS1_25CollectiveMainloopFwdSm90ILi2EN4cute5tupleIJNS5_1CILi1EEES8_S8_EEENS6_IJNS7_ILi128EEESA_NS7_ILi256EEEEEELi256ENS_12float_e4m3_tEfNS_4arch4Sm90ELb0ELb0ELb1ELb1ELb1ELb1ELb0ELb1ELb0ELb1ELb1ELb0EEENS1_21CollectiveEpilogueFwdINS6_IJSA_SB_SA_EEES9_NS_10bfloat16_tESF_Li256ELb1ELb1ELb1ELb1EEENS1_36VarlenDynamicPersistentTileSchedulerILi128ELi128ELi256ELi128ELb1ELb1ELb1ELb0ELb1ELb1EEEEEEEEEvNT_6ParamsE)
	.align		4
        /*001c*/ 	.word	index@(__assertfail)
	.align		4
        /*0020*/ 	.word	index@(_ZN7cutlass13device_kernelIN5flash11enable_sm90INS1_16FlashAttnFwdSm90INS1_25CollectiveMainloopFwdSm90ILi2EN4cute5tupleIJNS5_1CILi1EEES8_S8_EEENS6_IJNS7_ILi128EEENS7_ILi64EEENS7_ILi256EEEEEELi256ENS_12float_e4m3_tEfNS_4arch4Sm90ELb0ELb1ELb1ELb0ELb1ELb0ELb0ELb1ELb0ELb1ELb1ELb0EEENS1_21CollectiveEpilogueFwdINS6_IJSA_SC_SB_EEES9_NS_10bfloat16_tESG_Li256ELb0ELb1ELb1ELb1EEENS1_19SingleTileSchedulerILb0ELb1ELb1ELi128EEEEEEEEEvNT_6ParamsE)
	.align		4
        /*0024*/ 	.word	index@(__assertfail)
	.align		4
        /*0028*/ 	.word	index@(_ZN7cutlass13device_kernelIN5flash11enable_sm90INS1_16FlashAttnFwdSm90INS1_25CollectiveMainloopFwdSm90ILi2EN4cute5tupleIJNS5_1CILi1EEES8_S8_EEENS6_IJNS7_ILi128EEENS7_ILi64EEENS7_ILi256EEEEEELi256ENS_12float_e4m3_tEfNS_4arch4Sm90ELb0ELb1ELb1ELb1ELb1ELb0ELb0ELb1ELb0ELb1ELb1ELb0EEENS1_21CollectiveEpilogueFwdINS6_IJSA_SC_SB_EEES9_NS_10bfloat16_tESG_Li256ELb1ELb1ELb1ELb1EEENS1_36VarlenDynamicPersistentTileSchedulerILi128ELi64ELi256ELi128ELb1ELb1ELb1ELb1ELb0ELb1EEEEEEEEEvNT_6ParamsE)
	.align		4
        /*002c*/ 	.word	index@(__assertfail)
	.align		4
        /*0030*/ 	.word	index@(_ZN7cutlass13device_kernelIN5flash11enable_sm90INS1_16FlashAttnFwdSm90INS1_25CollectiveMainloopFwdSm90ILi2EN4cute5tupleIJNS5_1CILi1EEES8_S8_EEENS6_IJNS7_ILi128EEENS7_ILi64EEENS7_ILi256EEEEEELi256ENS_12float_e4m3_tEfNS_4arch4Sm90ELb0ELb1ELb1ELb1ELb1ELb1ELb0ELb1ELb0ELb1ELb1ELb0EEENS1_21CollectiveEpilogueFwdINS6_IJSA_SC_SB_EEES9_NS_10bfloat16_tESG_Li256ELb1ELb1ELb1ELb1EEENS1_36VarlenDynamicPersistentTileSchedulerILi128ELi64ELi256ELi128ELb1ELb1ELb1ELb1ELb0ELb1EEEEEEEEEvNT_6ParamsE)
	.align		4
        /*0034*/ 	.word	index@(__assertfail)
	.align		4
        /*0038*/ 	.word	index@(_ZN7cutlass13device_kernelIN5flash11enable_sm90INS1_16FlashAttnFwdSm90INS1_25CollectiveMainloopFwdSm90ILi2EN4cute5tupleIJNS5_1CILi1EEES8_S8_EEENS6_IJNS7_ILi128EEESA_NS7_ILi256EEEEEELi256ENS_12float_e4m3_tEfNS_4arch4Sm90ELb1ELb0ELb1ELb0ELb1ELb0ELb0ELb1ELb0ELb1ELb1ELb0EEENS1_21CollectiveEpilogueFwdINS6_IJSA_SB_SA_EEES9_NS_10bfloat16_tESF_Li256ELb0ELb1ELb1ELb1EEENS1_19SingleTileSchedulerILb0ELb1ELb1ELi128EEEEEEEEEvNT_6ParamsE)
	.align		4
        /*003c*/ 	.word	index@(__assertfail)
	.align		4
        /*0040*/ 	.word	index@(_ZN7cutlass13device_kernelIN5flash11enable_sm90INS1_16FlashAttnFwdSm90INS1_25CollectiveMainloopFwdSm90ILi2EN4cute5tupleIJNS5_1CILi1EEES8_S8_EEENS6_IJNS7_ILi128EEESA_NS7_ILi256EEEEEELi256ENS_12float_e4m3_tEfNS_4arch4Sm90ELb1ELb0ELb1ELb1ELb1ELb0ELb0ELb1ELb0ELb1ELb1ELb0EEENS1_21CollectiveEpilogueFwdINS6_IJSA_SB_SA_EEES9_NS_10bfloat16_tESF_Li256ELb1ELb1ELb1ELb1EEENS1_36VarlenDynamicPersistentTileSchedulerILi128ELi128ELi256ELi128ELb1ELb1ELb1ELb1ELb1ELb1EEEEEEEEEvNT_6ParamsE)
	.align		4
        /*0044*/ 	.word	index@(__assertfail)
	.align		4
        /*0048*/ 	.word	index@(_ZN7cutlass13device_kernelIN5flash11enable_sm90INS1_16FlashAttnFwdSm90INS1_25CollectiveMainloopFwdSm90ILi2EN4cute5tupleIJNS5_1CILi1EEES8_S8_EEENS6_IJNS7_ILi128EEESA_NS7_ILi256EEEEEELi256ENS_12float_e4m3_tEfNS_4arch4Sm90ELb1ELb0ELb1ELb1ELb1ELb1ELb0ELb1ELb0ELb1ELb1ELb0EEENS1_21CollectiveEpilogueFwdINS6_IJSA_SB_SA_EEES9_NS_10bfloat16_tESF_Li256ELb1ELb1ELb1ELb1EEENS1_36VarlenDynamicPersistentTileSchedulerILi128ELi128ELi256ELi128ELb1ELb1ELb1ELb1ELb1ELb1EEEEEEEEEvNT_6ParamsE)
	.align		4
        /*004c*/ 	.word	index@(__assertfail)
	.align		4
        /*0050*/ 	.word	0x00000000
	.align		4
        /*0054*/ 	.word	0xfffffffe
	.align		4
        /*0058*/ 	.word	0x00000000
	.align		4
        /*005c*/ 	.word	0xfffffffd
	.align		4
        /*0060*/ 	.word	0x00000000
	.align		4
        /*0064*/ 	.word	0xfffffffc


//--------------------- .nv.constant4             --------------------------
	.section	.nv.constant4,"a",@progbits
	.align	8
	.align		8
.nv.constant4:
        /*0000*/ 	.dword	__assertfail
	.align		8
        /*0008*/ 	.dword	__unnamed_1
	.align		8
        /*0010*/ 	.dword	__unnamed_2
	.align		8
        /*0018*/ 	.dword	__unnamed_3
	.align		8
        /*0020*/ 	.dword	__unnamed_4
	.align		8
        /*0028*/ 	.dword	__unnamed_5
	.align		8
        /*0030*/ 	.dword	__unnamed_6
	.align		8
        /*0038*/ 	.dword	_ZZN5flash28permute_output_fp8_VcolmajorIN4cute6TensorINS1_11ArrayEngineIfLm128EEENS1_6LayoutINS1_5tupleIJNS6_IJNS1_1CILi2EEES8_NS7_ILi32EEEEEENS7_ILi1EEESB_EEENS6_IJNS6_IJSB_S8_NS7_ILi4EEEEEENS7_ILi0EEESF_EEEEEEEEEvRT_E9upper_map
	.align		8
        /*0040*/ 	.dword	__unnamed_7
	.align		8
        /*0048*/ 	.dword	__unnamed_8
	.align		8
        /*0050*/ 	.dword	__unnamed_9
	.align		8
        /*0058*/ 	.dword	__unnamed_10
	.align		8
        /*0060*/ 	.dword	__unnamed_11
	.align		8
        /*0068*/ 	.dword	_ZN86_INTERNAL_c2f450a7_50_flash_fwd_hdim256_e4m3_paged_split_softcap_sm90_cu_93b96ec2_36924cuda3std3__45__cpo5beginE
	.align		8
        /*0070*/ 	.dword	_ZN86_INTERNAL_c2f450a7_50_flash_fwd_hdim256_e4m3_paged_split_softcap_sm90_cu_93b96ec2_36924cuda3std3__45__cpo3endE
	.align		8
        /*0078*/ 	.dword	_ZN86_INTERNAL_c2f450a7_50_flash_fwd_hdim256_e4m3_paged_split_softcap_sm90_cu_93b96ec2_36924cuda3std3__45__cpo6cbeginE
	.align		8
        /*0080*/ 	.dword	_ZN86_INTERNAL_c2f450a7_50_flash_fwd_hdim256_e4m3_paged_split_softcap_sm90_cu_93b96ec2_36924cuda3std3__45__cpo4cendE
	.align		8
        /*0088*/ 	.dword	_ZN86_INTERNAL_c2f450a7_50_flash_fwd_hdim256_e4m3_paged_split_softcap_sm90_cu_93b96ec2_36924cuda3std3__488_GLOBAL__N__c2f450a7_50_flash_fwd_hdim256_e4m3_paged_split_softcap_sm90_cu_93b96ec2_36926ignoreE
	.align		8
        /*0090*/ 	.dword	_ZN86_INTERNAL_c2f450a7_50_flash_fwd_hdim256_e4m3_paged_split_softcap_sm90_cu_93b96ec2_36924cuda3std3__419piecewise_constructE
	.align		8
        /*0098*/ 	.dword	_ZN86_INTERNAL_c2f450a7_50_flash_fwd_hdim256_e4m3_paged_split_softcap_sm90_cu_93b96ec2_36924cuda3std3__48in_placeE
	.align		8
        /*00a0*/ 	.dword	_ZN86_INTERNAL_c2f450a7_50_flash_fwd_hdim256_e4m3_paged_split_softcap_sm90_cu_93b96ec2_36924cuda3std6ranges3__45__cpo4swapE
	.align		8
        /*00a8*/ 	.dword	_ZN86_INTERNAL_c2f450a7_50_flash_fwd_hdim256_e4m3_paged_split_softcap_sm90_cu_93b96ec2_36924cuda3std6ranges3__45__cpo9iter_moveE
	.align		8
        /*00b0*/ 	.dword	_ZN86_INTERNAL_c2f450a7_50_flash_fwd_hdim256_e4m3_paged_split_softcap_sm90_cu_93b96ec2_36924cute7productE
	.align		8
        /*00b8*/ 	.dword	_ZN86_INTERNAL_c2f450a7_50_flash_fwd_hdim256_e4m3_paged_split_softcap_sm90_cu_93b96ec2_36924cute1_E
	.align		8
        /*00c0*/ 	.dword	$str$23
	.align		8
        /*00c8*/ 	.dword	$str$24


//--------------------- .text._ZN7cutlass13device_kernelIN5flash11enable_sm90INS1_16FlashAttnFwdSm90INS1_25CollectiveMainloopFwdSm90ILi2EN4cute5tupleIJNS5_1CILi1EEES8_S8_EEENS6_IJNS7_ILi128EEESA_NS7_ILi256EEEEEELi256ENS_12float_e4m3_tEfNS_4arch4Sm90ELb0ELb0ELb1ELb0ELb1ELb0ELb0ELb1ELb0ELb1ELb1ELb0EEENS1_21CollectiveEpilogueFwdINS6_IJSA_SB_SA_EEES9_NS_10bfloat16_tESF_Li256ELb0ELb1ELb1ELb1EEENS1_19SingleTileSchedulerILb0ELb1ELb1ELi128EEEEEEEEEvNT_6ParamsE --------------------------
	.section	.text._ZN7cutlass13device_kernelIN5flash11enable_sm90INS1_16FlashAttnFwdSm90INS1_25CollectiveMainloopFwdSm90ILi2EN4cute5tupleIJNS5_1CILi1EEES8_S8_EEENS6_IJNS7_ILi128EEESA_NS7_ILi256EEEEEELi256ENS_12float_e4m3_tEfNS_4arch4Sm90ELb0ELb0ELb1ELb0ELb1ELb0ELb0ELb1ELb0ELb1ELb1ELb0EEENS1_21CollectiveEpilogueFwdINS6_IJSA_SB_SA_EEES9_NS_10bfloat16_tESF_Li256ELb0ELb1ELb1ELb1EEENS1_19SingleTileSchedulerILb0ELb1ELb1ELi128EEEEEEEEEvNT_6ParamsE,"ax",@progbits
	.align	128
.text._ZN7cutlass13device_kernelIN5flash11enable_sm90INS1_16FlashAttnFwdSm90INS1_25CollectiveMainloopFwdSm90ILi2EN4cute5tupleIJNS5_1CILi1EEES8_S8_EEENS6_IJNS7_ILi128EEESA_NS7_ILi256EEEEEELi256ENS_12float_e4m3_tEfNS_4arch4Sm90ELb0ELb0ELb1ELb0ELb1ELb0ELb0ELb1ELb0ELb1ELb1ELb0EEENS1_21CollectiveEpilogueFwdINS6_IJSA_SB_SA_EEES9_NS_10bfloat16_tESF_Li256ELb0ELb1ELb1ELb1EEENS1_19SingleTileSchedulerILb0ELb1ELb1ELi128EEEEEEEEEvNT_6ParamsE:
        .type           _ZN7cutlass13device_kernelIN5flash11enable_sm90INS1_16FlashAttnFwdSm90INS1_25CollectiveMainloopFwdSm90ILi2EN4cute5tupleIJNS5_1CILi1EEES8_S8_EEENS6_IJNS7_ILi128EEESA_NS7_ILi256EEEEEELi256ENS_12float_e4m3_tEfNS_4arch4Sm90ELb0ELb0ELb1ELb0ELb1ELb0ELb0ELb1ELb0ELb1ELb1ELb0EEENS1_21CollectiveEpilogueFwdINS6_IJSA_SB_SA_EEES9_NS_10bfloat16_tESF_Li256ELb0ELb1ELb1ELb1EEENS1_19SingleTileSchedulerILb0ELb1ELb1ELi128EEEEEEEEEvNT_6ParamsE,@function
        .size           _ZN7cutlass13device_kernelIN5flash11enable_sm90INS1_16FlashAttnFwdSm90INS1_25CollectiveMainloopFwdSm90ILi2EN4cute5tupleIJNS5_1CILi1EEES8_S8_EEENS6_IJNS7_ILi128EEESA_NS7_ILi256EEEEEELi256ENS_12float_e4m3_tEfNS_4arch4Sm90ELb0ELb0ELb1ELb0ELb1ELb0ELb0ELb1ELb0ELb1ELb1ELb0EEENS1_21CollectiveEpilogueFwdINS6_IJSA_SB_SA_EEES9_NS_10bfloat16_tESF_Li256ELb0ELb1ELb1ELb1EEENS1_19SingleTileSchedulerILb0ELb1ELb1ELi128EEEEEEEEEvNT_6ParamsE,(.L_x_3852 - _ZN7cutlass13device_kernelIN5flash11enable_sm90INS1_16FlashAttnFwdSm90INS1_25CollectiveMainloopFwdSm90ILi2EN4cute5tupleIJNS5_1CILi1EEES8_S8_EEENS6_IJNS7_ILi128EEESA_NS7_ILi256EEEEEELi256ENS_12float_e4m3_tEfNS_4arch4Sm90ELb0ELb0ELb1ELb0ELb1ELb0ELb0ELb1ELb0ELb1ELb1ELb0EEENS1_21CollectiveEpilogueFwdINS6_IJSA_SB_SA_EEES9_NS_10bfloat16_tESF_Li256ELb0ELb1ELb1ELb1EEENS1_19SingleTileSchedulerILb0ELb1ELb1ELi128EEEEEEEEEvNT_6ParamsE)
        .other          _ZN7cutlass13device_kernelIN5flash11enable_sm90INS1_16FlashAttnFwdSm90INS1_25CollectiveMainloopFwdSm90ILi2EN4cute5tupleIJNS5_1CILi1EEES8_S8_EEENS6_IJNS7_ILi128EEESA_NS7_ILi256EEEEEELi256ENS_12float_e4m3_tEfNS_4arch4Sm90ELb0ELb0ELb1ELb0ELb1ELb0ELb0ELb1ELb0ELb1ELb1ELb0EEENS1_21CollectiveEpilogueFwdINS6_IJSA_SB_SA_EEES9_NS_10bfloat16_tESF_Li256ELb0ELb1ELb1ELb1EEENS1_19SingleTileSchedulerILb0ELb1ELb1ELi128EEEEEEEEEvNT_6ParamsE,@"STO_CUDA_ENTRY STV_DEFAULT"
_ZN7cutlass13device_kernelIN5flash11enable_sm90INS1_16FlashAttnFwdSm90INS1_25CollectiveMainloopFwdSm90ILi2EN4cute5tupleIJNS5_1CILi1EEES8_S8_EEENS6_IJNS7_ILi128EEESA_NS7_ILi256EEEEEELi256ENS_12float_e4m3_tEfNS_4arch4Sm90ELb0ELb0ELb1ELb0ELb1ELb0ELb0ELb1ELb0ELb1ELb1ELb0EEENS1_21CollectiveEpilogueFwdINS6_IJSA_SB_SA_EEES9_NS_10bfloat16_tESF_Li256ELb0ELb1ELb1ELb1EEENS1_19SingleTileSchedulerILb0ELb1ELb1ELi128EEEEEEEEEvNT_6ParamsE:
[----:B------:R-:W0:Y:S02]  /*0000*/  LDC R1, c[0x0][0x28] ;  /* 0x00000a00ff017b82 */ /* 0x000e240000000800 */
[----:B0-----:R-:W-:Y:S01]  /*0010*/  VIADD R1, R1, 0xfffffff0 ;  /* 0xfffffff001017836 */ /* 0x001fe20000000000 */
[----:B------:R-:W0:Y:S01]  /*0020*/  S2R R19, SR_TID.X ;  /* 0x0000000000137919 */ /* 0x000e220000002100 */
[----:B------:R-:W-:Y:S01]  /*0030*/  ELECT P0, URZ, PT ;  /* 0x00000000003f782f */ /* 0x000fe20003800000 */
[----:B------:R-:W-:Y:S01]  /*0040*/  UMOV UR4, 0x80 ;  /* 0x0000008000047882 */ /* 0x000fe20000000000 */
[----:B------:R-:W-:Y:S01]  /*0050*/  UMOV UR7, 0x100 ;  /* 0x0000010000077882 */ /* 0x000fe20000000000 */
[--C-:B0-----:R-:W-:Y:S02]  /*0060*/  SHF.R.U32.HI R0, RZ, 0x5, R19.reuse ;  /* 0x00000005ff007819 */ /* 0x101fe40000011613 */
[----:B------:R-:W-:-:S03]  /*0070*/  SHF.R.U32.HI R16, RZ, 0x7, R19 ;  /* 0x00000007ff107819 */ /* 0x000fc60000011613 */
[----:B------:R-:W0:Y:S04]  /*0080*/  SHFL.IDX PT, R2, R0, RZ, 0x1f ;  /* 0x00001fff00027589 */ /* 0x000e2800000e0000 */
[----:B------:R1:W2:Y:S01]  /*0090*/  SHFL.IDX PT, R3, R16, RZ, 0x1f ;  /* 0x00001fff10037589 */ /* 0x0002a200000e0000 */
[C---:B0-----:R-:W-:Y:S02]  /*00a0*/  ISETP.NE.OR P0, PT, R2.reuse, RZ, !P0 ;  /* 0x000000ff0200720c */ /* 0x041fe40004705670 */
[----:B------:R-:W-:-:S11]  /*00b0*/  ISETP.NE.AND P1, PT, R2, RZ, PT ;  /* 0x000000ff0200720c */ /* 0x000fd60003f25270 */
[----:B------:R-:W-:Y:S01]  /*00c0*/  VOTEU.ALL UP0, P0 ;  /* 0x00000000003f7886 */ /* 0x000fe20000000000 */
[----:B------:R-:W-:-:S04]  /*00d0*/  VOTEU.ALL UP1, P0 ;  /* 0x00000000003f7886 */ /* 0x000fc80000020000 */
[----:B------:R-:W0:Y:S01]  /*00e0*/  @!UP0 S2UR UR8, SR_CgaCtaId ;  /* 0x00000000000889c3 */ /* 0x000e220000008800 */
[----:B------:R-:W-:Y:S01]  /*00f0*/  @!UP0 UMOV UR6, 0x400 ;  /* 0x0000040000068882 */ /* 0x000fe20000000000 */
[----:B------:R-:W-:-:S04]  /*0100*/  @!UP0 UIADD3 UR4, -UR4, 0x100000, URZ ;  /* 0x0010000004048890 */ /* 0x000fc8000fffe13f */
[----:B------:R-:W-:Y:S02]  /*0110*/  @!UP0 USHF.L.U32 UR5, UR4, 0xb, URZ ;  /* 0x0000000b04058899 */ /* 0x000fe4000800063f */
[----:B------:R-:W-:Y:S02]  /*0120*/  @!UP0 USHF.L.U32 UR4, UR4, 0x1, URZ ;  /* 0x0000000104048899 */ /* 0x000fe4000800063f */
[----:B0-----:R-:W-:Y:S02]  /*0130*/  @!UP0 ULEA UR8, UR8, UR6, 0x18 ;  /* 0x0000000608088291 */ /* 0x001fe4000f8ec03f */
[----:B------:R-:W-:-:S04]  /*0140*/  @!UP0 UIADD3 UR6, -UR7, 0x100000, URZ ;  /* 0x0010000007068890 */ /* 0x000fc8000fffe13f */
[----:B------:R-:W-:Y:S02]  /*0150*/  @!UP0 USHF.L.U32 UR7, UR6, 0xb, URZ ;  /* 0x0000000b06078899 */ /* 0x000fe4000800063f */
[----:B------:R-:W-:Y:S01]  /*0160*/  @!UP0 USHF.L.U32 UR6, UR6, 0x1, URZ ;  /* 0x0000000106068899 */ /* 0x000fe2000800063f */
[----:B------:R-:W-:-:S05]  /*0170*/  VOTEU.ALL UP0, P0 ;  /* 0x00000000003f7886 */ /* 0x000fca0000000000 */
[----:B------:R1:W0:Y:S06]  /*0180*/  @!UP0 SYNCS.EXCH.64 URZ, [UR8+0x38800], UR4 ;  /* 0x03880004083f85b2 */ /* 0x00022c0008000100 */
[----:B------:R1:W3:Y:S02]  /*0190*/  @!UP1 SYNCS.EXCH.64 URZ, [UR8+0x38820], UR6 ;  /* 0x03882006083f95b2 */ /* 0x0002e40008000100 */
[----:B-12---:R-:W-:Y:S05]  /*01a0*/  @P1 BRA `(.L_x_0) ;  /* 0x0000000000481947 */ /* 0x006fea0003800000 */
[----:B------:R-:W1:Y:S01]  /*01b0*/  S2UR UR5, SR_CgaCtaId ;  /* 0x00000000000579c3 */ /* 0x000e620000008800 */
[----:B------:R-:W-:Y:S01]  /*01c0*/  UMOV UR4, 0x400 ;  /* 0x0000040000047882 */ /* 0x000fe20000000000 */
[----:B------:R-:W-:Y:S01]  /*01d0*/  UMOV UR6, 0x80 ;  /* 0x0000008000067882 */ /* 0x000fe20000000000 */
[----:B------:R-:W-:Y:S01]  /*01e0*/  UMOV UR7, 0x100 ;  /* 0x0000010000077882 */ /* 0x000fe20000000000 */
[----:B------:R-:W-:Y:S01]  /*01f0*/  ELECT P0, URZ, PT ;  /* 0x00000000003f782f */ /* 0x000fe20003800000 */
[----:B-1----:R-:W-:Y:S02]  /*0200*/  ULEA UR8, UR5, UR4, 0x18 ;  /* 0x0000000405087291 */ /* 0x002fe4000f8ec03f */
[----:B------:R-:W-:-:S04]  /*0210*/  UIADD3 UR4, -UR6, 0x100000, URZ ;  /* 0x0010000006047890 */ /* 0x000fc8000fffe13f */
[----:B------:R-:W-:Y:S02]  /*0220*/  USHF.L.U32 UR5, UR4, 0xb, URZ ;  /* 0x0000000b04057899 */ /* 0x000fe4000800063f */
[----:B------:R-:W-:Y:S02]  /*0230*/  USHF.L.U32 UR4, UR4, 0x1, URZ ;  /* 0x0000000104047899 */ /* 0x000fe4000800063f */
[----:B------:R-:W-:-:S04]  /*0240*/  UIADD3 UR6, -UR7, 0x100000, URZ ;  /* 0x0010000007067890 */ /* 0x000fc8000fffe13f */
[----:B------:R-:W-:Y:S02]  /*0250*/  USHF.L.U32 UR7, UR6, 0xb, URZ ;  /* 0x0000000b06077899 */ /* 0x000fe4000800063f */
[----:B------:R-:W-:Y:S01]  /*0260*/  USHF.L.U32 UR6, UR6, 0x1, URZ ;  /* 0x0000000106067899 */ /* 0x000fe2000800063f */
[----:B------:R-:W1:Y:S03]  /*0270*/  FENCE.VIEW.ASYNC.S ;  /* 0x00000000000073c6 */ /* 0x000e660000000000 */
[----:B-1----:R1:W2:Y:S08]  /*0280*/  SYNCS.EXCH.64 URZ, [UR8+0x38830], UR4 ;  /* 0x03883004083f75b2 */ /* 0x0022b00008000100 */
[----:B------:R1:W4:Y:S01]  /*0290*/  SYNCS.EXCH.64 URZ, [UR8+0x38840], UR6 ;  /* 0x03884006083f75b2 */ /* 0x0003220008000100 */
[----:B------:R1:W0:Y:S01]  /*02a0*/  SYNCS.EXCH.64 URZ, [UR8+0x38838], UR4 ;  /* 0x03883804083f75b2 */ /* 0x0002220008000100 */
[----:B------:R1:W0:Y:S01]  /*02b0*/  SYNCS.EXCH.64 URZ, [UR8+0x38848], UR6 ;  /* 0x03884806083f75b2 */ /* 0x0002220008000100 */
[----:B------:R-:W-:Y:S01]  /*02c0*/  NOP ;  /* 0x0000000000007918 */ /* 0x000fe20000000000 */
.L_x_0:
[----:B------:R-:W5:Y:S01]  /*02d0*/  SHFL.IDX PT, R2, R0, RZ, 0x1f ;  /* 0x00001fff00027589 */ /* 0x000f6200000e0000 */
[----:B------:R-:W-:Y:S01]  /*02e0*/  NOP ;  /* 0x0000000000007918 */ /* 0x000fe20000000000 */
[----:B-----5:R-:W-:-:S13]  /*02f0*/  ISETP.NE.AND P0, PT, R2, RZ, PT ;  /* 0x000000ff0200720c */ /* 0x020fda0003f05270 */
[----:B------:R-:W-:Y:S05]  /*0300*/  @P0 BRA `(.L_x_1) ;  /* 0x0000000000480947 */ /* 0x000fea0003800000 */
[----:B-1----:R-:W1:Y:S01]  /*0310*/  S2UR UR5, SR_CgaCtaId ;  /* 0x00000000000579c3 */ /* 0x002e620000008800 */
        /* <DEDUP_REMOVED lines=12> */
[----:B-1----:R1:W0:Y:S08]  /*03e0*/  SYNCS.EXCH.64 URZ, [UR8+0x38850], UR4 ;  /* 0x03885004083f75b2 */ /* 0x0022300008000100 */
[----:B------:R1:W0:Y:S01]  /*03f0*/  SYNCS.EXCH.64 URZ, [UR8+0x38860], UR6 ;  /* 0x03886006083f75b2 */ /* 0x0002220008000100 */
[----:B------:R1:W0:Y:S01]  /*0400*/  SYNCS.EXCH.64 URZ, [UR8+0x38858], UR4 ;  /* 0x03885804083f75b2 */ /* 0x0002220008000100 */
[----:B------:R1:W0:Y:S01]  /*0410*/  SYNCS.EXCH.64 URZ, [UR8+0x38868], UR6 ;  /* 0x03886806083f75b2 */ /* 0x0002220008000100 */
[----:B------:R-:W-:Y:S01]  /*0420*/  NOP ;  /* 0x0000000000007918 */ /* 0x000fe20000000000 */
.L_x_1:
[----:B------:R-:W5:Y:S01]  /*0430*/  SHFL.IDX PT, R2, R0, RZ, 0x1f ;  /* 0x00001fff00027589 */ /* 0x000f6200000e0000 */
[----:B------:R-:W-:Y:S01]  /*0440*/  NOP ;  /* 0x0000000000007918 */ /* 0x000fe20000000000 */
[----:B-----5:R-:W-:-:S13]  /*0450*/  ISETP.NE.AND P0, PT, R2, RZ, PT ;  /* 0x000000ff0200720c */ /* 0x020fda0003f05270 */
[----:B------:R-:W-:Y:S05]  /*0460*/  @P0 BRA `(.L_x_2) ;  /* 0x0000000000380947 */ /* 0x000fea0003800000 */
[----:B-1----:R-:W1:Y:S01]  /*0470*/  S2UR UR5, SR_CgaCtaId ;  /* 0x00000000000579c3 */ /* 0x002e620000008800 */
[----:B------:R-:W-:Y:S01]  /*0480*/  UMOV UR4, 0x400 ;  /* 0x0000040000047882 */ /* 0x000fe20000000000 */
[----:B------:R-:W-:Y:S01]  /*0490*/  UMOV UR7, 0x80 ;  /* 0x0000008000077882 */ /* 0x000fe20000000000 */
[----:B------:R-:W-:Y:S01]  /*04a0*/  ELECT P0, URZ, PT ;  /* 0x00000000003f782f */ /* 0x000fe20003800000 */
[----:B-1----:R-:W-:Y:S02]  /*04b0*/  ULEA UR6, UR5, UR4, 0x18 ;  /* 0x0000000405067291 */ /* 0x002fe4000f8ec03f */
[----:B------:R-:W-:-:S04]  /*04c0*/  UIADD3 UR4, -UR7, 0x100000, URZ ;  /* 0x0010000007047890 */ /* 0x000fc8000fffe13f */
[----:B------:R-:W-:Y:S02]  /*04d0*/  USHF.L.U32 UR5, UR4, 0xb, URZ ;  /* 0x0000000b04057899 */ /* 0x000fe4000800063f */
[----:B------:R-:W-:Y:S01]  /*04e0*/  USHF.L.U32 UR4, UR4, 0x1, URZ ;  /* 0x0000000104047899 */ /* 0x000fe2000800063f */
[----:B------:R-:W1:Y:S11]  /*04f0*/  FENCE.VIEW.ASYNC.S ;  /* 0x00000000000073c6 */ /* 0x000e760000000000 */
[----:B-1----:R1:W0:Y:S01]  /*0500*/  SYNCS.EXCH.64 URZ, [UR6+0x38870], UR4 ;  /* 0x03887004063f75b2 */ /* 0x0022220008000100 */
[----:B------:R1:W0:Y:S01]  /*0510*/  SYNCS.EXCH.64 URZ, [UR6+0x38880], UR4 ;  /* 0x03888004063f75b2 */ /* 0x0002220008000100 */
[----:B------:R1:W0:Y:S01]  /*0520*/  SYNCS.EXCH.64 URZ, [UR6+0x38878], UR4 ;  /* 0x03887804063f75b2 */ /* 0x0002220008000100 */
[----:B------:R1:W0:Y:S01]  /*0530*/  SYNCS.EXCH.64 URZ, [UR6+0x38888], UR4 ;  /* 0x03888804063f75b2 */ /* 0x0002220008000100 */
[----:B------:R-:W-:Y:S01]  /*0540*/  NOP ;  /* 0x0000000000007918 */ /* 0x000fe20000000000 */
.L_x_2:
        /* <DEDUP_REMOVED lines=22> */
.L_x_3:
[----:B------:R-:W5:Y:S01]  /*06b0*/  SHFL.IDX PT, R2, R0, RZ, 0x1f ;  /* 0x00001fff00027589 */ /* 0x000f6200000e0000 */
[----:B------:R-:W-:Y:S01]  /*06c0*/  R2UR UR9, R3 ;  /* 0x00000000030972ca */ /* 0x000fe200000e0000 */
        /* <DEDUP_REMOVED lines=21> */
.L_x_4:
[----:B------:R-:W-:Y:S01]  /*0820*/  UISETP.NE.AND UP0, UPT, UR9, URZ, UPT ;  /* 0x0000003f0900728c */ /* 0x000fe2000bf05270 */
[----:B------:R-:W-:Y:S01]  /*0830*/  NOP ;  /* 0x0000000000007918 */ /* 0x000fe20000000000 */
[----:B------:R-:W-:Y:S01]  /*0840*/  UMOV UR36, 0x1 ;  /* 0x0000000100247882 */ /* 0x000fe20000000000 */
[----:B------:R-:W-:Y:S01]  /*0850*/  ULDC.64 UR46, c[0x0][0x208] ;  /* 0x00008200002e7ab9 */ /* 0x000fe20000000a00 */
[----:B------:R-:W-:Y:S01]  /*0860*/  USEL UR36, UR36, 0x2, !UP0 ;  /* 0x0000000224247887 */ /* 0x000fe2000c000000 */
[----:B------:R-:W-:Y:S01]  /*0870*/  BSSY B6, `(.L_x_5) ;  /* 0x0000fb1000067945 */ /* 0x000fe20003800000 */
[----:B0-234-:R-:W-:Y:S01]  /*0880*/  BAR.SYNC.DEFER_BLOCKING 0x0 ;  /* 0x0000000000007b1d */ /* 0x01dfe20000010000 */
[----:B------:R-:W-:-:S13]  /*0890*/  PLOP3.LUT P0, PT, PT, PT, UP0, 0x80, 0x0 ;  /* 0x000000000000781c */ /* 0x000fda0003f0f008 */
[----:B------:R-:W-:Y:S05]  /*08a0*/  @!P0 BRA `(.L_x_6) ;  /* 0x000000a800f88947 */ /* 0x000fea0003800000 */
.L_x_7:
[----:B------:R-:W-:-:S08]  /*08b0*/  NOP ;  /* 0x0000000000007918 */ /* 0x000fd00000000000 */
[----:B------:R-:W0:Y:S02]  /*08c0*/  USETMAXREG.TRY_ALLOC.CTAPOOL UP0, 0xe8 ;  /* 0x000000e8000079c8 */ /* 0x000e240008000600 */
[----:B0-----:R-:W-:-:S13]  /*08d0*/  PLOP3.LUT P0, PT, PT, PT, UP0, 0x80, 0x0 ;  /* 0x000000000000781c */ /* 0x001fda0003f0f008 */
[----:B------:R-:W-:Y:S05]  /*08e0*/  @!P0 BRA `(.L_x_7) ;  /* 0xfffffffc00f08947 */ /* 0x000fea000383ffff */
[----:B-1----:R-:W0:Y:S01]  /*08f0*/  S2UR UR6, SR_CTAID.Y ;  /* 0x00000000000679c3 */ /* 0x002e220000002600 */
[----:B------:R-:W-:-:S07]  /*0900*/  ULDC UR7, c[0x0][0xc50] ;  /* 0x0003140000077ab9 */ /* 0x000fce0000000800 */
[----:B------:R-:W-:Y:S08]  /*0910*/  BAR.ARV 0x8, 0x180 ;  /* 0x0206000000007b1d */ /* 0x000ff00000002000 */
[----:B------:R-:W1:Y:S01]  /*0920*/  S2UR UR37, SR_CTAID.Z ;  /* 0x00000000002579c3 */ /* 0x000e620000002700 */
[----:B------:R-:W-:Y:S01]  /*0930*/  ISETP.NE.AND P0, PT, R16, 0x1, PT ;  /* 0x000000011000780c */ /* 0x000fe20003f05270 */
[----:B------:R-:W-:-:S11]  /*0940*/  UISETP.NE.AND UP0, UPT, UR7, 0x1, UPT ;  /* 0x000000010700788c */ /* 0x000fd6000bf05270 */
[----:B------:R-:W-:Y:S01]  /*0950*/  @UP0 ULDC UR4, c[0x0][0xc54] ;  /* 0x0003150000040ab9 */ /* 0x000fe20000000800 */
[----:B------:R-:W-:Y:S06]  /*0960*/  @!P0 BAR.ARV 0x9, 0x100 ;  /* 0x0244000000008b1d */ /* 0x000fec0000002000 */
[----:B0-----:R-:W-:Y:S01]  /*0970*/  UIMAD.WIDE.U32 UR4, UR6, UR4, URZ ;  /* 0x00000004060472a5 */ /* 0x001fe2000f8e003f */
[----:B------:R-:W-:Y:S01]  /*0980*/  @UP0 ULDC UR8, c[0x0][0xc58] ;  /* 0x0003160000080ab9 */ /* 0x000fe20000000800 */
[----:B------:R-:W-:Y:S01]  /*0990*/  UMOV UR38, UR6 ;  /* 0x0000000600267c82 */ /* 0x000fe20008000000 */
[----:B-1----:R-:W-:Y:S01]  /*09a0*/  ISETP.LE.AND P0, PT, RZ, UR37, PT ;  /* 0x00000025ff007c0c */ /* 0x002fe2000bf03270 */
[----:B------:R-:W-:-:S04]  /*09b0*/  @UP0 USHF.R.U32.HI UR38, URZ, UR8, UR5 ;  /* 0x000000083f260299 */ /* 0x000fc80008011605 */
[----:B------:R-:W-:-:S04]  /*09c0*/  UIADD3 UR4, -UR38, URZ, URZ ;  /* 0x0000003f26047290 */ /* 0x000fc8000fffe13f */
[----:B------:R-:W-:-:S04]  /*09d0*/  UIMAD UR7, UR7, UR4, UR6 ;  /* 0x00000004070772a4 */ /* 0x000fc8000f8e0206 */
[----:B------:R-:W-:Y:S08]  /*09e0*/  @!P0 BRA `(.L_x_8) ;  /* 0x000000f800648947 */ /* 0x000ff00003800000 */
[----:B------:R-:W-:Y:S01]  /*09f0*/  ULDC.64 UR4, c[0x0][0x418] ;  /* 0x0001060000047ab9 */ /* 0x000fe20000000a00 */
[----:B------:R-:W-:Y:S01]  /*0a00*/  ULDC UR44, c[0x0][0x424] ;  /* 0x00010900002c7ab9 */ /* 0x000fe20000000800 */
[----:B------:R-:W-:Y:S02]  /*0a10*/  UISETP.NE.U32.AND UP0, UPT, UR4, URZ, UPT ;  /* 0x0000003f0400728c */ /* 0x000fe4000bf05070 */
[----:B------:R-:W-:Y:S02]  /*0a20*/  ULOP3.LUT UR39, UR7, 0xffff, URZ, 0xc0, !UPT ;  /* 0x0000ffff07277892 */ /* 0x000fe4000f8ec03f */
[----:B------:R-:W-:Y:S01]  /*0a30*/  UISETP.NE.AND.EX UP0, UPT, UR5, URZ, UPT, UP0 ;  /* 0x0000003f0500728c */ /* 0x000fe2000bf05300 */
[----:B------:R-:W-:-:S03]  /*0a40*/  ULDC UR4, c[0x0][0x2f0] ;  /* 0x0000bc0000047ab9 */ /* 0x000fc60000000800 */
[----:B------:R-:W-:-:S04]  /*0a50*/  USEL UR44, UR44, 0x1, UP0 ;  /* 0x000000012c2c7887 */ /* 0x000fc80008000000 */
[----:B------:R-:W-:-:S04]  /*0a60*/  UIMAD UR44, UR44, UR4, URZ ;  /* 0x000000042c2c72a4 */ /* 0x000fc8000f8e023f */
[----:B------:R-:W-:Y:S02]  /*0a70*/  UISETP.GE.AND UP0, UPT, UR44, 0x1, UPT ;  /* 0x000000012c00788c */ /* 0x000fe4000bf06270 */
[----:B------:R-:W-:-:S04]  /*0a80*/  UIADD3 UR4, UR44, 0x7f, URZ ;  /* 0x0000007f2c047890 */ /* 0x000fc8000fffe03f */
[----:B------:R-:W-:Y:S01]  /*0a90*/  PLOP3.LUT P0, PT, PT, PT, UP0, 0x80, 0x0 ;  /* 0x000000000000781c */ /* 0x000fe20003f0f008 */
[----:B------:R-:W-:-:S04]  /*0aa0*/  USHF.R.S32.HI UR5, URZ, 0x1f, UR4 ;  /* 0x0000001f3f057899 */ /* 0x000fc80008011404 */
[----:B------:R-:W-:-:S03]  /*0ab0*/  ULEA.HI UR5, UR5, UR4, URZ, 0x7 ;  /* 0x0000000405057291 */ /* 0x000fc6000f8f383f */
[----:B------:R-:W-:Y:S01]  /*0ac0*/  UMOV UR4, URZ ;  /* 0x0000003f00047c82 */ /* 0x000fe20008000000 */
[----:B------:R-:W-:-:S04]  /*0ad0*/  USHF.R.S32.HI UR6, URZ, 0x7, UR5 ;  /* 0x000000073f067899 */ /* 0x000fc80008011405 */
[----:B------:R-:W-:Y:S08]  /*0ae0*/  @!P0 BRA `(.L_x_9) ;  /* 0x0000000000908947 */ /* 0x000ff00003800000 */
[----:B------:R-:W-:Y:S01]  /*0af0*/  USHF.R.U32.HI UR7, URZ, 0x10, UR7 ;  /* 0x000000103f077899 */ /* 0x000fe20008011607 */
[----:B------:R-:W-:-:S03]  /*0b00*/  UMOV UR4, URZ ;  /* 0x0000003f00047c82 */ /* 0x000fc60008000000 */
[----:B------:R-:W-:-:S11]  /*0b10*/  UISETP.NE.AND UP0, UPT, UR7, URZ, UPT ;  /* 0x0000003f0700728c */ /* 0x000fd6000bf05270 */
[----:B------:R-:W-:Y:S02]  /*0b20*/  @!UP0 ULDC UR7, c[0x0][0x9f0] ;  /* 0x00027c0000078ab9 */ /* 0x000fe40000000800 */
[----:B------:R-:W-:Y:S01]  /*0b30*/  IMAD.U32 R3, RZ, RZ, UR7 ;  /* 0x00000007ff037e24 */ /* 0x000fe2000f8e00ff */
[----:B------:R-:W-:-:S04]  /*0b40*/  UIADD3 UR8, UR6, -0x1, UR7 ;  /* 0xffffffff06087890 */ /* 0x000fc8000fffe007 */
[-C--:B------:R-:W-:Y:S02]  /*0b50*/  IABS R0, R3.reuse ;  /* 0x0000000300007213 */ /* 0x080fe40000000000 */
[----:B------:R-:W-:Y:S01]  /*0b60*/  IMAD.U32 R4, RZ, RZ, UR8 ;  /* 0x00000008ff047e24 */ /* 0x000fe2000f8e00ff */
[----:B------:R-:W-:Y:S01]  /*0b70*/  IABS R5, R3 ;  /* 0x0000000300057213 */ /* 0x000fe20000000000 */
[----:B------:R-:W-:Y:S01]  /*0b80*/  ULOP3.LUT UR8, UR8, UR7, URZ, 0x3c, !UPT ;  /* 0x0000000708087292 */ /* 0x000fe2000f8e3c3f */
[----:B------:R-:W-:Y:S02]  /*0b90*/  R2UR UR11, R0 ;  /* 0x00000000000b72ca */ /* 0x000fe400000e0000 */
[----:B------:R-:W-:-:S05]  /*0ba0*/  IABS R4, R4 ;  /* 0x0000000400047213 */ /* 0x000fca0000000000 */
[----:B------:R-:W-:-:S05]  /*0bb0*/  IMAD.MOV.U32 R3, RZ, RZ, R4 ;  /* 0x000000ffff037224 */ /* 0x000fca00078e0004 */
[----:B------:R-:W-:Y:S01]  /*0bc0*/  R2UR UR10, R3 ;  /* 0x00000000030a72ca */ /* 0x000fe200000e0000 */
[----:B------:R-:W0:Y:S08]  /*0bd0*/  I2F.RP R0, UR11 ;  /* 0x0000000b00007d06 */ /* 0x000e300008209400 */
[----:B0-----:R-:W0:Y:S02]  /*0be0*/  MUFU.RCP R0, R0 ;  /* 0x0000000000007308 */ /* 0x001e240000001000 */
[----:B0-----:R-:W-:-:S02]  /*0bf0*/  VIADD R2, R0, 0xffffffe ;  /* 0x0ffffffe00027836 */ /* 0x001fc40000000000 */
[----:B------:R-:W-:-:S04]  /*0c00*/  IMAD.MOV R0, RZ, RZ, -R5 ;  /* 0x000000ffff007224 */ /* 0x000fc800078e0a05 */
[----:B------:R-:W0:Y:S02]  /*0c10*/  F2I.FTZ.U32.TRUNC.NTZ R2, R2 ;  /* 0x0000000200027305 */ /* 0x000e24000021f000 */
[----:B0-----:R-:W-:-:S13]  /*0c20*/  R2UR UR5, R2 ;  /* 0x00000000020572ca */ /* 0x001fda00000e0000 */
[----:B------:R-:W-:-:S04]  /*0c30*/  UIADD3 UR9, URZ, -UR5, URZ ;  /* 0x800000053f097290 */ /* 0x000fc8000fffe03f */
[----:B------:R-:W-:-:S04]  /*0c40*/  UIMAD UR9, UR9, UR11, URZ ;  /* 0x0000000b090972a4 */ /* 0x000fc8000f8e023f */
[----:B------:R-:W-:-:S03]  /*0c50*/  UIMAD.WIDE.U32 UR4, UR5, UR9, UR4 ;  /* 0x00000009050472a5 */ /* 0x000fc6000f8e0004 */
[----:B------:R-:W-:Y:S01]  /*0c60*/  R2UR UR9, R0 ;  /* 0x00000000000972ca */ /* 0x000fe200000e0000 */
[----:B------:R-:W-:-:S12]  /*0c70*/  UIMAD.WIDE.U32 UR4, UR5, UR10, URZ ;  /* 0x0000000a050472a5 */ /* 0x000fd8000f8e003f */
[----:B------:R-:W-:-:S04]  /*0c80*/  UIMAD UR4, UR5, UR9, UR10 ;  /* 0x00000009050472a4 */ /* 0x000fc8000f8e020a */
[----:B------:R-:W-:-:S11]  /*0c90*/  UISETP.GT.U32.AND UP1, UPT, UR11, UR4, UPT ;  /* 0x000000040b00728c */ /* 0x000fd6000bf24070 */
[----:B------:R-:W-:Y:S02]  /*0ca0*/  @!UP1 UIADD3 UR4, UR4, -UR11, URZ ;  /* 0x8000000b04049290 */ /* 0x000fe4000fffe03f */
[----:B------:R-:W-:Y:S02]  /*0cb0*/  @!UP1 UIADD3 UR5, UR5, 0x1, URZ ;  /* 0x0000000105059890 */ /* 0x000fe4000fffe03f */
[----:B------:R-:W-:Y:S02]  /*0cc0*/  UISETP.GE.U32.AND UP0, UPT, UR4, UR11, UPT ;  /* 0x0000000b0400728c */ /* 0x000fe4000bf06070 */
[----:B------:R-:W-:-:S09]  /*0cd0*/  UISETP.GE.AND UP1, UPT, UR8, URZ, UPT ;  /* 0x0000003f0800728c */ /* 0x000fd2000bf26270 */
[----:B------:R-:W-:Y:S02]  /*0ce0*/  @UP0 UIADD3 UR5, UR5, 0x1, URZ ;  /* 0x0000000105050890 */ /* 0x000fe4000fffe03f */
[----:B------:R-:W-:-:S05]  /*0cf0*/  UISETP.NE.AND UP0, UPT, UR7, URZ, UPT ;  /* 0x0000003f0700728c */ /* 0x000fca000bf05270 */
[----:B------:R-:W-:Y:S02]  /*0d00*/  UMOV UR4, UR5 ;  /* 0x0000000500047c82 */ /* 0x000fe40008000000 */
[----:B------:R-:W-:-:S04]  /*0d10*/  @!UP1 UIADD3 UR4, -UR4, URZ, URZ ;  /* 0x0000003f04049290 */ /* 0x000fc8000fffe13f */
[----:B------:R-:W-:-:S12]  /*0d20*/  @!UP0 ULOP3.LUT UR4, URZ, UR7, URZ, 0x33, !UPT ;  /* 0x000000073f048292 */ /* 0x000fd8000f8e333f */
.L_x_9:
[----:B------:R-:W-:Y:S01]  /*0d30*/  UIMAD UR39, UR39, UR4, URZ ;  /* 0x00000004272772a4 */ /* 0x000fe2000f8e023f */
[----:B------:R-:W-:Y:S01]  /*0d40*/  IMAD.U32 R0, RZ, RZ, UR6 ;  /* 0x00000006ff007e24 */ /* 0x000fe2000f8e00ff */
[----:B------:R-:W-:Y:S01]  /*0d50*/  USHF.R.S32.HI UR40, URZ, 0x1f, UR37 ;  /* 0x0000001f3f287899 */ /* 0x000fe20008011425 */
[----:B------:R-:W-:Y:S01]  /*0d60*/  IMAD.U32 R3, RZ, RZ, UR4 ;  /* 0x00000004ff037e24 */ /* 0x000fe2000f8e00ff */
[----:B------:R-:W-:Y:S01]  /*0d70*/  PLOP3.LUT P0, PT, PT, PT, PT, 0x80, 0x0 ;  /* 0x000000000000781c */ /* 0x000fe20003f0f070 */
[----:B------:R-:W-:Y:S01]  /*0d80*/  VIADD R19, R19, 0xffffff80 ;  /* 0xffffff8013137836 */ /* 0x000fe20000000000 */
[----:B------:R-:W-:Y:S01]  /*0d90*/  CS2R R28, SRZ ;  /* 0x00000000001c7805 */ /* 0x000fe2000001ff00 */
[----:B------:R-:W-:Y:S01]  /*0da0*/  IMAD.MOV.U32 R2, RZ, RZ, RZ ;  /* 0x000000ffff027224 */ /* 0x000fe200078e00ff */
[----:B------:R-:W-:Y:S02]  /*0db0*/  VIADDMNMX R0, R3, UR39, R0, PT ;  /* 0x0000002703007c46 */ /* 0x000fe4000b800100 */
[----:B------:R-:W-:Y:S01]  /*0dc0*/  CS2R R24, SRZ ;  /* 0x0000000000187805 */ /* 0x000fe2000001ff00 */
[----:B------:R-:W-:Y:S01]  /*0dd0*/  IMAD.MOV.U32 R6, RZ, RZ, RZ ;  /* 0x000000ffff067224 */ /* 0x000fe200078e00ff */
[----:B------:R-:W-:-:S02]  /*0de0*/  CS2R R26, SRZ ;  /* 0x00000000001a7805 */ /* 0x000fc4000001ff00 */
[----:B------:R-:W-:Y:S01]  /*0df0*/  R2UR UR43, R0 ;  /* 0x00000000002b72ca */ /* 0x000fe200000e0000 */
[----:B------:R-:W-:Y:S01]  /*0e00*/  IMAD.MOV.U32 R0, RZ, RZ, RZ ;  /* 0x000000ffff007224 */ /* 0x000fe200078e00ff */
[----:B------:R-:W-:Y:S01]  /*0e10*/  CS2R R36, SRZ ;  /* 0x0000000000247805 */ /* 0x000fe2000001ff00 */
[----:B------:R-:W-:Y:S01]  /*0e20*/  IMAD.MOV.U32 R31, RZ, RZ, RZ ;  /* 0x000000ffff1f7224 */ /* 0x000fe200078e00ff */
[----:B------:R-:W-:Y:S02]  /*0e30*/  CS2R R32, SRZ ;  /* 0x0000000000207805 */ /* 0x000fe4000001ff00 */
[----:B------:R-:W-:Y:S02]  /*0e40*/  MOV R10, RZ ;  /* 0x000000ff000a7202 */ /* 0x000fe40000000f00 */
[----:B------:R-:W-:Y:S01]  /*0e50*/  CS2R R34, SRZ ;  /* 0x0000000000227805 */ /* 0x000fe2000001ff00 */
[----:B------:R-:W-:Y:S01]  /*0e60*/  IMAD.MOV.U32 R39, RZ, RZ, RZ ;  /* 0x000000ffff277224 */ /* 0x000fe200078e00ff */
[----:B------:R-:W-:-:S02]  /*0e70*/  CS2R R44, SRZ ;  /* 0x00000000002c7805 */ /* 0x000fc4000001ff00 */
[----:B------:R-:W-:Y:S02]  /*0e80*/  CS2R R40, SRZ ;  /* 0x0000000000287805 */ /* 0x000fe4000001ff00 */
[----:B------:R-:W-:Y:S02]  /*0e90*/  CS2R R46, SRZ ;  /* 0x00000000002e7805 */ /* 0x000fe4000001ff00 */
[----:B------:R-:W-:Y:S02]  /*0ea0*/  CS2R R42, SRZ ;  /* 0x00000000002a7805 */ /* 0x000fe4000001ff00 */
[----:B------:R-:W-:Y:S01]  /*0eb0*/  CS2R R52, SRZ ;  /* 0x0000000000347805 */ /* 0x000fe2000001ff00 */
[----:B------:R-:W-:Y:S01]  /*0ec0*/  UISETP.GT.AND UP0, UPT, UR43, UR39, UPT ;  /* 0x000000272b00728c */ /* 0x000fe2000bf04270 */
[----:B------:R-:W-:Y:S02]  /*0ed0*/  CS2R R48, SRZ ;  /* 0x0000000000307805 */ /* 0x000fe4000001ff00 */
[----:B------:R-:W-:-:S02]  /*0ee0*/  CS2R R54, SRZ ;  /* 0x0000000000367805 */ /* 0x000fc4000001ff00 */
[----:B------:R-:W-:Y:S02]  /*0ef0*/  CS2R R50, SRZ ;  /* 0x0000000000327805 */ /* 0x000fe4000001ff00 */
[----:B------:R-:W-:Y:S02]  /*0f00*/  CS2R R60, SRZ ;  /* 0x00000000003c7805 */ /* 0x000fe4000001ff00 */
[----:B------:R-:W-:Y:S02]  /*0f10*/  CS2R R56, SRZ ;  /* 0x0000000000387805 */ /* 0x000fe4000001ff00 */
[----:B------:R-:W-:Y:S02]  /*0f20*/  PLOP3.LUT P1, PT, PT, PT, UP0, 0x80, 0x0 ;  /* 0x000000000000781c */ /* 0x000fe40003f2f008 */
[----:B------:R-:W-:Y:S02]  /*0f30*/  CS2R R62, SRZ ;  /* 0x00000000003e7805 */ /* 0x000fe4000001ff00 */
[----:B------:R-:W-:-:S02]  /*0f40*/  CS2R R58, SRZ ;  /* 0x00000000003a7805 */ /* 0x000fc4000001ff00 */
[----:B------:R-:W-:Y:S02]  /*0f50*/  CS2R R68, SRZ ;  /* 0x0000000000447805 */ /* 0x000fe4000001ff00 */
[----:B------:R-:W-:Y:S02]  /*0f60*/  CS2R R64, SRZ ;  /* 0x0000000000407805 */ /* 0x000fe4000001ff00 */
[----:B------:R-:W-:Y:S02]  /*0f70*/  CS2R R70, SRZ ;  /* 0x0000000000467805 */ /* 0x000fe4000001ff00 */
[----:B------:R-:W-:Y:S02]  /*0f80*/  CS2R R66, SRZ ;  /* 0x0000000000427805 */ /* 0x000fe4000001ff00 */
        /* <DEDUP_REMOVED lines=38> */
[----:B------:R-:W-:Y:S01]  /*11f0*/  CS2R R150, SRZ ;  /* 0x0000000000967805 */ /* 0x000fe2000001ff00 */
[----:B------:R-:W-:Y:S02]  /*1200*/  IMAD.MOV.U32 R8, RZ, RZ, RZ ;  /* 0x000000ffff087224 */ /* 0x000fe400078e00ff */
[----:B------:R-:W-:Y:S01]  /*1210*/  IMAD.MOV.U32 R147, RZ, RZ, RZ ;  /* 0x000000ffff937224 */ /* 0x000fe200078e00ff */
[----:B------:R-:W-:Y:S06]  /*1220*/  @!P1 BRA `(.L_x_10) ;  /* 0x0000006400409947 */ /* 0x000fec0003800000 */
[----:B------:R-:W-:Y:S01]  /*1230*/  SHF.R.S32.HI R0, RZ, 0x1f, R19 ;  /* 0x0000001fff007819 */ /* 0x000fe20000011413 */
[----:B------:R-:W0:Y:S01]  /*1240*/  S2UR UR42, SR_CgaCtaId ;  /* 0x00000000002a79c3 */ /* 0x000e220000008800 */
[----:B------:R-:W-:Y:S02]  /*1250*/  UMOV UR41, 0x400 ;  /* 0x0000040000297882 */ /* 0x000fe40000000000 */
[----:B------:R-:W-:-:S04]  /*1260*/  LEA.HI R17, R0, R19, RZ, 0x7 ;  /* 0x0000001300117211 */ /* 0x000fc800078f38ff */
[----:B------:R-:W-:-:S06]  /*1270*/  SHF.R.S32.HI R0, RZ, 0x7, R17 ;  /* 0x00000007ff007819 */ /* 0x000fcc0000011411 */
[----:B------:R-:W1:Y:S01]  /*1280*/  SHFL.IDX PT, R0, R0, RZ, 0x1f ;  /* 0x00001fff00007589 */ /* 0x000e6200000e0000 */
[----:B0-----:R-:W-:-:S04]  /*1290*/  ULEA UR41, UR42, UR41, 0x18 ;  /* 0x000000292a297291 */ /* 0x001fc8000f8ec03f */
[----:B------:R-:W-:-:S04]  /*12a0*/  UIADD3 UR6, UR41, 0x20400, URZ ;  /* 0x0002040029067890 */ /* 0x000fc8000fffe03f */
[----:B------:R-:W-:Y:S01]  /*12b0*/  ULOP3.LUT UP0, URZ, UR6, 0x3ff, URZ, 0xc0, !UPT ;  /* 0x000003ff063f7892 */ /* 0x000fe2000f80c03f */
[----:B-1----:R-:W-:-:S05]  /*12c0*/  R2UR UR4, R0 ;  /* 0x00000000000472ca */ /* 0x002fca00000e0000 */
[----:B------:R-:W-:-:S08]  /*12d0*/  PLOP3.LUT P0, PT, PT, PT, UP0, 0x80, 0x0 ;  /* 0x000000000000781c */ /* 0x000fd00003f0f008 */
[----:B------:R-:W-:-:S04]  /*12e0*/  ULEA.HI UR5, UR4, UR4, URZ, 0x1 ;  /* 0x0000000404057291 */ /* 0x000fc8000f8f083f */
[----:B------:R-:W-:-:S04]  /*12f0*/  ULOP3.LUT UR5, UR5, 0x1e, URZ, 0xc0, !UPT ;  /* 0x0000001e05057892 */ /* 0x000fc8000f8ec03f */
[----:B------:R-:W-:-:S04]  /*1300*/  UIADD3 UR5, UR4, -UR5, URZ ;  /* 0x8000000504057290 */ /* 0x000fc8000fffe03f */
[----:B------:R-:W-:-:S04]  /*1310*/  ULEA UR5, UR5, UR6, 0xd ;  /* 0x0000000605057291 */ /* 0x000fc8000f8e683f */
[----:B------:R-:W-:-:S04]  /*1320*/  USHF.R.U32.HI UR5, URZ, 0x4, UR5 ;  /* 0x000000043f057899 */ /* 0x000fc80008011605 */
[----:B------:R-:W-:Y:S01]  /*1330*/  ULOP3.LUT UR45, UR5, 0x3fff, URZ, 0xc0, !UPT ;  /* 0x00003fff052d7892 */ /* 0x000fe2000f8ec03f */
[----:B------:R-:W-:Y:S11]  /*1340*/  @!P0 BRA `(.L_x_11) ;  /* 0x0000000000408947 */ /* 0x000ff60003800000 */
[----:B------:R-:W-:Y:S01]  /*1350*/  MOV R0, 0x0 ;  /* 0x0000000000007802 */ /* 0x000fe20000000f00 */
[----:B------:R-:W-:Y:S01]  /*1360*/  ULDC.64 UR4, c[0x4][0xc0] ;  /* 0x0100300000047ab9 */ /* 0x000fe20000000a00 */
[----:B------:R-:W-:Y:S01]  /*1370*/  ULDC.64 UR6, c[0x4][0x30] ;  /* 0x01000c0000067ab9 */ /* 0x000fe20000000a00 */
[----:B------:R-:W-:Y:S01]  /*1380*/  IMAD.U32 R4, RZ, RZ, UR4 ;  /* 0x00000004ff047e24 */ /* 0x000fe2000f8e00ff */
[----:B------:R0:W1:Y:S01]  /*1390*/  LDC.64 R2, c[0x4][R0] ;  /* 0x0100000000027b82 */ /* 0x0000620000000a00 */
[----:B------:R-:W-:Y:S01]  /*13a0*/  IMAD.U32 R5, RZ, RZ, UR5 ;  /* 0x00000005ff057e24 */ /* 0x000fe2000f8e00ff */
[----:B------:R-:W-:Y:S01]  /*13b0*/  ULDC.64 UR4, c[0x4][0xc8] ;  /* 0x0100320000047ab9 */ /* 0x000fe20000000a00 */
[----:B------:R-:W-:Y:S02]  /*13c0*/  IMAD.U32 R10, RZ, RZ, UR6 ;  /* 0x00000006ff0a7e24 */ /* 0x000fe4000f8e00ff */
[----:B------:R-:W-:Y:S02]  /*13d0*/  IMAD.U32 R6, RZ, RZ, UR4 ;  /* 0x00000004ff067e24 */ /* 0x000fe4000f8e00ff */
[----:B------:R-:W-:-:S02]  /*13e0*/  IMAD.U32 R7, RZ, RZ, UR5 ;  /* 0x00000005ff077e24 */ /* 0x000fc4000f8e00ff */
[----:B------:R-:W-:Y:S02]  /*13f0*/  IMAD.U32 R11, RZ, RZ, UR7 ;  /* 0x00000007ff0b7e24 */ /* 0x000fe4000f8e00ff */
[----:B------:R-:W-:Y:S02]  /*1400*/  IMAD.MOV.U32 R8, RZ, RZ, 0x70 ;  /* 0x00000070ff087424 */ /* 0x000fe400078e00ff */
[----:B------:R-:W-:Y:S02]  /*1410*/  IMAD.MOV.U32 R12, RZ, RZ, 0x1 ;  /* 0x00000001ff0c7424 */ /* 0x000fe400078e00ff */
[----:B0-----:R-:W-:-:S07]  /*1420*/  IMAD.MOV.U32 R13, RZ, RZ, RZ ;  /* 0x000000ffff0d7224 */ /* 0x001fce00078e00ff */
[----:B------:R-:W-:-:S07]  /*1430*/  LEPC R20, `(.L_x_11) ;  /* 0x000000001014794e */ /* 0x000fce0000000000 */
[----:B-1----:R-:W-:Y:S05]  /*1440*/  CALL.ABS.NOINC R2 ;  /* 0x0000000002007343 */ /* 0x002fea0003c00000 */
.L_x_11:
[----:B------:R-:W-:Y:S01]  /*1450*/  ULDC.64 UR6, c[0x0][0x990] ;  /* 0x0002640000067ab9 */ /* 0x000fe20000000a00 */
[----:B------:R-:W-:Y:S01]  /*1460*/  ULDC.64 UR4, c[0x0][0x998] ;  /* 0x0002660000047ab9 */ /* 0x000fe20000000a00 */
[----:B------:R-:W-:Y:S01]  /*1470*/  UISETP.NE.U32.AND UP0, UPT, UR6, URZ, UPT ;  /* 0x0000003f0600728c */ /* 0x000fe2000bf05070 */
[----:B------:R-:W-:Y:S01]  /*1480*/  IMAD.MOV.U32 R3, RZ, RZ, 0x3f800000 ;  /* 0x3f800000ff037424 */ /* 0x000fe200078e00ff */
[----:B------:R-:W-:Y:S01]  /*1490*/  UISETP.NE.U32.AND UP1, UPT, UR4, URZ, UPT ;  /* 0x0000003f0400728c */ /* 0x000fe2000bf25070 */
[----:B------:R-:W-:Y:S01]  /*14a0*/  MOV R0, 0x3f800000 ;  /* 0x3f80000000007802 */ /* 0x000fe20000000f00 */
[----:B------:R-:W-:Y:S02]  /*14b0*/  UISETP.NE.AND.EX UP0, UPT, UR7, URZ, UPT, UP0 ;  /* 0x0000003f0700728c */ /* 0x000fe4000bf05300 */
[----:B------:R-:W-:-:S04]  /*14c0*/  UISETP.NE.AND.EX UP1, UPT, UR5, URZ, UPT, UP1 ;  /* 0x0000003f0500728c */ /* 0x000fc8000bf25310 */
[----:B------:R-:W-:Y:S02]  /*14d0*/  PLOP3.LUT P0, PT, PT, PT, UP0, 0x80, 0x0 ;  /* 0x000000000000781c */ /* 0x000fe40003f0f008 */
[----:B------:R-:W-:-:S03]  /*14e0*/  PLOP3.LUT P1, PT, PT, PT, UP1, 0x80, 0x0 ;  /* 0x000000000000781c */ /* 0x000fc60003f2f018 */
[----:B------:R-:W-:Y:S01]  /*14f0*/  @UP0 ULDC.64 UR12, c[0x0][0x9a8] ;  /* 0x00026a00000c0ab9 */ /* 0x000fe20000000a00 */
[----:B------:R-:W-:Y:S01]  /*1500*/  @UP0 ULDC.64 UR16, c[0x0][0x9b0] ;  /* 0x00026c0000100ab9 */ /* 0x000fe20000000a00 */
[----:B------:R-:W-:Y:S01]  /*1510*/  @UP1 ULDC.64 UR14, c[0x0][0x9b8] ;  /* 0x00026e00000e1ab9 */ /* 0x000fe20000000a00 */
[----:B------:R-:W-:Y:S02]  /*1520*/  @UP0 UIMAD UR10, UR40, UR12, URZ ;  /* 0x0000000c280a02a4 */ /* 0x000fe4000f8e023f */
[----:B------:R-:W-:Y:S02]  /*1530*/  @UP0 UIMAD.WIDE.U32 UR8, UR37, UR12, URZ ;  /* 0x0000000c250802a5 */ /* 0x000fe4000f8e003f */
[----:B------:R-:W-:Y:S02]  /*1540*/  @UP1 UIMAD UR12, UR40, UR14, URZ ;  /* 0x0000000e280c12a4 */ /* 0x000fe4000f8e023f */
[----:B------:R-:W-:Y:S02]  /*1550*/  @UP0 UIMAD UR13, UR37, UR13, UR10 ;  /* 0x0000000d250d02a4 */ /* 0x000fe4000f8e020a */
[----:B------:R-:W-:-:S02]  /*1560*/  @UP1 UIMAD.WIDE.U32 UR10, UR37, UR14, URZ ;  /* 0x0000000e250a12a5 */ /* 0x000fc4000f8e003f */
[----:B------:R-:W-:Y:S02]  /*1570*/  @UP1 UIMAD UR14, UR37, UR15, UR12 ;  /* 0x0000000f250e12a4 */ /* 0x000fe4000f8e020c */
[----:B------:R-:W-:Y:S02]  /*1580*/  @UP0 USHF.R.S32.HI UR12, URZ, 0x1f, UR38 ;  /* 0x0000001f3f0c0899 */ /* 0x000fe40008011426 */
[----:B------:R-:W-:Y:S01]  /*1590*/  @UP1 USHF.R.S32.HI UR15, URZ, 0x1f, UR38 ;  /* 0x0000001f3f0f1899 */ /* 0x000fe20008011426 */
[----:B------:R-:W-:Y:S01]  /*15a0*/  @UP1 ULDC.64 UR18, c[0x0][0x9c0] ;  /* 0x0002700000121ab9 */ /* 0x000fe20000000a00 */
[----:B------:R-:W-:Y:S02]  /*15b0*/  @UP0 UIMAD UR12, UR12, UR16, URZ ;  /* 0x000000100c0c02a4 */ /* 0x000fe4000f8e023f */
[----:B------:R-:W-:Y:S02]  /*15c0*/  @UP0 UIADD3 UR9, UR9, UR13, URZ ;  /* 0x0000000d09090290 */ /* 0x000fe4000fffe03f */
[----:B------:R-:W-:-:S02]  /*15d0*/  @UP1 UIMAD UR13, UR15, UR18, URZ ;  /* 0x000000120f0d12a4 */ /* 0x000fc4000f8e023f */
[----:B------:R-:W-:Y:S02]  /*15e0*/  @UP1 UIADD3 UR11, UR11, UR14, URZ ;  /* 0x0000000e0b0b1290 */ /* 0x000fe4000fffe03f */
[----:B------:R-:W-:Y:S02]  /*15f0*/  @UP0 UIMAD UR12, UR38, UR17, UR12 ;  /* 0x00000011260c02a4 */ /* 0x000fe4000f8e020c */
[----:B------:R-:W-:Y:S02]  /*1600*/  @UP0 UIMAD.WIDE.U32 UR8, UR38, UR16, UR8 ;  /* 0x00000010260802a5 */ /* 0x000fe4000f8e0008 */
[----:B------:R-:W-:Y:S02]  /*1610*/  @UP1 UIMAD UR13, UR38, UR19, UR13 ;  /* 0x00000013260d12a4 */ /* 0x000fe4000f8e020d */
[----:B------:R-:W-:Y:S02]  /*1620*/  @UP1 UIMAD.WIDE.U32 UR10, UR38, UR18, UR10 ;  /* 0x00000012260a12a5 */ /* 0x000fe4000f8e000a */
[----:B------:R-:W-:-:S02]  /*1630*/  @UP0 UIADD3 UR12, UR9, UR12, URZ ;  /* 0x0000000c090c0290 */ /* 0x000fc4000fffe03f */
[----:B------:R-:W-:Y:S02]  /*1640*/  @UP0 ULEA UR6, UP2, UR8, UR6, 0x2 ;  /* 0x0000000608060291 */ /* 0x000fe4000f84103f */
[----:B------:R-:W-:Y:S02]  /*1650*/  @UP1 UIADD3 UR9, UR11, UR13, URZ ;  /* 0x0000000d0b091290 */ /* 0x000fe4000fffe03f */
[----:B------:R-:W-:Y:S02]  /*1660*/  @UP1 ULEA UR4, UP3, UR10, UR4, 0x2 ;  /* 0x000000040a041291 */ /* 0x000fe4000f86103f */
[----:B------:R-:W-:Y:S01]  /*1670*/  @UP0 ULEA.HI.X UR7, UR8, UR7, UR12, 0x2, UP2 ;  /* 0x0000000708070291 */ /* 0x000fe200090f140c */
[----:B------:R-:W-:Y:S01]  /*1680*/  IMAD.U32 R6, RZ, RZ, UR6 ;  /* 0x00000006ff067e24 */ /* 0x000fe2000f8e00ff */
[----:B------:R-:W-:Y:S02]  /*1690*/  @UP1 ULEA.HI.X UR5, UR10, UR5, UR9, 0x2, UP3 ;  /* 0x000000050a051291 */ /* 0x000fe400098f1409 */
[----:B------:R-:W-:Y:S01]  /*16a0*/  IMAD.U32 R8, RZ, RZ, UR4 ;  /* 0x00000004ff087e24 */ /* 0x000fe2000f8e00ff */
[----:B------:R-:W-:Y:S01]  /*16b0*/  SHF.L.U32 R4, RZ, 0x1f, RZ ;  /* 0x0000001fff047819 */ /* 0x000fe200000006ff */
[----:B------:R-:W-:Y:S01]  /*16c0*/  IMAD.U32 R7, RZ, RZ, UR7 ;  /* 0x00000007ff077e24 */ /* 0x000fe2000f8e00ff */
[----:B------:R-:W-:Y:S01]  /*16d0*/  ULDC UR4, c[0x0][0x9d8] ;  /* 0x0002760000047ab9 */ /* 0x000fe20000000800 */
[----:B------:R-:W-:-:S03]  /*16e0*/  IMAD.U32 R9, RZ, RZ, UR5 ;  /* 0x00000005ff097e24 */ /* 0x000fc6000f8e00ff */
[----:B------:R-:W2:Y:S04]  /*16f0*/  @P0 LDG.E R3, desc[UR46][R6.64] ;  /* 0x0000002e06030981 */ /* 0x000ea8000c1e1900 */
[----:B------:R-:W2:Y:S01]  /*1700*/  @P1 LDG.E R0, desc[UR46][R8.64] ;  /* 0x0000002e08001981 */ /* 0x000ea2000c1e1900 */
[----:B------:R-:W0:Y:S01]  /*1710*/  SYNCS.PHASECHK.TRANS64.TRYWAIT P0, [UR41+0x38800], R4 ;  /* 0x03880004ff0075a7 */ /* 0x000e220008000169 */
[----:B--2---:R-:W-:Y:S01]  /*1720*/  FMUL.FTZ R0, R3, R0 ;  /* 0x0000000003007220 */ /* 0x004fe20000410000 */
[----:B------:R-:W-:-:S03]  /*1730*/  VIADD R3, R16, 0x8 ;  /* 0x0000000810037836 */ /* 0x000fc60000000000 */
[----:B------:R-:W-:Y:S01]  /*1740*/  FMUL.FTZ R0, R0, UR4 ;  /* 0x0000000400007c20 */ /* 0x000fe20008410000 */
[----:B0-----:R-:W-:Y:S06]  /*1750*/  @!P0 BRA `(.L_x_12) ;  /* 0x000000ec00108947 */ /* 0x001fec0003800000 */
.L_x_96:
[----:B------:R-:W-:Y:S05]  /*1760*/  WARPSYNC.ALL ;  /* 0x0000000000007948 */ /* 0x000fea0003800000 */
[----:B------:R-:W-:Y:S01]  /*1770*/  ULOP3.LUT UR4, UR36, 0x1, URZ, 0xfc, !UPT ;  /* 0x0000000124047892 */ /* 0x000fe2000f8efc3f */
[----:B------:R1:W-:Y:S03]  /*1780*/  BAR.SYNC.DEFER_BLOCKING R3, 0x100 ;  /* 0x000400030000751d */ /* 0x0003e60000010000 */
[----:B------:R-:W-:-:S06]  /*1790*/  UISETP.NE.AND UP0, UPT, UR4, 0x3, UPT ;  /* 0x000000030400788c */ /* 0x000fcc000bf05270 */
[----:B------:R-:W-:-:S13]  /*17a0*/  PLOP3.LUT P0, PT, PT, PT, UP0, 0x80, 0x0 ;  /* 0x000000000000781c */ /* 0x000fda0003f0f008 */
[----:B-1----:R-:W-:Y:S05]  /*17b0*/  @!P0 BRA `(.L_x_13) ;  /* 0x0000000000048947 */ /* 0x002fea0003800000 */
[----:B------:R-:W-:Y:S01]  /*17c0*/  BPT.TRAP 0x1 ;  /* 0x000000040000795c */ /* 0x000fe20000300000 */
.L_x_13:
[----:B------:R1:W2:Y:S01]  /*17d0*/  SYNCS.PHASECHK.TRANS64.TRYWAIT P1, [UR41+0x38830], R4 ;  /* 0x03883004ff0075a7 */ /* 0x0002a20008020169 */
[----:B------:R-:W-:Y:S05]  /*17e0*/  @!P0 BRA `(.L_x_14) ;  /* 0x0000000000048947 */ /* 0x000fea0003800000 */
[----:B------:R-:W-:Y:S01]  /*17f0*/  BPT.TRAP 0x1 ;  /* 0x000000040000795c */ /* 0x000fe20000300000 */
.L_x_14:
[----:B--2---:R-:W-:Y:S05]  /*1800*/  @P1 BRA `(.L_x_15) ;  /* 0x0000000000081947 */ /* 0x004fea0003800000 */
[----:B------:R-:W2:Y:S02]  /*1810*/  SYNCS.PHASECHK.TRANS64.TRYWAIT P1, [UR41+0x38830], R4 ;  /* 0x03883004ff0075a7 */ /* 0x000ea40008020169 */
[----:B--2---:R-:W-:Y:S05]  /*1820*/  @!P1 BRA `(.L_x_16) ;  /* 0x000000e800f49947 */ /* 0x004fea0003800000 */
.L_x_15:
[----:B------:R-:W-:Y:S01]  /*1830*/  UIADD3 UR4, UR41, 0x28400, URZ ;  /* 0x0002840029047890 */ /* 0x000fe2000fffe03f */
[----:B------:R-:W-:Y:S01]  /*1840*/  WARPGROUP.ARRIVE ;  /* 0x00000000000079c5 */ /* 0x000fe20000000000 */
[----:B------:R-:W-:Y:S01]  /*1850*/  UMOV UR5, 0x40000040 ;  /* 0x4000004000057882 */ /* 0x000fe20000000000 */
[----:B------:R-:W-:Y:S01]  /*1860*/  UMOV UR11, 0x40000040 ;  /* 0x40000040000b7882 */ /* 0x000fe20000000000 */
[----:B------:R-:W-:Y:S01]  /*1870*/  USHF.R.U32.HI UR4, URZ, 0x4, UR4 ;  /* 0x000000043f047899 */ /* 0x000fe20008011604 */
[----:B------:R-:W-:Y:S01]  /*1880*/  IADD3 R2, -R16, 0xb, RZ ;  /* 0x0000000b10027810 */ /* 0x000fe20007ffe1ff */
[----:B------:R-:W-:Y:S01]  /*1890*/  UMOV UR9, UR5 ;  /* 0x0000000500097c82 */ /* 0x000fe20008000000 */
[----:B------:R-:W-:Y:S01]  /*18a0*/  UMOV UR13, 0x40000040 ;  /* 0x40000040000d7882 */ /* 0x000fe20000000000 */
[----:B------:R-:W-:Y:S02]  /*18b0*/  ULOP3.LUT UR48, UR4, 0x3fff, URZ, 0xc0, !UPT ;  /* 0x00003fff04307892 */ /* 0x000fe4000f8ec03f */
[----:B------:R-:W-:-:S02]  /*18c0*/  ULOP3.LUT UR4, UR45, 0x10000, URZ, 0xfc, !UPT ;  /* 0x000100002d047892 */ /* 0x000fc4000f8efc3f */
[----:B------:R-:W-:Y:S02]  /*18d0*/  ULOP3.LUT UR48, UR48, 0x10000, URZ, 0xfc, !UPT ;  /* 0x0001000030307892 */ /* 0x000fe4000f8efc3f */
[----:B------:R-:W-:Y:S02]  /*18e0*/  UIADD3 UR12, UR4, 0x4, URZ ;  /* 0x00000004040c7890 */ /* 0x000fe4000fffe03f */
[----:B------:R-:W-:Y:S01]  /*18f0*/  UIADD3 UR14, UR48, 0x4, URZ ;  /* 0x00000004300e7890 */ /* 0x000fe2000fffe03f */
[----:B------:R-:W-:Y:S02]  /*1900*/  UMOV UR8, UR4 ;  /* 0x0000000400087c82 */ /* 0x000fe40008000000 */
[----:B------:R-:W-:Y:S01]  /*1910*/  UMOV UR10, UR48 ;  /* 0x00000030000a7c82 */ /* 0x000fe20008000000 */
[----:B------:R-:W-:Y:S01]  /*1920*/  UMOV UR15, 0x40000040 ;  /* 0x40000040000f7882 */ /* 0x000fe20000000000 */
[----:B------:R-:W-:Y:S01]  /*1930*/  QGMMA.64x128x32.F32.E4M3.E4M3 R24, gdesc[UR8], RZ, !UPT, gsb0 ;  /* 0x01e00000081879f3 */ /* 0x000fe2000c0008ff */
[----:B------:R-:W-:-:S02]  /*1940*/  UIADD3 UR8, UR4, 0x2, URZ ;  /* 0x0000000204087890 */ /* 0x000fc4000fffe03f */
[----:B------:R-:W-:Y:S01]  /*1950*/  UIADD3 UR10, UR48, 0x2, URZ ;  /* 0x00000002300a7890 */ /* 0x000fe2000fffe03f */
[----:B------:R-:W-:Y:S01]  /*1960*/  UMOV UR9, 0x40000040 ;  /* 0x4000004000097882 */ /* 0x000fe20000000000 */
[----:B------:R-:W-:Y:S01]  /*1970*/  UMOV UR11, 0x40000040 ;  /* 0x40000040000b7882 */ /* 0x000fe20000000000 */
[----:B------:R-:W-:Y:S02]  /*1980*/  UIADD3 UR16, UR4, 0x6, URZ ;  /* 0x0000000604107890 */ /* 0x000fe4000fffe03f */
[----:B------:R-:W-:Y:S01]  /*1990*/  UIADD3 UR18, UR48, 0x6, URZ ;  /* 0x0000000630127890 */ /* 0x000fe2000fffe03f */
[----:B------:R-:W-:Y:S01]  /*19a0*/  UMOV UR17, 0x40000040 ;  /* 0x4000004000117882 */ /* 0x000fe20000000000 */
[----:B------:R-:W-:Y:S01]  /*19b0*/  UMOV UR19, 0x40000040 ;  /* 0x4000004000137882 */ /* 0x000fe20000000000 */
[----:B------:R-:W-:Y:S02]  /*19c0*/  UIADD3 UR20, UR4, 0x400, URZ ;  /* 0x0000040004147890 */ /* 0x000fe4000fffe03f */
[----:B------:R-:W-:Y:S01]  /*19d0*/  UIADD3 UR22, UR48, 0x400, URZ ;  /* 0x0000040030167890 */ /* 0x000fe2000fffe03f */
[----:B------:R-:W-:Y:S01]  /*19e0*/  UMOV UR21, 0x40000040 ;  /* 0x4000004000157882 */ /* 0x000fe20000000000 */
[----:B------:R-:W-:Y:S01]  /*19f0*/  UMOV UR23, 0x40000040 ;  /* 0x4000004000177882 */ /* 0x000fe20000000000 */
        /* <DEDUP_REMOVED lines=12> */
[----:B------:R-:W-:-:S02]  /*1ac0*/  WARPGROUP.DEPBAR.LE gsb0, 0x0 ;  /* 0x00008000000079c5 */ /* 0x000fc40000010000 */
[----:B------:R-:W-:-:S06]  /*1ad0*/  WARPGROUP.ARRIVE ;  /* 0x00000000000079c5 */ /* 0x000fcc0000000000 */
[----:B------:R-:W-:Y:S03]  /*1ae0*/  QGMMA.64x128x32.F32.E4M3.E4M3 R24, gdesc[UR8], R24, gsb0 ;  /* 0x01e00000081879f3 */ /* 0x000fe60008000818 */
[----:B------:R-:W-:Y:S02]  /*1af0*/  WARPGROUP.DEPBAR.LE gsb0, 0x0 ;  /* 0x00008000000079c5 */ /* 0x000fe40000010000 */
[----:B------:R-:W-:-:S07]  /*1b00*/  WARPGROUP.ARRIVE ;  /* 0x00000000000079c5 */ /* 0x000fce0000000000 */
        /* <DEDUP_REMOVED lines=17> */
[----:B------:R2:W-:Y:S06]  /*1c20*/  BAR.ARV R2, 0x100 ;  /* 0x000400020000751d */ /* 0x0005ec0000002000 */
[----:B------:R-:W-:Y:S05]  /*1c30*/  @!P0 BRA `(.L_x_17) ;  /* 0x0000000000048947 */ /* 0x000fea0003800000 */
[----:B------:R-:W-:Y:S01]  /*1c40*/  BPT.TRAP 0x1 ;  /* 0x000000040000795c */ /* 0x000fe20000300000 */
.L_x_17:
[C---:B------:R-:W-:Y:S01]  /*1c50*/  FMUL.FTZ R34, R0.reuse, R34 ;  /* 0x0000002200227220 */ /* 0x040fe20000410000 */
[C---:B------:R-:W-:Y:S01]  /*1c60*/  FMUL.FTZ R24, R0.reuse, R24 ;  /* 0x0000001800187220 */ /* 0x040fe20000410000 */
[C---:B------:R-:W-:Y:S01]  /*1c70*/  FMUL.FTZ R25, R0.reuse, R25 ;  /* 0x0000001900197220 */ /* 0x040fe20000410000 */
[----:B------:R-:W-:Y:S01]  /*1c80*/  UIMAD UR44, UR43, -0x80, UR44 ;  /* 0xffffff802b2c78a4 */ /* 0x000fe2000f8e022c */
[----:B------:R3:W4:Y:S01]  /*1c90*/  MUFU.TANH R9, R34 ;  /* 0x0000002200097308 */ /* 0x0007220000002400 */
[C---:B------:R-:W-:Y:S01]  /*1ca0*/  FMUL.FTZ R28, R0.reuse, R28 ;  /* 0x0000001c001c7220 */ /* 0x040fe20000410000 */
[C---:B------:R-:W-:Y:S01]  /*1cb0*/  FMUL.FTZ R29, R0.reuse, R29 ;  /* 0x0000001d001d7220 */ /* 0x040fe20000410000 */
[----:B------:R-:W-:Y:S01]  /*1cc0*/  UIADD3 UR44, UR44, 0x80, URZ ;  /* 0x000000802c2c7890 */ /* 0x000fe2000fffe03f */
[C---:B------:R-:W-:Y:S01]  /*1cd0*/  FMUL.FTZ R32, R0.reuse, R32 ;  /* 0x0000002000207220 */ /* 0x040fe20000410000 */
[C---:B------:R-:W-:Y:S01]  /*1ce0*/  FMUL.FTZ R33, R0.reuse, R33 ;  /* 0x0000002100217220 */ /* 0x040fe20000410000 */
[C---:B------:R-:W-:Y:S01]  /*1cf0*/  FMUL.FTZ R26, R0.reuse, R26 ;  /* 0x0000001a001a7220 */ /* 0x040fe20000410000 */
[C---:B------:R-:W-:Y:S01]  /*1d00*/  FMUL.FTZ R35, R0.reuse, R35 ;  /* 0x0000002300237220 */ /* 0x040fe20000410000 */
[----:B------:R-:W-:Y:S01]  /*1d10*/  MUFU.TANH R24, R24 ;  /* 0x0000001800187308 */ /* 0x000fe20000002400 */
[----:B---3--:R-:W-:Y:S01]  /*1d20*/  LOP3.LUT R34, R17, 0xffffff80, RZ, 0xc0, !PT ;  /* 0xffffff8011227812 */ /* 0x008fe200078ec0ff */
[C---:B------:R-:W-:Y:S01]  /*1d30*/  FMUL.FTZ R38, R0.reuse, R38 ;  /* 0x0000002600267220 */ /* 0x040fe20000410000 */
[C---:B------:R-:W-:Y:S01]  /*1d40*/  FMUL.FTZ R36, R0.reuse, R36 ;  /* 0x0000002400247220 */ /* 0x040fe20000410000 */
[C---:B------:R-:W-:Y:S01]  /*1d50*/  FMUL.FTZ R27, R0.reuse, R27 ;  /* 0x0000001b001b7220 */ /* 0x040fe20000410000 */
[----:B------:R-:W-:Y:S01]  /*1d60*/  FMUL.FTZ R39, R0, R39 ;  /* 0x0000002700277220 */ /* 0x000fe20000410000 */
[----:B------:R-:W-:-:S02]  /*1d70*/  IMAD.IADD R34, R19, 0x1, -R34 ;  /* 0x0000000113227824 */ /* 0x000fc400078e0a22 */
[C---:B------:R-:W-:Y:S01]  /*1d80*/  FMUL.FTZ R37, R0.reuse, R37 ;  /* 0x0000002500257220 */ /* 0x040fe20000410000 */
[----:B------:R-:W-:Y:S01]  /*1d90*/  MUFU.TANH R25, R25 ;  /* 0x0000001900197308 */ /* 0x000fe20000002400 */
[C---:B------:R-:W-:Y:S01]  /*1da0*/  FMUL.FTZ R30, R0.reuse, R30 ;  /* 0x0000001e001e7220 */ /* 0x040fe20000410000 */
[C---:B------:R-:W-:Y:S01]  /*1db0*/  FMUL.FTZ R42, R0.reuse, R42 ;  /* 0x0000002a002a7220 */ /* 0x040fe20000410000 */
[----:B------:R-:W-:Y:S01]  /*1dc0*/  SHF.R.S32.HI R17, RZ, 0x1f, R34 ;  /* 0x0000001fff117819 */ /* 0x000fe20000011422 */
[C---:B------:R-:W-:Y:S01]  /*1dd0*/  FMUL.FTZ R40, R0.reuse, R40 ;  /* 0x0000002800287220 */ /* 0x040fe20000410000 */
[C---:B------:R-:W-:Y:S01]  /*1de0*/  FMUL.FTZ R31, R0.reuse, R31 ;  /* 0x0000001f001f7220 */ /* 0x040fe20000410000 */
[C---:B------:R-:W-:Y:S01]  /*1df0*/  FMUL.FTZ R43, R0.reuse, R43 ;  /* 0x0000002b002b7220 */ /* 0x040fe20000410000 */
[----:B------:R-:W-:Y:S01]  /*1e00*/  LEA.HI R17, R17, R34, RZ, 0x2 ;  /* 0x0000002211117211 */ /* 0x000fe200078f10ff */
[----:B------:R-:W-:Y:S01]  /*1e10*/  MUFU.TANH R28, R28 ;  /* 0x0000001c001c7308 */ /* 0x000fe20000002400 */
[C---:B------:R-:W-:Y:S01]  /*1e20*/  FMUL.FTZ R41, R0.reuse, R41 ;  /* 0x0000002900297220 */ /* 0x040fe20000410000 */
[C---:B------:R-:W-:Y:S01]  /*1e30*/  FMUL.FTZ R46, R0.reuse, R46 ;  /* 0x0000002e002e7220 */ /* 0x040fe20000410000 */
[----:B------:R-:W-:Y:S01]  /*1e40*/  LOP3.LUT R17, R17, 0x7ffffffc, RZ, 0xc0, !PT ;  /* 0x7ffffffc11117812 */ /* 0x000fe200078ec0ff */
[C---:B------:R-:W-:Y:S01]  /*1e50*/  FMUL.FTZ R44, R0.reuse, R44 ;  /* 0x0000002c002c7220 */ /* 0x040fe20000410000 */
[C---:B------:R-:W-:Y:S01]  /*1e60*/  FMUL.FTZ R45, R0.reuse, R45 ;  /* 0x0000002d002d7220 */ /* 0x040fe20000410000 */
[C---:B------:R-:W-:Y:S01]  /*1e70*/  FMUL.FTZ R50, R0.reuse, R50 ;  /* 0x0000003200327220 */ /* 0x040fe20000410000 */
[----:B------:R-:W-:Y:S01]  /*1e80*/  FMUL.FTZ R48, R0, R48 ;  /* 0x0000003000307220 */ /* 0x000fe20000410000 */
[----:B------:R-:W-:Y:S01]  /*1e90*/  IMAD.IADD R17, R34, 0x1, -R17 ;  /* 0x0000000122117824 */ /* 0x000fe200078e0a11 */
[----:B------:R-:W-:Y:S01]  /*1ea0*/  MUFU.TANH R29, R29 ;  /* 0x0000001d001d7308 */ /* 0x000fe20000002400 */
[----:B------:R-:W-:-:S02]  /*1eb0*/  IMAD.U32 R34, RZ, RZ, UR44 ;  /* 0x0000002cff227e24 */ /* 0x000fc4000f8e00ff */
[C---:B------:R-:W-:Y:S01]  /*1ec0*/  FMUL.FTZ R49, R0.reuse, R49 ;  /* 0x0000003100317220 */ /* 0x040fe20000410000 */
[C---:B------:R-:W-:Y:S01]  /*1ed0*/  FMUL.FTZ R52, R0.reuse, R52 ;  /* 0x0000003400347220 */ /* 0x040fe20000410000 */
[C---:B------:R-:W-:Y:S01]  /*1ee0*/  FMUL.FTZ R53, R0.reuse, R53 ;  /* 0x0000003500357220 */ /* 0x040fe20000410000 */
[----:B------:R-:W-:Y:S02]  /*1ef0*/  IMAD R34, R17, -0x2, R34 ;  /* 0xfffffffe11227824 */ /* 0x000fe400078e0222 */
[C---:B------:R-:W-:Y:S01]  /*1f00*/  FMUL.FTZ R47, R0.reuse, R47 ;  /* 0x0000002f002f7220 */ /* 0x040fe20000410000 */
[C---:B------:R-:W-:Y:S01]  /*1f10*/  FMUL.FTZ R56, R0.reuse, R56 ;  /* 0x0000003800387220 */ /* 0x040fe20000410000 */
[----:B------:R-:W-:Y:S01]  /*1f20*/  MUFU.TANH R32, R32 ;  /* 0x0000002000207308 */ /* 0x000fe20000002400 */
[----:B------:R-:W-:Y:S01]  /*1f30*/  FMUL.FTZ R57, R0, R57 ;  /* 0x0000003900397220 */ /* 0x000fe20000410000 */
[----:B------:R-:W-:Y:S01]  /*1f40*/  ISETP.GT.AND P2, PT, R34, RZ, PT ;  /* 0x000000ff2200720c */ /* 0x000fe20003f44270 */
[----:B------:R-:W-:Y:S01]  /*1f50*/  FMUL.FTZ R51, R0, R51 ;  /* 0x0000003300337220 */ /* 0x000fe20000410000 */
[----:B------:R-:W-:Y:S01]  /*1f60*/  ISETP.GT.AND P1, PT, R34, 0x1, PT ;  /* 0x000000012200780c */ /* 0x000fe20003f24270 */
[----:B------:R-:W-:Y:S01]  /*1f70*/  FMUL.FTZ R60, R0, R60 ;  /* 0x0000003c003c7220 */ /* 0x000fe20000410000 */
[----:B------:R-:W-:Y:S01]  /*1f80*/  ISETP.GT.AND P6, PT, R34, 0x8, PT ;  /* 0x000000082200780c */ /* 0x000fe20003fc4270 */
[----:B------:R-:W-:Y:S01]  /*1f90*/  FMUL.FTZ R61, R0, R61 ;  /* 0x0000003d003d7220 */ /* 0x000fe20000410000 */
[----:B0-----:R-:W0:Y:S01]  /*1fa0*/  MUFU.TANH R5, R26 ;  /* 0x0000001a00057308 */ /* 0x001e220000002400 */
[----:B------:R-:W-:Y:S01]  /*1fb0*/  ISETP.GT.AND P5, PT, R34, 0x9, PT ;  /* 0x000000092200780c */ /* 0x000fe20003fa4270 */
[----:B------:R-:W-:Y:S01]  /*1fc0*/  FMUL.FTZ R54, R0, R54 ;  /* 0x0000003600367220 */ /* 0x000fe20000410000 */
[----:B------:R-:W-:Y:S01]  /*1fd0*/  ISETP.GT.AND P4, PT, R34, 0x10, PT ;  /* 0x000000102200780c */ /* 0x000fe20003f84270 */
[----:B------:R-:W-:Y:S01]  /*1fe0*/  FMUL.FTZ R64, R0, R64 ;  /* 0x0000004000407220 */ /* 0x000fe20000410000 */
[----:B------:R-:W-:Y:S01]  /*1ff0*/  ISETP.GT.AND P3, PT, R34, 0x11, PT ;  /* 0x000000112200780c */ /* 0x000fe20003f64270 */
[C---:B------:R-:W-:Y:S01]  /*2000*/  FMUL.FTZ R55, R0.reuse, R55 ;  /* 0x0000003700377220 */ /* 0x040fe20000410000 */
[----:B----4-:R-:W-:Y:S01]  /*2010*/  FSEL R9, R9, -INF , P4 ;  /* 0xff80000009097808 */ /* 0x010fe20002000000 */
[----:B------:R-:W-:Y:S01]  /*2020*/  MUFU.TANH R33, R33 ;  /* 0x0000002100217308 */ /* 0x000fe20000002400 */
[C---:B------:R-:W-:Y:S01]  /*2030*/  FMUL.FTZ R65, R0.reuse, R65 ;  /* 0x0000004100417220 */ /* 0x040fe20000410000 */
[C---:B------:R-:W-:Y:S01]  /*2040*/  FMUL.FTZ R58, R0.reuse, R58 ;  /* 0x0000003a003a7220 */ /* 0x040fe20000410000 */
[C---:B------:R-:W-:Y:S01]  /*2050*/  FMUL.FTZ R68, R0.reuse, R68 ;  /* 0x0000004400447220 */ /* 0x040fe20000410000 */
[C---:B------:R-:W-:Y:S01]  /*2060*/  FMUL.FTZ R59, R0.reuse, R59 ;  /* 0x0000003b003b7220 */ /* 0x040fe20000410000 */
[C---:B------:R-:W-:Y:S01]  /*2070*/  FMUL.FTZ R62, R0.reuse, R62 ;  /* 0x0000003e003e7220 */ /* 0x040fe20000410000 */
[C---:B------:R-:W-:Y:S01]  /*2080*/  FMUL.FTZ R69, R0.reuse, R69 ;  /* 0x0000004500457220 */ /* 0x040fe20000410000 */
[C---:B------:R-:W-:Y:S01]  /*2090*/  FMUL.FTZ R63, R0.reuse, R63 ;  /* 0x0000003f003f7220 */ /* 0x040fe20000410000 */
[----:B------:R3:W4:Y:S01]  /*20a0*/  MUFU.TANH R10, R35 ;  /* 0x00000023000a7308 */ /* 0x0007220000002400 */
[----:B0-----:R-:W-:Y:S01]  /*20b0*/  FSEL R5, R5, -INF , P2 ;  /* 0xff80000005057808 */ /* 0x001fe20001000000 */
[C---:B------:R-:W-:Y:S01]  /*20c0*/  FMUL.FTZ R72, R0.reuse, R72 ;  /* 0x0000004800487220 */ /* 0x040fe20000410000 */
[C---:B------:R-:W-:Y:S01]  /*20d0*/  FMUL.FTZ R73, R0.reuse, R73 ;  /* 0x0000004900497220 */ /* 0x040fe20000410000 */
[C---:B------:R-:W-:Y:S01]  /*20e0*/  FMUL.FTZ R66, R0.reuse, R66 ;  /* 0x0000004200427220 */ /* 0x040fe20000410000 */
[C---:B------:R-:W-:Y:S01]  /*20f0*/  FMUL.FTZ R76, R0.reuse, R76 ;  /* 0x0000004c004c7220 */ /* 0x040fe20000410000 */
[C---:B------:R-:W-:Y:S01]  /*2100*/  FMUL.FTZ R67, R0.reuse, R67 ;  /* 0x0000004300437220 */ /* 0x040fe20000410000 */
[----:B------:R-:W-:Y:S01]  /*2110*/  FMUL.FTZ R70, R0, R70 ;  /* 0x0000004600467220 */ /* 0x000fe20000410000 */
[----:B------:R0:W5:Y:S01]  /*2120*/  MUFU.TANH R11, R38 ;  /* 0x00000026000b7308 */ /* 0x0001620000002400 */
[----:B---3--:R-:W-:Y:S01]  /*2130*/  FSEL R35, R24, -INF , P2 ;  /* 0xff80000018237808 */ /* 0x008fe20001000000 */
[----:B------:R-:W-:Y:S01]  /*2140*/  FMUL.FTZ R77, R0, R77 ;  /* 0x0000004d004d7220 */ /* 0x000fe20000410000 */
[----:B------:R-:W-:Y:S01]  /*2150*/  ISETP.GT.AND P2, PT, R34, 0x18, PT ;  /* 0x000000182200780c */ /* 0x000fe20003f44270 */
[C---:B------:R-:W-:Y:S01]  /*2160*/  FMUL.FTZ R71, R0.reuse, R71 ;  /* 0x0000004700477220 */ /* 0x040fe20000410000 */
[C---:B------:R-:W-:Y:S01]  /*2170*/  FMUL.FTZ R80, R0.reuse, R80 ;  /* 0x0000005000507220 */ /* 0x040fe20000410000 */
[C---:B------:R-:W-:Y:S01]  /*2180*/  FMUL.FTZ R81, R0.reuse, R81 ;  /* 0x0000005100517220 */ /* 0x040fe20000410000 */
[C---:B------:R-:W-:Y:S01]  /*2190*/  FMUL.FTZ R74, R0.reuse, R74 ;  /* 0x0000004a004a7220 */ /* 0x040fe20000410000 */
[----:B------:R-:W3:Y:S01]  /*21a0*/  MUFU.TANH R6, R27 ;  /* 0x0000001b00067308 */ /* 0x000ee20000002400 */
[----:B0-----:R-:W-:Y:S01]  /*21b0*/  FSEL R38, R25, -INF , P1 ;  /* 0xff80000019267808 */ /* 0x001fe20000800000 */
[----:B------:R-:W-:Y:S01]  /*21c0*/  FMUL.FTZ R84, R0, R84 ;  /* 0x0000005400547220 */ /* 0x000fe20000410000 */
[----:B----4-:R-:W-:Y:S01]  /*21d0*/  FSEL R10, R10, -INF , P3 ;  /* 0xff8000000a0a7808 */ /* 0x010fe20001800000 */
[C---:B------:R-:W-:Y:S01]  /*21e0*/  FMUL.FTZ R75, R0.reuse, R75 ;  /* 0x0000004b004b7220 */ /* 0x040fe20000410000 */
[----:B------:R-:W-:Y:S01]  /*21f0*/  FMNMX.FTZ R24, R35, R38, !PT ;  /* 0x0000002623187209 */ /* 0x000fe20007810000 */
[C---:B------:R-:W-:Y:S01]  /*2200*/  FMUL.FTZ R85, R0.reuse, R85 ;  /* 0x0000005500557220 */ /* 0x040fe20000410000 */
[----:B------:R-:W-:Y:S01]  /*2210*/  ULDC UR7, c[0x0][0x988] ;  /* 0x0002620000077ab9 */ /* 0x000fe20000000800 */
[----:B------:R-:W0:Y:S01]  /*2220*/  MUFU.TANH R36, R36 ;  /* 0x0000002400247308 */ /* 0x000e220000002400 */
[----:B-----5:R-:W-:Y:S01]  /*2230*/  FSEL R11, R11, -INF , P2 ;  /* 0xff8000000b0b7808 */ /* 0x020fe20001000000 */
[C---:B------:R-:W-:Y:S01]  /*2240*/  FMUL.FTZ R78, R0.reuse, R78 ;  /* 0x0000004e004e7220 */ /* 0x040fe20000410000 */
[----:B------:R-:W-:Y:S01]  /*2250*/  P2R R88, PR, RZ, 0x1 ;  /* 0x00000001ff587803 */ /* 0x000fe20000000000 */
        /* <DEDUP_REMOVED lines=8> */
[----:B------:R-:W-:-:S04]  /*22e0*/  UIADD3 UR6, UR41, 0x38840, URZ ;  /* 0x0003884029067890 */ /* 0x000fc8000fffe03f */
[----:B------:R-:W3:Y:S01]  /*22f0*/  MUFU.TANH R7, R30 ;  /* 0x0000001e00077308 */ /* 0x000ee20000002400 */
[----:B----4-:R-:W-:Y:S01]  /*2300*/  FSEL R39, R28, -INF , P6 ;  /* 0xff8000001c277808 */ /* 0x010fe20003000000 */
[----:B------:R-:W-:Y:S01]  /*2310*/  UPRMT UR6, UR42, 0x654, UR6 ;  /* 0x000006542a067896 */ /* 0x000fe20008000006 */
[----:B0-----:R-:W-:Y:S02]  /*2320*/  FSEL R36, R36, -INF , P2 ;  /* 0xff80000024247808 */ /* 0x001fe40001000000 */
[----:B------:R-:W-:Y:S02]  /*2330*/  FMNMX.FTZ R17, R39, R24, !PT ;  /* 0x0000001827117209 */ /* 0x000fe40007810000 */
[----:B------:R-:W-:Y:S01]  /*2340*/  ISETP.GT.AND P2, PT, R34, 0x30, PT ;  /* 0x000000302200780c */ /* 0x000fe20003f44270 */
[----:B------:R-:W-:Y:S01]  /*2350*/  MUFU.TANH R37, R37 ;  /* 0x0000002500257308 */ /* 0x000fe20000002400 */
[----:B-----5:R-:W-:Y:S02]  /*2360*/  FSEL R12, R12, -INF , P1 ;  /* 0xff8000000c0c7808 */ /* 0x020fe40000800000 */
[----:B------:R-:W-:Y:S05]  /*2370*/  SYNCS.ARRIVE.TRANS64.RED.A1T0 RZ, [UR6], RZ ;  /* 0x000000ffffff79a7 */ /* 0x000fea0008100406 */
[----:B------:R0:W4:Y:S01]  /*2380*/  MUFU.TANH R13, R42 ;  /* 0x0000002a000d7308 */ /* 0x0001220000002400 */
[----:B---3--:R-:W-:-:S02]  /*2390*/  FSEL R7, R7, -INF , P6 ;  /* 0xff80000007077808 */ /* 0x008fc40003000000 */
[----:B------:R-:W-:-:S05]  /*23a0*/  ISETP.GT.AND P6, PT, R34, 0x20, PT ;  /* 0x000000202200780c */ /* 0x000fca0003fc4270 */
[----:B------:R-:W3:Y:S01]  /*23b0*/  MUFU.TANH R8, R31 ;  /* 0x0000001f00087308 */ /* 0x000ee20000002400 */
[----:B0-----:R-:W-:-:S04]  /*23c0*/  FSEL R42, R29, -INF , P5 ;  /* 0xff8000001d2a7808 */ /* 0x001fc80002800000 */
[----:B------:R-:W-:-:S03]  /*23d0*/  FMNMX.FTZ R24, R42, R17, !PT ;  /* 0x000000112a187209 */ /* 0x000fc60007810000 */
[----:B------:R-:W0:Y:S01]  /*23e0*/  MUFU.TANH R40, R40 ;  /* 0x0000002800287308 */ /* 0x000e220000002400 */
[----:B----4-:R-:W-:-:S07]  /*23f0*/  FSEL R13, R13, -INF , P6 ;  /* 0xff8000000d0d7808 */ /* 0x010fce0003000000 */
[----:B------:R4:W5:Y:S01]  /*2400*/  MUFU.TANH R14, R43 ;  /* 0x0000002b000e7308 */ /* 0x0009620000002400 */
[----:B---3--:R-:W-:Y:S02]  /*2410*/  FSEL R8, R8, -INF , P5 ;  /* 0xff80000008087808 */ /* 0x008fe40002800000 */
[----:B------:R-:W-:-:S05]  /*2420*/  ISETP.GT.AND P5, PT, R34, 0x21, PT ;  /* 0x000000212200780c */ /* 0x000fca0003fa4270 */
[----:B------:R-:W3:Y:S01]  /*2430*/  MUFU.TANH R41, R41 ;  /* 0x0000002900297308 */ /* 0x000ee20000002400 */
[----:B----4-:R-:W-:Y:S02]  /*2440*/  FSEL R43, R32, -INF , P4 ;  /* 0xff800000202b7808 */ /* 0x010fe40002000000 */
[----:B0-----:R-:W-:Y:S02]  /*2450*/  FSEL R40, R40, -INF , P6 ;  /* 0xff80000028287808 */ /* 0x001fe40003000000 */
[----:B------:R-:W-:Y:S02]  /*2460*/  FMNMX.FTZ R17, R43, R24, !PT ;  /* 0x000000182b117209 */ /* 0x000fe40007810000 */
[C---:B------:R-:W-:Y:S01]  /*2470*/  ISETP.GT.AND P4, PT, R34.reuse, 0x28, PT ;  /* 0x000000282200780c */ /* 0x040fe20003f84270 */
[----:B------:R0:W4:Y:S01]  /*2480*/  MUFU.TANH R15, R46 ;  /* 0x0000002e000f7308 */ /* 0x0001220000002400 */
[----:B------:R-:W-:Y:S02]  /*2490*/  ISETP.GT.AND P6, PT, R34, 0x38, PT ;  /* 0x000000382200780c */ /* 0x000fe40003fc4270 */
[----:B-----5:R-:W-:-:S05]  /*24a0*/  FSEL R14, R14, -INF , P5 ;  /* 0xff8000000e0e7808 */ /* 0x020fca0002800000 */
[----:B------:R-:W5:Y:S01]  /*24b0*/  MUFU.TANH R44, R44 ;  /* 0x0000002c002c7308 */ /* 0x000f620000002400 */
[----:B0-----:R-:W-:Y:S02]  /*24c0*/  FSEL R46, R33, -INF , P3 ;  /* 0xff800000212e7808 */ /* 0x001fe40001800000 */
[----:B---3--:R-:W-:Y:S02]  /*24d0*/  FSEL R41, R41, -INF , P5 ;  /* 0xff80000029297808 */ /* 0x008fe40002800000 */
[----:B------:R-:W-:Y:S02]  /*24e0*/  FMNMX.FTZ R17, R46, R17, !PT ;  /* 0x000000112e117209 */ /* 0x000fe40007810000 */
[----:B------:R-:W-:Y:S01]  /*24f0*/  ISETP.GT.AND P3, PT, R34, 0x29, PT ;  /* 0x000000292200780c */ /* 0x000fe20003f64270 */
[----:B------:R-:W0:Y:S01]  /*2500*/  MUFU.TANH R45, R45 ;  /* 0x0000002d002d7308 */ /* 0x000e220000002400 */
[----:B------:R-:W-:Y:S02]  /*2510*/  FMNMX.FTZ R17, R36, R17, !PT ;  /* 0x0000001124117209 */ /* 0x000fe40007810000 */
[----:B------:R-:W-:-:S02]  /*2520*/  ISETP.GT.AND P5, PT, R34, 0x39, PT ;  /* 0x000000392200780c */ /* 0x000fc40003fa4270 */
[----:B----4-:R-:W-:-:S03]  /*2530*/  FSEL R15, R15, -INF , P4 ;  /* 0xff8000000f0f7808 */ /* 0x010fc60002000000 */
[----:B------:R3:W4:Y:S01]  /*2540*/  MUFU.TANH R18, R50 ;  /* 0x0000003200127308 */ /* 0x0007220000002400 */
[----:B-----5:R-:W-:Y:S02]  /*2550*/  FSEL R44, R44, -INF , P4 ;  /* 0xff8000002c2c7808 */ /* 0x020fe40002000000 */
[----:B------:R-:W-:-:S05]  /*2560*/  ISETP.GT.AND P4, PT, R34, 0x40, PT ;  /* 0x000000402200780c */ /* 0x000fca0003f84270 */
[----:B------:R-:W5:Y:S01]  /*2570*/  MUFU.TANH R48, R48 ;  /* 0x0000003000307308 */ /* 0x000f620000002400 */
[----:B---3--:R-:W-:Y:S02]  /*2580*/  FSEL R50, R37, -INF , P1 ;  /* 0xff80000025327808 */ /* 0x008fe40000800000 */
[----:B0-----:R-:W-:Y:S02]  /*2590*/  FSEL R45, R45, -INF , P3 ;  /* 0xff8000002d2d7808 */ /* 0x001fe40001800000 */
[----:B------:R-:W-:Y:S02]  /*25a0*/  FMNMX.FTZ R17, R50, R17, !PT ;  /* 0x0000001132117209 */ /* 0x000fe40007810000 */
[----:B------:R-:W-:Y:S01]  /*25b0*/  ISETP.GT.AND P1, PT, R34, 0x31, PT ;  /* 0x000000312200780c */ /* 0x000fe20003f24270 */
[----:B------:R-:W0:Y:S01]  /*25c0*/  MUFU.TANH R49, R49 ;  /* 0x0000003100317308 */ /* 0x000e220000002400 */
[----:B------:R-:W-:Y:S02]  /*25d0*/  FMNMX.FTZ R24, R40, R17, !PT ;  /* 0x0000001128187209 */ /* 0x000fe40007810000 */
[----:B----4-:R-:W-:-:S02]  /*25e0*/  FSEL R18, R18, -INF , P2 ;  /* 0xff80000012127808 */ /* 0x010fc40001000000 */
[----:B------:R-:W-:-:S03]  /*25f0*/  FMNMX.FTZ R17, R41, R24, !PT ;  /* 0x0000001829117209 */ /* 0x000fc60007810000 */
[----:B------:R-:W3:Y:S01]  /*2600*/  MUFU.TANH R52, R52 ;  /* 0x0000003400347308 */ /* 0x000ee20000002400 */
[----:B------:R-:W-:Y:S02]  /*2610*/  FMNMX.FTZ R24, R44, R17, !PT ;  /* 0x000000112c187209 */ /* 0x000fe40007810000 */
[----:B-----5:R-:W-:Y:S02]  /*2620*/  FSEL R48, R48, -INF , P2 ;  /* 0xff80000030307808 */ /* 0x020fe40001000000 */
[----:B------:R-:W-:Y:S02]  /*2630*/  FMNMX.FTZ R17, R45, R24, !PT ;  /* 0x000000182d117209 */ /* 0x000fe40007810000 */
[----:B------:R-:W-:Y:S01]  /*2640*/  ISETP.GT.AND P2, PT, R34, 0x48, PT ;  /* 0x000000482200780c */ /* 0x000fe20003f44270 */
[----:B------:R-:W4:Y:S01]  /*2650*/  MUFU.TANH R53, R53 ;  /* 0x0000003500357308 */ /* 0x000f220000002400 */
[----:B0-----:R-:W-:Y:S02]  /*2660*/  FSEL R49, R49, -INF , P1 ;  /* 0xff80000031317808 */ /* 0x001fe40000800000 */
[----:B------:R-:W-:-:S04]  /*2670*/  FMNMX.FTZ R24, R48, R17, !PT ;  /* 0x0000001130187209 */ /* 0x000fc80007810000 */
[----:B------:R-:W-:Y:S01]  /*2680*/  FMNMX.FTZ R17, R49, R24, !PT ;  /* 0x0000001831117209 */ /* 0x000fe20007810000 */
[----:B------:R-:W0:Y:S01]  /*2690*/  MUFU.TANH R47, R47 ;  /* 0x0000002f002f7308 */ /* 0x000e220000002400 */
[----:B---3--:R-:W-:-:S04]  /*26a0*/  FSEL R52, R52, -INF , P6 ;  /* 0xff80000034347808 */ /* 0x008fc80003000000 */
[----:B------:R-:W-:-:S03]  /*26b0*/  FMNMX.FTZ R24, R52, R17, !PT ;  /* 0x0000001134187209 */ /* 0x000fc60007810000 */
[----:B------:R-:W3:Y:S01]  /*26c0*/  MUFU.TANH R56, R56 ;  /* 0x0000003800387308 */ /* 0x000ee20000002400 */
[----:B----4-:R-:W-:-:S04]  /*26d0*/  FSEL R53, R53, -INF , P5 ;  /* 0xff80000035357808 */ /* 0x010fc80002800000 */
[----:B------:R-:W-:-:S03]  /*26e0*/  FMNMX.FTZ R19, R53, R24, !PT ;  /* 0x0000001835137209 */ /* 0x000fc60007810000 */
[----:B------:R-:W4:Y:S01]  /*26f0*/  MUFU.TANH R57, R57 ;  /* 0x0000003900397308 */ /* 0x000f220000002400 */
[----:B0-----:R-:W-:Y:S02]  /*2700*/  FSEL R17, R47, -INF , P3 ;  /* 0xff8000002f117808 */ /* 0x001fe40001800000 */
[----:B------:R-:W-:-:S05]  /*2710*/  ISETP.GT.AND P3, PT, R34, 0x41, PT ;  /* 0x000000412200780c */ /* 0x000fca0003f64270 */
        /* <DEDUP_REMOVED lines=13> */
[----:B----4-:R-:W-:Y:S02]  /*27f0*/  FSEL R20, R20, -INF , P6 ;  /* 0xff80000014147808 */ /* 0x010fe40003000000 */
[----:B------:R-:W-:-:S05]  /*2800*/  ISETP.GT.AND P6, PT, R34, 0x50, PT ;  /* 0x000000502200780c */ /* 0x000fca0003fc4270 */
[----:B------:R-:W4:Y:S01]  /*2810*/  MUFU.TANH R64, R64 ;  /* 0x0000004000407308 */ /* 0x000f220000002400 */
[----:B0-----:R-:W-:-:S04]  /*2820*/  FSEL R61, R61, -INF , P1 ;  /* 0xff8000003d3d7808 */ /* 0x001fc80000800000 */
[----:B------:R-:W-:-:S03]  /*2830*/  FMNMX.FTZ R25, R61, R24, !PT ;  /* 0x000000183d197209 */ /* 0x000fc60007810000 */
[----:B------:R-:W0:Y:S01]  /*2840*/  MUFU.TANH R22, R58 ;  /* 0x0000003a00167308 */ /* 0x000e220000002400 */
[----:B---3--:R-:W-:Y:S02]  /*2850*/  FSEL R21, R21, -INF , P5 ;  /* 0xff80000015157808 */ /* 0x008fe40002800000 */
[----:B------:R-:W-:-:S05]  /*2860*/  ISETP.GT.AND P5, PT, R34, 0x51, PT ;  /* 0x000000512200780c */ /* 0x000fca0003fa4270 */
        /* <DEDUP_REMOVED lines=67> */
[----:B0-----:R-:W-:Y:S01]  /*2ca0*/  FSEL R78, R78, -INF , P6 ;  /* 0xff8000004e4e7808 */ /* 0x001fe20003000000 */
[----:B------:R-:W0:Y:S06]  /*2cb0*/  SHFL.BFLY PT, R33, R32, 0x2, 0x1f ;  /* 0x0c401f0020217f89 */ /* 0x000e2c00000e0000 */
[----:B------:R-:W5:Y:S01]  /*2cc0*/  MUFU.TANH R83, R83 ;  /* 0x0000005300537308 */ /* 0x000f620000002400 */
[----:B---3--:R-:W-:-:S07]  /*2cd0*/  FSEL R79, R79, -INF , P5 ;  /* 0xff8000004f4f7808 */ /* 0x008fce0002800000 */
[----:B------:R-:W3:Y:S01]  /*2ce0*/  MUFU.TANH R86, R86 ;  /* 0x0000005600567308 */ /* 0x000ee20000002400 */
[----:B----4-:R-:W-:-:S07]  /*2cf0*/  FSEL R82, R82, -INF , P4 ;  /* 0xff80000052527808 */ /* 0x010fce0002000000 */
[----:B------:R-:W4:Y:S01]  /*2d00*/  MUFU.TANH R87, R87 ;  /* 0x0000005700577308 */ /* 0x000f220000002400 */
[----:B-----5:R-:W-:Y:S02]  /*2d10*/  FSEL R83, R83, -INF , P3 ;  /* 0xff80000053537808 */ /* 0x020fe40001800000 */
[----:B0-----:R-:W-:-:S05]  /*2d20*/  FMNMX.FTZ R33, R32, R33, !PT ;  /* 0x0000002120217209 */ /* 0x001fca0007810000 */
[----:B------:R-:W0:Y:S01]  /*2d30*/  SHFL.BFLY PT, R34, R33, 0x1, 0x1f ;  /* 0x0c201f0021227f89 */ /* 0x000e2200000e0000 */
[----:B---3--:R-:W-:Y:S02]  /*2d40*/  FSEL R86, R86, -INF , P2 ;  /* 0xff80000056567808 */ /* 0x008fe40001000000 */
[----:B----4-:R-:W-:Y:S02]  /*2d50*/  FSEL R87, R87, -INF , P1 ;  /* 0xff80000057577808 */ /* 0x010fe40000800000 */
[----:B0-----:R-:W-:Y:S01]  /*2d60*/  FMNMX.FTZ R185, R33, R34, !PT ;  /* 0x0000002221b97209 */ /* 0x001fe20007810000 */
[----:B------:R-:W-:-:S03]  /*2d70*/  IMAD.U32 R34, RZ, RZ, UR7 ;  /* 0x00000007ff227e24 */ /* 0x000fc6000f8e00ff */
[C---:B------:R-:W-:Y:S01]  /*2d80*/  FSETP.NEU.FTZ.AND P0, PT, R185.reuse, -INF , PT ;  /* 0xff800000b900780b */ /* 0x040fe20003f1d000 */
[----:B------:R-:W-:-:S05]  /*2d90*/  FFMA.FTZ R34, R185, R34, -8 ;  /* 0xc1000000b9227423 */ /* 0x000fca0000010022 */
[----:B------:R-:W-:Y:S02]  /*2da0*/  FSEL R55, R34, RZ, P0 ;  /* 0x000000ff22377208 */ /* 0x000fe40000000000 */
[----:B------:R-:W-:Y:S02]  /*2db0*/  FMNMX.FTZ R34, R5, R6, !PT ;  /* 0x0000000605227209 */ /* 0x000fe40007810000 */
[----:B------:R-:W-:Y:S01]  /*2dc0*/  ISETP.NE.AND P0, PT, R88, RZ, PT ;  /* 0x000000ff5800720c */ /* 0x000fe20003f05270 */
[--C-:B------:R-:W-:Y:S01]  /*2dd0*/  FFMA.FTZ R32, R39, UR7, -R55.reuse ;  /* 0x0000000727207c23 */ /* 0x100fe20008010837 */
[----:B------:R-:W-:Y:S01]  /*2de0*/  FMNMX.FTZ R37, R7, R34, !PT ;  /* 0x0000002207257209 */ /* 0x000fe20007810000 */
[--C-:B------:R-:W-:Y:S01]  /*2df0*/  FFMA.FTZ R33, R38, UR7, -R55.reuse ;  /* 0x0000000726217c23 */ /* 0x100fe20008010837 */
[--C-:B------:R-:W-:Y:S01]  /*2e00*/  FFMA.FTZ R38, R36, UR7, -R55.reuse ;  /* 0x0000000724267c23 */ /* 0x100fe20008010837 */
[--C-:B------:R-:W-:Y:S01]  /*2e10*/  FFMA.FTZ R154, R43, UR7, -R55.reuse ;  /* 0x000000072b9a7c23 */ /* 0x100fe20008010837 */
[----:B------:R-:W-:Y:S01]  /*2e20*/  FMNMX.FTZ R34, R8, R37, !PT ;  /* 0x0000002508227209 */ /* 0x000fe20007810000 */
[--C-:B------:R-:W-:Y:S01]  /*2e30*/  FFMA.FTZ R156, R40, UR7, -R55.reuse ;  /* 0x00000007289c7c23 */ /* 0x100fe20008010837 */
[--C-:B------:R-:W-:Y:S01]  /*2e40*/  FFMA.FTZ R152, R35, UR7, -R55.reuse ;  /* 0x0000000723987c23 */ /* 0x100fe20008010837 */
[--C-:B------:R-:W-:Y:S01]  /*2e50*/  FFMA.FTZ R35, R42, UR7, -R55.reuse ;  /* 0x000000072a237c23 */ /* 0x100fe20008010837 */
[----:B------:R-:W-:Y:S01]  /*2e60*/  FMNMX.FTZ R37, R9, R34, !PT ;  /* 0x0000002209257209 */ /* 0x000fe20007810000 */
[--C-:B------:R-:W-:Y:S01]  /*2e70*/  FFMA.FTZ R53, R53, UR7, -R55.reuse ;  /* 0x0000000735357c23 */ /* 0x100fe20008010837 */
[----:B------:R-:W-:Y:S01]  /*2e80*/  MUFU.EX2 R33, R33 ;  /* 0x0000002100217308 */ /* 0x000fe20000000800 */
        /* <DEDUP_REMOVED lines=15> */
[----:B------:R0:W-:Y:S01]  /*2f80*/  MUFU.EX2 R34, R38 ;  /* 0x0000002600227308 */ /* 0x0001e20000000800 */
[--C-:B------:R-:W-:Y:S01]  /*2f90*/  FFMA.FTZ R68, R68, UR7, -R55.reuse ;  /* 0x0000000744447c23 */ /* 0x100fe20008010837 */
[----:B------:R-:W-:Y:S01]  /*2fa0*/  FMNMX.FTZ R36, R14, R39, !PT ;  /* 0x000000270e247209 */ /* 0x000fe20007810000 */
[--C-:B------:R-:W-:Y:S01]  /*2fb0*/  FFMA.FTZ R39, R50, UR7, -R55.reuse ;  /* 0x0000000732277c23 */ /* 0x100fe20008010837 */
[--C-:B------:R-:W-:Y:S01]  /*2fc0*/  FFMA.FTZ R69, R69, UR7, -R55.reuse ;  /* 0x0000000745457c23 */ /* 0x100fe20008010837 */
[--C-:B------:R-:W-:Y:S01]  /*2fd0*/  FFMA.FTZ R160, R72, UR7, -R55.reuse ;  /* 0x0000000748a07c23 */ /* 0x100fe20008010837 */
[----:B------:R-:W-:Y:S01]  /*2fe0*/  FMNMX.FTZ R36, R15, R36, !PT ;  /* 0x000000240f247209 */ /* 0x000fe20007810000 */
[--C-:B------:R-:W-:Y:S01]  /*2ff0*/  FFMA.FTZ R76, R76, UR7, -R55.reuse ;  /* 0x000000074c4c7c23 */ /* 0x100fe20008010837 */
[----:B------:R-:W3:Y:S01]  /*3000*/  MUFU.EX2 R152, R152 ;  /* 0x0000009800987308 */ /* 0x000ee20000000800 */
[--C-:B------:R-:W-:Y:S01]  /*3010*/  FFMA.FTZ R77, R77, UR7, -R55.reuse ;  /* 0x000000074d4d7c23 */ /* 0x100fe20008010837 */
[----:B------:R-:W-:Y:S01]  /*3020*/  FMNMX.FTZ R43, R17, R36, !PT ;  /* 0x00000024112b7209 */ /* 0x000fe20007810000 */
[--C-:B------:R-:W-:Y:S01]  /*3030*/  FFMA.FTZ R162, R80, UR7, -R55.reuse ;  /* 0x0000000750a27c23 */ /* 0x100fe20008010837 */
[--C-:B------:R-:W-:Y:S01]  /*3040*/  FFMA.FTZ R81, R81, UR7, -R55.reuse ;  /* 0x0000000751517c23 */ /* 0x100fe20008010837 */
[----:B------:R-:W-:Y:S01]  /*3050*/  FFMA.FTZ R84, R84, UR7, -R55 ;  /* 0x0000000754547c23 */ /* 0x000fe20008010837 */
[----:B------:R-:W-:-:S02]  /*3060*/  FMNMX.FTZ R36, R18, R43, !PT ;  /* 0x0000002b12247209 */ /* 0x000fc40007810000 */
[----:B------:R-:W4:Y:S02]  /*3070*/  MUFU.EX2 R32, R32 ;  /* 0x0000002000207308 */ /* 0x000f240000000800 */
[----:B------:R-:W-:-:S04]  /*3080*/  FMNMX.FTZ R43, R19, R36, !PT ;  /* 0x00000024132b7209 */ /* 0x000fc80007810000 */
[----:B------:R-:W-:Y:S02]  /*3090*/  FMNMX.FTZ R36, R20, R43, !PT ;  /* 0x0000002b14247209 */ /* 0x000fe40007810000 */
[----:B------:R-:W-:Y:S02]  /*30a0*/  MUFU.EX2 R35, R35 ;  /* 0x0000002300237308 */ /* 0x000fe40000000800 */
[----:B------:R-:W-:Y:S01]  /*30b0*/  FMNMX.FTZ R43, R21, R36, !PT ;  /* 0x00000024152b7209 */ /* 0x000fe20007810000 */
[----:B------:R-:W-:-:S03]  /*30c0*/  FFMA.FTZ R36, R44, UR7, -R55 ;  /* 0x000000072c247c23 */ /* 0x000fc60008010837 */
[----:B0-----:R-:W-:Y:S02]  /*30d0*/  FMNMX.FTZ R38, R22, R43, !PT ;  /* 0x0000002b16267209 */ /* 0x001fe40007810000 */
[----:B------:R-:W-:Y:S02]  /*30e0*/  MUFU.EX2 R154, R154 ;  /* 0x0000009a009a7308 */ /* 0x000fe40000000800 */
[----:B------:R-:W-:-:S04]  /*30f0*/  FMNMX.FTZ R43, R23, R38, !PT ;  /* 0x00000026172b7209 */ /* 0x000fc80007810000 */
[----:B------:R-:W-:Y:S02]  /*3100*/  FMNMX.FTZ R38, R24, R43, !PT ;  /* 0x0000002b18267209 */ /* 0x000fe40007810000 */
[----:B------:R-:W-:Y:S02]  /*3110*/  MUFU.EX2 R37, R37 ;  /* 0x0000002500257308 */ /* 0x000fe40000000800 */
[----:B------:R-:W-:-:S04]  /*3120*/  FMNMX.FTZ R43, R25, R38, !PT ;  /* 0x00000026192b7209 */ /* 0x000fc80007810000 */
[----:B------:R-:W-:Y:S02]  /*3130*/  FMNMX.FTZ R38, R26, R43, !PT ;  /* 0x0000002b1a267209 */ /* 0x000fe40007810000 */
[----:B------:R-:W-:Y:S02]  /*3140*/  MUFU.EX2 R39, R39 ;  /* 0x0000002700277308 */ /* 0x000fe40000000800 */
[----:B------:R-:W-:-:S04]  /*3150*/  FMNMX.FTZ R43, R27, R38, !PT ;  /* 0x000000261b2b7209 */ /* 0x000fc80007810000 */
[----:B------:R-:W-:Y:S02]  /*3160*/  FMNMX.FTZ R38, R28, R43, !PT ;  /* 0x0000002b1c267209 */ /* 0x000fe40007810000 */
[----:B------:R-:W-:Y:S02]  /*3170*/  MUFU.EX2 R156, R156 ;  /* 0x0000009c009c7308 */ /* 0x000fe40000000800 */
[----:B------:R-:W-:Y:S01]  /*3180*/  FMNMX.FTZ R47, R29, R38, !PT ;  /* 0x000000261d2f7209 */ /* 0x000fe20007810000 */
[----:B------:R-:W-:-:S03]  /*3190*/  FFMA.FTZ R38, R52, UR7, -R55 ;  /* 0x0000000734267c23 */ /* 0x000fc60008010837 */
        /* <DEDUP_REMOVED lines=11> */
[----:B------:R-:W-:-:S05]  /*3250*/  FMNMX.FTZ R40, R87, R40, !PT ;  /* 0x0000002857287209 */ /* 0x000fca0007810000 */
[----:B------:R-:W0:Y:S01]  /*3260*/  SHFL.BFLY PT, R51, R40, 0x2, 0x1f ;  /* 0x0c401f0028337f89 */ /* 0x000e2200000e0000 */
[----:B------:R5:W-:Y:S08]  /*3270*/  MUFU.EX2 R43, R49 ;  /* 0x00000031002b7308 */ /* 0x000bf00000000800 */
[----:B------:R-:W-:Y:S01]  /*3280*/  MUFU.EX2 R38, R38 ;  /* 0x0000002600267308 */ /* 0x000fe20000000800 */
[----:B-----5:R-:W-:-:S07]  /*3290*/  FFMA.FTZ R49, R65, UR7, -R55 ;  /* 0x0000000741317c23 */ /* 0x020fce0008010837 */
[----:B------:R-:W-:Y:S01]  /*32a0*/  MUFU.EX2 R164, R164 ;  /* 0x000000a400a47308 */ /* 0x000fe20000000800 */
[----:B0-----:R-:W-:-:S07]  /*32b0*/  FMNMX.FTZ R42, R40, R51, !PT ;  /* 0x00000033282a7209 */ /* 0x001fce0007810000 */
[----:B------:R-:W-:Y:S01]  /*32c0*/  MUFU.EX2 R47, R57 ;  /* 0x00000039002f7308 */ /* 0x000fe20000000800 */
[--C-:B------:R-:W-:Y:S01]  /*32d0*/  FFMA.FTZ R51, R73, UR7, -R55.reuse ;  /* 0x0000000749337c23 */ /* 0x100fe20008010837 */
[----:B------:R-:W-:Y:S01]  /*32e0*/  FFMA.FTZ R55, R85, UR7, -R55 ;  /* 0x0000000755377c23 */ /* 0x000fe20008010837 */
[----:B------:R-:W0:Y:S05]  /*32f0*/  SHFL.BFLY PT, R53, R42, 0x1, 0x1f ;  /* 0x0c201f002a357f89 */ /* 0x000e2a00000e0000 */
[----:B------:R-:W-:Y:S08]  /*3300*/  MUFU.EX2 R60, R60 ;  /* 0x0000003c003c7308 */ /* 0x000ff00000000800 */
[----:B------:R-:W-:Y:S08]  /*3310*/  MUFU.EX2 R61, R61 ;  /* 0x0000003d003d7308 */ /* 0x000ff00000000800 */
[----:B------:R-:W-:Y:S01]  /*3320*/  MUFU.EX2 R166, R166 ;  /* 0x000000a600a67308 */ /* 0x000fe20000000800 */
[----:B0-----:R-:W-:Y:S01]  /*3330*/  FMNMX.FTZ R170, R42, R53, !PT ;  /* 0x000000352aaa7209 */ /* 0x001fe20007810000 */
[----:B------:R-:W-:-:S03]  /*3340*/  IMAD.U32 R53, RZ, RZ, UR7 ;  /* 0x00000007ff357e24 */ /* 0x000fc6000f8e00ff */
[C---:B------:R-:W-:Y:S01]  /*3350*/  FSETP.NEU.FTZ.AND P1, PT, R170.reuse, -INF , PT ;  /* 0xff800000aa00780b */ /* 0x040fe20003f3d000 */
[----:B------:R-:W-:Y:S02]  /*3360*/  FFMA.FTZ R40, R170, R53, -8 ;  /* 0xc1000000aa287423 */ /* 0x000fe40000010035 */
[----:B------:R-:W-:Y:S03]  /*3370*/  MUFU.EX2 R49, R49 ;  /* 0x0000003100317308 */ /* 0x000fe60000000800 */
[----:B------:R-:W-:-:S05]  /*3380*/  FSEL R40, R40, RZ, P1 ;  /* 0x000000ff28287208 */ /* 0x000fca0000800000 */
[----:B------:R-:W-:Y:S01]  /*3390*/  MUFU.EX2 R68, R68 ;  /* 0x0000004400447308 */ /* 0x000fe20000000800 */
[--C-:B------:R-:W-:Y:S01]  /*33a0*/  FFMA.FTZ R5, R5, UR7, -R40.reuse ;  /* 0x0000000705057c23 */ /* 0x100fe20008010828 */
[--C-:B------:R-:W-:Y:S01]  /*33b0*/  FFMA.FTZ R6, R6, UR7, -R40.reuse ;  /* 0x0000000706067c23 */ /* 0x100fe20008010828 */
[--C-:B------:R-:W-:Y:S01]  /*33c0*/  FFMA.FTZ R7, R7, UR7, -R40.reuse ;  /* 0x0000000707077c23 */ /* 0x100fe20008010828 */
[--C-:B------:R-:W-:Y:S01]  /*33d0*/  FFMA.FTZ R8, R8, UR7, -R40.reuse ;  /* 0x0000000708087c23 */ /* 0x100fe20008010828 */
[--C-:B------:R-:W-:Y:S01]  /*33e0*/  FFMA.FTZ R9, R9, UR7, -R40.reuse ;  /* 0x0000000709097c23 */ /* 0x100fe20008010828 */
[--C-:B------:R-:W-:Y:S01]  /*33f0*/  FFMA.FTZ R10, R10, UR7, -R40.reuse ;  /* 0x000000070a0a7c23 */ /* 0x100fe20008010828 */
[--C-:B------:R-:W-:Y:S01]  /*3400*/  FFMA.FTZ R11, R11, UR7, -R40.reuse ;  /* 0x000000070b0b7c23 */ /* 0x100fe20008010828 */
[----:B------:R3:W-:Y:S01]  /*3410*/  MUFU.EX2 R153, R5 ;  /* 0x0000000500997308 */ /* 0x0007e20000000800 */
[--C-:B------:R-:W-:Y:S01]  /*3420*/  FFMA.FTZ R12, R12, UR7, -R40.reuse ;  /* 0x000000070c0c7c23 */ /* 0x100fe20008010828 */
[--C-:B------:R-:W-:Y:S01]  /*3430*/  FFMA.FTZ R13, R13, UR7, -R40.reuse ;  /* 0x000000070d0d7c23 */ /* 0x100fe20008010828 */
[--C-:B------:R-:W-:Y:S01]  /*3440*/  FFMA.FTZ R17, R17, UR7, -R40.reuse ;  /* 0x0000000711117c23 */ /* 0x100fe20008010828 */
[--C-:B------:R-:W-:Y:S01]  /*3450*/  FFMA.FTZ R14, R14, UR7, -R40.reuse ;  /* 0x000000070e0e7c23 */ /* 0x100fe20008010828 */
[--C-:B------:R-:W-:Y:S01]  /*3460*/  FFMA.FTZ R15, R15, UR7, -R40.reuse ;  /* 0x000000070f0f7c23 */ /* 0x100fe20008010828 */
[--C-:B------:R-:W-:Y:S01]  /*3470*/  FFMA.FTZ R18, R18, UR7, -R40.reuse ;  /* 0x0000000712127c23 */ /* 0x100fe20008010828 */
[--C-:B------:R-:W-:Y:S01]  /*3480*/  FFMA.FTZ R19, R19, UR7, -R40.reuse ;  /* 0x0000000713137c23 */ /* 0x100fe20008010828 */
[----:B------:R-:W0:Y:S01]  /*3490*/  MUFU.EX2 R42, R6 ;  /* 0x00000006002a7308 */ /* 0x000e220000000800 */
[----:B---3--:R-:W-:Y:S01]  /*34a0*/  FADD.FTZ R5, R152, R33 ;  /* 0x0000002198057221 */ /* 0x008fe20000010000 */
[--C-:B------:R-:W-:Y:S01]  /*34b0*/  FFMA.FTZ R20, R20, UR7, -R40.reuse ;  /* 0x0000000714147c23 */ /* 0x100fe20008010828 */
[--C-:B------:R-:W-:Y:S01]  /*34c0*/  FFMA.FTZ R21, R21, UR7, -R40.reuse ;  /* 0x0000000715157c23 */ /* 0x100fe20008010828 */
[--C-:B------:R-:W-:Y:S01]  /*34d0*/  FFMA.FTZ R22, R22, UR7, -R40.reuse ;  /* 0x0000000716167c23 */ /* 0x100fe20008010828 */
[----:B----4-:R-:W-:Y:S01]  /*34e0*/  FADD.FTZ R46, R32, R5 ;  /* 0x00000005202e7221 */ /* 0x010fe20000010000 */
[--C-:B------:R-:W-:Y:S01]  /*34f0*/  FFMA.FTZ R23, R23, UR7, -R40.reuse ;  /* 0x0000000717177c23 */ /* 0x100fe20008010828 */
[--C-:B------:R-:W-:Y:S01]  /*3500*/  FFMA.FTZ R24, R24, UR7, -R40.reuse ;  /* 0x0000000718187c23 */ /* 0x100fe20008010828 */
[----:B------:R-:W3:Y:S01]  /*3510*/  MUFU.EX2 R7, R7 ;  /* 0x0000000700077308 */ /* 0x000ee20000000800 */
[--C-:B------:R-:W-:Y:S01]  /*3520*/  FFMA.FTZ R25, R25, UR7, -R40.reuse ;  /* 0x0000000719197c23 */ /* 0x100fe20008010828 */
[--C-:B------:R-:W-:Y:S01]  /*3530*/  FFMA.FTZ R26, R26, UR7, -R40.reuse ;  /* 0x000000071a1a7c23 */ /* 0x100fe20008010828 */
[--C-:B------:R-:W-:Y:S01]  /*3540*/  FFMA.FTZ R27, R27, UR7, -R40.reuse ;  /* 0x000000071b1b7c23 */ /* 0x100fe20008010828 */
[--C-:B------:R-:W-:Y:S01]  /*3550*/  FFMA.FTZ R28, R28, UR7, -R40.reuse ;  /* 0x000000071c1c7c23 */ /* 0x100fe20008010828 */
[--C-:B------:R-:W-:Y:S01]  /*3560*/  FFMA.FTZ R29, R29, UR7, -R40.reuse ;  /* 0x000000071d1d7c23 */ /* 0x100fe20008010828 */
[--C-:B------:R-:W-:Y:S01]  /*3570*/  FFMA.FTZ R30, R30, UR7, -R40.reuse ;  /* 0x000000071e1e7c23 */ /* 0x100fe20008010828 */
[----:B------:R-:W-:Y:S01]  /*3580*/  FFMA.FTZ R31, R31, UR7, -R40 ;  /* 0x000000071f1f7c23 */ /* 0x000fe20008010828 */
[----:B------:R-:W4:Y:S01]  /*3590*/  MUFU.EX2 R8, R8 ;  /* 0x0000000800087308 */ /* 0x000f220000000800 */
[----:B0-----:R-:W-:Y:S01]  /*35a0*/  FADD.FTZ R44, R153, R42 ;  /* 0x0000002a992c7221 */ /* 0x001fe20000010000 */
[--C-:B------:R-:W-:Y:S01]  /*35b0*/  FFMA.FTZ R78, R78, UR7, -R40.reuse ;  /* 0x000000074e4e7c23 */ /* 0x100fe20008010828 */
[--C-:B------:R-:W-:Y:S01]  /*35c0*/  FFMA.FTZ R79, R79, UR7, -R40.reuse ;  /* 0x000000074f4f7c23 */ /* 0x100fe20008010828 */
[--C-:B------:R-:W-:Y:S01]  /*35d0*/  FFMA.FTZ R82, R82, UR7, -R40.reuse ;  /* 0x0000000752527c23 */ /* 0x100fe20008010828 */
[--C-:B------:R-:W-:Y:S01]  /*35e0*/  FFMA.FTZ R83, R83, UR7, -R40.reuse ;  /* 0x0000000753537c23 */ /* 0x100fe20008010828 */
[--C-:B------:R-:W-:Y:S01]  /*35f0*/  FFMA.FTZ R86, R86, UR7, -R40.reuse ;  /* 0x0000000756567c23 */ /* 0x100fe20008010828 */
[----:B------:R-:W-:Y:S01]  /*3600*/  FFMA.FTZ R40, R87, UR7, -R40 ;  /* 0x0000000757287c23 */ /* 0x000fe20008010828 */
[----:B------:R-:W0:Y:S01]  /*3610*/  MUFU.EX2 R9, R9 ;  /* 0x0000000900097308 */ /* 0x000e220000000800 */
[----:B---3--:R-:W-:-:S07]  /*3620*/  FADD.FTZ R5, R7, R44 ;  /* 0x0000002c07057221 */ /* 0x008fce0000010000 */
[----:B------:R-:W3:Y:S01]  /*3630*/  MUFU.EX2 R10, R10 ;  /* 0x0000000a000a7308 */ /* 0x000ee20000000800 */
[----:B----4-:R-:W-:-:S07]  /*3640*/  FADD.FTZ R44, R8, R5 ;  /* 0x00000005082c7221 */ /* 0x010fce0000010000 */
[----:B------:R-:W4:Y:S01]  /*3650*/  MUFU.EX2 R11, R11 ;  /* 0x0000000b000b7308 */ /* 0x000f220000000800 */
[----:B0-----:R-:W-:-:S07]  /*3660*/  FADD.FTZ R5, R9, R44 ;  /* 0x0000002c09057221 */ /* 0x001fce0000010000 */
[----:B------:R-:W0:Y:S01]  /*3670*/  MUFU.EX2 R12, R12 ;  /* 0x0000000c000c7308 */ /* 0x000e220000000800 */
[----:B---3--:R-:W-:-:S07]  /*3680*/  FADD.FTZ R44, R10, R5 ;  /* 0x000000050a2c7221 */ /* 0x008fce0000010000 */
[----:B------:R3:W-:Y:S01]  /*3690*/  MUFU.EX2 R6, R17 ;  /* 0x0000001100067308 */ /* 0x0007e20000000800 */
[----:B----4-:R-:W-:-:S07]  /*36a0*/  FADD.FTZ R5, R11, R44 ;  /* 0x0000002c0b057221 */ /* 0x010fce0000010000 */
[----:B------:R-:W4:Y:S01]  /*36b0*/  MUFU.EX2 R13, R13 ;  /* 0x0000000d000d7308 */ /* 0x000f220000000800 */
[C---:B---3--:R-:W-:Y:S01]  /*36c0*/  FADD.FTZ R17, R35.reuse, R46 ;  /* 0x0000002e23117221 */ /* 0x048fe20000010000 */
[----:B0-----:R-:W-:Y:S01]  /*36d0*/  FADD.FTZ R44, R12, R5 ;  /* 0x000000050c2c7221 */ /* 0x001fe20000010000 */
[----:B------:R-:W-:Y:S02]  /*36e0*/  F2FP.SATFINITE.E4M3.F32.PACK_AB_MERGE_C R35, R35, R32, RZ ;  /* 0x000000202323723e */ /* 0x000fe400048070ff */
[----:B------:R-:W-:Y:S01]  /*36f0*/  FADD.FTZ R46, R154, R17 ;  /* 0x000000119a2e7221 */ /* 0x000fe20000010000 */
[----:B------:R-:W-:Y:S02]  /*3700*/  F2FP.SATFINITE.E4M3.F32.PACK_AB_MERGE_C R12, R12, R11, RZ ;  /* 0x0000000b0c0c723e */ /* 0x000fe400048070ff */
[----:B------:R-:W0:Y:S01]  /*3710*/  MUFU.EX2 R14, R14 ;  /* 0x0000000e000e7308 */ /* 0x000e220000000800 */
[----:B------:R-:W-:Y:S01]  /*3720*/  FADD.FTZ R17, R37, R46 ;  /* 0x0000002e25117221 */ /* 0x000fe20000010000 */
[----:B------:R-:W-:-:S02]  /*3730*/  F2FP.SATFINITE.E4M3.F32.PACK_AB_MERGE_C R152, R33, R152, R35 ;  /* 0x000000982198723e */ /* 0x000fc40004807023 */
[----:B------:R-:W-:Y:S01]  /*3740*/  F2FP.SATFINITE.E4M3.F32.PACK_AB_MERGE_C R155, R10, R9, R12 ;  /* 0x000000090a9b723e */ /* 0x000fe2000480700c */
[----:B------:R-:W-:-:S03]  /*3750*/  FADD.FTZ R46, R34, R17 ;  /* 0x00000011222e7221 */ /* 0x000fc60000010000 */
[----:B------:R-:W3:Y:S01]  /*3760*/  MUFU.EX2 R15, R15 ;  /* 0x0000000f000f7308 */ /* 0x000ee20000000800 */
[----:B------:R-:W-:Y:S01]  /*3770*/  FADD.FTZ R17, R39, R46 ;  /* 0x0000002e27117221 */ /* 0x000fe20000010000 */
[----:B----4-:R-:W-:Y:S01]  /*3780*/  FADD.FTZ R5, R13, R44 ;  /* 0x0000002c0d057221 */ /* 0x010fe20000010000 */
[----:B------:R-:W-:Y:S02]  /*3790*/  F2FP.SATFINITE.E4M3.F32.PACK_AB_MERGE_C R39, R39, R34, RZ ;  /* 0x000000222727723e */ /* 0x000fe400048070ff */
[----:B------:R-:W-:Y:S02]  /*37a0*/  FADD.FTZ R46, R156, R17 ;  /* 0x000000119c2e7221 */ /* 0x000fe40000010000 */
[----:B------:R-:W-:Y:S01]  /*37b0*/  F2FP.SATFINITE.E4M3.F32.PACK_AB_MERGE_C R154, R37, R154, R39 ;  /* 0x0000009a259a723e */ /* 0x000fe20004807027 */
[----:B------:R-:W4:Y:S01]  /*37c0*/  MUFU.EX2 R18, R18 ;  /* 0x0000001200127308 */ /* 0x000f220000000800 */
[----:B0-----:R-:W-:Y:S01]  /*37d0*/  FADD.FTZ R44, R14, R5 ;  /* 0x000000050e2c7221 */ /* 0x001fe20000010000 */
[----:B------:R-:W-:-:S04]  /*37e0*/  FADD.FTZ R17, R41, R46 ;  /* 0x0000002e29117221 */ /* 0x000fc80000010000 */
[----:B------:R-:W-:Y:S01]  /*37f0*/  FADD.FTZ R46, R36, R17 ;  /* 0x00000011242e7221 */ /* 0x000fe20000010000 */
[----:B------:R-:W-:Y:S01]  /*3800*/  F2FP.SATFINITE.E4M3.F32.PACK_AB_MERGE_C R36, R45, R36, RZ ;  /* 0x000000242d24723e */ /* 0x000fe200048070ff */
[----:B------:R-:W0:Y:S01]  /*3810*/  MUFU.EX2 R19, R19 ;  /* 0x0000001300137308 */ /* 0x000e220000000800 */
[----:B---3--:R-:W-:Y:S01]  /*3820*/  FADD.FTZ R5, R15, R44 ;  /* 0x0000002c0f057221 */ /* 0x008fe20000010000 */
[----:B------:R-:W-:Y:S01]  /*3830*/  FADD.FTZ R17, R45, R46 ;  /* 0x0000002e2d117221 */ /* 0x000fe20000010000 */
[C---:B------:R-:W-:Y:S02]  /*3840*/  F2FP.SATFINITE.E4M3.F32.PACK_AB_MERGE_C R15, R6.reuse, R15, RZ ;  /* 0x0000000f060f723e */ /* 0x040fe400048070ff */
[----:B------:R-:W-:Y:S01]  /*3850*/  FADD.FTZ R5, R6, R5 ;  /* 0x0000000506057221 */ /* 0x000fe20000010000 */
[----:B------:R-:W-:Y:S01]  /*3860*/  FADD.FTZ R44, R158, R17 ;  /* 0x000000119e2c7221 */ /* 0x000fe20000010000 */
[----:B------:R-:W-:Y:S01]  /*3870*/  F2FP.SATFINITE.E4M3.F32.PACK_AB_MERGE_C R156, R41, R156, R36 ;  /* 0x0000009c299c723e */ /* 0x000fe20004807024 */
[----:B------:R-:W3:Y:S01]  /*3880*/  MUFU.EX2 R20, R20 ;  /* 0x0000001400147308 */ /* 0x000ee20000000800 */
[----:B----4-:R-:W-:Y:S01]  /*3890*/  FADD.FTZ R46, R18, R5 ;  /* 0x00000005122e7221 */ /* 0x010fe20000010000 */
[----:B------:R-:W-:Y:S01]  /*38a0*/  FADD.FTZ R5, R43, R44 ;  /* 0x0000002c2b057221 */ /* 0x000fe20000010000 */
[----:B------:R-:W-:-:S03]  /*38b0*/  F2FP.SATFINITE.E4M3.F32.PACK_AB_MERGE_C R157, R14, R13, R15 ;  /* 0x0000000d0e9d723e */ /* 0x000fc6000480700f */
[----:B------:R-:W-:Y:S01]  /*38c0*/  FADD.FTZ R44, R38, R5 ;  /* 0x00000005262c7221 */ /* 0x000fe20000010000 */
[----:B------:R-:W-:Y:S01]  /*38d0*/  F2FP.SATFINITE.E4M3.F32.PACK_AB_MERGE_C R38, R59, R38, RZ ;  /* 0x000000263b26723e */ /* 0x000fe200048070ff */
[----:B------:R-:W4:Y:S01]  /*38e0*/  MUFU.EX2 R21, R21 ;  /* 0x0000001500157308 */ /* 0x000f220000000800 */
[----:B0-----:R-:W-:Y:S01]  /*38f0*/  FADD.FTZ R17, R19, R46 ;  /* 0x0000002e13117221 */ /* 0x001fe20000010000 */
[----:B------:R-:W-:Y:S01]  /*3900*/  FADD.FTZ R5, R59, R44 ;  /* 0x0000002c3b057221 */ /* 0x000fe20000010000 */
[----:B------:R-:W-:-:S03]  /*3910*/  F2FP.SATFINITE.E4M3.F32.PACK_AB_MERGE_C R158, R43, R158, R38 ;  /* 0x0000009e2b9e723e */ /* 0x000fc60004807026 */
[----:B------:R-:W-:Y:S02]  /*3920*/  FADD.FTZ R44, R164, R5 ;  /* 0x00000005a42c7221 */ /* 0x000fe40000010000 */
[----:B------:R-:W0:Y:S01]  /*3930*/  MUFU.EX2 R22, R22 ;  /* 0x0000001600167308 */ /* 0x000e220000000800 */
[----:B---3--:R-:W-:Y:S01]  /*3940*/  FADD.FTZ R46, R20, R17 ;  /* 0x00000011142e7221 */ /* 0x008fe20000010000 */
[----:B------:R-:W-:-:S04]  /*3950*/  FADD.FTZ R5, R47, R44 ;  /* 0x0000002c2f057221 */ /* 0x000fc80000010000 */
[----:B------:R-:W-:Y:S01]  /*3960*/  FADD.FTZ R44, R60, R5 ;  /* 0x000000053c2c7221 */ /* 0x000fe20000010000 */
[----:B------:R-:W-:Y:S01]  /*3970*/  F2FP.SATFINITE.E4M3.F32.PACK_AB_MERGE_C R60, R61, R60, RZ ;  /* 0x0000003c3d3c723e */ /* 0x000fe200048070ff */
[----:B------:R-:W3:Y:S01]  /*3980*/  MUFU.EX2 R23, R23 ;  /* 0x0000001700177308 */ /* 0x000ee20000000800 */
[----:B----4-:R-:W-:Y:S01]  /*3990*/  FADD.FTZ R17, R21, R46 ;  /* 0x0000002e15117221 */ /* 0x010fe20000010000 */
[----:B------:R-:W-:Y:S01]  /*39a0*/  FADD.FTZ R5, R61, R44 ;  /* 0x0000002c3d057221 */ /* 0x000fe20000010000 */
[----:B------:R-:W-:Y:S02]  /*39b0*/  F2FP.SATFINITE.E4M3.F32.PACK_AB_MERGE_C R20, R21, R20, RZ ;  /* 0x000000141514723e */ /* 0x000fe400048070ff */
[----:B------:R-:W-:Y:S01]  /*39c0*/  F2FP.SATFINITE.E4M3.F32.PACK_AB_MERGE_C R164, R47, R164, R60 ;  /* 0x000000a42fa4723e */ /* 0x000fe2000480703c */
[----:B------:R-:W-:Y:S01]  /*39d0*/  FADD.FTZ R44, R166, R5 ;  /* 0x00000005a62c7221 */ /* 0x000fe20000010000 */
[----:B------:R-:W-:Y:S01]  /*39e0*/  F2FP.SATFINITE.E4M3.F32.PACK_AB_MERGE_C R159, R19, R18, R20 ;  /* 0x00000012139f723e */ /* 0x000fe20004807014 */
[----:B------:R-:W4:Y:S01]  /*39f0*/  MUFU.EX2 R24, R24 ;  /* 0x0000001800187308 */ /* 0x000f220000000800 */
[----:B0-----:R-:W-:Y:S01]  /*3a00*/  FADD.FTZ R46, R22, R17 ;  /* 0x00000011162e7221 */ /* 0x001fe20000010000 */
[----:B------:R-:W-:-:S06]  /*3a10*/  FADD.FTZ R5, R49, R44 ;  /* 0x0000002c31057221 */ /* 0x000fcc0000010000 */
[----:B------:R-:W0:Y:S01]  /*3a20*/  MUFU.EX2 R25, R25 ;  /* 0x0000001900197308 */ /* 0x000e220000000800 */
[----:B---3--:R-:W-:-:S07]  /*3a30*/  FADD.FTZ R17, R23, R46 ;  /* 0x0000002e17117221 */ /* 0x008fce0000010000 */
[----:B------:R-:W3:Y:S01]  /*3a40*/  MUFU.EX2 R26, R26 ;  /* 0x0000001a001a7308 */ /* 0x000ee20000000800 */
[----:B----4-:R-:W-:-:S07]  /*3a50*/  FADD.FTZ R46, R24, R17 ;  /* 0x00000011182e7221 */ /* 0x010fce0000010000 */
[----:B------:R-:W4:Y:S01]  /*3a60*/  MUFU.EX2 R27, R27 ;  /* 0x0000001b001b7308 */ /* 0x000f220000000800 */
[C---:B0-----:R-:W-:Y:S01]  /*3a70*/  FADD.FTZ R17, R25.reuse, R46 ;  /* 0x0000002e19117221 */ /* 0x041fe20000010000 */
[----:B------:R-:W-:-:S04]  /*3a80*/  F2FP.SATFINITE.E4M3.F32.PACK_AB_MERGE_C R24, R25, R24, RZ ;  /* 0x000000181918723e */ /* 0x000fc800048070ff */
[----:B------:R-:W-:Y:S02]  /*3a90*/  F2FP.SATFINITE.E4M3.F32.PACK_AB_MERGE_C R165, R23, R22, R24 ;  /* 0x0000001617a5723e */ /* 0x000fe40004807018 */
[----:B------:R-:W0:Y:S01]  /*3aa0*/  MUFU.EX2 R28, R28 ;  /* 0x0000001c001c7308 */ /* 0x000e220000000800 */
[----:B---3--:R-:W-:-:S07]  /*3ab0*/  FADD.FTZ R32, R26, R17 ;  /* 0x000000111a207221 */ /* 0x008fce0000010000 */
[----:B------:R-:W3:Y:S01]  /*3ac0*/  MUFU.EX2 R29, R29 ;  /* 0x0000001d001d7308 */ /* 0x000ee20000000800 */
[----:B----4-:R-:W-:Y:S01]  /*3ad0*/  FADD.FTZ R17, R27, R32 ;  /* 0x000000201b117221 */ /* 0x010fe20000010000 */
[----:B------:R-:W-:-:S06]  /*3ae0*/  FADD.FTZ R32, R68, R5 ;  /* 0x0000000544207221 */ /* 0x000fcc0000010000 */
[----:B------:R-:W4:Y:S01]  /*3af0*/  MUFU.EX2 R69, R69 ;  /* 0x0000004500457308 */ /* 0x000f220000000800 */
[----:B0-----:R-:W-:-:S07]  /*3b00*/  FADD.FTZ R34, R28, R17 ;  /* 0x000000111c227221 */ /* 0x001fce0000010000 */
[----:B------:R-:W0:Y:S01]  /*3b10*/  MUFU.EX2 R30, R30 ;  /* 0x0000001e001e7308 */ /* 0x000e220000000800 */
[C---:B---3--:R-:W-:Y:S01]  /*3b20*/  FADD.FTZ R17, R29.reuse, R34 ;  /* 0x000000221d117221 */ /* 0x048fe20000010000 */
[----:B------:R-:W-:Y:S02]  /*3b30*/  F2FP.SATFINITE.E4M3.F32.PACK_AB_MERGE_C R34, R8, R7, RZ ;  /* 0x000000070822723e */ /* 0x000fe400048070ff */
[----:B------:R-:W-:Y:S02]  /*3b40*/  F2FP.SATFINITE.E4M3.F32.PACK_AB_MERGE_C R28, R29, R28, RZ ;  /* 0x0000001c1d1c723e */ /* 0x000fe400048070ff */
[----:B------:R-:W-:Y:S02]  /*3b50*/  F2FP.SATFINITE.E4M3.F32.PACK_AB_MERGE_C R153, R42, R153, R34 ;  /* 0x000000992a99723e */ /* 0x000fe40004807022 */
[----:B------:R-:W3:Y:S01]  /*3b60*/  MUFU.EX2 R160, R160 ;  /* 0x000000a000a07308 */ /* 0x000ee20000000800 */
[C---:B----4-:R-:W-:Y:S01]  /*3b70*/  FADD.FTZ R5, R69.reuse, R32 ;  /* 0x0000002045057221 */ /* 0x050fe20000010000 */
[----:B------:R-:W-:-:S02]  /*3b80*/  F2FP.SATFINITE.E4M3.F32.PACK_AB_MERGE_C R68, R69, R68, RZ ;  /* 0x000000444544723e */ /* 0x000fc400048070ff */
[----:B------:R-:W-:Y:S02]  /*3b90*/  F2FP.SATFINITE.E4M3.F32.PACK_AB_MERGE_C R167, R27, R26, R28 ;  /* 0x0000001a1ba7723e */ /* 0x000fe4000480701c */
[----:B------:R-:W-:Y:S02]  /*3ba0*/  F2FP.SATFINITE.E4M3.F32.PACK_AB_MERGE_C R166, R49, R166, R68 ;  /* 0x000000a631a6723e */ /* 0x000fe40004807044 */
[----:B------:R-:W4:Y:S01]  /*3bb0*/  MUFU.EX2 R31, R31 ;  /* 0x0000001f001f7308 */ /* 0x000f220000000800 */
[----:B0-----:R-:W-:-:S07]  /*3bc0*/  FADD.FTZ R8, R30, R17 ;  /* 0x000000111e087221 */ /* 0x001fce0000010000 */
        /* <DEDUP_REMOVED lines=8> */
[----:B------:R-:W3:Y:S01]  /*3c50*/  MUFU.EX2 R79, R79 ;  /* 0x0000004f004f7308 */ /* 0x000ee20000000800 */
[----:B----4-:R-:W-:-:S07]  /*3c60*/  FADD.FTZ R8, R76, R5 ;  /* 0x000000054c087221 */ /* 0x010fce0000010000 */
[----:B------:R-:W4:Y:S01]  /*3c70*/  MUFU.EX2 R162, R162 ;  /* 0x000000a200a27308 */ /* 0x000f220000000800 */
[C---:B0-----:R-:W-:Y:S01]  /*3c80*/  F2FP.SATFINITE.E4M3.F32.PACK_AB_MERGE_C R76, R77.reuse, R76, RZ ;  /* 0x0000004c4d4c723e */ /* 0x041fe200048070ff */
[----:B------:R-:W-:-:S03]  /*3c90*/  FADD.FTZ R77, R77, R8 ;  /* 0x000000084d4d7221 */ /* 0x000fc60000010000 */
[----:B------:R-:W-:-:S03]  /*3ca0*/  F2FP.SATFINITE.E4M3.F32.PACK_AB_MERGE_C R160, R51, R160, R76 ;  /* 0x000000a033a0723e */ /* 0x000fc6000480704c */
[----:B------:R-:W0:Y:S01]  /*3cb0*/  MUFU.EX2 R82, R82 ;  /* 0x0000005200527308 */ /* 0x000e220000000800 */
[C---:B---3--:R-:W-:Y:S01]  /*3cc0*/  FADD.FTZ R5, R79.reuse, R6 ;  /* 0x000000064f057221 */ /* 0x048fe20000010000 */
[----:B------:R-:W-:-:S04]  /*3cd0*/  F2FP.SATFINITE.E4M3.F32.PACK_AB_MERGE_C R78, R79, R78, RZ ;  /* 0x0000004e4f4e723e */ /* 0x000fc800048070ff */
[----:B------:R-:W-:Y:S02]  /*3ce0*/  F2FP.SATFINITE.E4M3.F32.PACK_AB_MERGE_C R161, R31, R30, R78 ;  /* 0x0000001e1fa1723e */ /* 0x000fe4000480704e */
        /* <DEDUP_REMOVED lines=11> */
[----:B---3--:R-:W-:Y:S01]  /*3da0*/  FADD.FTZ R8, R86, R11 ;  /* 0x0000000b56087221 */ /* 0x008fe20000010000 */
[C---:B----4-:R-:W-:Y:S01]  /*3db0*/  F2FP.SATFINITE.E4M3.F32.PACK_AB_MERGE_C R84, R55.reuse, R84, RZ ;  /* 0x000000543754723e */ /* 0x050fe200048070ff */
[----:B------:R-:W-:-:S03]  /*3dc0*/  FADD.FTZ R5, R55, R6 ;  /* 0x0000000637057221 */ /* 0x000fc60000010000 */
[----:B------:R-:W-:Y:S02]  /*3dd0*/  F2FP.SATFINITE.E4M3.F32.PACK_AB_MERGE_C R162, R81, R162, R84 ;  /* 0x000000a251a2723e */ /* 0x000fe40004807054 */
[C---:B0-----:R-:W-:Y:S01]  /*3de0*/  F2FP.SATFINITE.E4M3.F32.PACK_AB_MERGE_C R86, R7.reuse, R86, RZ ;  /* 0x000000560756723e */ /* 0x041fe200048070ff */
[----:B------:R-:W-:-:S03]  /*3df0*/  FADD.FTZ R6, R7, R8 ;  /* 0x0000000807067221 */ /* 0x000fc60000010000 */
[----:B------:R-:W-:Y:S01]  /*3e00*/  F2FP.SATFINITE.E4M3.F32.PACK_AB_MERGE_C R163, R83, R82, R86 ;  /* 0x0000005253a3723e */ /* 0x000fe20004807056 */
[----:B------:R-:W-:Y:S06]  /*3e10*/  @!P0 BRA `(.L_x_18) ;  /* 0x0000000000048947 */ /* 0x000fec0003800000 */
[----:B------:R-:W-:Y:S01]  /*3e20*/  BPT.TRAP 0x1 ;  /* 0x000000040000795c */ /* 0x000fe20000300000 */
.L_x_18:
[----:B------:R0:W3:Y:S01]  /*3e30*/  SYNCS.PHASECHK.TRANS64.TRYWAIT P1, [UR41+0x38850], R4 ;  /* 0x03885004ff0075a7 */ /* 0x0000e20008020169 */
[----:B------:R-:W-:Y:S05]  /*3e40*/  @!P0 BRA `(.L_x_19) ;  /* 0x0000000000048947 */ /* 0x000fea0003800000 */
[----:B------:R-:W-:Y:S01]  /*3e50*/  BPT.TRAP 0x1 ;  /* 0x000000040000795c */ /* 0x000fe20000300000 */
.L_x_19:
[----:B---3--:R-:W-:Y:S05]  /*3e60*/  @P1 BRA `(.L_x_20) ;  /* 0x0000000000081947 */ /* 0x008fea0003800000 */
[----:B------:R-:W3:Y:S02]  /*3e70*/  SYNCS.PHASECHK.TRANS64.TRYWAIT P1, [UR41+0x38850], R4 ;  /* 0x03885004ff0075a7 */ /* 0x000ee40008020169 */
[----:B---3--:R-:W-:Y:S05]  /*3e80*/  @!P1 BRA `(.L_x_21) ;  /* 0x000000c400749947 */ /* 0x008fea0003800000 */
.L_x_20:
[----:B------:R4:W-:Y:S01]  /*3e90*/  BAR.SYNC.DEFER_BLOCKING R3, 0x100 ;  /* 0x000400030000751d */ /* 0x0009e20000010000 */
[----:B------:R-:W-:-:S04]  /*3ea0*/  UIADD3 UR6, UR41, 0x400, URZ ;  /* 0x0000040029067890 */ /* 0x000fc8000fffe03f */
[----:B------:R-:W-:-:S03]  /*3eb0*/  USHF.R.U32.HI UR6, URZ, 0x4, UR6 ;  /* 0x000000043f067899 */ /* 0x000fc60008011606 */
[----:B------:R-:W0:Y:S01]  /*3ec0*/  S2UR UR50, SR_CgaCtaId ;  /* 0x00000000003279c3 */ /* 0x000e220000008800 */
[----:B------:R-:W-:Y:S01]  /*3ed0*/  UMOV UR11, 0x40000040 ;  /* 0x40000040000b7882 */ /* 0x000fe20000000000 */
[----:B------:R-:W-:-:S04]  /*3ee0*/  ULOP3.LUT UR6, UR6, 0x3fff, URZ, 0xc0, !UPT ;  /* 0x00003fff06067892 */ /* 0x000fc8000f8ec03f */
[----:B------:R-:W-:-:S04]  /*3ef0*/  ULOP3.LUT UR44, UR6, 0x10000, URZ, 0xfc, !UPT ;  /* 0x00010000062c7892 */ /* 0x000fc8000f8efc3f */
[----:B------:R-:W-:-:S03]  /*3f00*/  UIADD3 UR6, UR44, 0x2, URZ ;  /* 0x000000022c067890 */ /* 0x000fc6000fffe03f */
[----:B------:R-:W-:Y:S01]  /*3f10*/  UMOV UR10, UR44 ;  /* 0x0000002c000a7c82 */ /* 0x000fe20008000000 */
[----:B------:R-:W-:-:S06]  /*3f20*/  WARPGROUP.ARRIVE ;  /* 0x00000000000079c5 */ /* 0x000fcc0000000000 */
[----:B------:R-:W-:Y:S01]  /*3f30*/  QGMMA.64x256x32.F32.E4M3.E4M3 R24, R152, gdesc[UR8], RZ, !UPT, gsb0 ;  /* 0x03e0000898187df3 */ /* 0x000fe2000c0008ff */
[----:B------:R-:W-:Y:S01]  /*3f40*/  UMOV UR10, UR6 ;  /* 0x00000006000a7c82 */ /* 0x000fe20008000000 */
[----:B------:R-:W-:Y:S01]  /*3f50*/  UMOV UR11, 0x40000040 ;  /* 0x40000040000b7882 */ /* 0x000fe20000000000 */
[----:B------:R-:W-:Y:S01]  /*3f60*/  UIADD3 UR6, UR44, 0x4, URZ ;  /* 0x000000042c067890 */ /* 0x000fe2000fffe03f */
[----:B------:R-:W-:Y:S02]  /*3f70*/  WARPGROUP.DEPBAR.LE gsb0, 0x0 ;  /* 0x00008000000079c5 */ /* 0x000fe40000010000 */
[----:B------:R-:W-:-:S15]  /*3f80*/  WARPGROUP.ARRIVE ;  /* 0x00000000000079c5 */ /* 0x000fde0000000000 */
[----:B------:R-:W-:-:S07]  /*3f90*/  NOP ;  /* 0x0000000000007918 */ /* 0x000fce0000000000 */
[----:B------:R-:W-:Y:S01]  /*3fa0*/  QGMMA.64x256x32.F32.E4M3.E4M3 R24, R156, gdesc[UR8], R24, gsb0 ;  /* 0x03e000089c187df3 */ /* 0x000fe20008000818 */
        /* <DEDUP_REMOVED lines=9> */
[----:B------:R-:W-:Y:S02]  /*4040*/  WARPGROUP.DEPBAR.LE gsb0, 0x0 ;  /* 0x00008000000079c5 */ /* 0x000fe40000010000 */
[----:B------:R-:W-:-:S15]  /*4050*/  WARPGROUP.ARRIVE ;  /* 0x00000000000079c5 */ /* 0x000fde0000000000 */
[----:B------:R-:W-:-:S08]  /*4060*/  NOP ;  /* 0x0000000000007918 */ /* 0x000fd00000000000 */
[----:B------:R-:W-:Y:S03]  /*4070*/  QGMMA.64x256x32.F32.E4M3.E4M3 R24, R160, gdesc[UR8], R24, gsb0 ;  /* 0x03e00008a0187df3 */ /* 0x000fe60008000818 */
[----:B------:R-:W-:Y:S02]  /*4080*/  WARPGROUP.DEPBAR.LE gsb0, 0x0 ;  /* 0x00008000000079c5 */ /* 0x000fe40000010000 */
[----:B0---4-:R-:W-:Y:S05]  /*4090*/  @!P0 BRA `(.L_x_22) ;  /* 0x0000000000048947 */ /* 0x011fea0003800000 */
[----:B------:R-:W-:Y:S01]  /*40a0*/  BPT.TRAP 0x1 ;  /* 0x000000040000795c */ /* 0x000fe20000300000 */
.L_x_22:
[----:B------:R-:W-:Y:S02]  /*40b0*/  UIADD3 UR43, UR43, -0x2, URZ ;  /* 0xfffffffe2b2b7890 */ /* 0x000fe4000fffe03f */
[----:B------:R-:W-:Y:S02]  /*40c0*/  UIADD3 UR6, UR41, 0x38860, URZ ;  /* 0x0003886029067890 */ /* 0x000fe4000fffe03f */
[----:B------:R-:W-:Y:S02]  /*40d0*/  UISETP.GE.AND UP0, UPT, UR43, UR39, UPT ;  /* 0x000000272b00728c */ /* 0x000fe4000bf06270 */
[----:B------:R-:W-:-:S04]  /*40e0*/  UPRMT UR6, UR50, 0x654, UR6 ;  /* 0x0000065432067896 */ /* 0x000fc80008000006 */
[----:B------:R-:W-:-:S05]  /*40f0*/  PLOP3.LUT P1, PT, PT, PT, UP0, 0x80, 0x0 ;  /* 0x000000000000781c */ /* 0x000fca0003f2f008 */
[----:B------:R-:W-:Y:S08]  /*4100*/  SYNCS.ARRIVE.TRANS64.RED.A1T0 RZ, [UR6], RZ ;  /* 0x000000ffffff79a7 */ /* 0x000ff00008100406 */
[----:B------:R-:W-:Y:S05]  /*4110*/  @!P1 BRA `(.L_x_23) ;  /* 0x0000002800a49947 */ /* 0x000fea0003800000 */
[----:B---3--:R-:W-:Y:S01]  /*4120*/  IMAD.MOV.U32 R7, RZ, RZ, R170 ;  /* 0x000000ffff077224 */ /* 0x008fe200078e00aa */
[----:B------:R-:W-:Y:S01]  /*4130*/  UMOV UR42, URZ ;  /* 0x0000003f002a7c82 */ /* 0x000fe20008000000 */
[----:B-1----:R-:W-:Y:S01]  /*4140*/  IMAD.MOV.U32 R4, RZ, RZ, R185 ;  /* 0x000000ffff047224 */ /* 0x002fe200078e00b9 */
[----:B------:R-:W-:Y:S01]  /*4150*/  UMOV UR6, URZ ;  /* 0x0000003f00067c82 */ /* 0x000fe20008000000 */
[----:B------:R-:W-:-:S05]  /*4160*/  ULDC UR45, c[0x0][0x988] ;  /* 0x00026200002d7ab9 */ /* 0x000fca0000000800 */
.L_x_34:
[----:B------:R-:W-:Y:S01]  /*4170*/  UIADD3 UR6, UR6, 0x1, URZ ;  /* 0x0000000106067890 */ /* 0x000fe2000fffe03f */
[----:B--2---:R-:W-:Y:S01]  /*4180*/  IMAD.U32 R2, RZ, RZ, UR43 ;  /* 0x0000002bff027e24 */ /* 0x004fe2000f8e00ff */
[----:B------:R-:W-:Y:S02]  /*4190*/  UIADD3 UR43, UR43, -0x1, URZ ;  /* 0xffffffff2b2b7890 */ /* 0x000fe4000fffe03f */
[----:B------:R-:W-:Y:S02]  /*41a0*/  UISETP.NE.AND UP0, UPT, UR6, 0x2, UPT ;  /* 0x000000020600788c */ /* 0x000fe4000bf05270 */
[----:B------:R-:W-:Y:S02]  /*41b0*/  ISETP.GT.AND P1, PT, R2, UR39, PT ;  /* 0x0000002702007c0c */ /* 0x000fe4000bf24270 */
[----:B------:R-:W-:Y:S02]  /*41c0*/  USEL UR7, URZ, 0x1, UP0 ;  /* 0x000000013f077887 */ /* 0x000fe40008000000 */
[----:B------:R-:W-:-:S02]  /*41d0*/  USEL UR49, UR6, URZ, UP0 ;  /* 0x0000003f06317287 */ /* 0x000fc40008000000 */
[----:B------:R-:W-:Y:S01]  /*41e0*/  ULOP3.LUT UR42, UR42, UR7, URZ, 0x3c, !UPT ;  /* 0x000000072a2a7292 */ /* 0x000fe2000f8e3c3f */
[----:B------:R-:W-:Y:S11]  /*41f0*/  @!P0 BRA `(.L_x_24) ;  /* 0x0000000000048947 */ /* 0x000ff60003800000 */
[----:B------:R-:W-:Y:S01]  /*4200*/  BPT.TRAP 0x1 ;  /* 0x000000040000795c */ /* 0x000fe20000300000 */
.L_x_24:
[----:B------:R-:W-:Y:S01]  /*4210*/  MOV R2, UR42 ;  /* 0x0000002a00027c02 */ /* 0x000fe20008000f00 */
[----:B------:R-:W-:-:S03]  /*4220*/  ULEA UR51, UR49, UR41, 0x3 ;  /* 0x0000002931337291 */ /* 0x000fc6000f8e183f */
[----:B------:R-:W-:-:S04]  /*4230*/  SHF.L.U32 R2, R2, 0x1f, RZ ;  /* 0x0000001f02027819 */ /* 0x000fc800000006ff */
[----:B------:R-:W-:-:S13]  /*4240*/  R2UR UR52, R2 ;  /* 0x00000000023472ca */ /* 0x000fda00000e0000 */
[----:B------:R-:W-:-:S04]  /*4250*/  IMAD.U32 R2, RZ, RZ, UR52 ;  /* 0x00000034ff027e24 */ /* 0x000fc8000f8e00ff */
[----:B------:R0:W1:Y:S01]  /*4260*/  SYNCS.PHASECHK.TRANS64.TRYWAIT P2, [UR51+0x38830], R2 ;  /* 0x03883002ff0075a7 */ /* 0x0000620008040173 */
[----:B------:R-:W-:Y:S05]  /*4270*/  @!P0 BRA `(.L_x_25) ;  /* 0x0000000000048947 */ /* 0x000fea0003800000 */
[----:B------:R-:W-:Y:S01]  /*4280*/  BPT.TRAP 0x1 ;  /* 0x000000040000795c */ /* 0x000fe20000300000 */
.L_x_25:
[----:B-1----:R-:W-:Y:S05]  /*4290*/  @P2 BRA `(.L_x_26) ;  /* 0x00000000000c2947 */ /* 0x002fea0003800000 */
[----:B0-----:R-:W-:-:S04]  /*42a0*/  IMAD.U32 R2, RZ, RZ, UR52 ;  /* 0x00000034ff027e24 */ /* 0x001fc8000f8e00ff */
[----:B------:R-:W0:Y:S02]  /*42b0*/  SYNCS.PHASECHK.TRANS64.TRYWAIT P2, [UR51+0x38830], R2 ;  /* 0x03883002ff0075a7 */ /* 0x000e240008040173 */
[----:B0-----:R-:W-:Y:S05]  /*42c0*/  @!P2 BRA `(.L_x_27) ;  /* 0x000000c0007ca947 */ /* 0x001fea0003800000 */
.L_x_26:
[----:B------:R-:W-:Y:S01]  /*42d0*/  ULEA UR6, UR49, UR48, 0xb ;  /* 0x0000003031067291 */ /* 0x000fe2000f8e583f */
[----:B------:R-:W-:Y:S01]  /*42e0*/  WARPGROUP.ARRIVE ;  /* 0x00000000000079c5 */ /* 0x000fe20000000000 */
[----:B------:R-:W-:Y:S01]  /*42f0*/  UMOV UR7, 0x40000040 ;  /* 0x4000004000077882 */ /* 0x000fe20000000000 */
[----:B------:R-:W-:Y:S01]  /*4300*/  UMOV UR11, 0x40000040 ;  /* 0x40000040000b7882 */ /* 0x000fe20000000000 */
[----:B------:R-:W-:Y:S01]  /*4310*/  UIADD3 UR10, UR6, 0x2, URZ ;  /* 0x00000002060a7890 */ /* 0x000fe2000fffe03f */
[----:B0-----:R-:W-:Y:S01]  /*4320*/  IADD3 R2, -R16, 0xb, RZ ;  /* 0x0000000b10027810 */ /* 0x001fe20007ffe1ff */
[----:B------:R-:W-:Y:S01]  /*4330*/  UIADD3 UR14, UR6, 0x4, URZ ;  /* 0x00000004060e7890 */ /* 0x000fe2000fffe03f */
[----:B------:R-:W-:Y:S02]  /*4340*/  UMOV UR15, 0x40000040 ;  /* 0x40000040000f7882 */ /* 0x000fe40000000000 */
[----:B------:R-:W-:Y:S01]  /*4350*/  QGMMA.64x128x32.F32.E4M3.E4M3 R152, gdesc[UR4], RZ, !UPT, gsb0 ;  /* 0x01e00000049879f3 */ /* 0x000fe2000c0008ff */
[----:B------:R-:W-:Y:S01]  /*4360*/  UIADD3 UR18, UR6, 0x6, URZ ;  /* 0x0000000606127890 */ /* 0x000fe2000fffe03f */
[----:B------:R-:W-:Y:S01]  /*4370*/  UMOV UR19, 0x40000040 ;  /* 0x4000004000137882 */ /* 0x000fe20000000000 */
        /* <DEDUP_REMOVED lines=33> */
.L_x_28:
[C---:B------:R-:W-:Y:S01]  /*4590*/  FMUL.FTZ R9, R0.reuse, R152 ;  /* 0x0000009800097220 */ /* 0x040fe20000410000 */
[C---:B------:R-:W-:Y:S01]  /*45a0*/  FMUL.FTZ R8, R0.reuse, R153 ;  /* 0x0000009900087220 */ /* 0x040fe20000410000 */
[C---:B------:R-:W-:Y:S01]  /*45b0*/  FMUL.FTZ R12, R0.reuse, R156 ;  /* 0x0000009c000c7220 */ /* 0x040fe20000410000 */
[C---:B------:R-:W-:Y:S01]  /*45c0*/  FMUL.FTZ R13, R0.reuse, R157 ;  /* 0x0000009d000d7220 */ /* 0x040fe20000410000 */
[C---:B------:R-:W-:Y:S01]  /*45d0*/  FMUL.FTZ R17, R0.reuse, R160 ;  /* 0x000000a000117220 */ /* 0x040fe20000410000 */
[C---:B------:R-:W-:Y:S01]  /*45e0*/  FMUL.FTZ R18, R0.reuse, R161 ;  /* 0x000000a100127220 */ /* 0x040fe20000410000 */
[----:B------:R-:W1:Y:S01]  /*45f0*/  MUFU.TANH R9, R9 ;  /* 0x0000000900097308 */ /* 0x000e620000002400 */
[C---:B------:R-:W-:Y:S01]  /*4600*/  FMUL.FTZ R19, R0.reuse, R162 ;  /* 0x000000a200137220 */ /* 0x040fe20000410000 */
[C---:B------:R-:W-:Y:S01]  /*4610*/  FMUL.FTZ R162, R0.reuse, R177 ;  /* 0x000000b100a27220 */ /* 0x040fe20000410000 */
[C---:B------:R-:W-:Y:S01]  /*4620*/  FMUL.FTZ R21, R0.reuse, R164 ;  /* 0x000000a400157220 */ /* 0x040fe20000410000 */
[C---:B------:R-:W-:Y:S01]  /*4630*/  FMUL.FTZ R22, R0.reuse, R165 ;  /* 0x000000a500167220 */ /* 0x040fe20000410000 */
[C---:B------:R-:W-:Y:S01]  /*4640*/  FMUL.FTZ R20, R0.reuse, R163 ;  /* 0x000000a300147220 */ /* 0x040fe20000410000 */
[C---:B------:R-:W-:Y:S01]  /*4650*/  FMUL.FTZ R163, R0.reuse, R178 ;  /* 0x000000b200a37220 */ /* 0x040fe20000410000 */
[C---:B------:R-:W-:Y:S01]  /*4660*/  FMUL.FTZ R153, R0.reuse, R168 ;  /* 0x000000a800997220 */ /* 0x040fe20000410000 */
[----:B------:R-:W2:Y:S01]  /*4670*/  MUFU.TANH R8, R8 ;  /* 0x0000000800087308 */ /* 0x000ea20000002400 */
[C---:B------:R-:W-:Y:S01]  /*4680*/  FMUL.FTZ R10, R0.reuse, R154 ;  /* 0x0000009a000a7220 */ /* 0x040fe20000410000 */
[C---:B------:R-:W-:Y:S01]  /*4690*/  FMUL.FTZ R154, R0.reuse, R169 ;  /* 0x000000a9009a7220 */ /* 0x040fe20000410000 */
[C---:B------:R-:W-:Y:S01]  /*46a0*/  FMUL.FTZ R164, R0.reuse, R179 ;  /* 0x000000b300a47220 */ /* 0x040fe20000410000 */
[C---:B------:R-:W-:Y:S01]  /*46b0*/  FMUL.FTZ R157, R0.reuse, R172 ;  /* 0x000000ac009d7220 */ /* 0x040fe20000410000 */
[C---:B------:R-:W-:Y:S01]  /*46c0*/  FMUL.FTZ R14, R0.reuse, R158 ;  /* 0x0000009e000e7220 */ /* 0x040fe20000410000 */
[C---:B------:R-:W-:Y:S01]  /*46d0*/  FMUL.FTZ R158, R0.reuse, R173 ;  /* 0x000000ad009e7220 */ /* 0x040fe20000410000 */
[C---:B------:R-:W-:Y:S01]  /*46e0*/  FMUL.FTZ R161, R0.reuse, R176 ;  /* 0x000000b000a17220 */ /* 0x040fe20000410000 */
[----:B------:R-:W3:Y:S01]  /*46f0*/  MUFU.TANH R12, R12 ;  /* 0x0000000c000c7308 */ /* 0x000ee20000002400 */
[----:B-1----:R-:W-:Y:S01]  /*4700*/  FMNMX.FTZ R177, R9, R4, !PT ;  /* 0x0000000409b17209 */ /* 0x002fe20007810000 */
[C---:B------:R-:W-:Y:S01]  /*4710*/  FMUL.FTZ R165, R0.reuse, R180 ;  /* 0x000000b400a57220 */ /* 0x040fe20000410000 */
[C---:B------:R-:W-:Y:S01]  /*4720*/  FMUL.FTZ R23, R0.reuse, R166 ;  /* 0x000000a600177220 */ /* 0x040fe20000410000 */
[C---:B------:R-:W-:Y:S01]  /*4730*/  FMUL.FTZ R166, R0.reuse, R181 ;  /* 0x000000b500a67220 */ /* 0x040fe20000410000 */
[C---:B------:R-:W-:Y:S01]  /*4740*/  FMUL.FTZ R169, R0.reuse, R184 ;  /* 0x000000b800a97220 */ /* 0x040fe20000410000 */
[C---:B------:R-:W-:Y:S01]  /*4750*/  FMUL.FTZ R152, R0.reuse, R167 ;  /* 0x000000a700987220 */ /* 0x040fe20000410000 */
[----:B------:R-:W-:Y:S01]  /*4760*/  FMUL.FTZ R11, R0, R155 ;  /* 0x0000009b000b7220 */ /* 0x000fe20000410000 */
[----:B------:R-:W1:Y:S01]  /*4770*/  MUFU.TANH R13, R13 ;  /* 0x0000000d000d7308 */ /* 0x000e620000002400 */
[----:B--2---:R-:W-:Y:S01]  /*4780*/  FMNMX.FTZ R177, R8, R177, !PT ;  /* 0x000000b108b17209 */ /* 0x004fe20007810000 */
[C---:B------:R-:W-:Y:S01]  /*4790*/  FMUL.FTZ R167, R0.reuse, R182 ;  /* 0x000000b600a77220 */ /* 0x040fe20000410000 */
[C---:B------:R-:W-:Y:S01]  /*47a0*/  FMUL.FTZ R155, R0.reuse, R170 ;  /* 0x000000aa009b7220 */ /* 0x040fe20000410000 */
[C---:B------:R-:W-:Y:S01]  /*47b0*/  FMUL.FTZ R170, R0.reuse, R185 ;  /* 0x000000b900aa7220 */ /* 0x040fe20000410000 */
[C---:B------:R-:W-:Y:S01]  /*47c0*/  FMUL.FTZ R168, R0.reuse, R183 ;  /* 0x000000b700a87220 */ /* 0x040fe20000410000 */
[C---:B------:R-:W-:Y:S01]  /*47d0*/  FMUL.FTZ R173, R0.reuse, R188 ;  /* 0x000000bc00ad7220 */ /* 0x040fe20000410000 */
[----:B------:R-:W-:Y:S01]  /*47e0*/  FMUL.FTZ R15, R0, R159 ;  /* 0x0000009f000f7220 */ /* 0x000fe20000410000 */
[----:B------:R-:W2:Y:S01]  /*47f0*/  MUFU.TANH R17, R17 ;  /* 0x0000001100117308 */ /* 0x000ea20000002400 */
[----:B---3--:R-:W-:Y:S01]  /*4800*/  FMNMX.FTZ R178, R12, R177, !PT ;  /* 0x000000b10cb27209 */ /* 0x008fe20007810000 */
        /* <DEDUP_REMOVED lines=13> */
[----:B------:R-:W-:Y:S01]  /*48e0*/  UMOV UR7, UR45 ;  /* 0x0000002d00077c82 */ /* 0x000fe20008000000 */
[----:B------:R-:W1:Y:S01]  /*48f0*/  MUFU.TANH R21, R21 ;  /* 0x0000001500157308 */ /* 0x000e620000002400 */
[----:B--2---:R-:W-:Y:S01]  /*4900*/  FMNMX.FTZ R179, R17, R178, !PT ;  /* 0x000000b211b37209 */ /* 0x004fe20007810000 */
[C---:B------:R-:W-:Y:S01]  /*4910*/  FMUL.FTZ R189, R0.reuse, R191 ;  /* 0x000000bf00bd7220 */ /* 0x040fe20000410000 */
[C---:B------:R-:W-:Y:S01]  /*4920*/  FMUL.FTZ R191, R0.reuse, R195 ;  /* 0x000000c300bf7220 */ /* 0x040fe20000410000 */
[C---:B------:R-:W-:Y:S01]  /*4930*/  FMUL.FTZ R195, R0.reuse, R203 ;  /* 0x000000cb00c37220 */ /* 0x040fe20000410000 */
[C---:B------:R-:W-:Y:S01]  /*4940*/  FMUL.FTZ R193, R0.reuse, R199 ;  /* 0x000000c700c17220 */ /* 0x040fe20000410000 */
[----:B------:R-:W-:Y:S01]  /*4950*/  FMUL.FTZ R199, R0, R211 ;  /* 0x000000d300c77220 */ /* 0x000fe20000410000 */
[----:B------:R-:W-:Y:S01]  /*4960*/  UIADD3 UR6, UR51, 0x38840, URZ ;  /* 0x0003884033067890 */ /* 0x000fe2000fffe03f */
[----:B------:R-:W2:Y:S01]  /*4970*/  MUFU.TANH R22, R22 ;  /* 0x0000001600167308 */ /* 0x000ea20000002400 */
[----:B---3--:R-:W-:-:S02]  /*4980*/  FMNMX.FTZ R178, R18, R179, !PT ;  /* 0x000000b312b27209 */ /* 0x008fc40007810000 */
[----:B------:R-:W-:-:S05]  /*4990*/  UPRMT UR6, UR50, 0x654, UR6 ;  /* 0x0000065432067896 */ /* 0x000fca0008000006 */
[----:B------:R-:W3:Y:S01]  /*49a0*/  MUFU.TANH R153, R153 ;  /* 0x0000009900997308 */ /* 0x000ee20000002400 */
[----:B-1----:R-:W-:Y:S01]  /*49b0*/  FMNMX.FTZ R179, R21, R178, !PT ;  /* 0x000000b215b37209 */ /* 0x002fe20007810000 */
[----:B------:R-:W-:Y:S02]  /*49c0*/  FMUL.FTZ R178, R0, R196 ;  /* 0x000000c400b27220 */ /* 0x000fe40000410000 */
[----:B------:R-:W-:Y:S04]  /*49d0*/  SYNCS.ARRIVE.TRANS64.RED.A1T0 RZ, [UR6], RZ ;  /* 0x000000ffffff79a7 */ /* 0x000fe80008100406 */
[----:B------:R-:W1:Y:S01]  /*49e0*/  MUFU.TANH R154, R154 ;  /* 0x0000009a009a7308 */ /* 0x000e620000002400 */
[----:B--2---:R-:W-:Y:S01]  /*49f0*/  FMNMX.FTZ R180, R22, R179, !PT ;  /* 0x000000b316b47209 */ /* 0x004fe20007810000 */
[C---:B------:R-:W-:Y:S01]  /*4a00*/  FMUL.FTZ R179, R0.reuse, R197 ;  /* 0x000000c500b37220 */ /* 0x040fe20000410000 */
[----:B------:R-:W-:-:S05]  /*4a10*/  FMUL.FTZ R197, R0, R207 ;  /* 0x000000cf00c57220 */ /* 0x000fca0000410000 */
[----:B------:R-:W2:Y:S01]  /*4a20*/  MUFU.TANH R157, R157 ;  /* 0x0000009d009d7308 */ /* 0x000ea20000002400 */
[----:B---3--:R-:W-:-:S07]  /*4a30*/  FMNMX.FTZ R181, R153, R180, !PT ;  /* 0x000000b499b57209 */ /* 0x008fce0007810000 */
[----:B------:R-:W3:Y:S01]  /*4a40*/  MUFU.TANH R158, R158 ;  /* 0x0000009e009e7308 */ /* 0x000ee20000002400 */
[----:B-1----:R-:W-:-:S07]  /*4a50*/  FMNMX.FTZ R180, R154, R181, !PT ;  /* 0x000000b59ab47209 */ /* 0x002fce0007810000 */
[----:B------:R-:W1:Y:S01]  /*4a60*/  MUFU.TANH R161, R161 ;  /* 0x000000a100a17308 */ /* 0x000e620000002400 */
[----:B--2---:R-:W-:Y:S01]  /*4a70*/  FMNMX.FTZ R181, R157, R180, !PT ;  /* 0x000000b49db57209 */ /* 0x004fe20007810000 */
[C---:B------:R-:W-:Y:S01]  /*4a80*/  FMUL.FTZ R180, R0.reuse, R200 ;  /* 0x000000c800b47220 */ /* 0x040fe20000410000 */
[----:B------:R-:W-:-:S05]  /*4a90*/  FMUL.FTZ R200, R0, R214 ;  /* 0x000000d600c87220 */ /* 0x000fca0000410000 */
[----:B------:R-:W2:Y:S01]  /*4aa0*/  MUFU.TANH R162, R162 ;  /* 0x000000a200a27308 */ /* 0x000ea20000002400 */
[----:B---3--:R-:W-:Y:S01]  /*4ab0*/  FMNMX.FTZ R182, R158, R181, !PT ;  /* 0x000000b59eb67209 */ /* 0x008fe20007810000 */
[C---:B------:R-:W-:Y:S01]  /*4ac0*/  FMUL.FTZ R181, R0.reuse, R201 ;  /* 0x000000c900b57220 */ /* 0x040fe20000410000 */
[----:B------:R-:W-:-:S05]  /*4ad0*/  FMUL.FTZ R201, R0, R215 ;  /* 0x000000d700c97220 */ /* 0x000fca0000410000 */
[----:B------:R-:W3:Y:S01]  /*4ae0*/  MUFU.TANH R165, R165 ;  /* 0x000000a500a57308 */ /* 0x000ee20000002400 */
[----:B-1----:R-:W-:-:S07]  /*4af0*/  FMNMX.FTZ R183, R161, R182, !PT ;  /* 0x000000b6a1b77209 */ /* 0x002fce0007810000 */
[----:B------:R-:W1:Y:S01]  /*4b00*/  MUFU.TANH R166, R166 ;  /* 0x000000a600a67308 */ /* 0x000e620000002400 */
[----:B--2---:R-:W-:-:S07]  /*4b10*/  FMNMX.FTZ R182, R162, R183, !PT ;  /* 0x000000b7a2b67209 */ /* 0x004fce0007810000 */
[----:B------:R-:W2:Y:S01]  /*4b20*/  MUFU.TANH R169, R169 ;  /* 0x000000a900a97308 */ /* 0x000ea20000002400 */
[----:B---3--:R-:W-:Y:S01]  /*4b30*/  FMNMX.FTZ R183, R165, R182, !PT ;  /* 0x000000b6a5b77209 */ /* 0x008fe20007810000 */
[----:B------:R-:W-:-:S06]  /*4b40*/  FMUL.FTZ R182, R0, R204 ;  /* 0x000000cc00b67220 */ /* 0x000fcc0000410000 */
[----:B------:R-:W3:Y:S01]  /*4b50*/  MUFU.TANH R170, R170 ;  /* 0x000000aa00aa7308 */ /* 0x000ee20000002400 */
[----:B-1----:R-:W-:Y:S01]  /*4b60*/  FMNMX.FTZ R184, R166, R183, !PT ;  /* 0x000000b7a6b87209 */ /* 0x002fe20007810000 */
[----:B------:R-:W-:-:S06]  /*4b70*/  FMUL.FTZ R183, R0, R205 ;  /* 0x000000cd00b77220 */ /* 0x000fcc0000410000 */
[----:B------:R-:W1:Y:S01]  /*4b80*/  MUFU.TANH R173, R173 ;  /* 0x000000ad00ad7308 */ /* 0x000e620000002400 */
[----:B--2---:R-:W-:-:S07]  /*4b90*/  FMNMX.FTZ R185, R169, R184, !PT ;  /* 0x000000b8a9b97209 */ /* 0x004fce0007810000 */
[----:B------:R-:W2:Y:S01]  /*4ba0*/  MUFU.TANH R174, R174 ;  /* 0x000000ae00ae7308 */ /* 0x000ea20000002400 */
[----:B---3--:R-:W-:-:S07]  /*4bb0*/  FMNMX.FTZ R184, R170, R185, !PT ;  /* 0x000000b9aab87209 */ /* 0x008fce0007810000 */
        /* <DEDUP_REMOVED lines=15> */
[----:B-1----:R-:W-:-:S07]  /*4cb0*/  FMNMX.FTZ R190, R180, R185, !PT ;  /* 0x000000b9b4be7209 */ /* 0x002fce0007810000 */
[----:B------:R-:W1:Y:S01]  /*4cc0*/  MUFU.TANH R183, R183 ;  /* 0x000000b700b77308 */ /* 0x000e620000002400 */
[----:B--2---:R-:W-:-:S07]  /*4cd0*/  FMNMX.FTZ R185, R181, R190, !PT ;  /* 0x000000beb5b97209 */ /* 0x004fce0007810000 */
[----:B------:R-:W2:Y:S01]  /*4ce0*/  MUFU.TANH R184, R184 ;  /* 0x000000b800b87308 */ /* 0x000ea20000002400 */
[----:B---3--:R-:W-:-:S07]  /*4cf0*/  FMNMX.FTZ R190, R182, R185, !PT ;  /* 0x000000b9b6be7209 */ /* 0x008fce0007810000 */
[----:B------:R-:W3:Y:S01]  /*4d00*/  MUFU.TANH R186, R186 ;  /* 0x000000ba00ba7308 */ /* 0x000ee20000002400 */
[----:B-1----:R-:W-:Y:S01]  /*4d10*/  FMNMX.FTZ R185, R183, R190, !PT ;  /* 0x000000beb7b97209 */ /* 0x002fe20007810000 */
[C---:B------:R-:W-:Y:S01]  /*4d20*/  FMUL.FTZ R190, R0.reuse, R194 ;  /* 0x000000c200be7220 */ /* 0x040fe20000410000 */
[----:B------:R-:W-:-:S05]  /*4d30*/  FMUL.FTZ R194, R0, R202 ;  /* 0x000000ca00c27220 */ /* 0x000fca0000410000 */
        /* <DEDUP_REMOVED lines=9> */
[----:B--2---:R-:W-:-:S05]  /*4dd0*/  FMNMX.FTZ R185, R188, R185, !PT ;  /* 0x000000b9bcb97209 */ /* 0x004fca0007810000 */
[----:B------:R-:W2:Y:S02]  /*4de0*/  SHFL.BFLY PT, R196, R185, 0x2, 0x1f ;  /* 0x0c401f00b9c47f89 */ /* 0x000ea400000e0000 */
[----:B------:R-:W4:Y:S08]  /*4df0*/  MUFU.TANH R14, R14 ;  /* 0x0000000e000e7308 */ /* 0x000f300000002400 */
[----:B------:R-:W5:Y:S08]  /*4e00*/  MUFU.TANH R15, R15 ;  /* 0x0000000f000f7308 */ /* 0x000f700000002400 */
[----:B------:R-:W0:Y:S01]  /*4e10*/  MUFU.TANH R19, R19 ;  /* 0x0000001300137308 */ /* 0x000e220000002400 */
[----:B--2---:R-:W-:Y:S01]  /*4e20*/  FMNMX.FTZ R202, R185, R196, !PT ;  /* 0x000000c4b9ca7209 */ /* 0x004fe20007810000 */
[----:B------:R-:W-:-:S06]  /*4e30*/  FMUL.FTZ R196, R0, R206 ;  /* 0x000000ce00c47220 */ /* 0x000fcc0000410000 */
[----:B------:R-:W2:Y:S01]  /*4e40*/  MUFU.TANH R20, R20 ;  /* 0x0000001400147308 */ /* 0x000ea20000002400 */
[----:B------:R-:W3:Y:S07]  /*4e50*/  SHFL.BFLY PT, R185, R202, 0x1, 0x1f ;  /* 0x0c201f00cab97f89 */ /* 0x000eee00000e0000 */
[----:B------:R-:W2:Y:S08]  /*4e60*/  MUFU.TANH R23, R23 ;  /* 0x0000001700177308 */ /* 0x000eb00000002400 */
[----:B------:R-:W2:Y:S08]  /*4e70*/  MUFU.TANH R152, R152 ;  /* 0x0000009800987308 */ /* 0x000eb00000002400 */
[----:B------:R-:W2:Y:S01]  /*4e80*/  MUFU.TANH R155, R155 ;  /* 0x0000009b009b7308 */ /* 0x000ea20000002400 */
[----:B---3--:R-:W-:Y:S01]  /*4e90*/  FMNMX.FTZ R185, R202, R185, !PT ;  /* 0x000000b9cab97209 */ /* 0x008fe20007810000 */
[----:B------:R-:W-:-:S04]  /*4ea0*/  IMAD.U32 R202, RZ, RZ, UR7 ;  /* 0x00000007ffca7e24 */ /* 0x000fc8000f8e00ff */
[C---:B------:R-:W-:Y:S01]  /*4eb0*/  FFMA.FTZ R203, R185.reuse, R202, -8 ;  /* 0xc1000000b9cb7423 */ /* 0x040fe200000100ca */
[----:B------:R-:W-:Y:S01]  /*4ec0*/  FMNMX.FTZ R202, R10, R7, !PT ;  /* 0x000000070aca7209 */ /* 0x000fe20007810000 */
[----:B------:R-:W3:Y:S01]  /*4ed0*/  MUFU.TANH R156, R156 ;  /* 0x0000009c009c7308 */ /* 0x000ee20000002400 */
[----:B------:R-:W-:-:S01]  /*4ee0*/  FADD.FTZ R4, -R185, R4 ;  /* 0x00000004b9047221 */ /* 0x000fc20000010100 */
[--C-:B------:R-:W-:Y:S01]  /*4ef0*/  FFMA.FTZ R205, R13, UR7, -R203.reuse ;  /* 0x000000070dcd7c23 */ /* 0x100fe200080108cb */
[----:B------:R-:W-:-:S01]  /*4f00*/  FFMA.FTZ R13, R17, UR7, -R203 ;  /* 0x00000007110d7c23 */ /* 0x000fc200080108cb */
[----:B-1----:R-:W-:Y:S01]  /*4f10*/  FMNMX.FTZ R17, R11, R202, !PT ;  /* 0x000000ca0b117209 */ /* 0x002fe20007810000 */
[----:B------:R-:W-:-:S01]  /*4f20*/  FFMA.FTZ R204, R153, UR7, -R203 ;  /* 0x0000000799cc7c23 */ /* 0x000fc200080108cb */
[--C-:B------:R-:W-:Y:S01]  /*4f30*/  FFMA.FTZ R206, R157, UR7, -R203.reuse ;  /* 0x000000079dce7c23 */ /* 0x100fe200080108cb */
[----:B------:R-:W-:-:S01]  /*4f40*/  FFMA.FTZ R207, R169, UR7, -R203 ;  /* 0x00000007a9cf7c23 */ /* 0x000fc200080108cb */
[----:B----4-:R-:W-:Y:S01]  /*4f50*/  FMNMX.FTZ R202, R14, R17, !PT ;  /* 0x000000110eca7209 */ /* 0x010fe20007810000 */
[----:B------:R-:W1:Y:S01]  /*4f60*/  MUFU.TANH R159, R159 ;  /* 0x0000009f009f7308 */ /* 0x000e620000002400 */
[----:B------:R-:W-:Y:S01]  /*4f70*/  FMUL.FTZ R4, R4, UR7 ;  /* 0x0000000704047c20 */ /* 0x000fe20008410000 */
[--C-:B------:R-:W-:Y:S01]  /*4f80*/  FFMA.FTZ R9, R9, UR7, -R203.reuse ;  /* 0x0000000709097c23 */ /* 0x100fe200080108cb */
[----:B-----5:R-:W-:Y:S01]  /*4f90*/  FMNMX.FTZ R202, R15, R202, !PT ;  /* 0x000000ca0fca7209 */ /* 0x020fe20007810000 */
[--C-:B------:R-:W-:Y:S01]  /*4fa0*/  FFMA.FTZ R8, R8, UR7, -R203.reuse ;  /* 0x0000000708087c23 */ /* 0x100fe200080108cb */
[----:B------:R-:W-:-:S01]  /*4fb0*/  FFMA.FTZ R12, R12, UR7, -R203 ;  /* 0x000000070c0c7c23 */ /* 0x000fc200080108cb */
[--C-:B------:R-:W-:Y:S01]  /*4fc0*/  FFMA.FTZ R18, R18, UR7, -R203.reuse ;  /* 0x0000000712127c23 */ /* 0x100fe200080108cb */
[----:B0-----:R-:W-:Y:S01]  /*4fd0*/  FMNMX.FTZ R17, R19, R202, !PT ;  /* 0x000000ca13117209 */ /* 0x001fe20007810000 */
[----:B------:R-:W0:Y:S01]  /*4fe0*/  MUFU.TANH R160, R160 ;  /* 0x000000a000a07308 */ /* 0x000e220000002400 */
[----:B------:R-:W-:-:S01]  /*4ff0*/  FFMA.FTZ R174, R174, UR7, -R203 ;  /* 0x00000007aeae7c23 */ /* 0x000fc200080108cb */
[--C-:B------:R-:W-:Y:S01]  /*5000*/  FFMA.FTZ R21, R21, UR7, -R203.reuse ;  /* 0x0000000715157c23 */ /* 0x100fe200080108cb */
[----:B--2---:R-:W-:Y:S01]  /*5010*/  FMNMX.FTZ R202, R20, R17, !PT ;  /* 0x0000001114ca7209 */ /* 0x004fe20007810000 */
[--C-:B------:R-:W-:Y:S01]  /*5020*/  FFMA.FTZ R178, R178, UR7, -R203.reuse ;  /* 0x00000007b2b27c23 */ /* 0x100fe200080108cb */
[----:B------:R-:W-:-:S02]  /*5030*/  FFMA.FTZ R179, R179, UR7, -R203 ;  /* 0x00000007b3b37c23 */ /* 0x000fc400080108cb */
[----:B------:R-:W-:Y:S01]  /*5040*/  FMNMX.FTZ R17, R23, R202, !PT ;  /* 0x000000ca17117209 */ /* 0x000fe20007810000 */
[----:B------:R-:W-:-:S01]  /*5050*/  FFMA.FTZ R202, R22, UR7, -R203 ;  /* 0x0000000716ca7c23 */ /* 0x000fc200080108cb */
[----:B------:R-:W2:Y:S02]  /*5060*/  MUFU.TANH R163, R163 ;  /* 0x000000a300a37308 */ /* 0x000ea40000002400 */
[----:B------:R-:W-:-:S04]  /*5070*/  FMNMX.FTZ R22, R152, R17, !PT ;  /* 0x0000001198167209 */ /* 0x000fc80007810000 */
[----:B------:R-:W-:Y:S02]  /*5080*/  FMNMX.FTZ R17, R155, R22, !PT ;  /* 0x000000169b117209 */ /* 0x000fe40007810000 */
[----:B------:R-:W4:Y:S02]  /*5090*/  MUFU.TANH R164, R164 ;  /* 0x000000a400a47308 */ /* 0x000f240000002400 */
[----:B---3--:R-:W-:-:S04]  /*50a0*/  FMNMX.FTZ R22, R156, R17, !PT ;  /* 0x000000119c167209 */ /* 0x008fc80007810000 */
[----:B-1----:R-:W-:Y:S01]  /*50b0*/  FMNMX.FTZ R153, R159, R22, !PT ;  /* 0x000000169f997209 */ /* 0x002fe20007810000 */
[----:B------:R-:W-:-:S01]  /*50c0*/  FFMA.FTZ R22, R154, UR7, -R203 ;  /* 0x000000079a167c23 */ /* 0x000fc200080108cb */
[----:B------:R-:W1:Y:S02]  /*50d0*/  MUFU.TANH R167, R167 ;  /* 0x000000a700a77308 */ /* 0x000e640000002400 */
[----:B0-----:R-:W-:-:S04]  /*50e0*/  FMNMX.FTZ R154, R160, R153, !PT ;  /* 0x00000099a09a7209 */ /* 0x001fc80007810000 */
[----:B--2---:R-:W-:Y:S02]  /*50f0*/  FMNMX.FTZ R153, R163, R154, !PT ;  /* 0x0000009aa3997209 */ /* 0x004fe40007810000 */
[----:B------:R-:W0:Y:S02]  /*5100*/  MUFU.TANH R168, R168 ;  /* 0x000000a800a87308 */ /* 0x000e240000002400 */
[----:B----4-:R-:W-:-:S06]  /*5110*/  FMNMX.FTZ R154, R164, R153, !PT ;  /* 0x00000099a49a7209 */ /* 0x010fcc0007810000 */
[----:B------:R-:W2:Y:S01]  /*5120*/  MUFU.TANH R171, R171 ;  /* 0x000000ab00ab7308 */ /* 0x000ea20000002400 */
[----:B-1----:R-:W-:Y:S01]  /*5130*/  FMNMX.FTZ R157, R167, R154, !PT ;  /* 0x0000009aa79d7209 */ /* 0x002fe20007810000 */
[----:B------:R-:W-:-:S06]  /*5140*/  FFMA.FTZ R154, R158, UR7, -R203 ;  /* 0x000000079e9a7c23 */ /* 0x000fcc00080108cb */
[----:B------:R-:W1:Y:S01]  /*5150*/  MUFU.TANH R172, R172 ;  /* 0x000000ac00ac7308 */ /* 0x000e620000002400 */
[----:B0-----:R-:W-:-:S07]  /*5160*/  FMNMX.FTZ R158, R168, R157, !PT ;  /* 0x0000009da89e7209 */ /* 0x001fce0007810000 */
[----:B------:R-:W0:Y:S01]  /*5170*/  MUFU.TANH R175, R175 ;  /* 0x000000af00af7308 */ /* 0x000e220000002400 */
[----:B--2---:R-:W-:Y:S01]  /*5180*/  FMNMX.FTZ R157, R171, R158, !PT ;  /* 0x0000009eab9d7209 */ /* 0x004fe20007810000 */
[--C-:B------:R-:W-:Y:S01]  /*5190*/  FFMA.FTZ R158, R161, UR7, -R203.reuse ;  /* 0x00000007a19e7c23 */ /* 0x100fe200080108cb */
[----:B------:R-:W-:-:S05]  /*51a0*/  FFMA.FTZ R161, R162, UR7, -R203 ;  /* 0x00000007a2a17c23 */ /* 0x000fca00080108cb */
[----:B------:R-:W2:Y:S08]  /*51b0*/  MUFU.TANH R189, R189 ;  /* 0x000000bd00bd7308 */ /* 0x000eb00000002400 */
[----:B------:R-:W3:Y:S08]  /*51c0*/  MUFU.TANH R190, R190 ;  /* 0x000000be00be7308 */ /* 0x000ef00000002400 */
[----:B------:R-:W4:Y:S08]  /*51d0*/  MUFU.TANH R191, R191 ;  /* 0x000000bf00bf7308 */ /* 0x000f300000002400 */
[----:B------:R1:W-:Y:S08]  /*51e0*/  MUFU.EX2 R17, R204 ;  /* 0x000000cc00117308 */ /* 0x0003f00000000800 */
[----:B------:R-:W5:Y:S01]  /*51f0*/  MUFU.TANH R192, R192 ;  /* 0x000000c000c07308 */ /* 0x000f620000002400 */
[----:B-1----:R-:W-:-:S04]  /*5200*/  FMNMX.FTZ R204, R172, R157, !PT ;  /* 0x0000009daccc7209 */ /* 0x002fc80007810000 */
[----:B0-----:R-:W-:-:S03]  /*5210*/  FMNMX.FTZ R204, R175, R204, !PT ;  /* 0x000000ccafcc7209 */ /* 0x001fc60007810000 */
[----:B------:R-:W0:Y:S01]  /*5220*/  MUFU.TANH R193, R193 ;  /* 0x000000c100c17308 */ /* 0x000e220000002400 */
[----:B--2---:R-:W-:Y:S01]  /*5230*/  FMNMX.FTZ R157, R189, R204, !PT ;  /* 0x000000ccbd9d7209 */ /* 0x004fe20007810000 */
[----:B------:R-:W-:-:S03]  /*5240*/  FFMA.FTZ R204, R166, UR7, -R203 ;  /* 0x00000007a6cc7c23 */ /* 0x000fc600080108cb */
[----:B---3--:R-:W-:Y:S01]  /*5250*/  FMNMX.FTZ R162, R190, R157, !PT ;  /* 0x0000009dbea27209 */ /* 0x008fe20007810000 */
[----:B------:R-:W-:-:S02]  /*5260*/  FFMA.FTZ R157, R165, UR7, -R203 ;  /* 0x00000007a59d7c23 */ /* 0x000fc400080108cb */
[----:B------:R-:W1:Y:S01]  /*5270*/  MUFU.TANH R194, R194 ;  /* 0x000000c200c27308 */ /* 0x000e620000002400 */
[----:B----4-:R-:W-:-:S04]  /*5280*/  FMNMX.FTZ R165, R191, R162, !PT ;  /* 0x000000a2bfa57209 */ /* 0x010fc80007810000 */
[----:B-----5:R-:W-:-:S03]  /*5290*/  FMNMX.FTZ R162, R192, R165, !PT ;  /* 0x000000a5c0a27209 */ /* 0x020fc60007810000 */
[----:B------:R-:W2:Y:S01]  /*52a0*/  MUFU.TANH R195, R195 ;  /* 0x000000c300c37308 */ /* 0x000ea20000002400 */
[----:B0-----:R-:W-:-:S07]  /*52b0*/  FMNMX.FTZ R165, R193, R162, !PT ;  /* 0x000000a2c1a57209 */ /* 0x001fce0007810000 */
[----:B------:R-:W0:Y:S01]  /*52c0*/  MUFU.TANH R196, R196 ;  /* 0x000000c400c47308 */ /* 0x000e220000002400 */
[----:B-1----:R-:W-:-:S07]  /*52d0*/  FMNMX.FTZ R162, R194, R165, !PT ;  /* 0x000000a5c2a27209 */ /* 0x002fce0007810000 */
[----:B------:R-:W1:Y:S01]  /*52e0*/  MUFU.TANH R197, R197 ;  /* 0x000000c500c57308 */ /* 0x000e620000002400 */
[----:B--2---:R-:W-:-:S07]  /*52f0*/  FMNMX.FTZ R165, R195, R162, !PT ;  /* 0x000000a2c3a57209 */ /* 0x004fce0007810000 */
[----:B------:R-:W2:Y:S01]  /*5300*/  MUFU.TANH R198, R198 ;  /* 0x000000c600c67308 */ /* 0x000ea20000002400 */
[----:B0-----:R-:W-:Y:S01]  /*5310*/  FMNMX.FTZ R166, R196, R165, !PT ;  /* 0x000000a5c4a67209 */ /* 0x001fe20007810000 */
[----:B------:R-:W-:-:S06]  /*5320*/  FFMA.FTZ R165, R170, UR7, -R203 ;  /* 0x00000007aaa57c23 */ /* 0x000fcc00080108cb */
[----:B------:R-:W0:Y:S01]  /*5330*/  MUFU.TANH R199, R199 ;  /* 0x000000c700c77308 */ /* 0x000e220000002400 */
[----:B-1----:R-:W-:-:S07]  /*5340*/  FMNMX.FTZ R169, R197, R166, !PT ;  /* 0x000000a6c5a97209 */ /* 0x002fce0007810000 */
[----:B------:R-:W1:Y:S01]  /*5350*/  MUFU.TANH R200, R200 ;  /* 0x000000c800c87308 */ /* 0x000e620000002400 */
[----:B--2---:R-:W-:-:S07]  /*5360*/  FMNMX.FTZ R166, R198, R169, !PT ;  /* 0x000000a9c6a67209 */ /* 0x004fce0007810000 */
[----:B------:R-:W2:Y:S01]  /*5370*/  MUFU.TANH R201, R201 ;  /* 0x000000c900c97308 */ /* 0x000ea20000002400 */
[----:B0-----:R-:W-:-:S07]  /*5380*/  FMNMX.FTZ R169, R199, R166, !PT ;  /* 0x000000a6c7a97209 */ /* 0x001fce0007810000 */
[----:B------:R0:W-:Y:S01]  /*5390*/  MUFU.EX2 R153, R206 ;  /* 0x000000ce00997308 */ /* 0x0001e20000000800 */
[----:B-1----:R-:W-:Y:S01]  /*53a0*/  FMNMX.FTZ R166, R200, R169, !PT ;  /* 0x000000a9c8a67209 */ /* 0x002fe20007810000 */
[--C-:B------:R-:W-:Y:S01]  /*53b0*/  FFMA.FTZ R169, R177, UR7, -R203.reuse ;  /* 0x00000007b1a97c23 */ /* 0x100fe200080108cb */
[----:B------:R-:W-:-:S05]  /*53c0*/  FFMA.FTZ R177, R186, UR7, -R203 ;  /* 0x00000007bab17c23 */ /* 0x000fca00080108cb */
[----:B------:R-:W1:Y:S01]  /*53d0*/  MUFU.EX2 R4, R4 ;  /* 0x0000000400047308 */ /* 0x000e620000000800 */
[----:B--2---:R-:W-:Y:S01]  /*53e0*/  FMNMX.FTZ R170, R201, R166, !PT ;  /* 0x000000a6c9aa7209 */ /* 0x004fe20007810000 */
[--C-:B0-----:R-:W-:Y:S01]  /*53f0*/  FFMA.FTZ R206, R173, UR7, -R203.reuse ;  /* 0x00000007adce7c23 */ /* 0x101fe200080108cb */
[----:B------:R-:W-:-:S01]  /*5400*/  FFMA.FTZ R173, R180, UR7, -R203 ;  /* 0x00000007b4ad7c23 */ /* 0x000fc200080108cb */
[--C-:B------:R-:W-:Y:S01]  /*5410*/  FFMA.FTZ R180, R182, UR7, -R203.reuse ;  /* 0x00000007b6b47c23 */ /* 0x100fe200080108cb */
[----:B------:R-:W-:-:S01]  /*5420*/  FFMA.FTZ R182, R187, UR7, -R203 ;  /* 0x00000007bbb67c23 */ /* 0x000fc200080108cb */
[----:B------:R-:W0:Y:S01]  /*5430*/  SHFL.BFLY PT, R209, R170, 0x2, 0x1f ;  /* 0x0c401f00aad17f89 */ /* 0x000e2200000e0000 */
[----:B------:R-:W-:Y:S02]  /*5440*/  IMAD.U32 R187, RZ, RZ, UR7 ;  /* 0x00000007ffbb7e24 */ /* 0x000fe4000f8e00ff */
[--C-:B------:R-:W-:Y:S01]  /*5450*/  FFMA.FTZ R166, R176, UR7, -R203.reuse ;  /* 0x00000007b0a67c23 */ /* 0x100fe200080108cb */
[----:B------:R-:W-:-:S01]  /*5460*/  FFMA.FTZ R176, R184, UR7, -R203 ;  /* 0x00000007b8b07c23 */ /* 0x000fc200080108cb */
[----:B------:R-:W2:Y:S01]  /*5470*/  MUFU.EX2 R9, R9 ;  /* 0x0000000900097308 */ /* 0x000ea20000000800 */
[----:B-1----:R-:W-:-:S07]  /*5480*/  FMUL.FTZ R24, R24, R4 ;  /* 0x0000000418187220 */ /* 0x002fce0000410000 */
[----:B------:R-:W1:Y:S01]  /*5490*/  MUFU.EX2 R8, R8 ;  /* 0x0000000800087308 */ /* 0x000e620000000800 */
[-C--:B------:R-:W-:Y:S01]  /*54a0*/  FMUL.FTZ R25, R25, R4.reuse ;  /* 0x0000000419197220 */ /* 0x080fe20000410000 */
[-C--:B------:R-:W-:Y:S01]  /*54b0*/  FMUL.FTZ R28, R28, R4.reuse ;  /* 0x000000041c1c7220 */ /* 0x080fe20000410000 */
[-C--:B------:R-:W-:Y:S01]  /*54c0*/  FMUL.FTZ R29, R29, R4.reuse ;  /* 0x000000041d1d7220 */ /* 0x080fe20000410000 */
[-C--:B------:R-:W-:Y:S01]  /*54d0*/  FMUL.FTZ R32, R32, R4.reuse ;  /* 0x0000000420207220 */ /* 0x080fe20000410000 */
[-C--:B------:R-:W-:Y:S01]  /*54e0*/  FMUL.FTZ R33, R33, R4.reuse ;  /* 0x0000000421217220 */ /* 0x080fe20000410000 */
[-C--:B------:R-:W-:Y:S01]  /*54f0*/  FMUL.FTZ R36, R36, R4.reuse ;  /* 0x0000000424247220 */ /* 0x080fe20000410000 */
[-C--:B------:R-:W-:Y:S01]  /*5500*/  FMUL.FTZ R37, R37, R4.reuse ;  /* 0x0000000425257220 */ /* 0x080fe20000410000 */
[----:B------:R-:W3:Y:S01]  /*5510*/  MUFU.EX2 R12, R12 ;  /* 0x0000000c000c7308 */ /* 0x000ee20000000800 */
[-C--:B------:R-:W-:Y:S01]  /*5520*/  FMUL.FTZ R40, R40, R4.reuse ;  /* 0x0000000428287220 */ /* 0x080fe20000410000 */
[-C--:B------:R-:W-:Y:S01]  /*5530*/  FMUL.FTZ R41, R41, R4.reuse ;  /* 0x0000000429297220 */ /* 0x080fe20000410000 */
[-C--:B------:R-:W-:Y:S01]  /*5540*/  FMUL.FTZ R44, R44, R4.reuse ;  /* 0x000000042c2c7220 */ /* 0x080fe20000410000 */
[----:B0-----:R-:W-:Y:S01]  /*5550*/  FMNMX.FTZ R209, R170, R209, !PT ;  /* 0x000000d1aad17209 */ /* 0x001fe20007810000 */
[-C--:B------:R-:W-:Y:S01]  /*5560*/  FMUL.FTZ R45, R45, R4.reuse ;  /* 0x000000042d2d7220 */ /* 0x080fe20000410000 */
[-C--:B------:R-:W-:Y:S01]  /*5570*/  FMUL.FTZ R48, R48, R4.reuse ;  /* 0x0000000430307220 */ /* 0x080fe20000410000 */
[-C--:B------:R-:W-:Y:S01]  /*5580*/  FMUL.FTZ R49, R49, R4.reuse ;  /* 0x0000000431317220 */ /* 0x080fe20000410000 */
[----:B------:R-:W-:Y:S01]  /*5590*/  MUFU.EX2 R205, R205 ;  /* 0x000000cd00cd7308 */ /* 0x000fe20000000800 */
[----:B------:R-:W0:Y:S01]  /*55a0*/  SHFL.BFLY PT, R170, R209, 0x1, 0x1f ;  /* 0x0c201f00d1aa7f89 */ /* 0x000e2200000e0000 */
[-C--:B------:R-:W-:Y:S01]  /*55b0*/  FMUL.FTZ R52, R52, R4.reuse ;  /* 0x0000000434347220 */ /* 0x080fe20000410000 */
[-C--:B------:R-:W-:Y:S01]  /*55c0*/  FMUL.FTZ R53, R53, R4.reuse ;  /* 0x0000000435357220 */ /* 0x080fe20000410000 */
[-C--:B------:R-:W-:Y:S01]  /*55d0*/  FMUL.FTZ R56, R56, R4.reuse ;  /* 0x0000000438387220 */ /* 0x080fe20000410000 */
[-C--:B------:R-:W-:Y:S01]  /*55e0*/  FMUL.FTZ R57, R57, R4.reuse ;  /* 0x0000000439397220 */ /* 0x080fe20000410000 */
[-C--:B------:R-:W-:Y:S01]  /*55f0*/  FMUL.FTZ R60, R60, R4.reuse ;  /* 0x000000043c3c7220 */ /* 0x080fe20000410000 */
[-C--:B------:R-:W-:Y:S01]  /*5600*/  FMUL.FTZ R61, R61, R4.reuse ;  /* 0x000000043d3d7220 */ /* 0x080fe20000410000 */
[----:B------:R-:W-:Y:S01]  /*5610*/  MUFU.EX2 R13, R13 ;  /* 0x0000000d000d7308 */ /* 0x000fe20000000800 */
[-C--:B------:R-:W-:Y:S01]  /*5620*/  FMUL.FTZ R64, R64, R4.reuse ;  /* 0x0000000440407220 */ /* 0x080fe20000410000 */
        /* <DEDUP_REMOVED lines=13> */
[----:B------:R-:W-:Y:S01]  /*5700*/  FMUL.FTZ R89, R89, R4 ;  /* 0x0000000459597220 */ /* 0x000fe20000410000 */
[----:B------:R4:W-:Y:S01]  /*5710*/  MUFU.EX2 R207, R174 ;  /* 0x000000ae00cf7308 */ /* 0x0009e20000000800 */
[----:B0-----:R-:W-:Y:S01]  /*5720*/  FMNMX.FTZ R170, R209, R170, !PT ;  /* 0x000000aad1aa7209 */ /* 0x001fe20007810000 */
[-C--:B------:R-:W-:Y:S01]  /*5730*/  FMUL.FTZ R92, R92, R4.reuse ;  /* 0x000000045c5c7220 */ /* 0x080fe20000410000 */
[-C--:B------:R-:W-:Y:S01]  /*5740*/  FMUL.FTZ R93, R93, R4.reuse ;  /* 0x000000045d5d7220 */ /* 0x080fe20000410000 */
[-C--:B------:R-:W-:Y:S01]  /*5750*/  FMUL.FTZ R96, R96, R4.reuse ;  /* 0x0000000460607220 */ /* 0x080fe20000410000 */
[----:B------:R-:W-:Y:S01]  /*5760*/  FMUL.FTZ R97, R97, R4 ;  /* 0x0000000461617220 */ /* 0x000fe20000410000 */
[C---:B------:R-:W-:Y:S01]  /*5770*/  FADD.FTZ R7, -R170.reuse, R7 ;  /* 0x00000007aa077221 */ /* 0x040fe20000010100 */
[----:B------:R-:W-:-:S01]  /*5780*/  FFMA.FTZ R184, R170, R187, -8 ;  /* 0xc1000000aab87423 */ /* 0x000fc200000100bb */
[----:B------:R-:W-:Y:S01]  /*5790*/  MUFU.EX2 R18, R18 ;  /* 0x0000001200127308 */ /* 0x000fe20000000800 */
[----:B----4-:R-:W-:-:S01]  /*57a0*/  FFMA.FTZ R174, R181, UR7, -R203 ;  /* 0x00000007b5ae7c23 */ /* 0x010fc200080108cb */
[----:B------:R-:W-:Y:S01]  /*57b0*/  FMUL.FTZ R7, R7, UR7 ;  /* 0x0000000707077c20 */ /* 0x000fe20008410000 */
[----:B------:R-:W-:-:S01]  /*57c0*/  FFMA.FTZ R10, R10, UR7, -R184 ;  /* 0x000000070a0a7c23 */ /* 0x000fc200080108b8 */
[--C-:B------:R-:W-:Y:S01]  /*57d0*/  FFMA.FTZ R11, R11, UR7, -R184.reuse ;  /* 0x000000070b0b7c23 */ /* 0x100fe200080108b8 */
[----:B------:R-:W-:-:S01]  /*57e0*/  FFMA.FTZ R186, R14, UR7, -R184 ;  /* 0x000000070eba7c23 */ /* 0x000fc200080108b8 */
[--C-:B------:R-:W-:Y:S01]  /*57f0*/  FFMA.FTZ R187, R15, UR7, -R184.reuse ;  /* 0x000000070fbb7c23 */ /* 0x100fe200080108b8 */
[----:B------:R-:W-:-:S01]  /*5800*/  FFMA.FTZ R14, R19, UR7, -R184 ;  /* 0x00000007130e7c23 */ /* 0x000fc200080108b8 */
[----:B------:R-:W-:Y:S01]  /*5810*/  MUFU.EX2 R7, R7 ;  /* 0x0000000700077308 */ /* 0x000fe20000000800 */
[----:B------:R-:W-:-:S01]  /*5820*/  FFMA.FTZ R15, R20, UR7, -R184 ;  /* 0x00000007140f7c23 */ /* 0x000fc200080108b8 */
[--C-:B------:R-:W-:Y:S01]  /*5830*/  FFMA.FTZ R20, R156, UR7, -R184.reuse ;  /* 0x000000079c147c23 */ /* 0x100fe200080108b8 */
[----:B------:R-:W-:-:S01]  /*5840*/  FFMA.FTZ R156, R160, UR7, -R184 ;  /* 0x00000007a09c7c23 */ /* 0x000fc200080108b8 */
[--C-:B------:R-:W-:Y:S01]  /*5850*/  FFMA.FTZ R160, R164, UR7, -R184.reuse ;  /* 0x00000007a4a07c23 */ /* 0x100fe200080108b8 */
[----:B------:R-:W-:-:S01]  /*5860*/  FFMA.FTZ R164, R167, UR7, -R184 ;  /* 0x00000007a7a47c23 */ /* 0x000fc200080108b8 */
[----:B--2---:R-:W-:Y:S01]  /*5870*/  FFMA.FTZ R167, R4, R5, R9 ;  /* 0x0000000504a77223 */ /* 0x004fe20000010009 */
[----:B------:R-:W-:-:S01]  /*5880*/  FFMA.FTZ R19, R155, UR7, -R184 ;  /* 0x000000079b137c23 */ /* 0x000fc200080108b8 */
[----:B------:R-:W0:Y:S01]  /*5890*/  MUFU.EX2 R10, R10 ;  /* 0x0000000a000a7308 */ /* 0x000e220000000800 */
[----:B------:R-:W-:-:S01]  /*58a0*/  FFMA.FTZ R23, R23, UR7, -R184 ;  /* 0x0000000717177c23 */ /* 0x000fc200080108b8 */
[--C-:B------:R-:W-:Y:S01]  /*58b0*/  FFMA.FTZ R155, R159, UR7, -R184.reuse ;  /* 0x000000079f9b7c23 */ /* 0x100fe200080108b8 */
[----:B------:R-:W-:-:S01]  /*58c0*/  FFMA.FTZ R159, R163, UR7, -R184 ;  /* 0x00000007a39f7c23 */ /* 0x000fc200080108b8 */
[----:B------:R-:W-:Y:S01]  /*58d0*/  FFMA.FTZ R181, R183, UR7, -R203 ;  /* 0x00000007b7b57c23 */ /* 0x000fe200080108cb */
[----:B------:R-:W-:-:S01]  /*58e0*/  FFMA.FTZ R163, R171, UR7, -R184 ;  /* 0x00000007aba37c23 */ /* 0x000fc200080108b8 */
[----:B-1----:R-:W-:Y:S01]  /*58f0*/  FADD.FTZ R167, R8, R167 ;  /* 0x000000a708a77221 */ /* 0x002fe20000010000 */
[----:B------:R-:W-:-:S01]  /*5900*/  FFMA.FTZ R183, R188, UR7, -R203 ;  /* 0x00000007bcb77c23 */ /* 0x000fc200080108cb */
[----:B------:R-:W1:Y:S01]  /*5910*/  MUFU.EX2 R11, R11 ;  /* 0x0000000b000b7308 */ /* 0x000e620000000800 */
[----:B------:R-:W-:-:S01]  /*5920*/  FFMA.FTZ R152, R152, UR7, -R184 ;  /* 0x0000000798987c23 */ /* 0x000fc200080108b8 */
[--C-:B------:R-:W-:Y:S01]  /*5930*/  FFMA.FTZ R203, R168, UR7, -R184.reuse ;  /* 0x00000007a8cb7c23 */ /* 0x100fe200080108b8 */
[----:B------:R-:W-:-:S01]  /*5940*/  FFMA.FTZ R168, R172, UR7, -R184 ;  /* 0x00000007aca87c23 */ /* 0x000fc200080108b8 */
[----:B---3--:R-:W-:Y:S01]  /*5950*/  FADD.FTZ R172, R12, R167 ;  /* 0x000000a70cac7221 */ /* 0x008fe20000010000 */
[----:B------:R-:W-:-:S01]  /*5960*/  FFMA.FTZ R175, R175, UR7, -R184 ;  /* 0x00000007afaf7c23 */ /* 0x000fc200080108b8 */
[--C-:B------:R-:W-:Y:S01]  /*5970*/  FFMA.FTZ R167, R190, UR7, -R184.reuse ;  /* 0x00000007bea77c23 */ /* 0x100fe200080108b8 */
[----:B------:R-:W-:-:S01]  /*5980*/  FFMA.FTZ R199, R199, UR7, -R184 ;  /* 0x00000007c7c77c23 */ /* 0x000fc200080108b8 */
[----:B------:R-:W2:Y:S01]  /*5990*/  MUFU.EX2 R186, R186 ;  /* 0x000000ba00ba7308 */ /* 0x000ea20000000800 */
[----:B0-----:R-:W-:-:S01]  /*59a0*/  FFMA.FTZ R6, R7, R6, R10 ;  /* 0x0000000607067223 */ /* 0x001fc2000001000a */
[----:B------:R-:W-:Y:S01]  /*59b0*/  FADD.FTZ R172, R205, R172 ;  /* 0x000000accdac7221 */ /* 0x000fe20000010000 */
[----:B------:R-:W-:-:S01]  /*59c0*/  FFMA.FTZ R200, R200, UR7, -R184 ;  /* 0x00000007c8c87c23 */ /* 0x000fc200080108b8 */
[----:B------:R-:W-:Y:S01]  /*59d0*/  F2FP.SATFINITE.E4M3.F32.PACK_AB_MERGE_C R205, R205, R12, RZ ;  /* 0x0000000ccdcd723e */ /* 0x000fe200048070ff */
[-C--:B------:R-:W-:Y:S01]  /*59e0*/  FMUL.FTZ R100, R100, R4.reuse ;  /* 0x0000000464647220 */ /* 0x080fe20000410000 */
[-C--:B------:R-:W-:Y:S01]  /*59f0*/  FMUL.FTZ R101, R101, R4.reuse ;  /* 0x0000000465657220 */ /* 0x080fe20000410000 */
[----:B------:R-:W-:Y:S01]  /*5a00*/  FMUL.FTZ R104, R104, R4 ;  /* 0x0000000468687220 */ /* 0x000fe20000410000 */
[----:B------:R-:W0:Y:S01]  /*5a10*/  MUFU.EX2 R187, R187 ;  /* 0x000000bb00bb7308 */ /* 0x000e220000000800 */
[----:B-1----:R-:W-:-:S01]  /*5a20*/  FADD.FTZ R171, R11, R6 ;  /* 0x000000060bab7221 */ /* 0x002fc20000010000 */
[----:B------:R-:W-:Y:S01]  /*5a30*/  FFMA.FTZ R6, R189, UR7, -R184 ;  /* 0x00000007bd067c23 */ /* 0x000fe200080108b8 */
[----:B------:R-:W-:-:S01]  /*5a40*/  FADD.FTZ R189, R13, R172 ;  /* 0x000000ac0dbd7221 */ /* 0x000fc20000010000 */
[-C--:B------:R-:W-:Y:S01]  /*5a50*/  FMUL.FTZ R105, R105, R4.reuse ;  /* 0x0000000469697220 */ /* 0x080fe20000410000 */
[-C--:B------:R-:W-:Y:S01]  /*5a60*/  FMUL.FTZ R108, R108, R4.reuse ;  /* 0x000000046c6c7220 */ /* 0x080fe20000410000 */
[-C--:B------:R-:W-:Y:S01]  /*5a70*/  FMUL.FTZ R109, R109, R4.reuse ;  /* 0x000000046d6d7220 */ /* 0x080fe20000410000 */
[----:B------:R-:W-:Y:S01]  /*5a80*/  FMUL.FTZ R112, R112, R4 ;  /* 0x0000000470707220 */ /* 0x000fe20000410000 */
[----:B------:R-:W1:Y:S01]  /*5a90*/  MUFU.EX2 R14, R14 ;  /* 0x0000000e000e7308 */ /* 0x000e620000000800 */
[----:B--2---:R-:W-:-:S01]  /*5aa0*/  FADD.FTZ R188, R186, R171 ;  /* 0x000000abbabc7221 */ /* 0x004fc20000010000 */
[-C--:B------:R-:W-:Y:S01]  /*5ab0*/  FMUL.FTZ R113, R113, R4.reuse ;  /* 0x0000000471717220 */ /* 0x080fe20000410000 */
[-C--:B------:R-:W-:Y:S01]  /*5ac0*/  FMUL.FTZ R116, R116, R4.reuse ;  /* 0x0000000474747220 */ /* 0x080fe20000410000 */
[-C--:B------:R-:W-:Y:S01]  /*5ad0*/  FMUL.FTZ R117, R117, R4.reuse ;  /* 0x0000000475757220 */ /* 0x080fe20000410000 */
[-C--:B------:R-:W-:Y:S01]  /*5ae0*/  FMUL.FTZ R120, R120, R4.reuse ;  /* 0x0000000478787220 */ /* 0x080fe20000410000 */
[-C--:B------:R-:W-:Y:S01]  /*5af0*/  FMUL.FTZ R121, R121, R4.reuse ;  /* 0x0000000479797220 */ /* 0x080fe20000410000 */
[----:B------:R-:W-:Y:S01]  /*5b00*/  FMUL.FTZ R124, R124, R4 ;  /* 0x000000047c7c7220 */ /* 0x000fe20000410000 */
[----:B------:R-:W2:Y:S01]  /*5b10*/  MUFU.EX2 R15, R15 ;  /* 0x0000000f000f7308 */ /* 0x000ea20000000800 */
[----:B0-----:R-:W-:-:S01]  /*5b20*/  FADD.FTZ R171, R187, R188 ;  /* 0x000000bcbbab7221 */ /* 0x001fc20000010000 */
[----:B------:R-:W-:Y:S01]  /*5b30*/  FADD.FTZ R188, R18, R189 ;  /* 0x000000bd12bc7221 */ /* 0x000fe20000010000 */
[----:B------:R-:W-:Y:S01]  /*5b40*/  F2FP.SATFINITE.E4M3.F32.PACK_AB_MERGE_C R186, R187, R186, RZ ;  /* 0x000000babbba723e */ /* 0x000fe200048070ff */
[-C--:B------:R-:W-:Y:S01]  /*5b50*/  FMUL.FTZ R125, R125, R4.reuse ;  /* 0x000000047d7d7220 */ /* 0x080fe20000410000 */
[-C--:B------:R-:W-:Y:S01]  /*5b60*/  FMUL.FTZ R128, R128, R4.reuse ;  /* 0x0000000480807220 */ /* 0x080fe20000410000 */
[-C--:B------:R-:W-:Y:S01]  /*5b70*/  FMUL.FTZ R129, R129, R4.reuse ;  /* 0x0000000481817220 */ /* 0x080fe20000410000 */
[----:B------:R-:W-:Y:S01]  /*5b80*/  FMUL.FTZ R132, R132, R4 ;  /* 0x0000000484847220 */ /* 0x000fe20000410000 */
[----:B------:R-:W0:Y:S01]  /*5b90*/  MUFU.EX2 R21, R21 ;  /* 0x0000001500157308 */ /* 0x000e220000000800 */
[----:B-1----:R-:W-:-:S01]  /*5ba0*/  FADD.FTZ R172, R14, R171 ;  /* 0x000000ab0eac7221 */ /* 0x002fc20000010000 */
[-C--:B------:R-:W-:Y:S01]  /*5bb0*/  FMUL.FTZ R133, R133, R4.reuse ;  /* 0x0000000485857220 */ /* 0x080fe20000410000 */
[-C--:B------:R-:W-:Y:S01]  /*5bc0*/  FMUL.FTZ R136, R136, R4.reuse ;  /* 0x0000000488887220 */ /* 0x080fe20000410000 */
[-C--:B------:R-:W-:Y:S01]  /*5bd0*/  FMUL.FTZ R137, R137, R4.reuse ;  /* 0x0000000489897220 */ /* 0x080fe20000410000 */
[-C--:B------:R-:W-:Y:S01]  /*5be0*/  FMUL.FTZ R140, R140, R4.reuse ;  /* 0x000000048c8c7220 */ /* 0x080fe20000410000 */
[-C--:B------:R-:W-:Y:S01]  /*5bf0*/  FMUL.FTZ R141, R141, R4.reuse ;  /* 0x000000048d8d7220 */ /* 0x080fe20000410000 */
[----:B------:R-:W-:Y:S01]  /*5c00*/  FMUL.FTZ R144, R144, R4 ;  /* 0x0000000490907220 */ /* 0x000fe20000410000 */
[----:B------:R-:W-:Y:S01]  /*5c10*/  MUFU.EX2 R23, R23 ;  /* 0x0000001700177308 */ /* 0x000fe20000000800 */
[----:B--2---:R-:W-:-:S01]  /*5c20*/  FADD.FTZ R190, R15, R172 ;  /* 0x000000ac0fbe7221 */ /* 0x004fc20000010000 */
[----:B------:R-:W-:Y:S01]  /*5c30*/  FFMA.FTZ R172, R191, UR7, -R184 ;  /* 0x00000007bfac7c23 */ /* 0x000fe200080108b8 */
[-C--:B------:R-:W-:Y:S01]  /*5c40*/  FMUL.FTZ R145, R145, R4.reuse ;  /* 0x0000000491917220 */ /* 0x080fe20000410000 */
[-C--:B------:R-:W-:Y:S01]  /*5c50*/  FMUL.FTZ R148, R148, R4.reuse ;  /* 0x0000000494947220 */ /* 0x080fe20000410000 */
[----:B------:R-:W-:Y:S01]  /*5c60*/  FMUL.FTZ R149, R149, R4 ;  /* 0x0000000495957220 */ /* 0x000fe20000410000 */
[-C--:B------:R-:W-:Y:S01]  /*5c70*/  FMUL.FTZ R26, R26, R7.reuse ;  /* 0x000000071a1a7220 */ /* 0x080fe20000410000 */
[----:B------:R-:W-:Y:S01]  /*5c80*/  FMUL.FTZ R27, R27, R7 ;  /* 0x000000071b1b7220 */ /* 0x000fe20000410000 */
[----:B------:R-:W1:Y:S01]  /*5c90*/  MUFU.EX2 R202, R202 ;  /* 0x000000ca00ca7308 */ /* 0x000e620000000800 */
[----:B0-----:R-:W-:-:S01]  /*5ca0*/  FADD.FTZ R171, R21, R188 ;  /* 0x000000bc15ab7221 */ /* 0x001fc20000010000 */
        /* <DEDUP_REMOVED lines=14> */
[----:B------:R-:W-:Y:S01]  /*5d90*/  MUFU.EX2 R19, R19 ;  /* 0x0000001300137308 */ /* 0x000fe20000000800 */
[----:B-1----:R-:W-:-:S01]  /*5da0*/  FADD.FTZ R188, R202, R171 ;  /* 0x000000abcabc7221 */ /* 0x002fc20000010000 */
[----:B------:R-:W-:Y:S01]  /*5db0*/  F2FP.SATFINITE.E4M3.F32.PACK_AB_MERGE_C R21, R202, R21, RZ ;  /* 0x00000015ca15723e */ /* 0x000fe200048070ff */
[-C--:B------:R-:W-:Y:S01]  /*5dc0*/  FMUL.FTZ R55, R55, R7.reuse ;  /* 0x0000000737377220 */ /* 0x080fe20000410000 */
[----:B------:R-:W-:Y:S01]  /*5dd0*/  FMUL.FTZ R58, R58, R7 ;  /* 0x000000073a3a7220 */ /* 0x000fe20000410000 */
[----:B------:R-:W-:-:S01]  /*5de0*/  FADD.FTZ R171, R17, R188 ;  /* 0x000000bc11ab7221 */ /* 0x000fc20000010000 */
[-C--:B------:R-:W-:Y:S01]  /*5df0*/  FMUL.FTZ R59, R59, R7.reuse ;  /* 0x000000073b3b7220 */ /* 0x080fe20000410000 */
[-C--:B------:R-:W-:Y:S01]  /*5e00*/  FMUL.FTZ R62, R62, R7.reuse ;  /* 0x000000073e3e7220 */ /* 0x080fe20000410000 */
[----:B------:R-:W0:Y:S01]  /*5e10*/  MUFU.EX2 R22, R22 ;  /* 0x0000001600167308 */ /* 0x000e220000000800 */
[-C--:B------:R-:W-:Y:S01]  /*5e20*/  FMUL.FTZ R63, R63, R7.reuse ;  /* 0x000000073f3f7220 */ /* 0x080fe20000410000 */
[-C--:B------:R-:W-:Y:S01]  /*5e30*/  FMUL.FTZ R66, R66, R7.reuse ;  /* 0x0000000742427220 */ /* 0x080fe20000410000 */
[-C--:B------:R-:W-:Y:S01]  /*5e40*/  FMUL.FTZ R67, R67, R7.reuse ;  /* 0x0000000743437220 */ /* 0x080fe20000410000 */
[-C--:B------:R-:W-:Y:S01]  /*5e50*/  FMUL.FTZ R70, R70, R7.reuse ;  /* 0x0000000746467220 */ /* 0x080fe20000410000 */
[-C--:B------:R-:W-:Y:S01]  /*5e60*/  FMUL.FTZ R71, R71, R7.reuse ;  /* 0x0000000747477220 */ /* 0x080fe20000410000 */
[-C--:B------:R-:W-:Y:S01]  /*5e70*/  FMUL.FTZ R74, R74, R7.reuse ;  /* 0x000000074a4a7220 */ /* 0x080fe20000410000 */
[-C--:B------:R-:W-:Y:S01]  /*5e80*/  FMUL.FTZ R75, R75, R7.reuse ;  /* 0x000000074b4b7220 */ /* 0x080fe20000410000 */
[----:B------:R-:W1:Y:S01]  /*5e90*/  MUFU.EX2 R20, R20 ;  /* 0x0000001400147308 */ /* 0x000e620000000800 */
[-C--:B------:R-:W-:Y:S01]  /*5ea0*/  FMUL.FTZ R78, R78, R7.reuse ;  /* 0x000000074e4e7220 */ /* 0x080fe20000410000 */
        /* <DEDUP_REMOVED lines=8> */
[-C--:B------:R-:W-:Y:S01]  /*5f30*/  FMUL.FTZ R91, R91, R7.reuse ;  /* 0x000000075b5b7220 */ /* 0x080fe20000410000 */
[-C--:B------:R-:W-:Y:S01]  /*5f40*/  FMUL.FTZ R94, R94, R7.reuse ;  /* 0x000000075e5e7220 */ /* 0x080fe20000410000 */
[----:B------:R-:W-:Y:S01]  /*5f50*/  FMUL.FTZ R95, R95, R7 ;  /* 0x000000075f5f7220 */ /* 0x000fe20000410000 */
[----:B------:R-:W-:-:S01]  /*5f60*/  FADD.FTZ R171, R153, R188 ;  /* 0x000000bc99ab7221 */ /* 0x000fc20000010000 */
[-C--:B------:R-:W-:Y:S01]  /*5f70*/  FMUL.FTZ R98, R98, R7.reuse ;  /* 0x0000000762627220 */ /* 0x080fe20000410000 */
[-C--:B------:R-:W-:Y:S01]  /*5f80*/  FMUL.FTZ R99, R99, R7.reuse ;  /* 0x0000000763637220 */ /* 0x080fe20000410000 */
[----:B------:R0:W-:Y:S01]  /*5f90*/  MUFU.EX2 R5, R175 ;  /* 0x000000af00057308 */ /* 0x0001e20000000800 */
[-C--:B------:R-:W-:Y:S01]  /*5fa0*/  FMUL.FTZ R102, R102, R7.reuse ;  /* 0x0000000766667220 */ /* 0x080fe20000410000 */
[-C--:B------:R-:W-:Y:S01]  /*5fb0*/  FMUL.FTZ R103, R103, R7.reuse ;  /* 0x0000000767677220 */ /* 0x080fe20000410000 */
[-C--:B------:R-:W-:Y:S01]  /*5fc0*/  FMUL.FTZ R106, R106, R7.reuse ;  /* 0x000000076a6a7220 */ /* 0x080fe20000410000 */
[-C--:B------:R-:W-:Y:S01]  /*5fd0*/  FMUL.FTZ R107, R107, R7.reuse ;  /* 0x000000076b6b7220 */ /* 0x080fe20000410000 */
[-C--:B------:R-:W-:Y:S01]  /*5fe0*/  FMUL.FTZ R110, R110, R7.reuse ;  /* 0x000000076e6e7220 */ /* 0x080fe20000410000 */
[-C--:B------:R-:W-:Y:S01]  /*5ff0*/  FMUL.FTZ R111, R111, R7.reuse ;  /* 0x000000076f6f7220 */ /* 0x080fe20000410000 */
[----:B------:R-:W-:Y:S01]  /*6000*/  FMUL.FTZ R114, R114, R7 ;  /* 0x0000000772727220 */ /* 0x000fe20000410000 */
[----:B------:R-:W3:Y:S01]  /*6010*/  MUFU.EX2 R154, R154 ;  /* 0x0000009a009a7308 */ /* 0x000ee20000000800 */
[----:B0-----:R-:W-:-:S01]  /*6020*/  FADD.FTZ R175, R23, R190 ;  /* 0x000000be17af7221 */ /* 0x001fc20000010000 */
[----:B------:R-:W-:Y:S01]  /*6030*/  F2FP.SATFINITE.E4M3.F32.PACK_AB_MERGE_C R23, R152, R23, RZ ;  /* 0x000000179817723e */ /* 0x000fe200048070ff */
[-C--:B------:R-:W-:Y:S01]  /*6040*/  FMUL.FTZ R115, R115, R7.reuse ;  /* 0x0000000773737220 */ /* 0x080fe20000410000 */
[----:B------:R-:W-:Y:S01]  /*6050*/  FMUL.FTZ R118, R118, R7 ;  /* 0x0000000776767220 */ /* 0x000fe20000410000 */
[----:B------:R-:W-:-:S01]  /*6060*/  FADD.FTZ R190, R152, R175 ;  /* 0x000000af98be7221 */ /* 0x000fc20000010000 */
[----:B------:R-:W-:Y:S01]  /*6070*/  FFMA.FTZ R175, R192, UR7, -R184 ;  /* 0x00000007c0af7c23 */ /* 0x000fe200080108b8 */
[----:B------:R-:W-:Y:S01]  /*6080*/  FMUL.FTZ R119, R119, R7 ;  /* 0x0000000777777220 */ /* 0x000fe20000410000 */
[----:B------:R-:W0:Y:S01]  /*6090*/  MUFU.EX2 R156, R156 ;  /* 0x0000009c009c7308 */ /* 0x000e220000000800 */
[----:B------:R-:W-:-:S01]  /*60a0*/  FADD.FTZ R189, R19, R190 ;  /* 0x000000be13bd7221 */ /* 0x000fc20000010000 */
[----:B------:R-:W-:Y:S01]  /*60b0*/  FFMA.FTZ R190, R193, UR7, -R184 ;  /* 0x00000007c1be7c23 */ /* 0x000fe200080108b8 */
[-C--:B------:R-:W-:Y:S01]  /*60c0*/  FMUL.FTZ R122, R122, R7.reuse ;  /* 0x000000077a7a7220 */ /* 0x080fe20000410000 */
[----:B------:R-:W-:Y:S01]  /*60d0*/  FMUL.FTZ R123, R123, R7 ;  /* 0x000000077b7b7220 */ /* 0x000fe20000410000 */
[----:B-1----:R-:W-:-:S01]  /*60e0*/  FADD.FTZ R192, R20, R189 ;  /* 0x000000bd14c07221 */ /* 0x002fc20000010000 */
[-C--:B------:R-:W-:Y:S01]  /*60f0*/  FMUL.FTZ R126, R126, R7.reuse ;  /* 0x000000077e7e7220 */ /* 0x080fe20000410000 */
[----:B------:R-:W-:Y:S01]  /*6100*/  FMUL.FTZ R127, R127, R7 ;  /* 0x000000077f7f7220 */ /* 0x000fe20000410000 */
[----:B------:R-:W1:Y:S01]  /*6110*/  MUFU.EX2 R158, R158 ;  /* 0x0000009e009e7308 */ /* 0x000e620000000800 */
[----:B--2---:R-:W-:-:S01]  /*6120*/  FADD.FTZ R189, R155, R192 ;  /* 0x000000c09bbd7221 */ /* 0x004fc20000010000 */
[----:B---3--:R-:W-:Y:S01]  /*6130*/  FADD.FTZ R191, R154, R171 ;  /* 0x000000ab9abf7221 */ /* 0x008fe20000010000 */
[----:B------:R-:W-:-:S01]  /*6140*/  FFMA.FTZ R171, R194, UR7, -R184 ;  /* 0x00000007c2ab7c23 */ /* 0x000fc200080108b8 */
        /* <DEDUP_REMOVED lines=8> */
[-C--:B------:R-:W-:Y:S01]  /*61d0*/  FMUL.FTZ R142, R142, R7.reuse ;  /* 0x000000078e8e7220 */ /* 0x080fe20000410000 */
[-C--:B------:R-:W-:Y:S01]  /*61e0*/  FMUL.FTZ R143, R143, R7.reuse ;  /* 0x000000078f8f7220 */ /* 0x080fe20000410000 */
[-C--:B------:R-:W-:Y:S01]  /*61f0*/  FMUL.FTZ R146, R146, R7.reuse ;  /* 0x0000000792927220 */ /* 0x080fe20000410000 */
[----:B------:R-:W-:Y:S01]  /*6200*/  FMUL.FTZ R147, R147, R7 ;  /* 0x0000000793937220 */ /* 0x000fe20000410000 */
[----:B------:R-:W0:Y:S01]  /*6210*/  MUFU.EX2 R161, R161 ;  /* 0x000000a100a17308 */ /* 0x000e220000000800 */
[----:B-1----:R-:W-:-:S01]  /*6220*/  FADD.FTZ R192, R158, R191 ;  /* 0x000000bf9ec07221 */ /* 0x002fc20000010000 */
[-C--:B------:R-:W-:Y:S01]  /*6230*/  FMUL.FTZ R150, R150, R7.reuse ;  /* 0x0000000796967220 */ /* 0x080fe20000410000 */
[----:B------:R-:W-:-:S05]  /*6240*/  FMUL.FTZ R151, R151, R7 ;  /* 0x0000000797977220 */ /* 0x000fca0000410000 */
[----:B------:R-:W1:Y:S01]  /*6250*/  MUFU.EX2 R160, R160 ;  /* 0x000000a000a07308 */ /* 0x000e620000000800 */
[----:B--2---:R-:W-:-:S01]  /*6260*/  FADD.FTZ R189, R159, R188 ;  /* 0x000000bc9fbd7221 */ /* 0x004fc20000010000 */
[----:B------:R-:W-:-:S06]  /*6270*/  FFMA.FTZ R188, R195, UR7, -R184 ;  /* 0x00000007c3bc7c23 */ /* 0x000fcc00080108b8 */
[----:B------:R-:W2:Y:S01]  /*6280*/  MUFU.EX2 R157, R157 ;  /* 0x0000009d009d7308 */ /* 0x000ea20000000800 */
[----:B0-----:R-:W-:-:S07]  /*6290*/  FADD.FTZ R192, R161, R192 ;  /* 0x000000c0a1c07221 */ /* 0x001fce0000010000 */
[----:B------:R-:W0:Y:S01]  /*62a0*/  MUFU.EX2 R164, R164 ;  /* 0x000000a400a47308 */ /* 0x000e220000000800 */
[----:B-1----:R-:W-:-:S07]  /*62b0*/  FADD.FTZ R189, R160, R189 ;  /* 0x000000bda0bd7221 */ /* 0x002fce0000010000 */
[----:B------:R-:W1:Y:S01]  /*62c0*/  MUFU.EX2 R204, R204 ;  /* 0x000000cc00cc7308 */ /* 0x000e620000000800 */
[----:B--2---:R-:W-:-:S07]  /*62d0*/  FADD.FTZ R191, R157, R192 ;  /* 0x000000c09dbf7221 */ /* 0x004fce0000010000 */
[----:B------:R-:W2:Y:S01]  /*62e0*/  MUFU.EX2 R203, R203 ;  /* 0x000000cb00cb7308 */ /* 0x000ea20000000800 */
[----:B0-----:R-:W-:-:S07]  /*62f0*/  FADD.FTZ R192, R164, R189 ;  /* 0x000000bda4c07221 */ /* 0x001fce0000010000 */
[----:B------:R-:W0:Y:S01]  /*6300*/  MUFU.EX2 R163, R163 ;  /* 0x000000a300a37308 */ /* 0x000e220000000800 */
[----:B-1----:R-:W-:-:S01]  /*6310*/  FADD.FTZ R189, R204, R191 ;  /* 0x000000bfccbd7221 */ /* 0x002fc20000010000 */
[----:B------:R-:W-:Y:S01]  /*6320*/  FFMA.FTZ R191, R196, UR7, -R184 ;  /* 0x00000007c4bf7c23 */ /* 0x000fe200080108b8 */
[----:B------:R-:W-:Y:S02]  /*6330*/  F2FP.SATFINITE.E4M3.F32.PACK_AB_MERGE_C R204, R204, R157, RZ ;  /* 0x0000009dcccc723e */ /* 0x000fe400048070ff */
[----:B------:R-:W-:Y:S02]  /*6340*/  FADD.FTZ R194, R162, R189 ;  /* 0x000000bda2c27221 */ /* 0x000fe40000010000 */
[----:B------:R-:W-:Y:S01]  /*6350*/  F2FP.SATFINITE.E4M3.F32.PACK_AB_MERGE_C R158, R161, R158, R204 ;  /* 0x0000009ea19e723e */ /* 0x000fe200048070cc */
[----:B------:R-:W1:Y:S01]  /*6360*/  MUFU.EX2 R165, R165 ;  /* 0x000000a500a57308 */ /* 0x000e620000000800 */
[----:B--2---:R-:W-:-:S01]  /*6370*/  FADD.FTZ R192, R203, R192 ;  /* 0x000000c0cbc07221 */ /* 0x004fc20000010000 */
[----:B------:R-:W-:-:S04]  /*6380*/  F2FP.SATFINITE.E4M3.F32.PACK_AB_MERGE_C R164, R203, R164, RZ ;  /* 0x000000a4cba4723e */ /* 0x000fc800048070ff */
[----:B------:R-:W-:Y:S02]  /*6390*/  F2FP.SATFINITE.E4M3.F32.PACK_AB_MERGE_C R159, R160, R159, R164 ;  /* 0x0000009fa09f723e */ /* 0x000fe400048070a4 */
[----:B------:R-:W2:Y:S01]  /*63a0*/  MUFU.EX2 R168, R168 ;  /* 0x000000a800a87308 */ /* 0x000ea20000000800 */
[----:B0-----:R-:W-:-:S01]  /*63b0*/  FADD.FTZ R189, R163, R192 ;  /* 0x000000c0a3bd7221 */ /* 0x001fc20000010000 */
[----:B------:R-:W-:-:S06]  /*63c0*/  FFMA.FTZ R192, R197, UR7, -R184 ;  /* 0x00000007c5c07c23 */ /* 0x000fcc00080108b8 */
[----:B------:R-:W0:Y:S01]  /*63d0*/  MUFU.EX2 R206, R206 ;  /* 0x000000ce00ce7308 */ /* 0x000e220000000800 */
[----:B-1----:R-:W-:-:S07]  /*63e0*/  FADD.FTZ R193, R165, R194 ;  /* 0x000000c2a5c17221 */ /* 0x002fce0000010000 */
[----:B------:R-:W1:Y:S01]  /*63f0*/  MUFU.EX2 R6, R6 ;  /* 0x0000000600067308 */ /* 0x000e620000000800 */
[----:B--2---:R-:W-:-:S01]  /*6400*/  FADD.FTZ R194, R168, R189 ;  /* 0x000000bda8c27221 */ /* 0x004fc20000010000 */
[--C-:B------:R-:W-:Y:S01]  /*6410*/  FFMA.FTZ R189, R198, UR7, -R184.reuse ;  /* 0x00000007c6bd7c23 */ /* 0x100fe200080108b8 */
[----:B------:R-:W-:-:S05]  /*6420*/  FFMA.FTZ R184, R201, UR7, -R184 ;  /* 0x00000007c9b87c23 */ /* 0x000fca00080108b8 */
[----:B------:R-:W2:Y:S01]  /*6430*/  MUFU.EX2 R166, R166 ;  /* 0x000000a600a67308 */ /* 0x000ea20000000800 */
[----:B0-----:R-:W-:-:S01]  /*6440*/  FADD.FTZ R196, R206, R193 ;  /* 0x000000c1cec47221 */ /* 0x001fc20000010000 */
[----:B------:R-:W-:Y:S01]  /*6450*/  FADD.FTZ R193, R5, R194 ;  /* 0x000000c205c17221 */ /* 0x000fe20000010000 */
[C---:B------:R-:W-:Y:S02]  /*6460*/  F2FP.SATFINITE.E4M3.F32.PACK_AB_MERGE_C R206, R207.reuse, R206, RZ ;  /* 0x000000cecfce723e */ /* 0x040fe400048070ff */
[----:B------:R-:W-:Y:S02]  /*6470*/  FADD.FTZ R195, R207, R196 ;  /* 0x000000c4cfc37221 */ /* 0x000fe40000010000 */
[----:B------:R-:W-:Y:S01]  /*6480*/  F2FP.SATFINITE.E4M3.F32.PACK_AB_MERGE_C R164, R165, R162, R206 ;  /* 0x000000a2a5a4723e */ /* 0x000fe200048070ce */
[----:B------:R-:W0:Y:S01]  /*6490*/  MUFU.EX2 R167, R167 ;  /* 0x000000a700a77308 */ /* 0x000e220000000800 */
[----:B-1----:R-:W-:-:S07]  /*64a0*/  FADD.FTZ R194, R6, R193 ;  /* 0x000000c106c27221 */ /* 0x002fce0000010000 */
[----:B------:R-:W1:Y:S01]  /*64b0*/  MUFU.EX2 R169, R169 ;  /* 0x000000a900a97308 */ /* 0x000e620000000800 */
[----:B--2---:R-:W-:-:S07]  /*64c0*/  FADD.FTZ R196, R166, R195 ;  /* 0x000000c3a6c47221 */ /* 0x004fce0000010000 */
[----:B------:R-:W2:Y:S01]  /*64d0*/  MUFU.EX2 R172, R172 ;  /* 0x000000ac00ac7308 */ /* 0x000ea20000000800 */
[----:B0-----:R-:W-:-:S07]  /*64e0*/  FADD.FTZ R193, R167, R194 ;  /* 0x000000c2a7c17221 */ /* 0x001fce0000010000 */
[----:B------:R-:W0:Y:S01]  /*64f0*/  MUFU.EX2 R178, R178 ;  /* 0x000000b200b27308 */ /* 0x000e220000000800 */
[----:B-1----:R-:W-:-:S07]  /*6500*/  FADD.FTZ R195, R169, R196 ;  /* 0x000000c4a9c37221 */ /* 0x002fce0000010000 */
[----:B------:R-:W1:Y:S01]  /*6510*/  MUFU.EX2 R175, R175 ;  /* 0x000000af00af7308 */ /* 0x000e620000000800 */
[----:B--2---:R-:W-:-:S01]  /*6520*/  FADD.FTZ R194, R172, R193 ;  /* 0x000000c1acc27221 */ /* 0x004fc20000010000 */
[----:B------:R-:W-:-:S06]  /*6530*/  F2FP.SATFINITE.E4M3.F32.PACK_AB_MERGE_C R193, R154, R153, RZ ;  /* 0x000000999ac1723e */ /* 0x000fcc00048070ff */
[----:B------:R-:W2:Y:S01]  /*6540*/  MUFU.EX2 R179, R179 ;  /* 0x000000b300b37308 */ /* 0x000ea20000000800 */
[----:B0-----:R-:W-:-:S07]  /*6550*/  FADD.FTZ R196, R178, R195 ;  /* 0x000000c3b2c47221 */ /* 0x001fce0000010000 */
[----:B------:R-:W0:Y:S01]  /*6560*/  MUFU.EX2 R190, R190 ;  /* 0x000000be00be7308 */ /* 0x000e220000000800 */
[----:B-1----:R-:W-:-:S07]  /*6570*/  FADD.FTZ R187, R175, R194 ;  /* 0x000000c2afbb7221 */ /* 0x002fce0000010000 */
[----:B------:R-:W1:Y:S01]  /*6580*/  MUFU.EX2 R173, R173 ;  /* 0x000000ad00ad7308 */ /* 0x000e620000000800 */
[----:B--2---:R-:W-:-:S01]  /*6590*/  FADD.FTZ R196, R179, R196 ;  /* 0x000000c4b3c47221 */ /* 0x004fc20000010000 */
[----:B------:R-:W-:-:S04]  /*65a0*/  F2FP.SATFINITE.E4M3.F32.PACK_AB_MERGE_C R178, R179, R178, RZ ;  /* 0x000000b2b3b2723e */ /* 0x000fc800048070ff */
[----:B------:R-:W-:Y:S02]  /*65b0*/  F2FP.SATFINITE.E4M3.F32.PACK_AB_MERGE_C R166, R169, R166, R178 ;  /* 0x000000a6a9a6723e */ /* 0x000fe400048070b2 */
[----:B------:R-:W2:Y:S01]  /*65c0*/  MUFU.EX2 R171, R171 ;  /* 0x000000ab00ab7308 */ /* 0x000ea20000000800 */
[----:B0-----:R-:W-:-:S01]  /*65d0*/  FADD.FTZ R194, R190, R187 ;  /* 0x000000bbbec27221 */ /* 0x001fc20000010000 */
[----:B------:R-:W-:-:S04]  /*65e0*/  F2FP.SATFINITE.E4M3.F32.PACK_AB_MERGE_C R175, R190, R175, RZ ;  /* 0x000000afbeaf723e */ /* 0x000fc800048070ff */
[----:B------:R-:W-:Y:S02]  /*65f0*/  F2FP.SATFINITE.E4M3.F32.PACK_AB_MERGE_C R167, R172, R167, R175 ;  /* 0x000000a7aca7723e */ /* 0x000fe400048070af */
[----:B------:R-:W0:Y:S01]  /*6600*/  MUFU.EX2 R174, R174 ;  /* 0x000000ae00ae7308 */ /* 0x000e220000000800 */
[----:B-1----:R-:W-:-:S07]  /*6610*/  FADD.FTZ R187, R173, R196 ;  /* 0x000000c4adbb7221 */ /* 0x002fce0000010000 */
[----:B------:R-:W1:Y:S01]  /*6620*/  MUFU.EX2 R188, R188 ;  /* 0x000000bc00bc7308 */ /* 0x000e620000000800 */
[----:B--2---:R-:W-:-:S01]  /*6630*/  FADD.FTZ R153, R171, R194 ;  /* 0x000000c2ab997221 */ /* 0x004fc20000010000 */
[----:B------:R-:W-:Y:S02]  /*6640*/  F2FP.SATFINITE.E4M3.F32.PACK_AB_MERGE_C R194, R156, R155, RZ ;  /* 0x0000009b9cc2723e */ /* 0x000fe400048070ff */
[----:B------:R-:W-:-:S04]  /*6650*/  F2FP.SATFINITE.E4M3.F32.PACK_AB_MERGE_C R156, R22, R17, R193 ;  /* 0x00000011169c723e */ /* 0x000fc800048070c1 */
        /* <DEDUP_REMOVED lines=9> */
[----:B0-----:R-:W-:-:S07]  /*66f0*/  FADD.FTZ R155, R191, R152 ;  /* 0x00000098bf9b7221 */ /* 0x001fce0000010000 */
[----:B------:R-:W0:Y:S01]  /*6700*/  MUFU.EX2 R176, R176 ;  /* 0x000000b000b07308 */ /* 0x000e220000000800 */
[----:B-1----:R-:W-:-:S01]  /*6710*/  FADD.FTZ R157, R181, R154 ;  /* 0x0000009ab59d7221 */ /* 0x002fc20000010000 */
[----:B------:R-:W-:Y:S02]  /*6720*/  F2FP.SATFINITE.E4M3.F32.PACK_AB_MERGE_C R180, R181, R180, RZ ;  /* 0x000000b4b5b4723e */ /* 0x000fe400048070ff */
[----:B------:R-:W-:Y:S02]  /*6730*/  F2FP.SATFINITE.E4M3.F32.PACK_AB_MERGE_C R154, R18, R13, R21 ;  /* 0x0000000d129a723e */ /* 0x000fe40004807015 */
[----:B------:R-:W-:Y:S02]  /*6740*/  F2FP.SATFINITE.E4M3.F32.PACK_AB_MERGE_C R160, R174, R173, R180 ;  /* 0x000000adaea0723e */ /* 0x000fe400048070b4 */
[----:B------:R-:W1:Y:S01]  /*6750*/  MUFU.EX2 R189, R189 ;  /* 0x000000bd00bd7308 */ /* 0x000e620000000800 */
[----:B--2---:R-:W-:-:S01]  /*6760*/  FADD.FTZ R152, R192, R155 ;  /* 0x0000009bc0987221 */ /* 0x004fc20000010000 */
[----:B------:R-:W-:-:S04]  /*6770*/  F2FP.SATFINITE.E4M3.F32.PACK_AB_MERGE_C R191, R192, R191, RZ ;  /* 0x000000bfc0bf723e */ /* 0x000fc800048070ff */
[----:B------:R-:W-:Y:S02]  /*6780*/  F2FP.SATFINITE.E4M3.F32.PACK_AB_MERGE_C R161, R188, R171, R191 ;  /* 0x000000abbca1723e */ /* 0x000fe400048070bf */
[----:B------:R-:W2:Y:S01]  /*6790*/  MUFU.EX2 R177, R177 ;  /* 0x000000b100b17308 */ /* 0x000ea20000000800 */
[----:B0-----:R-:W-:-:S01]  /*67a0*/  FADD.FTZ R6, R176, R157 ;  /* 0x0000009db0067221 */ /* 0x001fc20000010000 */
[----:B------:R-:W-:-:S06]  /*67b0*/  F2FP.SATFINITE.E4M3.F32.PACK_AB_MERGE_C R157, R20, R19, R194 ;  /* 0x00000013149d723e */ /* 0x000fcc00048070c2 */
        /* <DEDUP_REMOVED lines=8> */
[----:B------:R-:W-:-:S06]  /*6840*/  F2FP.SATFINITE.E4M3.F32.PACK_AB_MERGE_C R155, R15, R14, R23 ;  /* 0x0000000e0f9b723e */ /* 0x000fcc0004807017 */
[----:B------:R-:W1:Y:S01]  /*6850*/  MUFU.EX2 R153, R184 ;  /* 0x000000b800997308 */ /* 0x000e620000000800 */
[----:B--2---:R-:W-:-:S01]  /*6860*/  FADD.FTZ R152, R200, R5 ;  /* 0x00000005c8987221 */ /* 0x004fc20000010000 */
[C---:B0-----:R-:W-:Y:S01]  /*6870*/  F2FP.SATFINITE.E4M3.F32.PACK_AB_MERGE_C R182, R183.reuse, R182, RZ ;  /* 0x000000b6b7b6723e */ /* 0x041fe200048070ff */
[----:B------:R-:W-:-:S03]  /*6880*/  FADD.FTZ R5, R183, R6 ;  /* 0x00000006b7057221 */ /* 0x000fc60000010000 */
[----:B------:R-:W-:Y:S02]  /*6890*/  F2FP.SATFINITE.E4M3.F32.PACK_AB_MERGE_C R162, R177, R176, R182 ;  /* 0x000000b0b1a2723e */ /* 0x000fe400048070b6 */
[C---:B-1----:R-:W-:Y:S01]  /*68a0*/  F2FP.SATFINITE.E4M3.F32.PACK_AB_MERGE_C R200, R153.reuse, R200, RZ ;  /* 0x000000c899c8723e */ /* 0x042fe200048070ff */
[----:B------:R-:W-:Y:S01]  /*68b0*/  FADD.FTZ R6, R153, R152 ;  /* 0x0000009899067221 */ /* 0x000fe20000010000 */
[----:B------:R-:W-:Y:S02]  /*68c0*/  F2FP.SATFINITE.E4M3.F32.PACK_AB_MERGE_C R152, R8, R9, R205 ;  /* 0x000000090898723e */ /* 0x000fe400048070cd */
[----:B------:R-:W-:Y:S02]  /*68d0*/  F2FP.SATFINITE.E4M3.F32.PACK_AB_MERGE_C R153, R11, R10, R186 ;  /* 0x0000000a0b99723e */ /* 0x000fe400048070ba */
[----:B------:R-:W-:Y:S01]  /*68e0*/  F2FP.SATFINITE.E4M3.F32.PACK_AB_MERGE_C R163, R12, R189, R200 ;  /* 0x000000bd0ca3723e */ /* 0x000fe200048070c8 */
[----:B------:R-:W-:Y:S06]  /*68f0*/  @!P0 BRA `(.L_x_29) ;  /* 0x0000000000048947 */ /* 0x000fec0003800000 */
[----:B------:R-:W-:Y:S01]  /*6900*/  BPT.TRAP 0x1 ;  /* 0x000000040000795c */ /* 0x000fe20000300000 */
.L_x_29:
[----:B------:R-:W-:-:S04]  /*6910*/  IMAD.U32 R4, RZ, RZ, UR52 ;  /* 0x00000034ff047e24 */ /* 0x000fc8000f8e00ff */
[----:B------:R0:W1:Y:S01]  /*6920*/  SYNCS.PHASECHK.TRANS64.TRYWAIT P2, [UR51+0x38850], R4 ;  /* 0x03885004ff0075a7 */ /* 0x0000620008040173 */
[----:B------:R-:W-:Y:S05]  /*6930*/  @!P0 BRA `(.L_x_30) ;  /* 0x0000000000048947 */ /* 0x000fea0003800000 */
[----:B------:R-:W-:Y:S01]  /*6940*/  BPT.TRAP 0x1 ;  /* 0x000000040000795c */ /* 0x000fe20000300000 */
.L_x_30:
[----:B-1----:R-:W-:Y:S05]  /*6950*/  @P2 BRA `(.L_x_31) ;  /* 0x00000000000c2947 */ /* 0x002fea0003800000 */
[----:B0-----:R-:W-:-:S04]  /*6960*/  IMAD.U32 R4, RZ, RZ, UR52 ;  /* 0x00000034ff047e24 */ /* 0x001fc8000f8e00ff */
[----:B------:R-:W0:Y:S02]  /*6970*/  SYNCS.PHASECHK.TRANS64.TRYWAIT P2, [UR51+0x38850], R4 ;  /* 0x03885004ff0075a7 */ /* 0x000e240008040173 */
[----:B0-----:R-:W-:Y:S05]  /*6980*/  @!P2 BRA `(.L_x_32) ;  /* 0x0000009800e8a947 */ /* 0x001fea0003800000 */
.L_x_31:
[----:B------:R1:W-:Y:S01]  /*6990*/  BAR.SYNC.DEFER_BLOCKING R3, 0x100 ;  /* 0x000400030000751d */ /* 0x0003e20000010000 */
[----:B------:R-:W-:-:S05]  /*69a0*/  ULEA UR6, UR49, UR44, 0xb ;  /* 0x0000002c31067291 */ /* 0x000fca000f8e583f */
[----:B------:R-:W-:Y:S02]  /*69b0*/  UMOV UR11, 0x40000040 ;  /* 0x40000040000b7882 */ /* 0x000fe40000000000 */
[----:B------:R-:W-:Y:S01]  /*69c0*/  UMOV UR10, UR6 ;  /* 0x00000006000a7c82 */ /* 0x000fe20008000000 */
[----:B------:R-:W-:-:S06]  /*69d0*/  WARPGROUP.ARRIVE ;  /* 0x00000000000079c5 */ /* 0x000fcc0000000000 */
[----:B------:R-:W-:Y:S01]  /*69e0*/  QGMMA.64x256x32.F32.E4M3.E4M3 R24, R152, gdesc[UR8], R24, gsb0 ;  /* 0x03e0000898187df3 */ /* 0x000fe20008000818 */
[----:B------:R-:W-:Y:S01]  /*69f0*/  UIADD3 UR10, UR6, 0x2, URZ ;  /* 0x00000002060a7890 */ /* 0x000fe2000fffe03f */
[----:B------:R-:W-:Y:S01]  /*6a00*/  UMOV UR11, 0x40000040 ;  /* 0x40000040000b7882 */ /* 0x000fe20000000000 */
[----:B------:R-:W-:Y:S02]  /*6a10*/  WARPGROUP.DEPBAR.LE gsb0, 0x0 ;  /* 0x00008000000079c5 */ /* 0x000fe40000010000 */
[----:B------:R-:W-:-:S15]  /*6a20*/  WARPGROUP.ARRIVE ;  /* 0x00000000000079c5 */ /* 0x000fde0000000000 */
[----:B------:R-:W-:-:S08]  /*6a30*/  NOP ;  /* 0x0000000000007918 */ /* 0x000fd00000000000 */
        /* <DEDUP_REMOVED lines=12> */
[----:B------:R-:W-:Y:S03]  /*6b00*/  QGMMA.64x256x32.F32.E4M3.E4M3 R24, R160, gdesc[UR8], R24, gsb0 ;  /* 0x03e00008a0187df3 */ /* 0x000fe60008000818 */
[----:B------:R-:W-:Y:S02]  /*6b10*/  WARPGROUP.DEPBAR.LE gsb0, 0x0 ;  /* 0x00008000000079c5 */ /* 0x000fe40000010000 */
[----:B-1----:R-:W-:Y:S05]  /*6b20*/  @!P0 BRA `(.L_x_33) ;  /* 0x0000000000048947 */ /* 0x002fea0003800000 */
[----:B------:R-:W-:Y:S01]  /*6b30*/  BPT.TRAP 0x1 ;  /* 0x000000040000795c */ /* 0x000fe20000300000 */
.L_x_33:
[----:B------:R-:W-:Y:S01]  /*6b40*/  UIADD3 UR51, UR51, 0x38860, URZ ;  /* 0x0003886033337890 */ /* 0x000fe2000fffe03f */
[----:B0-----:R-:W-:Y:S01]  /*6b50*/  IMAD.MOV.U32 R7, RZ, RZ, R170 ;  /* 0x000000ffff077224 */ /* 0x001fe200078e00aa */
[----:B------:R-:W-:Y:S01]  /*6b60*/  UMOV UR6, UR49 ;  /* 0x0000003100067c82 */ /* 0x000fe20008000000 */
[----:B------:R-:W-:Y:S01]  /*6b70*/  IMAD.MOV.U32 R4, RZ, RZ, R185 ;  /* 0x000000ffff047224 */ /* 0x000fe200078e00b9 */
[----:B------:R-:W-:-:S09]  /*6b80*/  UPRMT UR51, UR50, 0x654, UR51 ;  /* 0x0000065432337896 */ /* 0x000fd20008000033 */
[----:B------:R-:W-:Y:S01]  /*6b90*/  SYNCS.ARRIVE.TRANS64.RED.A1T0 RZ, [UR51], RZ ;  /* 0x000000ffffff79a7 */ /* 0x000fe20008100433 */
[----:B------:R-:W-:Y:S05]  /*6ba0*/  @P1 BRA `(.L_x_34) ;  /* 0xffffffd400701947 */ /* 0x000fea000383ffff */
.L_x_23:
[----:B------:R-:W-:Y:S01]  /*6bb0*/  ULDC.64 UR8, c[0x0][0x9a0] ;  /* 0x0002680000087ab9 */ /* 0x000fe20000000a00 */
[----:B------:R-:W-:Y:S01]  /*6bc0*/  IMAD.MOV.U32 R3, RZ, RZ, 0x3f800000 ;  /* 0x3f800000ff037424 */ /* 0x000fe200078e00ff */
[----:B------:R-:W-:Y:S01]  /*6bd0*/  UISETP.NE.U32.AND UP0, UPT, UR8, URZ, UPT ;  /* 0x0000003f0800728c */ /* 0x000fe2000bf05070 */
[----:B------:R2:W-:Y:S06]  /*6be0*/  BAR.ARV R2, 0x100 ;  /* 0x000400020000751d */ /* 0x0005ec0000002000 */
[----:B------:R-:W-:Y:S02]  /*6bf0*/  UISETP.NE.AND.EX UP0, UPT, UR9, URZ, UPT, UP0 ;  /* 0x0000003f0900728c */ /* 0x000fe4000bf05300 */
[----:B------:R-:W-:Y:S06]  /*6c00*/  BAR.ARV 0x8, 0x180 ;  /* 0x0206000000007b1d */ /* 0x000fec0000002000 */
[----:B------:R-:W-:-:S03]  /*6c10*/  PLOP3.LUT P0, PT, PT, PT, UP0, 0x80, 0x0 ;  /* 0x000000000000781c */ /* 0x000fc60003f0f008 */
[----:B------:R-:W-:Y:S01]  /*6c20*/  @UP0 ULDC.64 UR10, c[0x0][0x9c8] ;  /* 0x00027200000a0ab9 */ /* 0x000fe20000000a00 */
[----:B------:R-:W-:Y:S02]  /*6c30*/  @UP0 USHF.R.S32.HI UR12, URZ, 0x1f, UR38 ;  /* 0x0000001f3f0c0899 */ /* 0x000fe40008011426 */
[----:B------:R-:W-:Y:S02]  /*6c40*/  @UP0 UIMAD UR6, UR40, UR10, URZ ;  /* 0x0000000a280602a4 */ /* 0x000fe4000f8e023f */
[----:B------:R-:W-:Y:S02]  /*6c50*/  @UP0 UIMAD.WIDE.U32 UR4, UR37, UR10, URZ ;  /* 0x0000000a250402a5 */ /* 0x000fe4000f8e003f */
[----:B------:R-:W-:-:S03]  /*6c60*/  @UP0 UIMAD UR6, UR37, UR11, UR6 ;  /* 0x0000000b250602a4 */ /* 0x000fc6000f8e0206 */
[----:B------:R-:W-:Y:S01]  /*6c70*/  @UP0 ULDC.64 UR10, c[0x0][0x9d0] ;  /* 0x00027400000a0ab9 */ /* 0x000fe20000000a00 */
[----:B------:R-:W-:Y:S02]  /*6c80*/  @UP0 UIADD3 UR5, UR5, UR6, URZ ;  /* 0x0000000605050290 */ /* 0x000fe4000fffe03f */
[----:B------:R-:W-:Y:S02]  /*6c90*/  @UP0 UIMAD UR6, UR12, UR10, URZ ;  /* 0x0000000a0c0602a4 */ /* 0x000fe4000f8e023f */
[----:B------:R-:W-:Y:S02]  /*6ca0*/  @UP0 UIMAD.WIDE.U32 UR4, UR38, UR10, UR4 ;  /* 0x0000000a260402a5 */ /* 0x000fe4000f8e0004 */
[----:B------:R-:W-:Y:S02]  /*6cb0*/  @UP0 UIMAD UR6, UR38, UR11, UR6 ;  /* 0x0000000b260602a4 */ /* 0x000fe4000f8e0206 */
[----:B------:R-:W-:Y:S02]  /*6cc0*/  @UP0 ULEA UR8, UP1, UR4, UR8, 0x2 ;  /* 0x0000000804080291 */ /* 0x000fe4000f82103f */
[----:B------:R-:W-:-:S04]  /*6cd0*/  @UP0 UIADD3 UR5, UR5, UR6, URZ ;  /* 0x0000000605050290 */ /* 0x000fc8000fffe03f */
[----:B------:R-:W-:Y:S01]  /*6ce0*/  @UP0 ULEA.HI.X UR9, UR4, UR9, UR5, 0x2, UP1 ;  /* 0x0000000904090291 */ /* 0x000fe200088f1405 */
[----:B------:R-:W-:-:S05]  /*6cf0*/  IMAD.U32 R8, RZ, RZ, UR8 ;  /* 0x00000008ff087e24 */ /* 0x000fca000f8e00ff */
[----:B------:R-:W-:-:S05]  /*6d00*/  IMAD.U32 R9, RZ, RZ, UR9 ;  /* 0x00000009ff097e24 */ /* 0x000fca000f8e00ff */
[----:B------:R0:W4:Y:S01]  /*6d10*/  @P0 LDG.E R3, desc[UR46][R8.64] ;  /* 0x0000002e08030981 */ /* 0x000122000c1e1900 */
[----:B------:R-:W-:Y:S02]  /*6d20*/  IMAD.U32 R13, RZ, RZ, UR7 ;  /* 0x00000007ff0d7e24 */ /* 0x000fe4000f8e00ff */
[----:B--2---:R-:W-:Y:S01]  /*6d30*/  IMAD.MOV.U32 R2, RZ, RZ, -0x800000 ;  /* 0xff800000ff027424 */ /* 0x004fe200078e00ff */
[----:B------:R-:W2:Y:S04]  /*6d40*/  SHFL.BFLY PT, R0, R5, 0x2, 0x1f ;  /* 0x0c401f0005007f89 */ /* 0x000ea800000e0000 */
[----:B---3--:R-:W1:Y:S01]  /*6d50*/  SHFL.BFLY PT, R7, R6, 0x2, 0x1f ;  /* 0x0c401f0006077f89 */ /* 0x008e6200000e0000 */
[----:B0-----:R-:W-:Y:S02]  /*6d60*/  IMAD.MOV.U32 R8, RZ, RZ, RZ ;  /* 0x000000ffff087224 */ /* 0x001fe400078e00ff */
[----:B--2---:R-:W-:Y:S01]  /*6d70*/  FADD.FTZ R0, R0, R5 ;  /* 0x0000000500007221 */ /* 0x004fe20000010000 */
[----:B-1----:R-:W-:Y:S01]  /*6d80*/  FADD.FTZ R4, R7, R6 ;  /* 0x0000000607047221 */ /* 0x002fe20000010000 */
[----:B------:R-:W-:-:S03]  /*6d90*/  IMAD.MOV.U32 R6, RZ, RZ, RZ ;  /* 0x000000ffff067224 */ /* 0x000fc600078e00ff */
[----:B------:R-:W0:Y:S04]  /*6da0*/  SHFL.BFLY PT, R7, R0, 0x1, 0x1f ;  /* 0x0c201f0000077f89 */ /* 0x000e2800000e0000 */
[----:B------:R-:W1:Y:S01]  /*6db0*/  SHFL.BFLY PT, R11, R4, 0x1, 0x1f ;  /* 0x0c201f00040b7f89 */ /* 0x000e6200000e0000 */
[----:B0-----:R-:W-:Y:S01]  /*6dc0*/  FADD.FTZ R10, R0, R7 ;  /* 0x00000007000a7221 */ /* 0x001fe20000010000 */
[----:B------:R-:W-:Y:S02]  /*6dd0*/  IMAD.MOV.U32 R0, RZ, RZ, -0x800000 ;  /* 0xff800000ff007424 */ /* 0x000fe400078e00ff */
[----:B-1----:R-:W-:Y:S02]  /*6de0*/  FADD.FTZ R11, R4, R11 ;  /* 0x0000000b040b7221 */ /* 0x002fe40000010000 */
[C---:B------:R-:W-:Y:S01]  /*6df0*/  FSETP.NE.FTZ.AND P0, PT, R10.reuse, RZ, PT ;  /* 0x000000ff0a00720b */ /* 0x040fe20003f15000 */
[----:B------:R-:W-:Y:S01]  /*6e00*/  FMUL.FTZ R12, R10, 0.00390625 ;  /* 0x3b8000000a0c7820 */ /* 0x000fe20000410000 */
[----:B------:R-:W-:Y:S01]  /*6e10*/  MOV R4, UR7 ;  /* 0x0000000700047c02 */ /* 0x000fe20008000f00 */
[----:B------:R-:W-:-:S03]  /*6e20*/  FMUL.FTZ R9, R11, 0.00390625 ;  /* 0x3b8000000b097820 */ /* 0x000fc60000410000 */
[----:B------:R-:W-:Y:S02]  /*6e30*/  FSETP.NE.FTZ.AND P1, PT, R12, RZ, PT ;  /* 0x000000ff0c00720b */ /* 0x000fe40003f35000 */
[----:B------:R-:W-:-:S05]  /*6e40*/  FSETP.NE.FTZ.AND P2, PT, R9, RZ, PT ;  /* 0x000000ff0900720b */ /* 0x000fca0003f55000 */
[----:B------:R0:W-:Y:S01]  /*6e50*/  @P0 MUFU.RCP R8, R10 ;  /* 0x0000000a00080308 */ /* 0x0001e20000001000 */
[----:B------:R-:W-:-:S05]  /*6e60*/  FSETP.NE.FTZ.AND P0, PT, R11, RZ, PT ;  /* 0x000000ff0b00720b */ /* 0x000fca0003f15000 */
[----:B------:R-:W-:Y:S02]  /*6e70*/  @P1 FMUL.FTZ R4, R4, 0.69314718246459960938 ;  /* 0x3f31721804041820 */ /* 0x000fe40000410000 */
[----:B------:R-:W1:Y:S01]  /*6e80*/  @P2 MUFU.LG2 R7, R9 ;  /* 0x0000000900072308 */ /* 0x000e620000000c00 */
[----:B0-----:R-:W-:-:S07]  /*6e90*/  @P2 FMUL.FTZ R10, R13, 0.69314718246459960938 ;  /* 0x3f3172180d0a2820 */ /* 0x001fce0000410000 */
[----:B------:R-:W0:Y:S08]  /*6ea0*/  @P1 MUFU.LG2 R5, R12 ;  /* 0x0000000c00051308 */ /* 0x000e300000000c00 */
[----:B------:R-:W2:Y:S01]  /*6eb0*/  @P0 MUFU.RCP R6, R11 ;  /* 0x0000000b00060308 */ /* 0x000ea20000001000 */
[----:B-1----:R-:W-:Y:S01]  /*6ec0*/  @P2 FMUL.FTZ R7, R7, 0.69314718246459960938 ;  /* 0x3f31721807072820 */ /* 0x002fe20000410000 */
[----:B------:R-:W-:-:S03]  /*6ed0*/  PLOP3.LUT P0, PT, PT, PT, PT, 0x8, 0x0 ;  /* 0x000000000000781c */ /* 0x000fc60003f0e170 */
[----:B------:R-:W-:Y:S01]  /*6ee0*/  @P2 FFMA.FTZ R0, R10, R170, R7 ;  /* 0x000000aa0a002223 */ /* 0x000fe20000010007 */
[----:B0-----:R-:W-:-:S04]  /*6ef0*/  @P1 FMUL.FTZ R5, R5, 0.69314718246459960938 ;  /* 0x3f31721805051820 */ /* 0x001fc80000410000 */
[----:B------:R-:W-:Y:S01]  /*6f00*/  @P1 FFMA.FTZ R2, R4, R185, R5 ;  /* 0x000000b904021223 */ /* 0x000fe20000010005 */
[-C--:B----4-:R-:W-:Y:S01]  /*6f10*/  FMUL.FTZ R8, R8, R3.reuse ;  /* 0x0000000308087220 */ /* 0x090fe20000410000 */
[----:B--2---:R-:W-:-:S03]  /*6f20*/  FMUL.FTZ R3, R6, R3 ;  /* 0x0000000306037220 */ /* 0x004fc60000410000 */
[-C--:B------:R-:W-:Y:S01]  /*6f30*/  FMUL.FTZ R24, R24, R8.reuse ;  /* 0x0000000818187220 */ /* 0x080fe20000410000 */
        /* <DEDUP_REMOVED lines=62> */
[----:B------:R-:W-:Y:S01]  /*7320*/  FMUL.FTZ R145, R145, R8 ;  /* 0x0000000891917220 */ /* 0x000fe20000410000 */
        /* <DEDUP_REMOVED lines=63> */
[----:B------:R-:W-:-:S07]  /*7720*/  FMUL.FTZ R147, R147, R3 ;  /* 0x0000000393937220 */ /* 0x000fce0000410000 */
.L_x_10:
[----:B------:R-:W-:Y:S05]  /*7730*/  @P0 BRA `(.L_x_35) ;  /* 0x00000038006c0947 */ /* 0x000fea0003800000 */
[----:B------:R-:W0:Y:S01]  /*7740*/  S2R R7, SR_TID.X ;  /* 0x0000000000077919 */ /* 0x000e220000002100 */
[----:B------:R-:W-:Y:S01]  /*7750*/  ULDC.64 UR4, c[0x4][0x38] ;  /* 0x01000e0000047ab9 */ /* 0x000fe20000000a00 */
[----:B------:R-:W-:Y:S01]  /*7760*/  ULDC.64 UR8, c[0x0][0xbd0] ;  /* 0x0002f40000087ab9 */ /* 0x000fe20000000a00 */
[----:B------:R-:W-:Y:S01]  /*7770*/  USHF.R.S32.HI UR7, URZ, 0x1f, UR38 ;  /* 0x0000001f3f077899 */ /* 0x000fe20008011426 */
[----:B------:R-:W-:Y:S01]  /*7780*/  ULDC.64 UR10, c[0x0][0xb38] ;  /* 0x0002ce00000a7ab9 */ /* 0x000fe20000000a00 */
[----:B0-----:R-:W-:-:S05]  /*7790*/  IMAD.SHL.U32 R3, R7, 0x4, RZ ;  /* 0x0000000407037824 */ /* 0x001fca00078e00ff */
[----:B------:R-:W-:Y:S01]  /*77a0*/  LOP3.LUT R3, R3, 0xc, RZ, 0xc0, !PT ;  /* 0x0000000c03037812 */ /* 0x000fe200078ec0ff */
[----:B------:R-:W-:Y:S03]  /*77b0*/  BAR.SYNC.DEFER_BLOCKING 0x1, 0x100 ;  /* 0x0044000000007b1d */ /* 0x000fe60000010000 */
[----:B------:R-:W-:-:S05]  /*77c0*/  IADD3 R4, P0, R3, UR4, RZ ;  /* 0x0000000403047c10 */ /* 0x000fca000ff1e0ff */
[----:B------:R-:W-:-:S05]  /*77d0*/  IMAD.X R5, RZ, RZ, UR5, P0 ;  /* 0x00000005ff057e24 */ /* 0x000fca00080e06ff */
[----:B------:R0:W2:Y:S01]  /*77e0*/  LDG.E.CONSTANT R3, desc[UR46][R4.64] ;  /* 0x0000002e04037981 */ /* 0x0000a2000c1e9900 */
[----:B------:R-:W-:Y:S01]  /*77f0*/  LOP3.LUT P0, R9, R7, 0x3, RZ, 0xc0, !PT ;  /* 0x0000000307097812 */ /* 0x000fe2000780c0ff */
[----:B------:R-:W-:Y:S01]  /*7800*/  UIMAD.WIDE.U32 UR4, UR38, UR8, URZ ;  /* 0x00000008260472a5 */ /* 0x000fe2000f8e003f */
[----:B------:R-:W-:Y:S01]  /*7810*/  BSSY B0, `(.L_x_36) ;  /* 0x00002b3000007945 */ /* 0x000fe20003800000 */
[----:B------:R-:W-:Y:S01]  /*7820*/  UIMAD UR6, UR7, UR8, URZ ;  /* 0x00000008070672a4 */ /* 0x000fe2000f8e023f */
[----:B------:R-:W-:Y:S01]  /*7830*/  ISETP.EQ.OR P0, PT, R9, 0x3, !P0 ;  /* 0x000000030900780c */ /* 0x000fe20004702670 */
[----:B------:R-:W-:Y:S02]  /*7840*/  UIMAD UR8, UR7, UR10, URZ ;  /* 0x0000000a070872a4 */ /* 0x000fe4000f8e023f */
[----:B------:R-:W-:Y:S01]  /*7850*/  UIMAD UR9, UR38, UR9, UR6 ;  /* 0x00000009260972a4 */ /* 0x000fe2000f8e0206 */
[----:B------:R-:W-:Y:S01]  /*7860*/  SEL R206, R10, R39, P0 ;  /* 0x000000270ace7207 */ /* 0x000fe20000000000 */
[----:B------:R-:W-:Y:S01]  /*7870*/  UIMAD.WIDE.U32 UR6, UR38, UR10, URZ ;  /* 0x0000000a260672a5 */ /* 0x000fe2000f8e003f */
[----:B------:R-:W-:Y:S01]  /*7880*/  SEL R15, R39, R10, P0 ;  /* 0x0000000a270f7207 */ /* 0x000fe20000000000 */
[----:B------:R-:W-:Y:S01]  /*7890*/  VIADD R10, R7, 0xffffff80 ;  /* 0xffffff80070a7836 */ /* 0x000fe20000000000 */
[----:B------:R-:W-:Y:S01]  /*78a0*/  SEL R30, R44, R45, P0 ;  /* 0x0000002d2c1e7207 */ /* 0x000fe20000000000 */
[----:B------:R-:W-:Y:S01]  /*78b0*/  UIADD3 UR9, UR5, UR9, URZ ;  /* 0x0000000905097290 */ /* 0x000fe2000fffe03f */
[----:B------:R-:W-:Y:S01]  /*78c0*/  SEL R44, R45, R44, P0 ;  /* 0x0000002c2d2c7207 */ /* 0x000fe20000000000 */
[----:B------:R-:W-:Y:S01]  /*78d0*/  UIMAD UR8, UR38, UR11, UR8 ;  /* 0x0000000b260872a4 */ /* 0x000fe2000f8e0208 */
[----:B0-----:R-:W-:-:S02]  /*78e0*/  SHF.R.S32.HI R5, RZ, 0x1f, R10 ;  /* 0x0000001fff057819 */ /* 0x001fc4000001140a */
[----:B------:R-:W-:Y:S01]  /*78f0*/  SEL R204, R34, R35, P0 ;  /* 0x0000002322cc7207 */ /* 0x000fe20000000000 */
[----:B------:R-:W-:Y:S01]  /*7900*/  UIADD3 UR8, UR7, UR8, URZ ;  /* 0x0000000807087290 */ /* 0x000fe2000fffe03f */
[----:B------:R-:W-:Y:S02]  /*7910*/  LEA.HI R4, R5, R10, RZ, 0x7 ;  /* 0x0000000a05047211 */ /* 0x000fe400078f38ff */
[----:B------:R-:W-:Y:S02]  /*7920*/  SEL R34, R35, R34, P0 ;  /* 0x0000002223227207 */ /* 0x000fe40000000000 */
[----:B------:R-:W-:Y:S02]  /*7930*/  LOP3.LUT R7, R4, 0xffffff80, RZ, 0xc0, !PT ;  /* 0xffffff8004077812 */ /* 0x000fe400078ec0ff */
[----:B------:R-:W-:Y:S02]  /*7940*/  SEL R220, R86, R87, P0 ;  /* 0x0000005756dc7207 */ /* 0x000fe40000000000 */
[----:B------:R-:W-:Y:S01]  /*7950*/  SEL R35, R87, R86, P0 ;  /* 0x0000005657237207 */ /* 0x000fe20000000000 */
[----:B------:R-:W-:Y:S01]  /*7960*/  IMAD.IADD R45, R10, 0x1, -R7 ;  /* 0x000000010a2d7824 */ /* 0x000fe200078e0a07 */
[----:B------:R-:W-:-:S02]  /*7970*/  SEL R208, R42, R43, P0 ;  /* 0x0000002b2ad07207 */ /* 0x000fc40000000000 */
[----:B------:R-:W-:Y:S02]  /*7980*/  SEL R17, R43, R42, P0 ;  /* 0x0000002a2b117207 */ /* 0x000fe40000000000 */
[----:B------:R-:W-:Y:S02]  /*7990*/  SHF.R.S32.HI R86, RZ, 0x1f, R45 ;  /* 0x0000001fff567819 */ /* 0x000fe4000001142d */
[----:B------:R-:W-:Y:S02]  /*79a0*/  SEL R42, R46, R47, P0 ;  /* 0x0000002f2e2a7207 */ /* 0x000fe40000000000 */
[----:B------:R-:W-:Y:S02]  /*79b0*/  SEL R19, R47, R46, P0 ;  /* 0x0000002e2f137207 */ /* 0x000fe40000000000 */
[----:B------:R-:W-:Y:S02]  /*79c0*/  LEA.HI R5, R5, R10, RZ, 0x2 ;  /* 0x0000000a05057211 */ /* 0x000fe400078f10ff */
[----:B------:R-:W-:-:S02]  /*79d0*/  LEA.HI R47, R86, R45, RZ, 0x2 ;  /* 0x0000002d562f7211 */ /* 0x000fc400078f10ff */
[----:B------:R-:W-:Y:S02]  /*79e0*/  SEL R202, R6, R31, P0 ;  /* 0x0000001f06ca7207 */ /* 0x000fe40000000000 */
[----:B------:R-:W-:Y:S02]  /*79f0*/  SEL R31, R31, R6, P0 ;  /* 0x000000061f1f7207 */ /* 0x000fe40000000000 */
[----:B------:R-:W-:Y:S02]  /*7a00*/  LOP3.LUT R7, R5, 0xfffffffc, RZ, 0xc0, !PT ;  /* 0xfffffffc05077812 */ /* 0x000fe400078ec0ff */
[----:B------:R-:W-:Y:S02]  /*7a10*/  SHF.R.S32.HI R9, RZ, 0x7, R4 ;  /* 0x00000007ff097819 */ /* 0x000fe40000011404 */
[----:B------:R-:W-:Y:S01]  /*7a20*/  SHF.R.S32.HI R5, RZ, 0x2, R47 ;  /* 0x00000002ff057819 */ /* 0x000fe2000001142f */
[----:B------:R-:W-:Y:S01]  /*7a30*/  IMAD.IADD R11, R10, 0x1, -R7 ;  /* 0x000000010a0b7824 */ /* 0x000fe200078e0a07 */
[----:B------:R-:W-:Y:S01]  /*7a40*/  SHF.R.S32.HI R6, RZ, 0x1f, R47 ;  /* 0x0000001fff067819 */ /* 0x000fe2000001142f */
[----:B------:R-:W-:Y:S01]  /*7a50*/  IMAD.U32 R7, RZ, RZ, UR7 ;  /* 0x00000007ff077e24 */ /* 0x000fe2000f8e00ff */
[----:B------:R-:W-:Y:S01]  /*7a60*/  SEL R20, R36, R37, P0 ;  /* 0x0000002524147207 */ /* 0x000fe20000000000 */
[----:B------:R-:W-:Y:S01]  /*7a70*/  IMAD.U32 R7, RZ, RZ, UR8 ;  /* 0x00000008ff077e24 */ /* 0x000fe2000f8e00ff */
[----:B------:R-:W-:-:S02]  /*7a80*/  SEL R36, R37, R36, P0 ;  /* 0x0000002425247207 */ /* 0x000fc40000000000 */
[----:B------:R-:W0:Y:S01]  /*7a90*/  S2R R37, SR_CTAID.X ;  /* 0x0000000000257919 */ /* 0x000e220000002500 */
[----:B------:R-:W-:Y:S02]  /*7aa0*/  LEA.HI R4, R4, R9, RZ, 0x1 ;  /* 0x0000000904047211 */ /* 0x000fe400078f08ff */
[----:B------:R-:W-:Y:S02]  /*7ab0*/  LEA.HI R6, R6, R5, RZ, 0x3 ;  /* 0x0000000506067211 */ /* 0x000fe400078f18ff */
[----:B------:R-:W-:Y:S02]  /*7ac0*/  LOP3.LUT R4, R4, 0x3fffffe, RZ, 0xc0, !PT ;  /* 0x03fffffe04047812 */ /* 0x000fe400078ec0ff */
[----:B------:R-:W-:Y:S02]  /*7ad0*/  LOP3.LUT R6, R6, 0xfffffff8, RZ, 0xc0, !PT ;  /* 0xfffffff806067812 */ /* 0x000fe400078ec0ff */
[----:B------:R-:W-:Y:S01]  /*7ae0*/  SEL R14, R24, R25, P0 ;  /* 0x00000019180e7207 */ /* 0x000fe20000000000 */
[----:B------:R-:W-:Y:S01]  /*7af0*/  IMAD.IADD R9, R9, 0x1, -R4 ;  /* 0x0000000109097824 */ /* 0x000fe200078e0a04 */
[----:B------:R-:W-:Y:S01]  /*7b00*/  LEA.HI R4, R86, R45, RZ, 0x5 ;  /* 0x0000002d56047211 */ /* 0x000fe200078f28ff */
[----:B------:R-:W-:Y:S01]  /*7b10*/  IMAD.IADD R5, R5, 0x1, -R6 ;  /* 0x0000000105057824 */ /* 0x000fe200078e0a06 */
[----:B------:R-:W-:-:S02]  /*7b20*/  LEA.HI R6, R11, R11, RZ, 0x1 ;  /* 0x0000000b0b067211 */ /* 0x000fc400078f08ff */
[----:B------:R-:W-:Y:S02]  /*7b30*/  SEL R24, R25, R24, P0 ;  /* 0x0000001819187207 */ /* 0x000fe40000000000 */
[----:B------:R-:W-:Y:S02]  /*7b40*/  SEL R168, R88, R89, P0 ;  /* 0x0000005958a87207 */ /* 0x000fe40000000000 */
[----:B------:R-:W-:Y:S02]  /*7b50*/  SEL R200, R26, R27, P0 ;  /* 0x0000001b1ac87207 */ /* 0x000fe40000000000 */
[----:B------:R-:W-:Y:S02]  /*7b60*/  SEL R46, R50, R51, P0 ;  /* 0x00000033322e7207 */ /* 0x000fe40000000000 */
[----:B------:R-:W-:Y:S02]  /*7b70*/  SEL R21, R51, R50, P0 ;  /* 0x0000003233157207 */ /* 0x000fe40000000000 */
[----:B------:R-:W-:-:S02]  /*7b80*/  SEL R88, R89, R88, P0 ;  /* 0x0000005859587207 */ /* 0x000fc40000000000 */
        /* <DEDUP_REMOVED lines=9> */
[----:B------:R-:W-:Y:S02]  /*7c20*/  SHF.R.S32.HI R4, RZ, 0x5, R4 ;  /* 0x00000005ff047819 */ /* 0x000fe40000011404 */
[----:B------:R-:W-:Y:S01]  /*7c30*/  LOP3.LUT R86, R6, 0x1ffffffe, RZ, 0xc0, !PT ;  /* 0x1ffffffe06567812 */ /* 0x000fe200078ec0ff */
[----:B------:R-:W-:Y:S01]  /*7c40*/  IMAD.U32 R6, RZ, RZ, UR6 ;  /* 0x00000006ff067e24 */ /* 0x000fe2000f8e00ff */
[----:B------:R-:W-:Y:S01]  /*7c50*/  SEL R176, R104, R105, P0 ;  /* 0x0000006968b07207 */ /* 0x000fe20000000000 */
[----:B------:R-:W-:Y:S01]  /*7c60*/  IMAD R10, R4, 0x10, R5 ;  /* 0x00000010040a7824 */ /* 0x000fe200078e0205 */
[----:B------:R-:W-:Y:S01]  /*7c70*/  SEL R66, R102, R103, P0 ;  /* 0x0000006766427207 */ /* 0x000fe20000000000 */
[----:B------:R-:W-:Y:S01]  /*7c80*/  IMAD.IADD R11, R11, 0x1, -R86 ;  /* 0x000000010b0b7824 */ /* 0x000fe200078e0a56 */
[----:B------:R-:W-:Y:S01]  /*7c90*/  SEL R125, R103, R102, P0 ;  /* 0x00000066677d7207 */ /* 0x000fe20000000000 */
[----:B------:R-:W-:Y:S01]  /*7ca0*/  IMAD R10, R9, 0x40, R10 ;  /* 0x00000040090a7824 */ /* 0x000fe200078e020a */
[----:B------:R-:W-:Y:S01]  /*7cb0*/  SEL R104, R105, R104, P0 ;  /* 0x0000006869687207 */ /* 0x000fe20000000000 */
[----:B------:R-:W-:Y:S01]  /*7cc0*/  IMAD.U32 R4, RZ, RZ, UR4 ;  /* 0x00000004ff047e24 */ /* 0x000fe2000f8e00ff */
[----:B------:R-:W-:Y:S01]  /*7cd0*/  SEL R180, R112, R113, P0 ;  /* 0x0000007170b47207 */ /* 0x000fe20000000000 */
[--C-:B------:R-:W-:Y:S01]  /*7ce0*/  IMAD R11, R11, 0x8, R10.reuse ;  /* 0x000000080b0b7824 */ /* 0x100fe200078e020a */
[----:B------:R-:W-:Y:S01]  /*7cf0*/  SEL R102, R106, R107, P0 ;  /* 0x0000006b6a667207 */ /* 0x000fe20000000000 */
[----:B0-----:R-:W-:Y:S01]  /*7d00*/  IMAD R10, R37, 0x80, R10 ;  /* 0x00000080250a7824 */ /* 0x001fe200078e020a */
[----:B------:R-:W-:Y:S01]  /*7d10*/  SEL R112, R113, R112, P0 ;  /* 0x0000007071707207 */ /* 0x000fe20000000000 */
[----:B------:R-:W-:Y:S01]  /*7d20*/  IMAD R11, R37, 0x80, R11 ;  /* 0x00000080250b7824 */ /* 0x000fe200078e020b */
[----:B------:R-:W-:Y:S01]  /*7d30*/  SEL R182, R116, R117, P0 ;  /* 0x0000007574b67207 */ /* 0x000fe20000000000 */
[----:B------:R-:W0:Y:S01]  /*7d40*/  S2UR UR4, SR_CTAID.Y ;  /* 0x00000000000479c3 */ /* 0x000e220000002600 */
[----:B------:R-:W-:Y:S01]  /*7d50*/  SEL R222, R94, R95, P0 ;  /* 0x0000005f5ede7207 */ /* 0x000fe20000000000 */
[----:B------:R-:W-:Y:S01]  /*7d60*/  IMAD.U32 R5, RZ, RZ, UR5 ;  /* 0x00000005ff057e24 */ /* 0x000fe2000f8e00ff */
[----:B------:R-:W-:Y:S01]  /*7d70*/  SEL R172, R96, R97, P0 ;  /* 0x0000006160ac7207 */ /* 0x000fe20000000000 */
[----:B------:R-:W-:Y:S01]  /*7d80*/  ULDC.64 UR6, c[0x0][0xb48] ;  /* 0x0002d20000067ab9 */ /* 0x000fe20000000a00 */
        /* <DEDUP_REMOVED lines=8> */
[----:B------:R-:W-:Y:S02]  /*7e10*/  LOP3.LUT R86, R47, 0x7ffffffc, RZ, 0xc0, !PT ;  /* 0x7ffffffc2f567812 */ /* 0x000fe400078ec0ff */
[----:B------:R-:W-:Y:S02]  /*7e20*/  SEL R52, R53, R52, P0 ;  /* 0x0000003435347207 */ /* 0x000fe40000000000 */
[----:B------:R-:W-:Y:S01]  /*7e30*/  SEL R70, R71, R70, P0 ;  /* 0x0000004647467207 */ /* 0x000fe20000000000 */
[----:B------:R-:W-:Y:S01]  /*7e40*/  IMAD.IADD R9, R45, 0x1, -R86 ;  /* 0x000000012d097824 */ /* 0x000fe200078e0a56 */
[----:B------:R-:W-:Y:S02]  /*7e50*/  SEL R98, R99, R98, P0 ;  /* 0x0000006263627207 */ /* 0x000fe40000000000 */
[----:B------:R-:W-:Y:S01]  /*7e60*/  SEL R16, R28, R29, P0 ;  /* 0x0000001d1c107207 */ /* 0x000fe20000000000 */
[----:B------:R-:W-:Y:S01]  /*7e70*/  IMAD.SHL.U32 R9, R9, 0x2, RZ ;  /* 0x0000000209097824 */ /* 0x000fe200078e00ff */
        /* <DEDUP_REMOVED lines=65> */
[----:B------:R-:W-:Y:S02]  /*8290*/  LOP3.LUT P1, RZ, R45, 0x3, RZ, 0xc0, !PT ;  /* 0x000000032dff7812 */ /* 0x000fe4000782c0ff */
[----:B------:R-:W-:-:S02]  /*82a0*/  SEL R144, R145, R144, P0 ;  /* 0x0000009091907207 */ /* 0x000fc40000000000 */
[----:B------:R-:W-:Y:S02]  /*82b0*/  SEL R138, R139, R138, P0 ;  /* 0x0000008a8b8a7207 */ /* 0x000fe40000000000 */
[----:B------:R-:W-:Y:S02]  /*82c0*/  SEL R122, R123, R122, P0 ;  /* 0x0000007a7b7a7207 */ /* 0x000fe40000000000 */
[----:B------:R-:W-:Y:S02]  /*82d0*/  SEL R92, R93, R92, P0 ;  /* 0x0000005c5d5c7207 */ /* 0x000fe40000000000 */
[----:B------:R-:W-:Y:S02]  /*82e0*/  SEL R140, R141, R140, P0 ;  /* 0x0000008c8d8c7207 */ /* 0x000fe40000000000 */
[----:B------:R-:W-:Y:S02]  /*82f0*/  SEL R142, R143, R142, P0 ;  /* 0x0000008e8f8e7207 */ /* 0x000fe40000000000 */
[----:B--2---:R-:W-:Y:S01]  /*8300*/  LOP3.LUT R89, R3, 0x2, RZ, 0x3c, !PT ;  /* 0x0000000203597812 */ /* 0x004fe200078e3cff */
[----:B------:R-:W-:Y:S01]  /*8310*/  SHFL.IDX PT, R14, R14, R3, 0x1c1f ;  /* 0x001c1f030e0e7589 */ /* 0x000fe200000e0000 */
[----:B------:R-:W-:-:S02]  /*8320*/  SEL R128, R129, R128, P0 ;  /* 0x0000008081807207 */ /* 0x000fc40000000000 */
[----:B------:R-:W-:Y:S01]  /*8330*/  SEL R130, R131, R130, P0 ;  /* 0x0000008283827207 */ /* 0x000fe20000000000 */
[----:B------:R-:W1:Y:S01]  /*8340*/  SHFL.IDX PT, R95, R24, R89, 0x1c1f ;  /* 0x001c1f59185f7589 */ /* 0x000e6200000e0000 */
[----:B------:R-:W-:Y:S02]  /*8350*/  SEL R126, R127, R126, P0 ;  /* 0x0000007e7f7e7207 */ /* 0x000fe40000000000 */
[----:B------:R-:W-:Y:S01]  /*8360*/  MOV R5, UR9 ;  /* 0x0000000900057c02 */ /* 0x000fe20008000f00 */
[----:B------:R-:W-:Y:S01]  /*8370*/  SHFL.IDX PT, R97, R174, R3, 0x1c1f ;  /* 0x001c1f03ae617589 */ /* 0x000fe200000e0000 */
[----:B------:R-:W-:-:S03]  /*8380*/  ULDC.64 UR8, c[0x0][0xb28] ;  /* 0x0002ca0000087ab9 */ /* 0x000fc60000000a00 */
[----:B------:R-:W-:Y:S04]  /*8390*/  SHFL.IDX PT, R100, R100, R89, 0x1c1f ;  /* 0x001c1f5964647589 */ /* 0x000fe800000e0000 */
[----:B------:R-:W-:Y:S04]  /*83a0*/  SHFL.IDX PT, R47, R102, R3, 0x1c1f ;  /* 0x001c1f03662f7589 */ /* 0x000fe800000e0000 */
[----:B------:R1:W-:Y:S04]  /*83b0*/  SHFL.IDX PT, R71, R30, R3, 0x1c1f ;  /* 0x001c1f031e477589 */ /* 0x0003e800000e0000 */
[----:B------:R-:W-:Y:S04]  /*83c0*/  SHFL.IDX PT, R99, R176, R3, 0x1c1f ;  /* 0x001c1f03b0637589 */ /* 0x000fe800000e0000 */
[----:B------:R-:W-:Y:S01]  /*83d0*/  SHFL.IDX PT, R102, R44, R89, 0x1c1f ;  /* 0x001c1f592c667589 */ /* 0x000fe200000e0000 */
[----:B-1----:R-:W-:-:S03]  /*83e0*/  SEL R30, R14, R95, P0 ;  /* 0x0000005f0e1e7207 */ /* 0x002fc60000000000 */
[----:B------:R-:W-:Y:S04]  /*83f0*/  SHFL.IDX PT, R104, R104, R89, 0x1c1f ;  /* 0x001c1f5968687589 */ /* 0x000fe800000e0000 */
        /* <DEDUP_REMOVED lines=66> */
[----:B------:R1:W-:Y:S04]  /*8820*/  SHFL.IDX PT, R139, R8, R89, 0x1c1f ;  /* 0x001c1f59088b7589 */ /* 0x0003e800000e0000 */
[----:B------:R-:W-:Y:S04]  /*8830*/  SHFL.IDX PT, R155, R80, R89, 0x1c1f ;  /* 0x001c1f59509b7589 */ /* 0x000fe800000e0000 */
[----:B------:R-:W-:Y:S01]  /*8840*/  SHFL.IDX PT, R108, R108, R89, 0x1c1f ;  /* 0x001c1f596c6c7589 */ /* 0x000fe200000e0000 */
[----:B-1----:R-:W1:Y:S03]  /*8850*/  LDC R8, c[0x0][0xbe8] ;  /* 0x0002fa00ff087b82 */ /* 0x002e660000000800 */
[----:B------:R-:W2:Y:S04]  /*8860*/  SHFL.IDX PT, R79, R32, R89, 0x1c1f ;  /* 0x001c1f59204f7589 */ /* 0x000ea800000e0000 */
[----:B------:R-:W-:Y:S04]  /*8870*/  SHFL.IDX PT, R186, R40, R89, 0x1c1f ;  /* 0x001c1f5928ba7589 */ /* 0x000fe800000e0000 */
[----:B------:R-:W3:Y:S04]  /*8880*/  SHFL.IDX PT, R149, R76, R89, 0x1c1f ;  /* 0x001c1f594c957589 */ /* 0x000ee800000e0000 */
[----:B------:R2:W-:Y:S04]  /*8890*/  SHFL.IDX PT, R80, R26, R89, 0x1c1f ;  /* 0x001c1f591a507589 */ /* 0x0005e800000e0000 */
[----:B------:R-:W4:Y:S04]  /*88a0*/  SHFL.IDX PT, R83, R60, R89, 0x1c1f ;  /* 0x001c1f593c537589 */ /* 0x000f2800000e0000 */
[----:B------:R-:W-:Y:S01]  /*88b0*/  SHFL.IDX PT, R120, R120, R89, 0x1c1f ;  /* 0x001c1f5978787589 */ /* 0x000fe200000e0000 */
[----:B-1----:R-:W-:-:S03]  /*88c0*/  ISETP.NE.AND P2, PT, R8, 0x1, PT ;  /* 0x000000010800780c */ /* 0x002fc60003f45270 */
[----:B------:R-:W-:Y:S01]  /*88d0*/  SHFL.IDX PT, R76, R34, R89, 0x1c1f ;  /* 0x001c1f59224c7589 */ /* 0x000fe200000e0000 */
[----:B--2---:R-:W-:Y:S02]  /*88e0*/  SEL R26, R18, R79, P0 ;  /* 0x0000004f121a7207 */ /* 0x004fe40000000000 */
[----:B------:R-:W-:Y:S01]  /*88f0*/  SEL R24, R79, R18, P0 ;  /* 0x000000124f187207 */ /* 0x000fe20000000000 */
[----:B------:R-:W-:Y:S04]  /*8900*/  SHFL.IDX PT, R151, R72, R89, 0x1c1f ;  /* 0x001c1f5948977589 */ /* 0x000fe800000e0000 */
[----:B------:R-:W-:Y:S01]  /*8910*/  SHFL.IDX PT, R178, R144, R89, 0x1c1f ;  /* 0x001c1f5990b27589 */ /* 0x000fe200000e0000 */
[----:B---3--:R-:W-:-:S03]  /*8920*/  SEL R79, R149, R162, P0 ;  /* 0x000000a2954f7207 */ /* 0x008fc60000000000 */
[----:B------:R-:W-:Y:S04]  /*8930*/  SHFL.IDX PT, R123, R31, R89, 0x1c1f ;  /* 0x001c1f591f7b7589 */ /* 0x000fe800000e0000 */
[----:B------:R4:W-:Y:S04]  /*8940*/  SHFL.IDX PT, R72, R15, R89, 0x1c1f ;  /* 0x001c1f590f487589 */ /* 0x0009e800000e0000 */
[----:B------:R-:W1:Y:S04]  /*8950*/  SHFL.IDX PT, R188, R48, R89, 0x1c1f ;  /* 0x001c1f5930bc7589 */ /* 0x000e6800000e0000 */
[----:B------:R2:W3:Y:S01]  /*8960*/  SHFL.IDX PT, R174, R17, R89, 0x1c1f ;  /* 0x001c1f5911ae7589 */ /* 0x0004e200000e0000 */
[----:B----4-:R-:W-:-:S03]  /*8970*/  SEL R15, R154, R83, P0 ;  /* 0x000000539a0f7207 */ /* 0x010fc60000000000 */
[----:B------:R4:W5:Y:S04]  /*8980*/  SHFL.IDX PT, R48, R19, R89, 0x1c1f ;  /* 0x001c1f5913307589 */ /* 0x00096800000e0000 */
[----:B------:R0:W-:Y:S01]  /*8990*/  SHFL.IDX PT, R93, R28, R89, 0x1c1f ;  /* 0x001c1f591c5d7589 */ /* 0x0001e200000e0000 */
[----:B--2---:R-:W-:-:S03]  /*89a0*/  SEL R17, R137, R146, P0 ;  /* 0x0000009289117207 */ /* 0x004fc60000000000 */
[----:B------:R2:W5:Y:S01]  /*89b0*/  SHFL.IDX PT, R134, R21, R89, 0x1c1f ;  /* 0x001c1f5915867589 */ /* 0x00056200000e0000 */
[----:B----4-:R-:W-:-:S03]  /*89c0*/  SEL R19, R146, R137, P0 ;  /* 0x0000008992137207 */ /* 0x010fc60000000000 */
[----:B------:R4:W5:Y:S01]  /*89d0*/  SHFL.IDX PT, R135, R25, R89, 0x1c1f ;  /* 0x001c1f5919877589 */ /* 0x00096200000e0000 */
[----:B0-----:R-:W-:Y:S02]  /*89e0*/  SEL R28, R95, R14, P0 ;  /* 0x0000000e5f1c7207 */ /* 0x001fe40000000000 */
[----:B------:R-:W-:Y:S01]  /*89f0*/  SEL R95, R97, R100, P0 ;  /* 0x00000064615f7207 */ /* 0x000fe20000000000 */
[----:B------:R0:W5:Y:S01]  /*8a00*/  SHFL.IDX PT, R144, R23, R89, 0x1c1f ;  /* 0x001c1f5917907589 */ /* 0x00016200000e0000 */
[----:B------:R-:W-:Y:S02]  /*8a10*/  SEL R97, R100, R97, P0 ;  /* 0x0000006164617207 */ /* 0x000fe40000000000 */
[----:B--2---:R-:W-:Y:S01]  /*8a20*/  SEL R21, R102, R71, P0 ;  /* 0x0000004766157207 */ /* 0x004fe20000000000 */
[----:B------:R2:W-:Y:S01]  /*8a30*/  SHFL.IDX PT, R44, R98, R89, 0x1c1f ;  /* 0x001c1f59622c7589 */ /* 0x0005e200000e0000 */
[----:B------:R-:W-:Y:S02]  /*8a40*/  SEL R100, R104, R99, P0 ;  /* 0x0000006368647207 */ /* 0x000fe40000000000 */
[----:B----4-:R-:W-:Y:S01]  /*8a50*/  SEL R25, R119, R20, P0 ;  /* 0x0000001477197207 */ /* 0x010fe20000000000 */
[----:B------:R-:W4:Y:S01]  /*8a60*/  SHFL.IDX PT, R145, R56, R89, 0x1c1f ;  /* 0x001c1f5938917589 */ /* 0x000f2200000e0000 */
[----:B-1----:R-:W-:-:S02]  /*8a70*/  SEL R18, R69, R188, P0 ;  /* 0x000000bc45127207 */ /* 0x002fc40000000000 */
[----:B0-----:R-:W-:Y:S01]  /*8a80*/  SEL R23, R71, R102, P0 ;  /* 0x0000006647177207 */ /* 0x001fe20000000000 */
[----:B------:R-:W-:Y:S01]  /*8a90*/  SHFL.IDX PT, R176, R140, R89, 0x1c1f ;  /* 0x001c1f598cb07589 */ /* 0x000fe200000e0000 */
[----:B------:R-:W-:Y:S02]  /*8aa0*/  SEL R102, R103, R112, P0 ;  /* 0x0000007067667207 */ /* 0x000fe40000000000 */
[----:B--2---:R-:W-:Y:S01]  /*8ab0*/  SEL R98, R99, R104, P0 ;  /* 0x0000006863627207 */ /* 0x004fe20000000000 */
[----:B------:R-:W0:Y:S01]  /*8ac0*/  SHFL.IDX PT, R140, R29, R89, 0x1c1f ;  /* 0x001c1f591d8c7589 */ /* 0x000e2200000e0000 */
[----:B------:R-:W-:Y:S02]  /*8ad0*/  SEL R104, R112, R103, P0 ;  /* 0x0000006770687207 */ /* 0x000fe40000000000 */
[----:B------:R-:W-:Y:S01]  /*8ae0*/  SEL R103, R105, R116, P0 ;  /* 0x0000007469677207 */ /* 0x000fe20000000000 */
[----:B------:R1:W-:Y:S01]  /*8af0*/  SHFL.IDX PT, R52, R114, R89, 0x1c1f ;  /* 0x001c1f5972347589 */ /* 0x0003e200000e0000 */
[----:B------:R-:W-:-:S02]  /*8b00*/  SEL R105, R116, R105, P0 ;  /* 0x0000006974697207 */ /* 0x000fc40000000000 */
[----:B------:R-:W-:Y:S01]  /*8b10*/  SEL R116, R136, R115, P0 ;  /* 0x0000007388747207 */ /* 0x000fe20000000000 */
[----:B------:R2:W0:Y:S01]  /*8b20*/  SHFL.IDX PT, R143, R27, R89, 0x1c1f ;  /* 0x001c1f591b8f7589 */ /* 0x00042200000e0000 */
[----:B------:R-:W-:Y:S02]  /*8b30*/  SEL R99, R101, R108, P0 ;  /* 0x0000006c65637207 */ /* 0x000fe40000000000 */
[----:B------:R-:W-:Y:S01]  /*8b40*/  SEL R101, R108, R101, P0 ;  /* 0x000000656c657207 */ /* 0x000fe20000000000 */
[----:B------:R3:W-:Y:S01]  /*8b50*/  SHFL.IDX PT, R129, R33, R89, 0x1c1f ;  /* 0x001c1f5921817589 */ /* 0x0007e200000e0000 */
[----:B------:R-:W-:Y:S02]  /*8b60*/  SEL R108, R120, R107, P0 ;  /* 0x0000006b786c7207 */ /* 0x000fe40000000000 */
[----:B-1----:R-:W-:Y:S01]  /*8b70*/  SEL R114, R115, R136, P0 ;  /* 0x0000008873727207 */ /* 0x002fe20000000000 */
[----:B------:R1:W-:Y:S01]  /*8b80*/  SHFL.IDX PT, R131, R122, R89, 0x1c1f ;  /* 0x001c1f597a837589 */ /* 0x0003e200000e0000 */
[----:B------:R-:W4:Y:S01]  /*8b90*/  LDC.64 R136, c[0x0][0xbd8] ;  /* 0x0002f600ff887b82 */ /* 0x000f220000000a00 */
[----:B--2---:R-:W-:-:S02]  /*8ba0*/  SEL R27, R20, R119, P0 ;  /* 0x00000077141b7207 */ /* 0x004fc40000000000 */
[----:B------:R-:W-:Y:S01]  /*8bb0*/  SEL R119, R90, R121, P0 ;  /* 0x000000795a777207 */ /* 0x000fe20000000000 */
[----:B------:R2:W-:Y:S01]  /*8bc0*/  SHFL.IDX PT, R60, R35, R89, 0x1c1f ;  /* 0x001c1f59233c7589 */ /* 0x0005e200000e0000 */
[----:B---3--:R-:W-:Y:S02]  /*8bd0*/  SEL R33, R22, R3, P0 ;  /* 0x0000000316217207 */ /* 0x008fe40000000000 */
[----:B------:R-:W-:Y:S01]  /*8be0*/  SEL R3, R3, R22, P0 ;  /* 0x0000001603037207 */ /* 0x000fe20000000000 */
[----:B------:R3:W-:Y:S01]  /*8bf0*/  SHFL.IDX PT, R32, R106, R89, 0x1c1f ;  /* 0x001c1f596a207589 */ /* 0x0007e200000e0000 */
[----:B------:R-:W-:Y:S02]  /*8c00*/  SEL R121, R121, R90, P0 ;  /* 0x0000005a79797207 */ /* 0x000fe40000000000 */
[----:B------:R-:W-:Y:S01]  /*8c10*/  SEL R22, R75, R186, P0 ;  /* 0x000000ba4b167207 */ /* 0x000fe20000000000 */
[----:B------:R-:W0:Y:S01]  /*8c20*/  SHFL.IDX PT, R141, R78, R89, 0x1c1f ;  /* 0x001c1f594e8d7589 */ /* 0x000e2200000e0000 */
[----:B------:R-:W-:-:S02]  /*8c30*/  SEL R20, R186, R75, P0 ;  /* 0x0000004bba147207 */ /* 0x000fc40000000000 */
[----:B------:R-:W-:Y:S01]  /*8c40*/  SEL R90, R87, R80, P0 ;  /* 0x00000050575a7207 */ /* 0x000fe20000000000 */
[----:B------:R5:W-:Y:S01]  /*8c50*/  SHFL.IDX PT, R40, R118, R89, 0x1c1f ;  /* 0x001c1f5976287589 */ /* 0x000be200000e0000 */
[----:B-1----:R-:W-:Y:S02]  /*8c60*/  SEL R122, R80, R87, P0 ;  /* 0x00000057507a7207 */ /* 0x002fe40000000000 */
[----:B--2---:R-:W-:Y:S01]  /*8c70*/  SEL R35, R83, R154, P0 ;  /* 0x0000009a53237207 */ /* 0x004fe20000000000 */
[----:B------:R-:W-:Y:S01]  /*8c80*/  SHFL.IDX PT, R147, R64, R89, 0x1c1f ;  /* 0x001c1f5940937589 */ /* 0x000fe200000e0000 */
[----:B------:R-:W-:Y:S01]  /*8c90*/  SEL R75, R162, R149, P0 ;  /* 0x00000095a24b7207 */ /* 0x000fe20000000000 */
[----:B------:R-:W1:Y:S01]  /*8ca0*/  LDC R154, c[0x0][0xc50] ;  /* 0x00031400ff9a7b82 */ /* 0x000e620000000800 */
[----:B---3--:R-:W-:Y:S01]  /*8cb0*/  SEL R106, R107, R120, P0 ;  /* 0x000000786b6a7207 */ /* 0x008fe20000000000 */
[----:B------:R-:W-:Y:S01]  /*8cc0*/  SHFL.IDX PT, R184, R128, R89, 0x1c1f ;  /* 0x001c1f5980b87589 */ /* 0x000fe200000e0000 */
[----:B------:R-:W-:-:S02]  /*8cd0*/  SEL R80, R81, R76, P0 ;  /* 0x0000004c51507207 */ /* 0x000fc40000000000 */
[----:B-----5:R-:W-:Y:S01]  /*8ce0*/  SEL R118, R91, R178, P0 ;  /* 0x000000b25b767207 */ /* 0x020fe20000000000 */
[----:B------:R-:W2:Y:S01]  /*8cf0*/  SHFL.IDX PT, R128, R74, R89, 0x1c1f ;  /* 0x001c1f594a807589 */ /* 0x000ea200000e0000 */
[----:B------:R-:W-:Y:S01]  /*8d00*/  SEL R120, R178, R91, P0 ;  /* 0x0000005bb2787207 */ /* 0x000fe20000000000 */
[----:B------:R-:W3:Y:S01]  /*8d10*/  LDC.64 R148, c[0x0][0xb40] ;  /* 0x0002d000ff947b82 */ /* 0x000ee20000000a00 */
[----:B------:R-:W-:Y:S01]  /*8d20*/  SEL R76, R76, R81, P0 ;  /* 0x000000514c4c7207 */ /* 0x000fe20000000000 */
[----:B------:R5:W-:Y:S01]  /*8d30*/  SHFL.IDX PT, R64, R130, R89, 0x1c1f ;  /* 0x001c1f5982407589 */ /* 0x000be200000e0000 */
[----:B------:R-:W-:Y:S02]  /*8d40*/  SEL R91, R86, R123, P0 ;  /* 0x0000007b565b7207 */ /* 0x000fe40000000000 */
[----:B------:R-:W-:Y:S01]  /*8d50*/  SEL R81, R77, R72, P0 ;  /* 0x000000484d517207 */ /* 0x000fe20000000000 */
[----:B------:R4:W-:Y:S01]  /*8d60*/  SHFL.IDX PT, R56, R126, R89, 0x1c1f ;  /* 0x001c1f597e387589 */ /* 0x0009e200000e0000 */
[----:B------:R-:W-:-:S02]  /*8d70*/  SEL R123, R123, R86, P0 ;  /* 0x000000567b7b7207 */ /* 0x000fc40000000000 */
[----:B------:R-:W-:Y:S01]  /*8d80*/  SEL R77, R72, R77, P0 ;  /* 0x0000004d484d7207 */ /* 0x000fe20000000000 */
[----:B------:R-:W-:Y:S01]  /*8d90*/  SHFL.IDX PT, R182, R124, R89, 0x1c1f ;  /* 0x001c1f597cb67589 */ /* 0x000fe200000e0000 */
[----:B------:R-:W-:Y:S01]  /*8da0*/  SEL R72, R73, R174, P0 ;  /* 0x000000ae49487207 */ /* 0x000fe20000000000 */
[----:B-----5:R-:W5:Y:S01]  /*8db0*/  @P2 LDC R130, c[0x0][0xbec] ;  /* 0x0002fb00ff822b82 */ /* 0x020f620000000800 */
[----:B------:R-:W-:Y:S01]  /*8dc0*/  SEL R86, R174, R73, P0 ;  /* 0x00000049ae567207 */ /* 0x000fe20000000000 */
[----:B------:R-:W-:Y:S01]  /*8dd0*/  SHFL.IDX PT, R124, R82, R89, 0x1c1f ;  /* 0x001c1f59527c7589 */ /* 0x000fe200000e0000 */
[----:B------:R-:W-:Y:S01]  /*8de0*/  SEL R73, R67, R48, P0 ;  /* 0x0000003043497207 */ /* 0x000fe20000000000 */
[----:B----4-:R-:W-:Y:S01]  /*8df0*/  IMAD R126, R136, UR40, RZ ;  /* 0x00000028887e7c24 */ /* 0x010fe2000f8e02ff */
[----:B------:R-:W-:Y:S01]  /*8e00*/  SEL R87, R48, R67, P0 ;  /* 0x0000004330577207 */ /* 0x000fe20000000000 */
[----:B------:R-:W-:Y:S01]  /*8e10*/  IMAD R67, RZ, RZ, -UR38 ;  /* 0x80000026ff437e24 */ /* 0x000fe2000f8e02ff */
[----:B------:R-:W-:Y:S01]  /*8e20*/  SEL R48, R49, R134, P0 ;  /* 0x0000008631307207 */ /* 0x000fe20000000000 */
[----:B------:R-:W-:Y:S01]  /*8e30*/  IMAD R137, R137, UR37, R126 ;  /* 0x0000002589897c24 */ /* 0x000fe2000f8e027e */
[----:B------:R-:W-:Y:S01]  /*8e40*/  SEL R134, R134, R49, P0 ;  /* 0x0000003186867207 */ /* 0x000fe20000000000 */
[----:B-1----:R-:W-:Y:S01]  /*8e50*/  IMAD R154, R154, R67, UR4 ;  /* 0x000000049a9a7e24 */ /* 0x002fe2000f8e0243 */
[----:B------:R-:W-:Y:S01]  /*8e60*/  SEL R49, R50, R135, P0 ;  /* 0x0000008732317207 */ /* 0x000fe20000000000 */
[----:B---3--:R-:W-:Y:S01]  /*8e70*/  IMAD.WIDE.U32 R6, R148, UR37, R6 ;  /* 0x0000002594067c25 */ /* 0x008fe2000f8e0006 */
[----:B------:R-:W-:Y:S01]  /*8e80*/  SEL R135, R135, R50, P0 ;  /* 0x0000003287877207 */ /* 0x000fe20000000000 */
[----:B------:R-:W-:Y:S01]  /*8e90*/  ULDC.64 UR4, c[0x0][0xbe0] ;  /* 0x0002f80000047ab9 */ /* 0x000fe20000000a00 */
[----:B------:R-:W-:Y:S01]  /*8ea0*/  SEL R50, R51, R144, P0 ;  /* 0x0000009033327207 */ /* 0x000fe20000000000 */
[----:B------:R-:W-:Y:S01]  /*8eb0*/  SHFL.IDX PT, R180, R132, R89, 0x1c1f ;  /* 0x001c1f5984b47589 */ /* 0x000fe200000e0000 */
[----:B------:R-:W-:-:S02]  /*8ec0*/  SEL R14, R152, R145, P0 ;  /* 0x00000091980e7207 */ /* 0x000fc40000000000 */
[----:B------:R-:W-:Y:S01]  /*8ed0*/  SEL R34, R145, R152, P0 ;  /* 0x0000009891227207 */ /* 0x000fe20000000000 */
[----:B------:R1:W3:Y:S01]  /*8ee0*/  SHFL.IDX PT, R85, R68, R89, 0x1c1f ;  /* 0x001c1f5944557589 */ /* 0x0002e200000e0000 */
[----:B------:R-:W-:Y:S01]  /*8ef0*/  SEL R144, R144, R51, P0 ;  /* 0x0000003390907207 */ /* 0x000fe20000000000 */
[----:B------:R-:W4:Y:S01]  /*8f00*/  @P2 LDC R152, c[0x0][0xbf0] ;  /* 0x0002fc00ff982b82 */ /* 0x000f220000000800 */
[----:B0-----:R-:W-:Y:S01]  /*8f10*/  SEL R51, R53, R140, P0 ;  /* 0x0000008c35337207 */ /* 0x001fe20000000000 */
[----:B------:R0:W3:Y:S01]  /*8f20*/  SHFL.IDX PT, R132, R70, R89, 0x1c1f ;  /* 0x001c1f5946847589 */ /* 0x0000e200000e0000 */
[----:B------:R-:W-:Y:S01]  /*8f30*/  SEL R145, R140, R53, P0 ;  /* 0x000000358c917207 */ /* 0x000fe20000000000 */
[----:B------:R-:W-:Y:S01]  /*8f40*/  IMAD.MOV.U32 R53, RZ, RZ, R11 ;  /* 0x000000ffff357224 */ /* 0x000fe200078e000b */
[----:B------:R-:W-:Y:S01]  /*8f50*/  SEL R146, R54, R143, P0 ;  /* 0x0000008f36927207 */ /* 0x000fe20000000000 */
[----:B------:R-:W3:Y:S01]  /*8f60*/  SHFL.IDX PT, R36, R94, R89, 0x1c1f ;  /* 0x001c1f595e247589 */ /* 0x000ee200000e0000 */
[----:B------:R-:W-:Y:S01]  /*8f70*/  SEL R54, R143, R54, P0 ;  /* 0x000000368f367207 */ /* 0x000fe20000000000 */
[----:B------:R-:W1:Y:S01]  /*8f80*/  @P2 LDC R140, c[0x0][0xbec] ;  /* 0x0002fb00ff8c2b82 */ /* 0x000e620000000800 */
[----:B------:R-:W-:Y:S01]  /*8f90*/  SEL R74, R160, R151, P0 ;  /* 0x00000097a04a7207 */ /* 0x000fe20000000000 */
[----:B------:R-:W3:Y:S01]  /*8fa0*/  SHFL.IDX PT, R125, R125, R89, 0x1c1f ;  /* 0x001c1f597d7d7589 */ /* 0x000ee200000e0000 */
[----:B------:R-:W-:Y:S01]  /*8fb0*/  SEL R78, R151, R160, P0 ;  /* 0x000000a0974e7207 */ /* 0x000fe20000000000 */
[----:B------:R-:W-:Y:S01]  /*8fc0*/  IMAD.WIDE.U32 R150, R136, UR37, R4 ;  /* 0x0000002588967c25 */ /* 0x000fe2000f8e0004 */
[----:B------:R-:W-:Y:S01]  /*8fd0*/  SEL R5, R58, R141, P0 ;  /* 0x0000008d3a057207 */ /* 0x000fe20000000000 */
[----:B------:R-:W-:Y:S01]  /*8fe0*/  SHFL.IDX PT, R153, R84, R89, 0x1c1f ;  /* 0x001c1f5954997589 */ /* 0x000fe200000e0000 */
[----:B------:R-:W-:Y:S01]  /*8ff0*/  SHF.R.S32.HI R67, RZ, 0x1f, R154 ;  /* 0x0000001fff437819 */ /* 0x000fe2000001149a */
[----:B------:R-:W0:Y:S01]  /*9000*/  @P2 LDC R143, c[0x0][0xbf0] ;  /* 0x0002fc00ff8f2b82 */ /* 0x000e220000000800 */
[----:B------:R-:W-:Y:S01]  /*9010*/  IMAD.IADD R151, R151, 0x1, R137 ;  /* 0x0000000197977824 */ /* 0x000fe200078e0289 */
[----:B------:R-:W-:Y:S01]  /*9020*/  SEL R137, R141, R58, P0 ;  /* 0x0000003a8d897207 */ /* 0x000fe20000000000 */
[----:B------:R-:W-:Y:S01]  /*9030*/  IMAD R58, R148, UR40, RZ ;  /* 0x00000028943a7c24 */ /* 0x000fe2000f8e02ff */
[----:B--2---:R-:W-:Y:S01]  /*9040*/  SEL R4, R57, R128, P0 ;  /* 0x0000008039047207 */ /* 0x004fe20000000000 */
[----:B------:R-:W-:Y:S01]  /*9050*/  IMAD.MOV.U32 R148, RZ, RZ, R6 ;  /* 0x000000ffff947224 */ /* 0x000fe200078e0006 */
[----:B------:R-:W-:Y:S01]  /*9060*/  SEL R136, R128, R57, P0 ;  /* 0x0000003980887207 */ /* 0x000fe20000000000 */
[----:B------:R-:W-:Y:S01]  /*9070*/  IMAD R149, R149, UR37, R58 ;  /* 0x0000002595957c24 */ /* 0x000fe2000f8e023a */
[----:B------:R-:W-:Y:S01]  /*9080*/  SHFL.IDX PT, R157, R92, R89, 0x1c1f ;  /* 0x001c1f595c9d7589 */ /* 0x000fe200000e0000 */
[----:B-----5:R-:W-:Y:S01]  /*9090*/  @P2 IMAD.HI.U32 R57, R11, R130, RZ ;  /* 0x000000820b392227 */ /* 0x020fe200078e00ff */
[----:B------:R-:W-:-:S02]  /*90a0*/  SEL R31, R16, R93, P0 ;  /* 0x0000005d101f7207 */ /* 0x000fc40000000000 */
[----:B------:R-:W-:Y:S01]  /*90b0*/  IADD3 R149, R7, R149, RZ ;  /* 0x0000009507957210 */ /* 0x000fe20007ffe0ff */
[----:B------:R-:W-:Y:S01]  /*90c0*/  IMAD R7, R67, UR4, RZ ;  /* 0x0000000443077c24 */ /* 0x000fe2000f8e02ff */
[----:B----4-:R-:W-:Y:S01]  /*90d0*/  @P2 SHF.R.U32.HI R53, RZ, R152, R57 ;  /* 0x00000098ff352219 */ /* 0x010fe20000011639 */
[----:B------:R-:W-:Y:S01]  /*90e0*/  IMAD.MOV.U32 R57, RZ, RZ, R11 ;  /* 0x000000ffff397224 */ /* 0x000fe200078e000b */
[----:B------:R-:W-:Y:S01]  /*90f0*/  SHFL.IDX PT, R159, R88, R89, 0x1c1f ;  /* 0x001c1f59589f7589 */ /* 0x000fe200000e0000 */
[----:B-1----:R-:W-:Y:S01]  /*9100*/  @P2 IMAD.HI.U32 R140, R11, R140, RZ ;  /* 0x0000008c0b8c2227 */ /* 0x002fe200078e00ff */
[----:B------:R-:W-:Y:S02]  /*9110*/  SEL R29, R93, R16, P0 ;  /* 0x000000105d1d7207 */ /* 0x000fe40000000000 */
[----:B------:R-:W-:Y:S01]  /*9120*/  SHFL.IDX PT, R161, R96, R89, 0x1c1f ;  /* 0x001c1f5960a17589 */ /* 0x000fe200000e0000 */
[----:B------:R-:W-:Y:S01]  /*9130*/  IMAD R58, R154, UR5, R7 ;  /* 0x000000059a3a7c24 */ /* 0x000fe2000f8e0207 */
[----:B------:R-:W-:Y:S01]  /*9140*/  SEL R16, R188, R69, P0 ;  /* 0x00000045bc107207 */ /* 0x000fe20000000000 */
[C---:B------:R-:W-:Y:S01]  /*9150*/  IMAD.WIDE.U32 R6, R154.reuse, UR4, R150 ;  /* 0x000000049a067c25 */ /* 0x040fe2000f8e0096 */
[----:B0-----:R-:W-:Y:S01]  /*9160*/  @P2 SHF.R.U32.HI R57, RZ, R143, R140 ;  /* 0x0000008fff392219 */ /* 0x001fe2000001168c */
[----:B------:R-:W-:Y:S01]  /*9170*/  ULDC.64 UR4, c[0x0][0xb30] ;  /* 0x0002cc0000047ab9 */ /* 0x000fe20000000a00 */
[----:B------:R0:W-:Y:S01]  /*9180*/  SHFL.IDX PT, R127, R110, R89, 0x1c1f ;  /* 0x001c1f596e7f7589 */ /* 0x0001e200000e0000 */
[----:B------:R-:W-:Y:S01]  /*9190*/  IMAD R67, R67, UR6, RZ ;  /* 0x0000000643437c24 */ /* 0x000fe2000f8e02ff */
[----:B------:R-:W-:Y:S01]  /*91a0*/  IADD3 R140, P2, R53, R6, RZ ;  /* 0x00000006358c7210 */ /* 0x000fe20007f5e0ff */
[----:B------:R-:W-:Y:S01]  /*91b0*/  IMAD.WIDE.U32 R148, R154, UR6, R148 ;  /* 0x000000069a947c25 */ /* 0x000fe2000f8e0094 */
[----:B------:R-:W-:Y:S01]  /*91c0*/  SHF.R.S32.HI R6, RZ, 0x1f, R57 ;  /* 0x0000001fff067819 */ /* 0x000fe20000011439 */
[----:B------:R-:W-:Y:S01]  /*91d0*/  SHFL.IDX PT, R133, R133, R89, 0x1c1f ;  /* 0x001c1f5985857589 */ /* 0x000fe200000e0000 */
[----:B------:R-:W-:Y:S01]  /*91e0*/  SEL R68, R156, R147, P0 ;  /* 0x000000939c447207 */ /* 0x000fe20000000000 */
[----:B------:R-:W-:Y:S01]  /*91f0*/  IMAD R141, R154, UR7, R67 ;  /* 0x000000079a8d7c24 */ /* 0x000fe2000f8e0243 */
[--C-:B------:R-:W-:Y:S01]  /*9200*/  SHF.R.S32.HI R67, RZ, 0x1f, R53.reuse ;  /* 0x0000001fff437819 */ /* 0x100fe20000011435 */
[----:B------:R-:W-:Y:S01]  /*9210*/  IMAD.MOV R53, RZ, RZ, -R53 ;  /* 0x000000ffff357224 */ /* 0x000fe200078e0a35 */
[----:B------:R-:W-:Y:S01]  /*9220*/  ULDC.64 UR6, c[0x0][0xbc8] ;  /* 0x0002f20000067ab9 */ /* 0x000fe20000000a00 */
[----:B------:R-:W-:Y:S01]  /*9230*/  IMAD R6, R6, UR4, RZ ;  /* 0x0000000406067c24 */ /* 0x000fe2000f8e02ff */
[----:B------:R-:W-:Y:S01]  /*9240*/  SHFL.IDX PT, R142, R142, R89, 0x1c1f ;  /* 0x001c1f598e8e7589 */ /* 0x000fe200000e0000 */
[----:B------:R-:W-:Y:S01]  /*9250*/  IMAD.MOV R126, RZ, RZ, -R57 ;  /* 0x000000ffff7e7224 */ /* 0x000fe200078e0a39 */
[----:B------:R-:W-:Y:S01]  /*9260*/  SEL R70, R147, R156, P0 ;  /* 0x0000009c93467207 */ /* 0x000fe20000000000 */
[----:B------:R-:W-:Y:S01]  /*9270*/  IMAD.IADD R149, R149, 0x1, R141 ;  /* 0x0000000195957824 */ /* 0x000fe200078e028d */
[----:B------:R-:W-:Y:S01]  /*9280*/  IADD3.X R141, R67, R7, R58, P2, !PT ;  /* 0x00000007438d7210 */ /* 0x000fe200017fe43a */
[C-C-:B------:R-:W-:Y:S01]  /*9290*/  IMAD R53, R8.reuse, R53, R11.reuse ;  /* 0x0000003508357224 */ /* 0x140fe200078e020b */
[----:B------:R-:W-:Y:S01]  /*92a0*/  SHFL.IDX PT, R138, R138, R89, 0x1c1f ;  /* 0x001c1f598a8a7589 */ /* 0x000fe200000e0000 */
[----:B------:R-:W-:Y:S01]  /*92b0*/  IMAD R67, R57, UR5, R6 ;  /* 0x0000000539437c24 */ /* 0x000fe2000f8e0206 */
[----:B------:R-:W1:Y:S01]  /*92c0*/  S2UR UR5, SR_CgaCtaId ;  /* 0x00000000000579c3 */ /* 0x000e620000008800 */
[----:B------:R-:W-:Y:S01]  /*92d0*/  IMAD R11, R8, R126, R11 ;  /* 0x0000007e080b7224 */ /* 0x000fe200078e020b */
[----:B0-----:R-:W-:Y:S01]  /*92e0*/  SEL R110, R111, R184, P0 ;  /* 0x000000b86f6e7207 */ /* 0x001fe20000000000 */
[----:B------:R-:W-:Y:S01]  /*92f0*/  IMAD.WIDE.U32 R6, R57, UR4, R148 ;  /* 0x0000000439067c25 */ /* 0x000fe2000f8e0094 */
[----:B------:R-:W-:Y:S01]  /*9300*/  SHF.R.S32.HI R57, RZ, 0x1f, R53 ;  /* 0x0000001fff397819 */ /* 0x000fe20000011435 */
[----:B------:R-:W-:Y:S01]  /*9310*/  UMOV UR4, 0x400 ;  /* 0x0000040000047882 */ /* 0x000fe20000000000 */
[----:B------:R-:W-:Y:S01]  /*9320*/  SHF.R.S32.HI R58, RZ, 0x1f, R11 ;  /* 0x0000001fff3a7819 */ /* 0x000fe2000001140b */
[----:B------:R-:W-:Y:S01]  /*9330*/  IMAD.IADD R7, R7, 0x1, R67 ;  /* 0x0000000107077824 */ /* 0x000fe200078e0243 */
[----:B------:R-:W-:Y:S01]  /*9340*/  SEL R112, R184, R111, P0 ;  /* 0x0000006fb8707207 */ /* 0x000fe20000000000 */
[----:B------:R-:W-:Y:S01]  /*9350*/  IMAD R126, R57, UR6, RZ ;  /* 0x00000006397e7c24 */ /* 0x000fe2000f8e02ff */
[----:B---3--:R-:W-:Y:S01]  /*9360*/  SEL R69, R158, R85, P0 ;  /* 0x000000559e457207 */ /* 0x008fe20000000000 */
[----:B------:R-:W-:Y:S01]  /*9370*/  IMAD R58, R58, UR8, RZ ;  /* 0x000000083a3a7c24 */ /* 0x000fe2000f8e02ff */
[----:B------:R-:W-:Y:S01]  /*9380*/  SEL R71, R85, R158, P0 ;  /* 0x0000009e55477207 */ /* 0x000fe20000000000 */
[----:B------:R-:W-:Y:S01]  /*9390*/  IMAD R57, R53, UR7, R126 ;  /* 0x0000000735397c24 */ /* 0x000fe2000f8e027e */
[----:B------:R-:W-:Y:S01]  /*93a0*/  SEL R107, R109, R182, P0 ;  /* 0x000000b66d6b7207 */ /* 0x000fe20000000000 */
[----:B------:R-:W-:Y:S01]  /*93b0*/  IMAD.WIDE.U32 R140, R53, UR6, R140 ;  /* 0x00000006358c7c25 */ /* 0x000fe2000f8e008c */
[----:B------:R-:W-:Y:S01]  /*93c0*/  ULDC.64 UR6, c[0x0][0xba8] ;  /* 0x0002ea0000067ab9 */ /* 0x000fe20000000a00 */
[----:B------:R-:W-:-:S02]  /*93d0*/  SEL R111, R113, R180, P0 ;  /* 0x000000b4716f7207 */ /* 0x000fc40000000000 */
[----:B------:R-:W-:Y:S01]  /*93e0*/  IMAD.WIDE.U32 R148, R11, UR8, R6 ;  /* 0x000000080b947c25 */ /* 0x000fe2000f8e0006 */
[----:B------:R-:W-:Y:S01]  /*93f0*/  LEA R67, P2, R140, UR6, 0x2 ;  /* 0x000000068c437c11 */ /* 0x000fe2000f8410ff */
[----:B------:R-:W-:Y:S01]  /*9400*/  ULDC UR6, c[0x0][0xa88] ;  /* 0x0002a20000067ab9 */ /* 0x000fe20000000800 */
[----:B------:R-:W-:Y:S01]  /*9410*/  SEL R6, R59, R124, P0 ;  /* 0x0000007c3b067207 */ /* 0x000fe20000000000 */
[----:B------:R-:W-:Y:S01]  /*9420*/  IMAD R53, R11, UR9, R58 ;  /* 0x000000090b357c24 */ /* 0x000fe2000f8e023a */
[----:B------:R-:W-:Y:S01]  /*9430*/  ULDC.64 UR8, c[0x0][0xb00] ;  /* 0x0002c00000087ab9 */ /* 0x000fe20000000a00 */
[----:B------:R-:W-:Y:S01]  /*9440*/  IMAD.IADD R7, R141, 0x1, R57 ;  /* 0x000000018d077824 */ /* 0x000fe200078e0239 */
[----:B------:R-:W-:Y:S01]  /*9450*/  SEL R58, R124, R59, P0 ;  /* 0x0000003b7c3a7207 */ /* 0x000fe20000000000 */
[----:B------:R-:W-:Y:S01]  /*9460*/  IMAD.IADD R57, R149, 0x1, R53 ;  /* 0x0000000195397824 */ /* 0x000fe200078e0235 */
[----:B------:R-:W-:Y:S01]  /*9470*/  LEA R53, P3, R148, UR8, 0x2 ;  /* 0x0000000894357c11 */ /* 0x000fe2000f8610ff */
[----:B------:R-:W-:Y:S01]  /*9480*/  SHFL.IDX PT, R150, R67, 0x1, 0x1c1f ;  /* 0x003c1f0043967f89 */ /* 0x000fe200000e0000 */
[----:B------:R-:W-:Y:S01]  /*9490*/  LEA.HI.X R124, R140, UR7, R7, 0x2, P2 ;  /* 0x000000078c7c7c11 */ /* 0x000fe200090f1407 */
[----:B-1----:R-:W-:Y:S01]  /*94a0*/  ULEA UR4, UR5, UR4, 0x18 ;  /* 0x0000000405047291 */ /* 0x002fe2000f8ec03f */
[----:B------:R-:W-:Y:S01]  /*94b0*/  LEA.HI.X R57, R148, UR9, R57, 0x2, P3 ;  /* 0x0000000994397c11 */ /* 0x000fe200098f1439 */
[----:B------:R-:W-:Y:S01]  /*94c0*/  IMAD R11, R8, UR6, RZ ;  /* 0x00000006080b7c24 */ /* 0x000fe2000f8e02ff */
[----:B------:R-:W-:Y:S01]  /*94d0*/  SHFL.IDX PT, R148, R67, RZ, 0x1c1f ;  /* 0x001c1fff43947589 */ /* 0x000fe200000e0000 */
[C---:B------:R-:W-:Y:S01]  /*94e0*/  VIADD R8, R10.reuse, 0x8 ;  /* 0x000000080a087836 */ /* 0x040fe20000000000 */
[----:B------:R-:W-:Y:S01]  /*94f0*/  UIADD3 UR4, UR4, 0x38820, URZ ;  /* 0x0003882004047890 */ /* 0x000fe2000fffe03f */
[----:B------:R-:W-:Y:S01]  /*9500*/  SEL R7, R61, R60, P0 ;  /* 0x0000003c3d077207 */ /* 0x000fe20000000000 */
[----:B------:R-:W0:Y:S01]  /*9510*/  SHFL.IDX PT, R149, R124, RZ, 0x1c1f ;  /* 0x001c1fff7c957589 */ /* 0x000e2200000e0000 */
[-C--:B------:R-:W-:Y:S01]  /*9520*/  ISETP.GE.OR P2, PT, R10, R11.reuse, P1 ;  /* 0x0000000b0a00720c */ /* 0x080fe20000f46670 */
[----:B------:R-:W-:Y:S01]  /*9530*/  UPRMT UR4, URZ, 0x654, UR4 ;  /* 0x000006543f047896 */ /* 0x000fe20008000004 */
[-C--:B------:R-:W-:Y:S01]  /*9540*/  ISETP.GE.OR P1, PT, R8, R11.reuse, P1 ;  /* 0x0000000b0800720c */ /* 0x080fe20000f26670 */
[----:B------:R-:W1:Y:S01]  /*9550*/  SHFL.IDX PT, R151, R124, 0x1, 0x1c1f ;  /* 0x003c1f007c977f89 */ /* 0x000e6200000e0000 */
[----:B------:R-:W-:-:S02]  /*9560*/  ISETP.GE.AND P3, PT, R10, R11, PT ;  /* 0x0000000b0a00720c */ /* 0x000fc40003f66270 */
[----:B------:R-:W-:Y:S01]  /*9570*/  SEL R59, R60, R61, P0 ;  /* 0x0000003d3c3b7207 */ /* 0x000fe20000000000 */
[----:B------:R2:W3:Y:S01]  /*9580*/  SHFL.IDX PT, R140, R53, RZ, 0x1c1f ;  /* 0x001c1fff358c7589 */ /* 0x0004e200000e0000 */
[----:B------:R-:W-:Y:S02]  /*9590*/  SEL R60, R62, R129, P0 ;  /* 0x000000813e3c7207 */ /* 0x000fe40000000000 */
[----:B------:R-:W-:Y:S01]  /*95a0*/  SYNCS.ARRIVE.TRANS64.RED.A1T0 RZ, [UR4], RZ ;  /* 0x000000ffffff79a7 */ /* 0x000fe20008100404 */
[----:B------:R2:W4:Y:S01]  /*95b0*/  SHFL.IDX PT, R141, R57, RZ, 0x1c1f ;  /* 0x001c1fff398d7589 */ /* 0x00052200000e0000 */
[----:B------:R-:W-:Y:S02]  /*95c0*/  SEL R62, R129, R62, P0 ;  /* 0x0000003e813e7207 */ /* 0x000fe40000000000 */
[----:B------:R-:W-:Y:S02]  /*95d0*/  SEL R115, R117, R176, P0 ;  /* 0x000000b075737207 */ /* 0x000fe40000000000 */
[----:B------:R-:W-:-:S02]  /*95e0*/  SEL R147, R55, R132, P0 ;  /* 0x0000008437937207 */ /* 0x000fc40000000000 */
[----:B------:R-:W-:Y:S02]  /*95f0*/  SEL R61, R63, R36, P0 ;  /* 0x000000243f3d7207 */ /* 0x000fe40000000000 */
[----:B------:R-:W-:Y:S02]  /*9600*/  SEL R129, R66, R125, P0 ;  /* 0x0000007d42817207 */ /* 0x000fe40000000000 */
[----:B------:R-:W-:Y:S01]  /*9610*/  SEL R82, R164, R155, P0 ;  /* 0x0000009ba4527207 */ /* 0x000fe20000000000 */
[----:B0-----:R2:W-:Y:S01]  /*9620*/  @!P2 ST.E desc[UR46][R148.64], R2 ;  /* 0x000000029400a985 */ /* 0x0015e2000c10192e */
[----:B------:R-:W-:Y:S02]  /*9630*/  SEL R84, R155, R164, P0 ;  /* 0x000000a49b547207 */ /* 0x000fe40000000000 */
[----:B------:R-:W-:Y:S01]  /*9640*/  SEL R83, R166, R153, P0 ;  /* 0x00000099a6537207 */ /* 0x000fe20000000000 */
[----:B-1----:R2:W-:Y:S01]  /*9650*/  @!P1 ST.E desc[UR46][R150.64], R0 ;  /* 0x0000000096009985 */ /* 0x0025e2000c10192e */
        /* <DEDUP_REMOVED lines=14> */
[----:B------:R-:W-:Y:S01]  /*9740*/  SEL R125, R125, R66, P0 ;  /* 0x000000427d7d7207 */ /* 0x000fe20000000000 */
[----:B--234-:R-:W-:Y:S06]  /*9750*/  @P3 BRA `(.L_x_37) ;  /* 0x0000000800f83947 */ /* 0x01cfec0003800000 */
[----:B------:R-:W-:Y:S01]  /*9760*/  ULDC UR4, c[0x0][0xac8] ;  /* 0x0002b20000047ab9 */ /* 0x000fe20000000800 */
[C---:B------:R-:W-:Y:S01]  /*9770*/  VIADD R0, R9.reuse, 0x8 ;  /* 0x0000000809007836 */ /* 0x040fe20000000000 */
[C---:B------:R-:W-:Y:S01]  /*9780*/  ISETP.GE.AND P1, PT, R9.reuse, UR4, PT ;  /* 0x0000000409007c0c */ /* 0x040fe2000bf26270 */
[C---:B------:R-:W-:Y:S01]  /*9790*/  VIADD R10, R9.reuse, 0x10 ;  /* 0x00000010090a7836 */ /* 0x040fe20000000000 */
[C---:B------:R-:W-:Y:S01]  /*97a0*/  IADD3 R126, R9.reuse, 0x28, RZ ;  /* 0x00000028097e7810 */ /* 0x040fe20007ffe0ff */
[C---:B------:R-:W-:Y:S01]  /*97b0*/  VIADD R36, R9.reuse, 0x18 ;  /* 0x0000001809247836 */ /* 0x040fe20000000000 */
[----:B------:R-:W-:Y:S01]  /*97c0*/  ISETP.GE.AND P4, PT, R0, UR4, PT ;  /* 0x0000000400007c0c */ /* 0x000fe2000bf86270 */
[C---:B------:R-:W-:Y:S01]  /*97d0*/  VIADD R44, R9.reuse, 0x20 ;  /* 0x00000020092c7836 */ /* 0x040fe20000000000 */
[----:B------:R-:W-:Y:S01]  /*97e0*/  ISETP.GE.AND P5, PT, R10, UR4, PT ;  /* 0x000000040a007c0c */ /* 0x000fe2000bfa6270 */
[----:B------:R-:W-:Y:S01]  /*97f0*/  VIADD R130, R9, 0x30 ;  /* 0x0000003009827836 */ /* 0x000fe20000000000 */
[----:B------:R-:W-:-:S02]  /*9800*/  ISETP.GE.AND P6, PT, R36, UR4, PT ;  /* 0x0000000424007c0c */ /* 0x000fc4000bfc6270 */
[----:B------:R-:W-:Y:S02]  /*9810*/  ISETP.GE.AND P2, PT, R126, UR4, PT ;  /* 0x000000047e007c0c */ /* 0x000fe4000bf46270 */
[----:B------:R-:W-:Y:S01]  /*9820*/  ISETP.GE.AND P3, PT, R130, UR4, PT ;  /* 0x0000000482007c0c */ /* 0x000fe2000bf66270 */
[----:B------:R-:W-:-:S04]  /*9830*/  @!P1 IMAD.WIDE R66, R9, 0x4, R140 ;  /* 0x0000000409429825 */ /* 0x000fc800078e028c */
[----:B------:R-:W-:Y:S01]  /*9840*/  @!P4 LEA.HI R0, R0, R0, RZ, 0x1 ;  /* 0x000000000000c211 */ /* 0x000fe200078f08ff */
[----:B------:R0:W-:Y:S01]  /*9850*/  @!P1 ST.E.64 desc[UR46][R66.64], R30 ;  /* 0x0000001e42009985 */ /* 0x0001e2000c101b2e */
[----:B------:R-:W-:Y:S02]  /*9860*/  ISETP.GE.AND P1, PT, R44, UR4, PT ;  /* 0x000000042c007c0c */ /* 0x000fe4000bf26270 */
[----:B------:R-:W-:Y:S02]  /*9870*/  @!P5 LEA.HI R10, R10, R10, RZ, 0x1 ;  /* 0x0000000a0a0ad211 */ /* 0x000fe400078f08ff */
[----:B------:R-:W-:Y:S02]  /*9880*/  @!P6 LEA.HI R36, R36, R36, RZ, 0x1 ;  /* 0x000000242424e211 */ /* 0x000fe400078f08ff */
[----:B------:R-:W-:Y:S01]  /*9890*/  @!P4 LOP3.LUT R65, R0, 0xfffffffe, RZ, 0xc0, !PT ;  /* 0xfffffffe0041c812 */ /* 0x000fe200078ec0ff */
[C---:B------:R-:W-:Y:S01]  /*98a0*/  VIADD R0, R9.reuse, 0x38 ;  /* 0x0000003809007836 */ /* 0x040fe20000000000 */
[----:B------:R-:W-:Y:S01]  /*98b0*/  @!P5 LOP3.LUT R143, R10, 0xfffffffe, RZ, 0xc0, !PT ;  /* 0xfffffffe0a8fd812 */ /* 0x000fe200078ec0ff */
[C---:B------:R-:W-:Y:S01]  /*98c0*/  VIADD R10, R9.reuse, 0x40 ;  /* 0x00000040090a7836 */ /* 0x040fe20000000000 */
[----:B------:R-:W-:Y:S01]  /*98d0*/  @!P6 LOP3.LUT R149, R36, 0xfffffffe, RZ, 0xc0, !PT ;  /* 0xfffffffe2495e812 */ /* 0x000fe200078ec0ff */
[----:B------:R-:W-:Y:S01]  /*98e0*/  VIADD R36, R9, 0x48 ;  /* 0x0000004809247836 */ /* 0x000fe20000000000 */
[----:B------:R-:W-:Y:S01]  /*98f0*/  @!P2 LEA.HI R126, R126, R126, RZ, 0x1 ;  /* 0x0000007e7e7ea211 */ /* 0x000fe200078f08ff */
[----:B0-----:R-:W-:Y:S01]  /*9900*/  @!P4 IMAD.WIDE R30, R65, 0x4, R140 ;  /* 0x00000004411ec825 */ /* 0x001fe200078e028c */
[----:B------:R-:W-:-:S02]  /*9910*/  @!P1 LEA.HI R44, R44, R44, RZ, 0x1 ;  /* 0x0000002c2c2c9211 */ /* 0x000fc400078f08ff */
[----:B------:R-:W-:Y:S01]  /*9920*/  @!P3 LEA.HI R130, R130, R130, RZ, 0x1 ;  /* 0x000000828282b211 */ /* 0x000fe200078f08ff */
[--C-:B------:R-:W-:Y:S01]  /*9930*/  @!P5 IMAD.WIDE R66, R143, 0x4, R140.reuse ;  /* 0x000000048f42d825 */ /* 0x100fe200078e028c */
[----:B------:R0:W-:Y:S01]  /*9940*/  @!P4 ST.E.64 desc[UR46][R30.64], R28 ;  /* 0x0000001c1e00c985 */ /* 0x0001e2000c101b2e */
[----:B------:R-:W-:Y:S02]  /*9950*/  @!P1 LOP3.LUT R65, R44, 0xfffffffe, RZ, 0xc0, !PT ;  /* 0xfffffffe2c419812 */ /* 0x000fe400078ec0ff */
[----:B------:R-:W-:Y:S01]  /*9960*/  @!P6 IMAD.WIDE R148, R149, 0x4, R140 ;  /* 0x000000049594e825 */ /* 0x000fe200078e028c */
[----:B------:R1:W-:Y:S01]  /*9970*/  @!P5 ST.E.64 desc[UR46][R66.64], R26 ;  /* 0x0000001a4200d985 */ /* 0x0003e2000c101b2e */
[----:B------:R-:W-:Y:S02]  /*9980*/  ISETP.GE.AND P4, PT, R0, UR4, PT ;  /* 0x0000000400007c0c */ /* 0x000fe4000bf86270 */
[----:B------:R-:W-:Y:S01]  /*9990*/  ISETP.GE.AND P5, PT, R10, UR4, PT ;  /* 0x000000040a007c0c */ /* 0x000fe2000bfa6270 */
[----:B------:R2:W-:Y:S01]  /*99a0*/  @!P6 ST.E.64 desc[UR46][R148.64], R24 ;  /* 0x000000189400e985 */ /* 0x0005e2000c101b2e */
[----:B------:R-:W-:Y:S01]  /*99b0*/  ISETP.GE.AND P6, PT, R36, UR4, PT ;  /* 0x0000000424007c0c */ /* 0x000fe2000bfc6270 */
[C---:B------:R-:W-:Y:S01]  /*99c0*/  VIADD R44, R9.reuse, 0x58 ;  /* 0x00000058092c7836 */ /* 0x040fe20000000000 */
[----:B0-----:R-:W-:Y:S01]  /*99d0*/  @!P2 LOP3.LUT R29, R126, 0xfffffffe, RZ, 0xc0, !PT ;  /* 0xfffffffe7e1da812 */ /* 0x001fe200078ec0ff */
[----:B------:R-:W-:Y:S01]  /*99e0*/  VIADD R30, R9, 0x50 ;  /* 0x00000050091e7836 */ /* 0x000fe20000000000 */
[----:B------:R-:W-:-:S05]  /*99f0*/  @!P3 LOP3.LUT R31, R130, 0xfffffffe, RZ, 0xc0, !PT ;  /* 0xfffffffe821fb812 */ /* 0x000fca00078ec0ff */
[----:B------:R-:W-:Y:S01]  /*9a00*/  @!P4 LEA.HI R0, R0, R0, RZ, 0x1 ;  /* 0x000000000000c211 */ /* 0x000fe200078f08ff */
[--C-:B-1----:R-:W-:Y:S01]  /*9a10*/  @!P2 IMAD.WIDE R26, R29, 0x4, R140.reuse ;  /* 0x000000041d1aa825 */ /* 0x102fe200078e028c */
[----:B------:R-:W-:Y:S02]  /*9a20*/  @!P5 LEA.HI R10, R10, R10, RZ, 0x1 ;  /* 0x0000000a0a0ad211 */ /* 0x000fe400078f08ff */
[----:B------:R-:W-:Y:S01]  /*9a30*/  @!P6 LEA.HI R36, R36, R36, RZ, 0x1 ;  /* 0x000000242424e211 */ /* 0x000fe200078f08ff */
[----:B--2---:R-:W-:-:S04]  /*9a40*/  @!P1 IMAD.WIDE R24, R65, 0x4, R140 ;  /* 0x0000000441189825 */ /* 0x004fc800078e028c */
[----:B------:R-:W-:Y:S01]  /*9a50*/  @!P3 IMAD.WIDE R28, R31, 0x4, R140 ;  /* 0x000000041f1cb825 */ /* 0x000fe200078e028c */
[----:B------:R0:W-:Y:S01]  /*9a60*/  @!P1 ST.E.64 desc[UR46][R24.64], R22 ;  /* 0x0000001618009985 */ /* 0x0001e2000c101b2e */
[----:B------:R-:W-:Y:S02]  /*9a70*/  @!P4 LOP3.LUT R31, R0, 0xfffffffe, RZ, 0xc0, !PT ;  /* 0xfffffffe001fc812 */ /* 0x000fe400078ec0ff */
[C---:B------:R-:W-:Y:S01]  /*9a80*/  VIADD R65, R9.reuse, 0x60 ;  /* 0x0000006009417836 */ /* 0x040fe20000000000 */
[----:B------:R1:W-:Y:S01]  /*9a90*/  @!P2 ST.E.64 desc[UR46][R26.64], R20 ;  /* 0x000000141a00a985 */ /* 0x0003e2000c101b2e */
[----:B------:R-:W-:Y:S01]  /*9aa0*/  ISETP.GE.AND P1, PT, R44, UR4, PT ;  /* 0x000000042c007c0c */ /* 0x000fe2000bf26270 */
[----:B------:R-:W-:Y:S02]  /*9ab0*/  VIADD R0, R9, 0x68 ;  /* 0x0000006809007836 */ /* 0x000fe40000000000 */
[----:B------:R2:W-:Y:S01]  /*9ac0*/  @!P3 ST.E.64 desc[UR46][R28.64], R18 ;  /* 0x000000121c00b985 */ /* 0x0005e2000c101b2e */
[----:B------:R-:W-:-:S02]  /*9ad0*/  ISETP.GE.AND P3, PT, R30, UR4, PT ;  /* 0x000000041e007c0c */ /* 0x000fc4000bf66270 */
[----:B------:R-:W-:Y:S02]  /*9ae0*/  ISETP.GE.AND P2, PT, R65, UR4, PT ;  /* 0x0000000441007c0c */ /* 0x000fe4000bf46270 */
[----:B0-----:R-:W-:Y:S01]  /*9af0*/  @!P5 LOP3.LUT R23, R10, 0xfffffffe, RZ, 0xc0, !PT ;  /* 0xfffffffe0a17d812 */ /* 0x001fe200078ec0ff */
[C---:B------:R-:W-:Y:S01]  /*9b00*/  VIADD R10, R9.reuse, 0x70 ;  /* 0x00000070090a7836 */ /* 0x040fe20000000000 */
[----:B------:R-:W-:Y:S01]  /*9b10*/  @!P6 LOP3.LUT R25, R36, 0xfffffffe, RZ, 0xc0, !PT ;  /* 0xfffffffe2419e812 */ /* 0x000fe200078ec0ff */
[----:B------:R-:W-:Y:S02]  /*9b20*/  VIADD R24, R9, 0x78 ;  /* 0x0000007809187836 */ /* 0x000fe40000000000 */
[----:B------:R-:W-:Y:S01]  /*9b30*/  @!P1 LEA.HI R44, R44, R44, RZ, 0x1 ;  /* 0x0000002c2c2c9211 */ /* 0x000fe200078f08ff */
[----:B-1----:R-:W-:-:S03]  /*9b40*/  @!P5 IMAD.WIDE R20, R23, 0x4, R140 ;  /* 0x000000041714d825 */ /* 0x002fc600078e028c */
[----:B------:R-:W-:Y:S01]  /*9b50*/  @!P3 LEA.HI R30, R30, R30, RZ, 0x1 ;  /* 0x0000001e1e1eb211 */ /* 0x000fe200078f08ff */
[----:B--2---:R-:W-:Y:S01]  /*9b60*/  @!P4 IMAD.WIDE R18, R31, 0x4, R140 ;  /* 0x000000041f12c825 */ /* 0x004fe200078e028c */
[----:B------:R-:W-:-:S03]  /*9b70*/  @!P2 LEA.HI R65, R65, R65, RZ, 0x1 ;  /* 0x000000414141a211 */ /* 0x000fc600078f08ff */
[----:B------:R-:W-:Y:S01]  /*9b80*/  @!P6 IMAD.WIDE R22, R25, 0x4, R140 ;  /* 0x000000041916e825 */ /* 0x000fe200078e028c */
[----:B------:R-:W-:Y:S01]  /*9b90*/  @!P3 LOP3.LUT R25, R30, 0xfffffffe, RZ, 0xc0, !PT ;  /* 0xfffffffe1e19b812 */ /* 0x000fe200078ec0ff */
[----:B------:R0:W-:Y:S01]  /*9ba0*/  @!P4 ST.E.64 desc[UR46][R18.64], R16 ;  /* 0x000000101200c985 */ /* 0x0001e2000c101b2e */
[----:B------:R-:W-:-:S03]  /*9bb0*/  ISETP.GE.AND P4, PT, R0, UR4, PT ;  /* 0x0000000400007c0c */ /* 0x000fc6000bf86270 */
[----:B------:R1:W-:Y:S01]  /*9bc0*/  @!P5 ST.E.64 desc[UR46][R20.64], R14 ;  /* 0x0000000e1400d985 */ /* 0x0003e2000c101b2e */
[----:B------:R-:W-:-:S03]  /*9bd0*/  ISETP.GE.AND P5, PT, R10, UR4, PT ;  /* 0x000000040a007c0c */ /* 0x000fc6000bfa6270 */
[----:B------:R2:W-:Y:S01]  /*9be0*/  @!P6 ST.E.64 desc[UR46][R22.64], R34 ;  /* 0x000000221600e985 */ /* 0x0005e2000c101b2e */
[----:B0-----:R-:W-:Y:S02]  /*9bf0*/  @!P1 LOP3.LUT R17, R44, 0xfffffffe, RZ, 0xc0, !PT ;  /* 0xfffffffe2c119812 */ /* 0x001fe400078ec0ff */
[----:B------:R-:W-:Y:S01]  /*9c00*/  @!P2 LOP3.LUT R19, R65, 0xfffffffe, RZ, 0xc0, !PT ;  /* 0xfffffffe4113a812 */ /* 0x000fe200078ec0ff */
[----:B-1----:R-:W-:Y:S02]  /*9c10*/  @!P3 IMAD.WIDE R14, R25, 0x4, R140 ;  /* 0x00000004190eb825 */ /* 0x002fe400078e028c */
[----:B------:R-:W-:-:S04]  /*9c20*/  @!P4 LEA.HI R0, R0, R0, RZ, 0x1 ;  /* 0x000000000000c211 */ /* 0x000fc800078f08ff */
[----:B------:R-:W-:Y:S01]  /*9c30*/  @!P5 LEA.HI R10, R10, R10, RZ, 0x1 ;  /* 0x0000000a0a0ad211 */ /* 0x000fe200078f08ff */
[--C-:B------:R-:W-:Y:S01]  /*9c40*/  @!P1 IMAD.WIDE R16, R17, 0x4, R140.reuse ;  /* 0x0000000411109825 */ /* 0x100fe200078e028c */
[----:B------:R0:W-:Y:S01]  /*9c50*/  @!P3 ST.E.64 desc[UR46][R14.64], R68 ;  /* 0x000000440e00b985 */ /* 0x0001e2000c101b2e */
[----:B------:R-:W-:Y:S02]  /*9c60*/  ISETP.GE.AND P3, PT, R24, UR4, PT ;  /* 0x0000000418007c0c */ /* 0x000fe4000bf66270 */
[----:B------:R-:W-:Y:S01]  /*9c70*/  VIADD R20, R9, 0x80 ;  /* 0x0000008009147836 */ /* 0x000fe20000000000 */
[----:B------:R1:W-:Y:S01]  /*9c80*/  @!P1 ST.E.64 desc[UR46][R16.64], R70 ;  /* 0x0000004610009985 */ /* 0x0003e2000c101b2e */
[----:B------:R-:W-:Y:S01]  /*9c90*/  @!P2 IMAD.WIDE R18, R19, 0x4, R140 ;  /* 0x000000041312a825 */ /* 0x000fe200078e028c */
[----:B------:R-:W-:Y:S02]  /*9ca0*/  @!P4 LOP3.LUT R21, R0, 0xfffffffe, RZ, 0xc0, !PT ;  /* 0xfffffffe0015c812 */ /* 0x000fe400078ec0ff */
[----:B------:R-:W-:Y:S01]  /*9cb0*/  ISETP.GE.AND P6, PT, R20, UR4, PT ;  /* 0x0000000414007c0c */ /* 0x000fe2000bfc6270 */
[C---:B--2---:R-:W-:Y:S01]  /*9cc0*/  VIADD R22, R9.reuse, 0x88 ;  /* 0x0000008809167836 */ /* 0x044fe20000000000 */
[----:B------:R2:W-:Y:S01]  /*9cd0*/  @!P2 ST.E.64 desc[UR46][R18.64], R74 ;  /* 0x0000004a1200a985 */ /* 0x0005e2000c101b2e */
[----:B------:R-:W-:-:S03]  /*9ce0*/  VIADD R0, R9, 0x90 ;  /* 0x0000009009007836 */ /* 0x000fc60000000000 */
[----:B------:R-:W-:Y:S01]  /*9cf0*/  @!P3 LEA.HI R24, R24, R24, RZ, 0x1 ;  /* 0x000000181818b211 */ /* 0x000fe200078f08ff */
[--C-:B0-----:R-:W-:Y:S01]  /*9d00*/  @!P4 IMAD.WIDE R14, R21, 0x4, R140.reuse ;  /* 0x00000004150ec825 */ /* 0x101fe200078e028c */
[----:B------:R-:W-:Y:S02]  /*9d10*/  ISETP.GE.AND P1, PT, R22, UR4, PT ;  /* 0x0000000416007c0c */ /* 0x000fe4000bf26270 */
[----:B-1----:R-:W-:Y:S02]  /*9d20*/  @!P5 LOP3.LUT R17, R10, 0xfffffffe, RZ, 0xc0, !PT ;  /* 0xfffffffe0a11d812 */ /* 0x002fe400078ec0ff */
[----:B------:R-:W-:Y:S01]  /*9d30*/  ISETP.GE.AND P2, PT, R0, UR4, PT ;  /* 0x0000000400007c0c */ /* 0x000fe2000bf46270 */
[----:B------:R0:W-:Y:S01]  /*9d40*/  @!P4 ST.E.64 desc[UR46][R14.64], R78 ;  /* 0x0000004e0e00c985 */ /* 0x0001e2000c101b2e */
[----:B------:R-:W-:Y:S01]  /*9d50*/  IADD3 R10, R9, 0x98, RZ ;  /* 0x00000098090a7810 */ /* 0x000fe20007ffe0ff */
[----:B------:R-:W-:Y:S01]  /*9d60*/  @!P5 IMAD.WIDE R16, R17, 0x4, R140 ;  /* 0x000000041110d825 */ /* 0x000fe200078e028c */
[----:B--2---:R-:W-:-:S02]  /*9d70*/  @!P3 LOP3.LUT R19, R24, 0xfffffffe, RZ, 0xc0, !PT ;  /* 0xfffffffe1813b812 */ /* 0x004fc400078ec0ff */
[----:B------:R-:W-:Y:S01]  /*9d80*/  @!P6 LEA.HI R20, R20, R20, RZ, 0x1 ;  /* 0x000000141414e211 */ /* 0x000fe200078f08ff */
[----:B------:R-:W-:Y:S01]  /*9d90*/  VIADD R24, R9, 0xa0 ;  /* 0x000000a009187836 */ /* 0x000fe20000000000 */
[----:B------:R-:W-:Y:S01]  /*9da0*/  @!P5 ST.E.64 desc[UR46][R16.64], R82 ;  /* 0x000000521000d985 */ /* 0x000fe2000c101b2e */
[--C-:B------:R-:W-:Y:S01]  /*9db0*/  @!P3 IMAD.WIDE R18, R19, 0x4, R140.reuse ;  /* 0x000000041312b825 */ /* 0x100fe200078e028c */
[----:B------:R-:W-:Y:S02]  /*9dc0*/  @!P1 LEA.HI R22, R22, R22, RZ, 0x1 ;  /* 0x0000001616169211 */ /* 0x000fe400078f08ff */
[----:B------:R-:W-:Y:S02]  /*9dd0*/  @!P6 LOP3.LUT R21, R20, 0xfffffffe, RZ, 0xc0, !PT ;  /* 0xfffffffe1415e812 */ /* 0x000fe400078ec0ff */
[----:B------:R1:W-:Y:S01]  /*9de0*/  @!P3 ST.E.64 desc[UR46][R18.64], R84 ;  /* 0x000000541200b985 */ /* 0x0003e2000c101b2e */
[----:B------:R-:W-:Y:S02]  /*9df0*/  ISETP.GE.AND P3, PT, R10, UR4, PT ;  /* 0x000000040a007c0c */ /* 0x000fe4000bf66270 */
[----:B0-----:R-:W-:Y:S01]  /*9e00*/  @!P1 LOP3.LUT R15, R22, 0xfffffffe, RZ, 0xc0, !PT ;  /* 0xfffffffe160f9812 */ /* 0x001fe200078ec0ff */
[----:B------:R-:W-:Y:S01]  /*9e10*/  @!P6 IMAD.WIDE R20, R21, 0x4, R140 ;  /* 0x000000041514e825 */ /* 0x000fe200078e028c */
[----:B------:R-:W-:-:S02]  /*9e20*/  @!P2 LEA.HI R0, R0, R0, RZ, 0x1 ;  /* 0x000000000000a211 */ /* 0x000fc400078f08ff */
[----:B------:R-:W-:Y:S01]  /*9e30*/  ISETP.GE.AND P4, PT, R24, UR4, PT ;  /* 0x0000000418007c0c */ /* 0x000fe2000bf86270 */
[--C-:B------:R-:W-:Y:S01]  /*9e40*/  @!P1 IMAD.WIDE R14, R15, 0x4, R140.reuse ;  /* 0x000000040f0e9825 */ /* 0x100fe200078e028c */
[----:B------:R-:W-:Y:S01]  /*9e50*/  @!P2 LOP3.LUT R23, R0, 0xfffffffe, RZ, 0xc0, !PT ;  /* 0xfffffffe0017a812 */ /* 0x000fe200078ec0ff */
[----:B------:R0:W-:Y:S02]  /*9e60*/  @!P6 ST.E.64 desc[UR46][R20.64], R88 ;  /* 0x000000581400e985 */ /* 0x0001e4000c101b2e */
[C---:B------:R-:W-:Y:S02]  /*9e70*/  VIADD R0, R9.reuse, 0xa8 ;  /* 0x000000a809007836 */ /* 0x040fe40000000000 */
[----:B------:R-:W-:Y:S01]  /*9e80*/  @!P3 LEA.HI R10, R10, R10, RZ, 0x1 ;  /* 0x0000000a0a0ab211 */ /* 0x000fe200078f08ff */
[----:B------:R2:W-:Y:S01]  /*9e90*/  @!P1 ST.E.64 desc[UR46][R14.64], R92 ;  /* 0x0000005c0e009985 */ /* 0x0005e2000c101b2e */
[C---:B-1----:R-:W-:Y:S01]  /*9ea0*/  VIADD R18, R9.reuse, 0xb0 ;  /* 0x000000b009127836 */ /* 0x042fe20000000000 */
[----:B------:R-:W-:Y:S01]  /*9eb0*/  ISETP.GE.AND P1, PT, R0, UR4, PT ;  /* 0x0000000400007c0c */ /* 0x000fe2000bf26270 */
[----:B------:R-:W-:Y:S01]  /*9ec0*/  VIADD R22, R9, 0xb8 ;  /* 0x000000b809167836 */ /* 0x000fe20000000000 */
[----:B------:R-:W-:Y:S01]  /*9ed0*/  @!P3 LOP3.LUT R19, R10, 0xfffffffe, RZ, 0xc0, !PT ;  /* 0xfffffffe0a13b812 */ /* 0x000fe200078ec0ff */
[----:B------:R-:W-:Y:S01]  /*9ee0*/  @!P2 IMAD.WIDE R16, R23, 0x4, R140 ;  /* 0x000000041710a825 */ /* 0x000fe200078e028c */
[----:B------:R-:W-:-:S02]  /*9ef0*/  ISETP.GE.AND P6, PT, R18, UR4, PT ;  /* 0x0000000412007c0c */ /* 0x000fc4000bfc6270 */
[----:B------:R-:W-:Y:S01]  /*9f00*/  ISETP.GE.AND P5, PT, R22, UR4, PT ;  /* 0x0000000416007c0c */ /* 0x000fe2000bfa6270 */
[C---:B0-----:R-:W-:Y:S01]  /*9f10*/  VIADD R20, R9.reuse, 0xc0 ;  /* 0x000000c009147836 */ /* 0x041fe20000000000 */
[----:B------:R0:W-:Y:S01]  /*9f20*/  @!P2 ST.E.64 desc[UR46][R16.64], R94 ;  /* 0x0000005e1000a985 */ /* 0x0001e2000c101b2e */
[----:B------:R-:W-:Y:S01]  /*9f30*/  VIADD R10, R9, 0xc8 ;  /* 0x000000c8090a7836 */ /* 0x000fe20000000000 */
[----:B------:R-:W-:Y:S01]  /*9f40*/  @!P4 LEA.HI R24, R24, R24, RZ, 0x1 ;  /* 0x000000181818c211 */ /* 0x000fe200078f08ff */
[----:B--2---:R-:W-:Y:S01]  /*9f50*/  @!P3 IMAD.WIDE R14, R19, 0x4, R140 ;  /* 0x00000004130eb825 */ /* 0x004fe200078e028c */
[----:B------:R-:W-:Y:S02]  /*9f60*/  ISETP.GE.AND P2, PT, R20, UR4, PT ;  /* 0x0000000414007c0c */ /* 0x000fe4000bf46270 */
[----:B------:R-:W-:Y:S02]  /*9f70*/  @!P1 LEA.HI R0, R0, R0, RZ, 0x1 ;  /* 0x0000000000009211 */ /* 0x000fe400078f08ff */
[----:B------:R1:W-:Y:S01]  /*9f80*/  @!P3 ST.E.64 desc[UR46][R14.64], R96 ;  /* 0x000000600e00b985 */ /* 0x0003e2000c101b2e */
[----:B------:R-:W-:-:S02]  /*9f90*/  ISETP.GE.AND P3, PT, R10, UR4, PT ;  /* 0x000000040a007c0c */ /* 0x000fc4000bf66270 */
[----:B------:R-:W-:Y:S02]  /*9fa0*/  @!P1 LOP3.LUT R19, R0, 0xfffffffe, RZ, 0xc0, !PT ;  /* 0xfffffffe00139812 */ /* 0x000fe400078ec0ff */
[----:B------:R-:W-:Y:S02]  /*9fb0*/  @!P6 LEA.HI R0, R18, R18, RZ, 0x1 ;  /* 0x000000121200e211 */ /* 0x000fe400078f08ff */
[----:B------:R-:W-:Y:S01]  /*9fc0*/  @!P5 LEA.HI R22, R22, R22, RZ, 0x1 ;  /* 0x000000161616d211 */ /* 0x000fe200078f08ff */
[--C-:B------:R-:W-:Y:S01]  /*9fd0*/  @!P1 IMAD.WIDE R18, R19, 0x4, R140.reuse ;  /* 0x0000000413129825 */ /* 0x100fe200078e028c */
[----:B0-----:R-:W-:Y:S02]  /*9fe0*/  @!P4 LOP3.LUT R17, R24, 0xfffffffe, RZ, 0xc0, !PT ;  /* 0xfffffffe1811c812 */ /* 0x001fe400078ec0ff */
[----:B------:R-:W-:Y:S01]  /*9ff0*/  @!P6 LOP3.LUT R21, R0, 0xfffffffe, RZ, 0xc0, !PT ;  /* 0xfffffffe0015e812 */ /* 0x000fe200078ec0ff */
[----:B------:R-:W-:Y:S01]  /*a000*/  VIADD R0, R9, 0xd0 ;  /* 0x000000d009007836 */ /* 0x000fe20000000000 */
[----:B------:R-:W-:Y:S01]  /*a010*/  @!P2 LEA.HI R20, R20, R20, RZ, 0x1 ;  /* 0x000000141414a211 */ /* 0x000fe200078f08ff */
[----:B------:R-:W-:Y:S01]  /*a020*/  @!P4 IMAD.WIDE R16, R17, 0x4, R140 ;  /* 0x000000041110c825 */ /* 0x000fe200078e028c */
[----:B------:R-:W-:-:S02]  /*a030*/  @!P5 LOP3.LUT R23, R22, 0xfffffffe, RZ, 0xc0, !PT ;  /* 0xfffffffe1617d812 */ /* 0x000fc400078ec0ff */
[----:B------:R-:W-:Y:S01]  /*a040*/  @!P3 LEA.HI R10, R10, R10, RZ, 0x1 ;  /* 0x0000000a0a0ab211 */ /* 0x000fe200078f08ff */
[--C-:B-1----:R-:W-:Y:S01]  /*a050*/  @!P6 IMAD.WIDE R14, R21, 0x4, R140.reuse ;  /* 0x00000004150ee825 */ /* 0x102fe200078e028c */
[----:B------:R-:W-:Y:S01]  /*a060*/  @!P2 LOP3.LUT R25, R20, 0xfffffffe, RZ, 0xc0, !PT ;  /* 0xfffffffe1419a812 */ /* 0x000fe200078ec0ff */
[----:B------:R0:W-:Y:S02]  /*a070*/  @!P4 ST.E.64 desc[UR46][R16.64], R98 ;  /* 0x000000621000c985 */ /* 0x0001e4000c101b2e */
[----:B------:R-:W-:Y:S01]  /*a080*/  @!P5 IMAD.WIDE R20, R23, 0x4, R140 ;  /* 0x000000041714d825 */ /* 0x000fe200078e028c */
[----:B------:R-:W-:Y:S01]  /*a090*/  @!P3 LOP3.LUT R23, R10, 0xfffffffe, RZ, 0xc0, !PT ;  /* 0xfffffffe0a17b812 */ /* 0x000fe200078ec0ff */
[----:B------:R1:W-:Y:S01]  /*a0a0*/  @!P1 ST.E.64 desc[UR46][R18.64], R100 ;  /* 0x0000006412009985 */ /* 0x0003e2000c101b2e */
[----:B------:R-:W-:Y:S01]  /*a0b0*/  ISETP.GE.AND P1, PT, R0, UR4, PT ;  /* 0x0000000400007c0c */ /* 0x000fe2000bf26270 */
[C---:B------:R-:W-:Y:S02]  /*a0c0*/  VIADD R10, R9.reuse, 0xd8 ;  /* 0x000000d8090a7836 */ /* 0x040fe40000000000 */
[----:B------:R2:W-:Y:S01]  /*a0d0*/  @!P6 ST.E.64 desc[UR46][R14.64], R102 ;  /* 0x000000660e00e985 */ /* 0x0005e2000c101b2e */
[----:B------:R-:W-:-:S03]  /*a0e0*/  VIADD R22, R9, 0xe0 ;  /* 0x000000e009167836 */ /* 0x000fc60000000000 */
[----:B------:R-:W-:Y:S01]  /*a0f0*/  @!P5 ST.E.64 desc[UR46][R20.64], R104 ;  /* 0x000000681400d985 */ /* 0x000fe2000c101b2e */
[----:B0-----:R-:W-:-:S04]  /*a100*/  @!P2 IMAD.WIDE R16, R25, 0x4, R140 ;  /* 0x000000041910a825 */ /* 0x001fc800078e028c */
[----:B-1----:R-:W-:Y:S01]  /*a110*/  @!P3 IMAD.WIDE R18, R23, 0x4, R140 ;  /* 0x000000041712b825 */ /* 0x002fe200078e028c */
[----:B------:R0:W-:Y:S01]  /*a120*/  @!P2 ST.E.64 desc[UR46][R16.64], R106 ;  /* 0x0000006a1000a985 */ /* 0x0001e2000c101b2e */
[----:B------:R-:W-:Y:S02]  /*a130*/  ISETP.GE.AND P2, PT, R10, UR4, PT ;  /* 0x000000040a007c0c */ /* 0x000fe4000bf46270 */
[C---:B------:R-:W-:Y:S01]  /*a140*/  VIADD R23, R9.reuse, 0xe8 ;  /* 0x000000e809177836 */ /* 0x040fe20000000000 */
[----:B------:R1:W-:Y:S01]  /*a150*/  @!P3 ST.E.64 desc[UR46][R18.64], R108 ;  /* 0x0000006c1200b985 */ /* 0x0003e2000c101b2e */
[C---:B--2---:R-:W-:Y:S01]  /*a160*/  VIADD R15, R9.reuse, 0xf8 ;  /* 0x000000f8090f7836 */ /* 0x044fe20000000000 */
[----:B------:R-:W-:Y:S01]  /*a170*/  ISETP.GE.AND P3, PT, R22, UR4, PT ;  /* 0x0000000416007c0c */ /* 0x000fe2000bf66270 */
[----:B------:R-:W-:Y:S01]  /*a180*/  VIADD R14, R9, 0xf0 ;  /* 0x000000f0090e7836 */ /* 0x000fe20000000000 */
[----:B------:R-:W-:Y:S02]  /*a190*/  ISETP.GE.AND P4, PT, R23, UR4, PT ;  /* 0x0000000417007c0c */ /* 0x000fe4000bf86270 */
[----:B------:R-:W-:-:S02]  /*a1a0*/  ISETP.GE.AND P6, PT, R15, UR4, PT ;  /* 0x000000040f007c0c */ /* 0x000fc4000bfc6270 */
[----:B------:R-:W-:Y:S02]  /*a1b0*/  ISETP.GE.AND P5, PT, R14, UR4, PT ;  /* 0x000000040e007c0c */ /* 0x000fe4000bfa6270 */
[----:B------:R-:W-:Y:S02]  /*a1c0*/  @!P1 LEA.HI R0, R0, R0, RZ, 0x1 ;  /* 0x0000000000009211 */ /* 0x000fe400078f08ff */
[----:B------:R-:W-:-:S03]  /*a1d0*/  @!P2 LEA.HI R10, R10, R10, RZ, 0x1 ;  /* 0x0000000a0a0aa211 */ /* 0x000fc600078f08ff */
[----:B------:R-:W-:Y:S02]  /*a1e0*/  @!P3 LEA.HI R22, R22, R22, RZ, 0x1 ;  /* 0x000000161616b211 */ /* 0x000fe400078f08ff */
[----:B------:R-:W-:Y:S02]  /*a1f0*/  @!P4 LEA.HI R23, R23, R23, RZ, 0x1 ;  /* 0x000000171717c211 */ /* 0x000fe400078f08ff */
[----:B0-----:R-:W-:Y:S02]  /*a200*/  @!P6 LEA.HI R16, R15, R15, RZ, 0x1 ;  /* 0x0000000f0f10e211 */ /* 0x001fe400078f08ff */
[----:B------:R-:W-:Y:S02]  /*a210*/  @!P5 LEA.HI R14, R14, R14, RZ, 0x1 ;  /* 0x0000000e0e0ed211 */ /* 0x000fe400078f08ff */
[----:B------:R-:W-:Y:S02]  /*a220*/  @!P1 LOP3.LUT R15, R0, 0xfffffffe, RZ, 0xc0, !PT ;  /* 0xfffffffe000f9812 */ /* 0x000fe400078ec0ff */
[----:B------:R-:W-:-:S02]  /*a230*/  @!P2 LOP3.LUT R17, R10, 0xfffffffe, RZ, 0xc0, !PT ;  /* 0xfffffffe0a11a812 */ /* 0x000fc400078ec0ff */
[----:B-1----:R-:W-:Y:S02]  /*a240*/  @!P3 LOP3.LUT R19, R22, 0xfffffffe, RZ, 0xc0, !PT ;  /* 0xfffffffe1613b812 */ /* 0x002fe400078ec0ff */
[----:B------:R-:W-:Y:S02]  /*a250*/  @!P4 LOP3.LUT R21, R23, 0xfffffffe, RZ, 0xc0, !PT ;  /* 0xfffffffe1715c812 */ /* 0x000fe400078ec0ff */
[----:B------:R-:W-:Y:S01]  /*a260*/  @!P5 LOP3.LUT R23, R14, 0xfffffffe, RZ, 0xc0, !PT ;  /* 0xfffffffe0e17d812 */ /* 0x000fe200078ec0ff */
[----:B------:R-:W-:Y:S01]  /*a270*/  @!P1 IMAD.WIDE R14, R15, 0x4, R140 ;  /* 0x000000040f0e9825 */ /* 0x000fe200078e028c */
[----:B------:R-:W-:-:S03]  /*a280*/  @!P6 LOP3.LUT R25, R16, 0xfffffffe, RZ, 0xc0, !PT ;  /* 0xfffffffe1019e812 */ /* 0x000fc600078ec0ff */
[--C-:B------:R-:W-:Y:S01]  /*a290*/  @!P2 IMAD.WIDE R16, R17, 0x4, R140.reuse ;  /* 0x000000041110a825 */ /* 0x100fe200078e028c */
[----:B------:R0:W-:Y:S03]  /*a2a0*/  @!P1 ST.E.64 desc[UR46][R14.64], R110 ;  /* 0x0000006e0e009985 */ /* 0x0001e6000c101b2e */
[--C-:B------:R-:W-:Y:S01]  /*a2b0*/  @!P3 IMAD.WIDE R18, R19, 0x4, R140.reuse ;  /* 0x000000041312b825 */ /* 0x100fe200078e028c */
[----:B------:R0:W-:Y:S03]  /*a2c0*/  @!P2 ST.E.64 desc[UR46][R16.64], R112 ;  /* 0x000000701000a985 */ /* 0x0001e6000c101b2e */
[--C-:B------:R-:W-:Y:S01]  /*a2d0*/  @!P4 IMAD.WIDE R20, R21, 0x4, R140.reuse ;  /* 0x000000041514c825 */ /* 0x100fe200078e028c */
[----:B------:R0:W-:Y:S03]  /*a2e0*/  @!P3 ST.E.64 desc[UR46][R18.64], R114 ;  /* 0x000000721200b985 */ /* 0x0001e6000c101b2e */
[--C-:B------:R-:W-:Y:S01]  /*a2f0*/  @!P5 IMAD.WIDE R22, R23, 0x4, R140.reuse ;  /* 0x000000041716d825 */ /* 0x100fe200078e028c */
[----:B------:R0:W-:Y:S03]  /*a300*/  @!P4 ST.E.64 desc[UR46][R20.64], R116 ;  /* 0x000000741400c985 */ /* 0x0001e6000c101b2e */
[----:B------:R-:W-:Y:S01]  /*a310*/  @!P6 IMAD.WIDE R140, R25, 0x4, R140 ;  /* 0x00000004198ce825 */ /* 0x000fe200078e028c */
[----:B------:R0:W-:Y:S04]  /*a320*/  @!P5 ST.E.64 desc[UR46][R22.64], R118 ;  /* 0x000000761600d985 */ /* 0x0001e8000c101b2e */
[----:B------:R0:W-:Y:S02]  /*a330*/  @!P6 ST.E.64 desc[UR46][R140.64], R120 ;  /* 0x000000788c00e985 */ /* 0x0001e4000c101b2e */
.L_x_37:
[----:B------:R-:W-:Y:S05]  /*a340*/  BSYNC B0 ;  /* 0x0000000000007941 */ /* 0x000fea0003800000 */
.L_x_36:
[----:B------:R-:W-:Y:S01]  /*a350*/  ISETP.GE.AND P1, PT, R8, R11, PT ;  /* 0x0000000b0800720c */ /* 0x000fe20003f26270 */
[----:B0-----:R0:W1:Y:S01]  /*a360*/  SHFL.IDX PT, R15, R57, 0x1, 0x1c1f ;  /* 0x003c1f00390f7f89 */ /* 0x00106200000e0000 */
[----:B------:R-:W-:Y:S02]  /*a370*/  SEL R16, R47, R32, P0 ;  /* 0x000000202f107207 */ /* 0x000fe40000000000 */
[----:B------:R-:W-:Y:S01]  /*a380*/  SEL R18, R32, R47, P0 ;  /* 0x0000002f20127207 */ /* 0x000fe20000000000 */
[----:B------:R0:W2:Y:S01]  /*a390*/  SHFL.IDX PT, R14, R53, 0x1, 0x1c1f ;  /* 0x003c1f00350e7f89 */ /* 0x0000a200000e0000 */
        /* <DEDUP_REMOVED lines=19> */
[----:B------:R-:W-:Y:S01]  /*a4d0*/  SEL R2, R139, R12, P0 ;  /* 0x0000000c8b027207 */ /* 0x000fe20000000000 */
[----:B012---:R-:W-:Y:S06]  /*a4e0*/  @P1 BRA `(.L_x_8) ;  /* 0x0000005c00a41947 */ /* 0x007fec0003800000 */
[C---:B------:R-:W-:Y:S01]  /*a4f0*/  VIADD R0, R9.reuse, 0x8 ;  /* 0x0000000809007836 */ /* 0x040fe20000000000 */
[C---:B------:R-:W-:Y:S01]  /*a500*/  IADD3 R8, R9.reuse, 0x10, RZ ;  /* 0x0000001009087810 */ /* 0x040fe20007ffe0ff */
[----:B------:R-:W-:Y:S01]  /*a510*/  ULDC UR4, c[0x0][0xac8] ;  /* 0x0002b20000047ab9 */ /* 0x000fe20000000800 */
[C---:B------:R-:W-:Y:S01]  /*a520*/  VIADD R36, R9.reuse, 0x18 ;  /* 0x0000001809247836 */ /* 0x040fe20000000000 */
[C---:B------:R-:W-:Y:S01]  /*a530*/  ISETP.GE.AND P3, PT, R9.reuse, UR4, PT ;  /* 0x0000000409007c0c */ /* 0x040fe2000bf66270 */
[C---:B------:R-:W-:Y:S01]  /*a540*/  VIADD R37, R9.reuse, 0x20 ;  /* 0x0000002009257836 */ /* 0x040fe20000000000 */
[----:B------:R-:W-:Y:S01]  /*a550*/  ISETP.GE.AND P4, PT, R0, UR4, PT ;  /* 0x0000000400007c0c */ /* 0x000fe2000bf86270 */
[C---:B------:R-:W-:Y:S01]  /*a560*/  VIADD R38, R9.reuse, 0x28 ;  /* 0x0000002809267836 */ /* 0x040fe20000000000 */
[----:B------:R-:W-:Y:S01]  /*a570*/  ISETP.GE.AND P5, PT, R8, UR4, PT ;  /* 0x0000000408007c0c */ /* 0x000fe2000bfa6270 */
[C---:B------:R-:W-:Y:S01]  /*a580*/  VIADD R40, R9.reuse, 0x38 ;  /* 0x0000003809287836 */ /* 0x040fe20000000000 */
[----:B------:R-:W-:Y:S01]  /*a590*/  ISETP.GE.AND P0, PT, R36, UR4, PT ;  /* 0x0000000424007c0c */ /* 0x000fe2000bf06270 */
[----:B------:R-:W-:Y:S01]  /*a5a0*/  VIADD R41, R9, 0x40 ;  /* 0x0000004009297836 */ /* 0x000fe20000000000 */
[----:B------:R-:W-:-:S02]  /*a5b0*/  ISETP.GE.AND P1, PT, R37, UR4, PT ;  /* 0x0000000425007c0c */ /* 0x000fc4000bf26270 */
[----:B------:R-:W-:-:S03]  /*a5c0*/  ISETP.GE.AND P2, PT, R38, UR4, PT ;  /* 0x0000000426007c0c */ /* 0x000fc6000bf46270 */
[C-C-:B------:R-:W-:Y:S02]  /*a5d0*/  @!P3 IMAD.WIDE R12, R9.reuse, 0x4, R14.reuse ;  /* 0x00000004090cb825 */ /* 0x140fe400078e020e */
[----:B------:R-:W-:Y:S02]  /*a5e0*/  @!P4 LEA.HI R0, R0, R0, RZ, 0x1 ;  /* 0x000000000000c211 */ /* 0x000fe400078f08ff */
[----:B------:R-:W-:Y:S01]  /*a5f0*/  @!P5 LEA.HI R8, R8, R8, RZ, 0x1 ;  /* 0x000000080808d211 */ /* 0x000fe200078f08ff */
[----:B------:R0:W-:Y:S01]  /*a600*/  @!P3 ST.E.64 desc[UR46][R12.64], R90 ;  /* 0x0000005a0c00b985 */ /* 0x0001e2000c101b2e */
[----:B------:R-:W-:Y:S02]  /*a610*/  @!P4 LOP3.LUT R31, R0, 0xfffffffe, RZ, 0xc0, !PT ;  /* 0xfffffffe001fc812 */ /* 0x000fe400078ec0ff */
[----:B------:R-:W-:Y:S01]  /*a620*/  @!P5 LOP3.LUT R35, R8, 0xfffffffe, RZ, 0xc0, !PT ;  /* 0xfffffffe0823d812 */ /* 0x000fe200078ec0ff */
[----:B------:R-:W-:Y:S01]  /*a630*/  VIADD R8, R9, 0x30 ;  /* 0x0000003009087836 */ /* 0x000fe20000000000 */
[----:B------:R-:W-:Y:S01]  /*a640*/  @!P0 LEA.HI R36, R36, R36, RZ, 0x1 ;  /* 0x0000002424248211 */ /* 0x000fe200078f08ff */
[----:B------:R-:W-:Y:S01]  /*a650*/  @!P4 IMAD.WIDE R30, R31, 0x4, R14 ;  /* 0x000000041f1ec825 */ /* 0x000fe200078e020e */
[----:B------:R-:W-:-:S02]  /*a660*/  @!P1 LEA.HI R0, R37, R37, RZ, 0x1 ;  /* 0x0000002525009211 */ /* 0x000fc400078f08ff */
[----:B------:R-:W-:Y:S01]  /*a670*/  @!P0 LOP3.LUT R37, R36, 0xfffffffe, RZ, 0xc0, !PT ;  /* 0xfffffffe24258812 */ /* 0x000fe200078ec0ff */
[--C-:B------:R-:W-:Y:S01]  /*a680*/  @!P5 IMAD.WIDE R34, R35, 0x4, R14.reuse ;  /* 0x000000042322d825 */ /* 0x100fe200078e020e */
[----:B------:R-:W-:Y:S01]  /*a690*/  ISETP.GE.AND P3, PT, R8, UR4, PT ;  /* 0x0000000408007c0c */ /* 0x000fe2000bf66270 */
[----:B------:R1:W-:Y:S01]  /*a6a0*/  @!P4 ST.E.64 desc[UR46][R30.64], R122 ;  /* 0x0000007a1e00c985 */ /* 0x0003e2000c101b2e */
[----:B------:R-:W-:Y:S01]  /*a6b0*/  @!P1 LOP3.LUT R39, R0, 0xfffffffe, RZ, 0xc0, !PT ;  /* 0xfffffffe00279812 */ /* 0x000fe200078ec0ff */
[----:B0-----:R-:W-:Y:S01]  /*a6c0*/  @!P0 IMAD.WIDE R12, R37, 0x4, R14 ;  /* 0x00000004250c8825 */ /* 0x001fe200078e020e */
[----:B------:R-:W-:Y:S01]  /*a6d0*/  ISETP.GE.AND P4, PT, R40, UR4, PT ;  /* 0x0000000428007c0c */ /* 0x000fe2000bf86270 */
[----:B------:R0:W-:Y:S01]  /*a6e0*/  @!P5 ST.E.64 desc[UR46][R34.64], R80 ;  /* 0x000000502200d985 */ /* 0x0001e2000c101b2e */
[----:B------:R-:W-:Y:S01]  /*a6f0*/  ISETP.GE.AND P5, PT, R41, UR4, PT ;  /* 0x0000000429007c0c */ /* 0x000fe2000bfa6270 */
[C---:B------:R-:W-:Y:S01]  /*a700*/  VIADD R0, R9.reuse, 0x48 ;  /* 0x0000004809007836 */ /* 0x040fe20000000000 */
[----:B------:R-:W-:Y:S01]  /*a710*/  @!P2 LEA.HI R38, R38, R38, RZ, 0x1 ;  /* 0x000000262626a211 */ /* 0x000fe200078f08ff */
[----:B------:R-:W-:Y:S01]  /*a720*/  VIADD R36, R9, 0x50 ;  /* 0x0000005009247836 */ /* 0x000fe20000000000 */
[----:B------:R2:W-:Y:S02]  /*a730*/  @!P0 ST.E.64 desc[UR46][R12.64], R76 ;  /* 0x0000004c0c008985 */ /* 0x0005e4000c101b2e */
[----:B------:R-:W-:-:S02]  /*a740*/  ISETP.GE.AND P0, PT, R0, UR4, PT ;  /* 0x0000000400007c0c */ /* 0x000fc4000bf06270 */
[----:B------:R-:W-:Y:S01]  /*a750*/  @!P3 LEA.HI R8, R8, R8, RZ, 0x1 ;  /* 0x000000080808b211 */ /* 0x000fe200078f08ff */
[--C-:B-1----:R-:W-:Y:S02]  /*a760*/  @!P1 IMAD.WIDE R30, R39, 0x4, R14.reuse ;  /* 0x00000004271e9825 */ /* 0x102fe400078e020e */
[----:B------:R-:W-:Y:S02]  /*a770*/  @!P4 LEA.HI R40, R40, R40, RZ, 0x1 ;  /* 0x000000282828c211 */ /* 0x000fe400078f08ff */
[----:B0-----:R-:W-:Y:S01]  /*a780*/  @!P2 LOP3.LUT R35, R38, 0xfffffffe, RZ, 0xc0, !PT ;  /* 0xfffffffe2623a812 */ /* 0x001fe200078ec0ff */
[----:B------:R0:W-:Y:S01]  /*a790*/  @!P1 ST.E.64 desc[UR46][R30.64], R72 ;  /* 0x000000481e009985 */ /* 0x0001e2000c101b2e */
[----:B------:R-:W-:Y:S01]  /*a7a0*/  ISETP.GE.AND P1, PT, R36, UR4, PT ;  /* 0x0000000424007c0c */ /* 0x000fe2000bf26270 */
[----:B------:R-:W-:Y:S01]  /*a7b0*/  VIADD R38, R9, 0x58 ;  /* 0x0000005809267836 */ /* 0x000fe20000000000 */
[----:B------:R-:W-:Y:S01]  /*a7c0*/  @!P5 LEA.HI R41, R41, R41, RZ, 0x1 ;  /* 0x000000292929d211 */ /* 0x000fe200078f08ff */
[----:B------:R-:W-:Y:S01]  /*a7d0*/  @!P2 IMAD.WIDE R34, R35, 0x4, R14 ;  /* 0x000000042322a825 */ /* 0x000fe200078e020e */
[----:B------:R-:W-:-:S02]  /*a7e0*/  @!P3 LOP3.LUT R37, R8, 0xfffffffe, RZ, 0xc0, !PT ;  /* 0xfffffffe0825b812 */ /* 0x000fc400078ec0ff */
[----:B------:R-:W-:Y:S01]  /*a7f0*/  @!P4 LOP3.LUT R39, R40, 0xfffffffe, RZ, 0xc0, !PT ;  /* 0xfffffffe2827c812 */ /* 0x000fe200078ec0ff */
[----:B------:R-:W-:Y:S01]  /*a800*/  VIADD R8, R9, 0x60 ;  /* 0x0000006009087836 */ /* 0x000fe20000000000 */
[----:B------:R1:W-:Y:S01]  /*a810*/  @!P2 ST.E.64 desc[UR46][R34.64], R86 ;  /* 0x000000562200a985 */ /* 0x0003e2000c101b2e */
[----:B------:R-:W-:Y:S01]  /*a820*/  ISETP.GE.AND P2, PT, R38, UR4, PT ;  /* 0x0000000426007c0c */ /* 0x000fe2000bf46270 */
[--C-:B--2---:R-:W-:Y:S01]  /*a830*/  @!P3 IMAD.WIDE R12, R37, 0x4, R14.reuse ;  /* 0x00000004250cb825 */ /* 0x104fe200078e020e */
[----:B------:R-:W-:Y:S02]  /*a840*/  @!P0 LEA.HI R0, R0, R0, RZ, 0x1 ;  /* 0x0000000000008211 */ /* 0x000fe400078f08ff */
[----:B------:R-:W-:Y:S01]  /*a850*/  @!P1 LEA.HI R36, R36, R36, RZ, 0x1 ;  /* 0x0000002424249211 */ /* 0x000fe200078f08ff */
[----:B0-----:R-:W-:Y:S01]  /*a860*/  @!P4 IMAD.WIDE R30, R39, 0x4, R14 ;  /* 0x00000004271ec825 */ /* 0x001fe200078e020e */
[----:B------:R0:W-:Y:S01]  /*a870*/  @!P3 ST.E.64 desc[UR46][R12.64], R48 ;  /* 0x000000300c00b985 */ /* 0x0001e2000c101b2e */
[----:B------:R-:W-:-:S02]  /*a880*/  @!P0 LOP3.LUT R37, R0, 0xfffffffe, RZ, 0xc0, !PT ;  /* 0xfffffffe00258812 */ /* 0x000fc400078ec0ff */
[C---:B------:R-:W-:Y:S01]  /*a890*/  VIADD R40, R9.reuse, 0x68 ;  /* 0x0000006809287836 */ /* 0x040fe20000000000 */
[----:B------:R-:W-:Y:S01]  /*a8a0*/  ISETP.GE.AND P3, PT, R8, UR4, PT ;  /* 0x0000000408007c0c */ /* 0x000fe2000bf66270 */
[----:B------:R2:W-:Y:S01]  /*a8b0*/  @!P4 ST.E.64 desc[UR46][R30.64], R134 ;  /* 0x000000861e00c985 */ /* 0x0005e2000c101b2e */
[----:B------:R-:W-:Y:S01]  /*a8c0*/  @!P1 LOP3.LUT R39, R36, 0xfffffffe, RZ, 0xc0, !PT ;  /* 0xfffffffe24279812 */ /* 0x000fe200078ec0ff */
[----:B------:R-:W-:Y:S01]  /*a8d0*/  VIADD R0, R9, 0x78 ;  /* 0x0000007809007836 */ /* 0x000fe20000000000 */
[----:B-1----:R-:W-:Y:S01]  /*a8e0*/  @!P5 LOP3.LUT R35, R41, 0xfffffffe, RZ, 0xc0, !PT ;  /* 0xfffffffe2923d812 */ /* 0x002fe200078ec0ff */
[C---:B------:R-:W-:Y:S01]  /*a8f0*/  VIADD R41, R9.reuse, 0x70 ;  /* 0x0000007009297836 */ /* 0x040fe20000000000 */
[----:B------:R-:W-:Y:S02]  /*a900*/  @!P2 LEA.HI R38, R38, R38, RZ, 0x1 ;  /* 0x000000262626a211 */ /* 0x000fe400078f08ff */
[----:B------:R-:W-:Y:S01]  /*a910*/  IADD3 R36, R9, 0x80, RZ ;  /* 0x0000008009247810 */ /* 0x000fe20007ffe0ff */
[----:B------:R-:W-:Y:S01]  /*a920*/  @!P5 IMAD.WIDE R34, R35, 0x4, R14 ;  /* 0x000000042322d825 */ /* 0x000fe200078e020e */
[----:B------:R-:W-:-:S02]  /*a930*/  ISETP.GE.AND P4, PT, R41, UR4, PT ;  /* 0x0000000429007c0c */ /* 0x000fc4000bf86270 */
[----:B------:R-:W-:Y:S01]  /*a940*/  ISETP.GE.AND P6, PT, R0, UR4, PT ;  /* 0x0000000400007c0c */ /* 0x000fe2000bfc6270 */
[--C-:B0-----:R-:W-:Y:S01]  /*a950*/  @!P0 IMAD.WIDE R12, R37, 0x4, R14.reuse ;  /* 0x00000004250c8825 */ /* 0x101fe200078e020e */
[----:B------:R0:W-:Y:S01]  /*a960*/  @!P5 ST.E.64 desc[UR46][R34.64], R50 ;  /* 0x000000322200d985 */ /* 0x0001e2000c101b2e */
[----:B------:R-:W-:Y:S02]  /*a970*/  ISETP.GE.AND P5, PT, R40, UR4, PT ;  /* 0x0000000428007c0c */ /* 0x000fe4000bfa6270 */
[----:B--2---:R-:W-:Y:S01]  /*a980*/  @!P1 IMAD.WIDE R30, R39, 0x4, R14 ;  /* 0x00000004271e9825 */ /* 0x004fe200078e020e */
[----:B------:R1:W-:Y:S01]  /*a990*/  @!P0 ST.E.64 desc[UR46][R12.64], R144 ;  /* 0x000000900c008985 */ /* 0x0003e2000c101b2e */
[----:B------:R-:W-:-:S03]  /*a9a0*/  @!P3 LEA.HI R8, R8, R8, RZ, 0x1 ;  /* 0x000000080808b211 */ /* 0x000fc600078f08ff */
[----:B------:R2:W-:Y:S01]  /*a9b0*/  @!P1 ST.E.64 desc[UR46][R30.64], R146 ;  /* 0x000000921e009985 */ /* 0x0005e2000c101b2e */
[----:B------:R-:W-:Y:S02]  /*a9c0*/  ISETP.GE.AND P1, PT, R36, UR4, PT ;  /* 0x0000000424007c0c */ /* 0x000fe4000bf26270 */
[----:B------:R-:W-:Y:S01]  /*a9d0*/  @!P3 LOP3.LUT R37, R8, 0xfffffffe, RZ, 0xc0, !PT ;  /* 0xfffffffe0825b812 */ /* 0x000fe200078ec0ff */
[----:B------:R-:W-:Y:S01]  /*a9e0*/  VIADD R8, R9, 0x90 ;  /* 0x0000009009087836 */ /* 0x000fe20000000000 */
[----:B------:R-:W-:Y:S02]  /*a9f0*/  @!P4 LEA.HI R41, R41, R41, RZ, 0x1 ;  /* 0x000000292929c211 */ /* 0x000fe400078f08ff */
[----:B0-----:R-:W-:Y:S01]  /*aa00*/  @!P2 LOP3.LUT R35, R38, 0xfffffffe, RZ, 0xc0, !PT ;  /* 0xfffffffe2623a812 */ /* 0x001fe200078ec0ff */
[----:B------:R-:W-:Y:S01]  /*aa10*/  VIADD R38, R9, 0x88 ;  /* 0x0000008809267836 */ /* 0x000fe20000000000 */
[----:B------:R-:W-:Y:S01]  /*aa20*/  @!P5 LEA.HI R40, R40, R40, RZ, 0x1 ;  /* 0x000000282828d211 */ /* 0x000fe200078f08ff */
[----:B-1----:R-:W-:Y:S01]  /*aa30*/  @!P3 IMAD.WIDE R12, R37, 0x4, R14 ;  /* 0x00000004250cb825 */ /* 0x002fe200078e020e */
[----:B------:R-:W-:-:S02]  /*aa40*/  @!P6 LEA.HI R0, R0, R0, RZ, 0x1 ;  /* 0x000000000000e211 */ /* 0x000fc400078f08ff */
[----:B------:R-:W-:Y:S01]  /*aa50*/  ISETP.GE.AND P0, PT, R38, UR4, PT ;  /* 0x0000000426007c0c */ /* 0x000fe2000bf06270 */
[--C-:B------:R-:W-:Y:S01]  /*aa60*/  @!P2 IMAD.WIDE R34, R35, 0x4, R14.reuse ;  /* 0x000000042322a825 */ /* 0x100fe200078e020e */
[----:B------:R-:W-:Y:S02]  /*aa70*/  @!P5 LOP3.LUT R39, R40, 0xfffffffe, RZ, 0xc0, !PT ;  /* 0xfffffffe2827d812 */ /* 0x000fe400078ec0ff */
[----:B------:R-:W-:Y:S02]  /*aa80*/  @!P1 LEA.HI R36, R36, R36, RZ, 0x1 ;  /* 0x0000002424249211 */ /* 0x000fe400078f08ff */
[----:B------:R0:W-:Y:S01]  /*aa90*/  @!P2 ST.E.64 desc[UR46][R34.64], R54 ;  /* 0x000000362200a985 */ /* 0x0001e2000c101b2e */
[----:B--2---:R-:W-:Y:S01]  /*aaa0*/  @!P5 IMAD.WIDE R30, R39, 0x4, R14 ;  /* 0x00000004271ed825 */ /* 0x004fe200078e020e */
[----:B------:R-:W-:Y:S02]  /*aab0*/  @!P6 LOP3.LUT R37, R0, 0xfffffffe, RZ, 0xc0, !PT ;  /* 0xfffffffe0025e812 */ /* 0x000fe400078ec0ff */
[----:B------:R1:W-:Y:S01]  /*aac0*/  @!P3 ST.E.64 desc[UR46][R12.64], R4 ;  /* 0x000000040c00b985 */ /* 0x0003e2000c101b2e */
[C---:B------:R-:W-:Y:S01]  /*aad0*/  VIADD R0, R9.reuse, 0x98 ;  /* 0x0000009809007836 */ /* 0x040fe20000000000 */
[----:B------:R-:W-:Y:S01]  /*aae0*/  ISETP.GE.AND P2, PT, R8, UR4, PT ;  /* 0x0000000408007c0c */ /* 0x000fe2000bf46270 */
[----:B------:R-:W-:Y:S01]  /*aaf0*/  VIADD R39, R9, 0xa0 ;  /* 0x000000a009277836 */ /* 0x000fe20000000000 */
[----:B------:R-:W-:Y:S01]  /*ab00*/  @!P0 LEA.HI R38, R38, R38, RZ, 0x1 ;  /* 0x0000002626268211 */ /* 0x000fe200078f08ff */
[----:B------:R2:W-:Y:S01]  /*ab10*/  @!P5 ST.E.64 desc[UR46][R30.64], R136 ;  /* 0x000000881e00d985 */ /* 0x0005e2000c101b2e */
[----:B------:R-:W-:-:S02]  /*ab20*/  ISETP.GE.AND P3, PT, R0, UR4, PT ;  /* 0x0000000400007c0c */ /* 0x000fc4000bf66270 */
[----:B0-----:R-:W-:Y:S02]  /*ab30*/  @!P4 LOP3.LUT R35, R41, 0xfffffffe, RZ, 0xc0, !PT ;  /* 0xfffffffe2923c812 */ /* 0x001fe400078ec0ff */
[----:B-1----:R-:W-:-:S03]  /*ab40*/  @!P1 LOP3.LUT R13, R36, 0xfffffffe, RZ, 0xc0, !PT ;  /* 0xfffffffe240d9812 */ /* 0x002fc600078ec0ff */
[--C-:B------:R-:W-:Y:S02]  /*ab50*/  @!P4 IMAD.WIDE R34, R35, 0x4, R14.reuse ;  /* 0x000000042322c825 */ /* 0x100fe400078e020e */
[----:B------:R-:W-:Y:S02]  /*ab60*/  @!P2 LEA.HI R8, R8, R8, RZ, 0x1 ;  /* 0x000000080808a211 */ /* 0x000fe400078f08ff */
[----:B--2---:R-:W-:Y:S01]  /*ab70*/  @!P0 LOP3.LUT R31, R38, 0xfffffffe, RZ, 0xc0, !PT ;  /* 0xfffffffe261f8812 */ /* 0x004fe200078ec0ff */
[----:B------:R0:W-:Y:S01]  /*ab80*/  @!P4 ST.E.64 desc[UR46][R34.64], R6 ;  /* 0x000000062200c985 */ /* 0x0001e2000c101b2e */
[--C-:B------:R-:W-:Y:S01]  /*ab90*/  @!P6 IMAD.WIDE R4, R37, 0x4, R14.reuse ;  /* 0x000000042504e825 */ /* 0x100fe200078e020e */
[----:B------:R-:W-:Y:S02]  /*aba0*/  ISETP.GE.AND P4, PT, R39, UR4, PT ;  /* 0x0000000427007c0c */ /* 0x000fe4000bf86270 */
[----:B------:R-:W-:Y:S01]  /*abb0*/  @!P3 LEA.HI R0, R0, R0, RZ, 0x1 ;  /* 0x000000000000b211 */ /* 0x000fe200078f08ff */
[----:B------:R-:W-:Y:S01]  /*abc0*/  VIADD R30, R9, 0xa8 ;  /* 0x000000a8091e7836 */ /* 0x000fe20000000000 */
[----:B------:R1:W-:Y:S04]  /*abd0*/  @!P6 ST.E.64 desc[UR46][R4.64], R58 ;  /* 0x0000003a0400e985 */ /* 0x0003e8000c101b2e */
[----:B------:R-:W-:Y:S01]  /*abe0*/  ISETP.GE.AND P5, PT, R30, UR4, PT ;  /* 0x000000041e007c0c */ /* 0x000fe2000bfa6270 */
[----:B0-----:R-:W-:-:S04]  /*abf0*/  @!P1 IMAD.WIDE R6, R13, 0x4, R14 ;  /* 0x000000040d069825 */ /* 0x001fc800078e020e */
[----:B------:R-:W-:Y:S01]  /*ac00*/  @!P4 LEA.HI R39, R39, R39, RZ, 0x1 ;  /* 0x000000272727c211 */ /* 0x000fe200078f08ff */
[----:B------:R-:W-:Y:S01]  /*ac10*/  VIADD R34, R9, 0xb0 ;  /* 0x000000b009227836 */ /* 0x000fe20000000000 */
[----:B------:R0:W-:Y:S01]  /*ac20*/  @!P1 ST.E.64 desc[UR46][R6.64], R60 ;  /* 0x0000003c06009985 */ /* 0x0001e2000c101b2e */
[--C-:B------:R-:W-:Y:S01]  /*ac30*/  @!P0 IMAD.WIDE R12, R31, 0x4, R14.reuse ;  /* 0x000000041f0c8825 */ /* 0x100fe200078e020e */
[----:B-1----:R-:W-:Y:S02]  /*ac40*/  @!P2 LOP3.LUT R5, R8, 0xfffffffe, RZ, 0xc0, !PT ;  /* 0xfffffffe0805a812 */ /* 0x002fe400078ec0ff */
[----:B------:R-:W-:Y:S01]  /*ac50*/  ISETP.GE.AND P1, PT, R34, UR4, PT ;  /* 0x0000000422007c0c */ /* 0x000fe2000bf26270 */
[----:B------:R-:W-:Y:S01]  /*ac60*/  VIADD R35, R9, 0xb8 ;  /* 0x000000b809237836 */ /* 0x000fe20000000000 */
[----:B------:R1:W-:Y:S01]  /*ac70*/  @!P0 ST.E.64 desc[UR46][R12.64], R62 ;  /* 0x0000003e0c008985 */ /* 0x0003e2000c101b2e */
[----:B------:R-:W-:Y:S01]  /*ac80*/  @!P5 LEA.HI R30, R30, R30, RZ, 0x1 ;  /* 0x0000001e1e1ed211 */ /* 0x000fe200078f08ff */
[----:B------:R-:W-:-:S02]  /*ac90*/  @!P2 IMAD.WIDE R4, R5, 0x4, R14 ;  /* 0x000000040504a825 */ /* 0x000fc400078e020e */
[----:B------:R-:W-:Y:S02]  /*aca0*/  ISETP.GE.AND P0, PT, R35, UR4, PT ;  /* 0x0000000423007c0c */ /* 0x000fe4000bf06270 */
[----:B------:R-:W-:Y:S01]  /*acb0*/  @!P5 LOP3.LUT R31, R30, 0xfffffffe, RZ, 0xc0, !PT ;  /* 0xfffffffe1e1fd812 */ /* 0x000fe200078ec0ff */
[----:B------:R-:W-:Y:S01]  /*acc0*/  VIADD R8, R9, 0xc0 ;  /* 0x000000c009087836 */ /* 0x000fe20000000000 */
[----:B0-----:R-:W-:Y:S01]  /*acd0*/  @!P3 LOP3.LUT R7, R0, 0xfffffffe, RZ, 0xc0, !PT ;  /* 0xfffffffe0007b812 */ /* 0x001fe200078ec0ff */
[----:B------:R0:W-:Y:S02]  /*ace0*/  @!P2 ST.E.64 desc[UR46][R4.64], R128 ;  /* 0x000000800400a985 */ /* 0x0001e4000c101b2e */
[----:B------:R-:W-:Y:S01]  /*acf0*/  @!P1 LEA.HI R34, R34, R34, RZ, 0x1 ;  /* 0x0000002222229211 */ /* 0x000fe200078f08ff */
[--C-:B------:R-:W-:Y:S01]  /*ad00*/  @!P5 IMAD.WIDE R30, R31, 0x4, R14.reuse ;  /* 0x000000041f1ed825 */ /* 0x100fe200078e020e */
[----:B------:R-:W-:Y:S02]  /*ad10*/  ISETP.GE.AND P2, PT, R8, UR4, PT ;  /* 0x0000000408007c0c */ /* 0x000fe4000bf46270 */
[----:B-1----:R-:W-:Y:S01]  /*ad20*/  @!P4 LOP3.LUT R13, R39, 0xfffffffe, RZ, 0xc0, !PT ;  /* 0xfffffffe270dc812 */ /* 0x002fe200078ec0ff */
[----:B------:R-:W-:Y:S01]  /*ad30*/  @!P3 IMAD.WIDE R6, R7, 0x4, R14 ;  /* 0x000000040706b825 */ /* 0x000fe200078e020e */
[----:B------:R-:W-:-:S02]  /*ad40*/  @!P0 LEA.HI R0, R35, R35, RZ, 0x1 ;  /* 0x0000002323008211 */ /* 0x000fc400078f08ff */
[----:B------:R-:W-:Y:S01]  /*ad50*/  @!P1 LOP3.LUT R35, R34, 0xfffffffe, RZ, 0xc0, !PT ;  /* 0xfffffffe22239812 */ /* 0x000fe200078ec0ff */
[--C-:B------:R-:W-:Y:S01]  /*ad60*/  @!P4 IMAD.WIDE R12, R13, 0x4, R14.reuse ;  /* 0x000000040d0cc825 */ /* 0x100fe200078e020e */
[----:B------:R-:W-:Y:S01]  /*ad70*/  @!P0 LOP3.LUT R37, R0, 0xfffffffe, RZ, 0xc0, !PT ;  /* 0xfffffffe00258812 */ /* 0x000fe200078ec0ff */
[----:B------:R1:W-:Y:S02]  /*ad80*/  @!P3 ST.E.64 desc[UR46][R6.64], R124 ;  /* 0x0000007c0600b985 */ /* 0x0003e4000c101b2e */
[----:B0-----:R-:W-:Y:S02]  /*ad90*/  @!P1 IMAD.WIDE R4, R35, 0x4, R14 ;  /* 0x0000000423049825 */ /* 0x001fe400078e020e */
[----:B------:R0:W-:Y:S01]  /*ada0*/  @!P4 ST.E.64 desc[UR46][R12.64], R16 ;  /* 0x000000100c00c985 */ /* 0x0001e2000c101b2e */
[----:B------:R-:W-:Y:S01]  /*adb0*/  @!P2 LEA.HI R8, R8, R8, RZ, 0x1 ;  /* 0x000000080808a211 */ /* 0x000fe200078f08ff */
[C---:B------:R-:W-:Y:S02]  /*adc0*/  VIADD R0, R9.reuse, 0xd0 ;  /* 0x000000d009007836 */ /* 0x040fe40000000000 */
[----:B------:R2:W-:Y:S01]  /*add0*/  @!P5 ST.E.64 desc[UR46][R30.64], R18 ;  /* 0x000000121e00d985 */ /* 0x0005e2000c101b2e */
[----:B------:R-:W-:-:S03]  /*ade0*/  VIADD R34, R9, 0xc8 ;  /* 0x000000c809227836 */ /* 0x000fc60000000000 */
[----:B------:R3:W-:Y:S01]  /*adf0*/  @!P1 ST.E.64 desc[UR46][R4.64], R20 ;  /* 0x0000001404009985 */ /* 0x0007e2000c101b2e */
[----:B------:R-:W-:Y:S01]  /*ae00*/  ISETP.GE.AND P1, PT, R0, UR4, PT ;  /* 0x0000000400007c0c */ /* 0x000fe2000bf26270 */
[----:B-1----:R-:W-:Y:S01]  /*ae10*/  @!P0 IMAD.WIDE R6, R37, 0x4, R14 ;  /* 0x0000000425068825 */ /* 0x002fe200078e020e */
[----:B------:R-:W-:-:S03]  /*ae20*/  ISETP.GE.AND P3, PT, R34, UR4, PT ;  /* 0x0000000422007c0c */ /* 0x000fc6000bf66270 */
[C---:B0-----:R-:W-:Y:S01]  /*ae30*/  VIADD R12, R9.reuse, 0xd8 ;  /* 0x000000d8090c7836 */ /* 0x041fe20000000000 */
[----:B------:R0:W-:Y:S01]  /*ae40*/  @!P0 ST.E.64 desc[UR46][R6.64], R24 ;  /* 0x0000001806008985 */ /* 0x0001e2000c101b2e */
[C---:B------:R-:W-:Y:S01]  /*ae50*/  VIADD R16, R9.reuse, 0xe0 ;  /* 0x000000e009107836 */ /* 0x040fe20000000000 */
[----:B------:R-:W-:Y:S01]  /*ae60*/  @!P2 LOP3.LUT R13, R8, 0xfffffffe, RZ, 0xc0, !PT ;  /* 0xfffffffe080da812 */ /* 0x000fe200078ec0ff */
[C---:B--2---:R-:W-:Y:S01]  /*ae70*/  VIADD R18, R9.reuse, 0xe8 ;  /* 0x000000e809127836 */ /* 0x044fe20000000000 */
[----:B------:R-:W-:Y:S02]  /*ae80*/  ISETP.GE.AND P0, PT, R12, UR4, PT ;  /* 0x000000040c007c0c */ /* 0x000fe4000bf06270 */
[----:B------:R-:W-:Y:S01]  /*ae90*/  IADD3 R19, R9, 0xf0, RZ ;  /* 0x000000f009137810 */ /* 0x000fe20007ffe0ff */
[----:B---3--:R-:W-:Y:S01]  /*aea0*/  @!P2 IMAD.WIDE R4, R13, 0x4, R14 ;  /* 0x000000040d04a825 */ /* 0x008fe200078e020e */
[----:B------:R-:W-:Y:S02]  /*aeb0*/  ISETP.GE.AND P4, PT, R16, UR4, PT ;  /* 0x0000000410007c0c */ /* 0x000fe4000bf86270 */
[----:B------:R-:W-:Y:S01]  /*aec0*/  ISETP.GE.AND P5, PT, R18, UR4, PT ;  /* 0x0000000412007c0c */ /* 0x000fe2000bfa6270 */
[----:B------:R-:W-:Y:S01]  /*aed0*/  VIADD R9, R9, 0xf8 ;  /* 0x000000f809097836 */ /* 0x000fe20000000000 */
[----:B------:R-:W-:Y:S01]  /*aee0*/  ISETP.GE.AND P6, PT, R19, UR4, PT ;  /* 0x0000000413007c0c */ /* 0x000fe2000bfc6270 */
[----:B------:R1:W-:Y:S01]  /*aef0*/  @!P2 ST.E.64 desc[UR46][R4.64], R22 ;  /* 0x000000160400a985 */ /* 0x0003e2000c101b2e */
[----:B------:R-:W-:-:S02]  /*af00*/  @!P1 LEA.HI R0, R0, R0, RZ, 0x1 ;  /* 0x0000000000009211 */ /* 0x000fc400078f08ff */
[----:B------:R-:W-:Y:S02]  /*af10*/  @!P3 LEA.HI R34, R34, R34, RZ, 0x1 ;  /* 0x000000222222b211 */ /* 0x000fe400078f08ff */
[----:B------:R-:W-:Y:S02]  /*af20*/  @!P1 LOP3.LUT R13, R0, 0xfffffffe, RZ, 0xc0, !PT ;  /* 0xfffffffe000d9812 */ /* 0x000fe400078ec0ff */
[----:B------:R-:W-:Y:S02]  /*af30*/  @!P0 LEA.HI R0, R12, R12, RZ, 0x1 ;  /* 0x0000000c0c008211 */ /* 0x000fe400078f08ff */
[----:B0-----:R-:W-:Y:S01]  /*af40*/  @!P3 LOP3.LUT R7, R34, 0xfffffffe, RZ, 0xc0, !PT ;  /* 0xfffffffe2207b812 */ /* 0x001fe200078ec0ff */
[--C-:B------:R-:W-:Y:S01]  /*af50*/  @!P1 IMAD.WIDE R12, R13, 0x4, R14.reuse ;  /* 0x000000040d0c9825 */ /* 0x100fe200078e020e */
[----:B------:R-:W-:Y:S02]  /*af60*/  @!P4 LEA.HI R16, R16, R16, RZ, 0x1 ;  /* 0x000000101010c211 */ /* 0x000fe400078f08ff */
[----:B------:R-:W-:Y:S01]  /*af70*/  @!P0 LOP3.LUT R17, R0, 0xfffffffe, RZ, 0xc0, !PT ;  /* 0xfffffffe00118812 */ /* 0x000fe200078ec0ff */
[----:B------:R-:W-:Y:S01]  /*af80*/  @!P3 IMAD.WIDE R6, R7, 0x4, R14 ;  /* 0x000000040706b825 */ /* 0x000fe200078e020e */
[----:B------:R-:W-:-:S02]  /*af90*/  @!P5 LEA.HI R18, R18, R18, RZ, 0x1 ;  /* 0x000000121212d211 */ /* 0x000fc400078f08ff */
[----:B------:R-:W-:Y:S02]  /*afa0*/  @!P6 LEA.HI R0, R19, R19, RZ, 0x1 ;  /* 0x000000131300e211 */ /* 0x000fe400078f08ff */
[----:B------:R-:W-:Y:S01]  /*afb0*/  @!P4 LOP3.LUT R19, R16, 0xfffffffe, RZ, 0xc0, !PT ;  /* 0xfffffffe1013c812 */ /* 0x000fe200078ec0ff */
[--C-:B------:R-:W-:Y:S01]  /*afc0*/  @!P0 IMAD.WIDE R16, R17, 0x4, R14.reuse ;  /* 0x0000000411108825 */ /* 0x100fe200078e020e */
[----:B------:R-:W-:Y:S01]  /*afd0*/  @!P5 LOP3.LUT R21, R18, 0xfffffffe, RZ, 0xc0, !PT ;  /* 0xfffffffe1215d812 */ /* 0x000fe200078ec0ff */
[----:B------:R0:W-:Y:S01]  /*afe0*/  @!P3 ST.E.64 desc[UR46][R6.64], R42 ;  /* 0x0000002a0600b985 */ /* 0x0001e2000c101b2e */
[----:B-1----:R-:W-:Y:S01]  /*aff0*/  @!P6 LOP3.LUT R23, R0, 0xfffffffe, RZ, 0xc0, !PT ;  /* 0xfffffffe0017e812 */ /* 0x002fe200078ec0ff */
[--C-:B------:R-:W-:Y:S02]  /*b000*/  @!P4 IMAD.WIDE R4, R19, 0x4, R14.reuse ;  /* 0x000000041304c825 */ /* 0x100fe400078e020e */
[----:B------:R1:W-:Y:S02]  /*b010*/  @!P1 ST.E.64 desc[UR46][R12.64], R26 ;  /* 0x0000001a0c009985 */ /* 0x0003e4000c101b2e */
[----:B------:R-:W-:-:S02]  /*b020*/  @!P6 IMAD.WIDE R18, R23, 0x4, R14 ;  /* 0x000000041712e825 */ /* 0x000fc400078e020e */
[----:B------:R1:W-:Y:S01]  /*b030*/  @!P0 ST.E.64 desc[UR46][R16.64], R64 ;  /* 0x0000004010008985 */ /* 0x0003e2000c101b2e */
[----:B------:R-:W-:-:S03]  /*b040*/  ISETP.GE.AND P0, PT, R9, UR4, PT ;  /* 0x0000000409007c0c */ /* 0x000fc6000bf06270 */
[----:B------:R1:W-:Y:S01]  /*b050*/  @!P4 ST.E.64 desc[UR46][R4.64], R10 ;  /* 0x0000000a0400c985 */ /* 0x0003e2000c101b2e */
[----:B0-----:R-:W-:-:S05]  /*b060*/  @!P5 IMAD.WIDE R6, R21, 0x4, R14 ;  /* 0x000000041506d825 */ /* 0x001fca00078e020e */
[----:B------:R1:W-:Y:S04]  /*b070*/  @!P5 ST.E.64 desc[UR46][R6.64], R28 ;  /* 0x0000001c0600d985 */ /* 0x0003e8000c101b2e */
[----:B------:R1:W-:Y:S01]  /*b080*/  @!P6 ST.E.64 desc[UR46][R18.64], R32 ;  /* 0x000000201200e985 */ /* 0x0003e2000c101b2e */
[----:B------:R-:W-:Y:S05]  /*b090*/  @P0 BRA `(.L_x_8) ;  /* 0x0000005000b80947 */ /* 0x000fea0003800000 */
[----:B------:R-:W-:-:S04]  /*b0a0*/  LEA.HI R9, R9, R9, RZ, 0x1 ;  /* 0x0000000909097211 */ /* 0x000fc800078f08ff */
[----:B------:R-:W-:-:S05]  /*b0b0*/  LOP3.LUT R9, R9, 0xfffffffe, RZ, 0xc0, !PT ;  /* 0xfffffffe09097812 */ /* 0x000fca00078ec0ff */
[----:B------:R-:W-:-:S05]  /*b0c0*/  IMAD.WIDE R14, R9, 0x4, R14 ;  /* 0x00000004090e7825 */ /* 0x000fca00078e020e */
[----:B------:R0:W-:Y:S01]  /*b0d0*/  ST.E.64 desc[UR46][R14.64], R2 ;  /* 0x000000020e007985 */ /* 0x0001e2000c101b2e */
[----:B------:R-:W-:Y:S05]  /*b0e0*/  BRA `(.L_x_8) ;  /* 0x0000005000a47947 */ /* 0x000fea0003800000 */
.L_x_35:
[----:B------:R-:W0:Y:S02]  /*b0f0*/  S2R R0, SR_TID.X ;  /* 0x0000000000007919 */ /* 0x000e240000002100 */
[----:B0-----:R-:W-:-:S05]  /*b100*/  VIADD R2, R0, 0xffffff80 ;  /* 0xffffff8000027836 */ /* 0x001fca0000000000 */
[----:B------:R-:W-:-:S13]  /*b110*/  ISETP.GT.AND P0, PT, R2, 0x7f, PT ;  /* 0x0000007f0200780c */ /* 0x000fda0003f04270 */
[----:B------:R-:W-:Y:S05]  /*b120*/  @P0 BRA `(.L_x_8) ;  /* 0x0000005000940947 */ /* 0x000fea0003800000 */
[----:B------:R-:W0:Y:S01]  /*b130*/  S2R R3, SR_CTAID.X ;  /* 0x0000000000037919 */ /* 0x000e220000002500 */
[----:B------:R-:W1:Y:S01]  /*b140*/  LDC R6, c[0x0][0xbe8] ;  /* 0x0002fa00ff067b82 */ /* 0x000e620000000800 */
[----:B------:R-:W-:Y:S01]  /*b150*/  ULDC UR4, c[0x0][0xa88] ;  /* 0x0002a20000047ab9 */ /* 0x000fe20000000800 */
[----:B0-----:R-:W-:Y:S02]  /*b160*/  IMAD R0, R3, 0x80, R0 ;  /* 0x0000008003007824 */ /* 0x001fe400078e0200 */
[----:B-1----:R-:W-:Y:S02]  /*b170*/  IMAD R3, R6, UR4, RZ ;  /* 0x0000000406037c24 */ /* 0x002fe4000f8e02ff */
[----:B------:R-:W-:-:S05]  /*b180*/  VIADD R0, R0, 0xffffff80 ;  /* 0xffffff8000007836 */ /* 0x000fca0000000000 */
[----:B------:R-:W-:-:S13]  /*b190*/  ISETP.GE.AND P0, PT, R0, R3, PT ;  /* 0x000000030000720c */ /* 0x000fda0003f06270 */
[----:B------:R-:W-:Y:S05]  /*b1a0*/  @P0 BRA `(.L_x_8) ;  /* 0x0000005000740947 */ /* 0x000fea0003800000 */
[----:B------:R-:W-:Y:S01]  /*b1b0*/  ISETP.NE.AND P0, PT, R6, 0x1, PT ;  /* 0x000000010600780c */ /* 0x000fe20003f05270 */
[----:B------:R-:W0:Y:S01]  /*b1c0*/  LDC.64 R10, c[0x0][0xbd8] ;  /* 0x0002f600ff0a7b82 */ /* 0x000e220000000a00 */
[----:B------:R-:W-:Y:S01]  /*b1d0*/  USHF.R.S32.HI UR6, URZ, 0x1f, UR38 ;  /* 0x0000001f3f067899 */ /* 0x000fe20008011426 */
[----:B------:R-:W-:Y:S01]  /*b1e0*/  IMAD.MOV.U32 R5, RZ, RZ, R0 ;  /* 0x000000ffff057224 */ /* 0x000fe200078e0000 */
[----:B------:R-:W-:Y:S02]  /*b1f0*/  ULDC.64 UR8, c[0x0][0xbd0] ;  /* 0x0002f40000087ab9 */ /* 0x000fe40000000a00 */
[----:B------:R-:W-:Y:S02]  /*b200*/  UIMAD UR6, UR6, UR8, URZ ;  /* 0x00000008060672a4 */ /* 0x000fe4000f8e023f */
[----:B------:R-:W-:Y:S01]  /*b210*/  UIMAD.WIDE.U32 UR4, UR38, UR8, URZ ;  /* 0x00000008260472a5 */ /* 0x000fe2000f8e003f */
[----:B------:R-:W1:Y:S01]  /*b220*/  S2UR UR7, SR_CTAID.Y ;  /* 0x00000000000779c3 */ /* 0x000e620000002600 */
[----:B------:R-:W-:-:S04]  /*b230*/  UIMAD UR6, UR38, UR9, UR6 ;  /* 0x00000009260672a4 */ /* 0x000fc8000f8e0206 */
[----:B------:R-:W-:Y:S02]  /*b240*/  UIADD3 UR6, UR5, UR6, URZ ;  /* 0x0000000605067290 */ /* 0x000fe4000fffe03f */
[----:B------:R-:W-:Y:S01]  /*b250*/  IMAD.U32 R3, RZ, RZ, UR5 ;  /* 0x00000005ff037e24 */ /* 0x000fe2000f8e00ff */
[----:B------:R-:W2:Y:S01]  /*b260*/  @P0 LDC R7, c[0x0][0xbec] ;  /* 0x0002fb00ff070b82 */ /* 0x000ea20000000800 */
[----:B------:R-:W-:Y:S01]  /*b270*/  IMAD.U32 R2, RZ, RZ, UR4 ;  /* 0x00000004ff027e24 */ /* 0x000fe2000f8e00ff */
[----:B------:R-:W-:Y:S01]  /*b280*/  ULDC.64 UR4, c[0x0][0xbe0] ;  /* 0x0002f80000047ab9 */ /* 0x000fe20000000a00 */
[----:B------:R-:W-:-:S05]  /*b290*/  IMAD.U32 R3, RZ, RZ, UR6 ;  /* 0x00000006ff037e24 */ /* 0x000fca000f8e00ff */
[----:B------:R-:W3:Y:S01]  /*b2a0*/  @P0 LDC R9, c[0x0][0xbf0] ;  /* 0x0002fc00ff090b82 */ /* 0x000ee20000000800 */
[C---:B0-----:R-:W-:Y:S02]  /*b2b0*/  IMAD R12, R10.reuse, UR40, RZ ;  /* 0x000000280a0c7c24 */ /* 0x041fe4000f8e02ff */
[----:B------:R-:W-:-:S04]  /*b2c0*/  IMAD.WIDE.U32 R2, R10, UR37, R2 ;  /* 0x000000250a027c25 */ /* 0x000fc8000f8e0002 */
[----:B------:R-:W-:Y:S01]  /*b2d0*/  IMAD R11, R11, UR37, R12 ;  /* 0x000000250b0b7c24 */ /* 0x000fe2000f8e020c */
[----:B------:R-:W1:Y:S03]  /*b2e0*/  LDC R8, c[0x0][0xc50] ;  /* 0x00031400ff087b82 */ /* 0x000e660000000800 */
[----:B------:R-:W-:Y:S02]  /*b2f0*/  IMAD.IADD R3, R11, 0x1, R3 ;  /* 0x000000010b037824 */ /* 0x000fe400078e0203 */
[----:B--2---:R-:W-:-:S04]  /*b300*/  @P0 IMAD.HI.U32 R4, R0, R7, RZ ;  /* 0x0000000700040227 */ /* 0x004fc800078e00ff */
[----:B------:R-:W-:Y:S01]  /*b310*/  IMAD R7, RZ, RZ, -UR38 ;  /* 0x80000026ff077e24 */ /* 0x000fe2000f8e02ff */
[----:B---3--:R-:W-:-:S03]  /*b320*/  @P0 SHF.R.U32.HI R5, RZ, R9, R4 ;  /* 0x00000009ff050219 */ /* 0x008fc60000011604 */
[----:B-1----:R-:W-:Y:S02]  /*b330*/  IMAD R9, R8, R7, UR7 ;  /* 0x0000000708097e24 */ /* 0x002fe4000f8e0207 */
[----:B------:R-:W-:Y:S02]  /*b340*/  IMAD.MOV R7, RZ, RZ, -R5 ;  /* 0x000000ffff077224 */ /* 0x000fe400078e0a05 */
[----:B------:R-:W-:Y:S01]  /*b350*/  IMAD.WIDE.U32 R2, R9, UR4, R2 ;  /* 0x0000000409027c25 */ /* 0x000fe2000f8e0002 */
[----:B------:R-:W-:-:S03]  /*b360*/  SHF.R.S32.HI R4, RZ, 0x1f, R9 ;  /* 0x0000001fff047819 */ /* 0x000fc60000011409 */
[----:B------:R-:W-:Y:S01]  /*b370*/  IMAD R7, R6, R7, R0 ;  /* 0x0000000706077224 */ /* 0x000fe200078e0200 */
[----:B------:R-:W-:Y:S01]  /*b380*/  IADD3 R2, P0, R5, R2, RZ ;  /* 0x0000000205027210 */ /* 0x000fe20007f1e0ff */
[----:B------:R-:W-:-:S03]  /*b390*/  IMAD R4, R4, UR4, RZ ;  /* 0x0000000404047c24 */ /* 0x000fc6000f8e02ff */
[----:B------:R-:W-:Y:S01]  /*b3a0*/  SHF.R.S32.HI R0, RZ, 0x1f, R7 ;  /* 0x0000001fff007819 */ /* 0x000fe20000011407 */
[----:B------:R-:W-:Y:S01]  /*b3b0*/  IMAD R4, R9, UR5, R4 ;  /* 0x0000000509047c24 */ /* 0x000fe2000f8e0204 */
[----:B------:R-:W-:Y:S01]  /*b3c0*/  SHF.R.S32.HI R9, RZ, 0x1f, R5 ;  /* 0x0000001fff097819 */ /* 0x000fe20000011405 */
[----:B------:R-:W-:Y:S02]  /*b3d0*/  ULDC.64 UR4, c[0x0][0xbc8] ;  /* 0x0002f20000047ab9 */ /* 0x000fe40000000a00 */
[----:B------:R-:W-:Y:S01]  /*b3e0*/  IMAD R0, R0, UR4, RZ ;  /* 0x0000000400007c24 */ /* 0x000fe2000f8e02ff */
[----:B------:R-:W-:-:S03]  /*b3f0*/  IADD3.X R3, R9, R3, R4, P0, !PT ;  /* 0x0000000309037210 */ /* 0x000fc600007fe404 */
[C---:B------:R-:W-:Y:S02]  /*b400*/  IMAD R5, R7.reuse, UR5, R0 ;  /* 0x0000000507057c24 */ /* 0x040fe4000f8e0200 */
[----:B------:R-:W-:Y:S01]  /*b410*/  IMAD.WIDE.U32 R2, R7, UR4, R2 ;  /* 0x0000000407027c25 */ /* 0x000fe2000f8e0002 */
[----:B------:R-:W-:-:S03]  /*b420*/  ULDC.64 UR4, c[0x0][0xba8] ;  /* 0x0002ea0000047ab9 */ /* 0x000fc60000000a00 */
[----:B------:R-:W-:Y:S01]  /*b430*/  IMAD.IADD R3, R3, 0x1, R5 ;  /* 0x0000000103037824 */ /* 0x000fe200078e0205 */
[----:B------:R-:W-:-:S04]  /*b440*/  LEA R4, P0, R2, UR4, 0x2 ;  /* 0x0000000402047c11 */ /* 0x000fc8000f8010ff */
[----:B------:R-:W-:Y:S01]  /*b450*/  LEA.HI.X R5, R2, UR5, R3, 0x2, P0 ;  /* 0x0000000502057c11 */ /* 0x000fe200080f1403 */
[----:B------:R-:W-:-:S05]  /*b460*/  IMAD.MOV.U32 R3, RZ, RZ, -0x800000 ;  /* 0xff800000ff037424 */ /* 0x000fca00078e00ff */
[----:B------:R0:W-:Y:S01]  /*b470*/  STG.E desc[UR46][R4.64], R3 ;  /* 0x0000000304007986 */ /* 0x0001e2000c10192e */
[----:B------:R-:W-:Y:S05]  /*b480*/  BRA `(.L_x_8) ;  /* 0x0000004c00bc7947 */ /* 0x000fea0003800000 */
.L_x_6:
[----:B------:R-:W-:-:S08]  /*b490*/  NOP ;  /* 0x0000000000007918 */ /* 0x000fd00000000000 */
[----:B------:R-:W0:-:S00]  /*b4a0*/  USETMAXREG.DEALLOC.CTAPOOL 0x28 ;  /* 0x00000028000079c8 */ /* 0x000e0000080e0500 */
[----:B0-----:R-:W-:Y:S01]  /*b4b0*/  LOP3.LUT R22, R0, 0x3, RZ, 0xc0, !PT ;  /* 0x0000000300167812 */ /* 0x001fe200078ec0ff */
[----:B------:R-:W0:Y:S05]  /*b4c0*/  S2R R24, SR_CTAID.Z ;  /* 0x0000000000187919 */ /* 0x000e2a0000002700 */
[----:B-1----:R-:W1:Y:S01]  /*b4d0*/  S2UR UR6, SR_CTAID.Y ;  /* 0x00000000000679c3 */ /* 0x002e620000002600 */
[----:B------:R-:W2:Y:S02]  /*b4e0*/  SHFL.IDX PT, R0, R22, RZ, 0x1f ;  /* 0x00001fff16007589 */ /* 0x000ea400000e0000 */
[----:B--2---:R-:W-:-:S13]  /*b4f0*/  ISETP.NE.AND P0, PT, R0, RZ, PT ;  /* 0x000000ff0000720c */ /* 0x004fda0003f05270 */
[----:B01----:R-:W-:Y:S05]  /*b500*/  @!P0 BRA `(.L_x_38) ;  /* 0x0000000000288947 */ /* 0x003fea0003800000 */
[----:B------:R-:W-:Y:S01]  /*b510*/  ULDC UR7, c[0x0][0xc50] ;  /* 0x0003140000077ab9 */ /* 0x000fe20000000800 */
[----:B------:R-:W-:Y:S01]  /*b520*/  UMOV UR40, UR6 ;  /* 0x0000000600287c82 */ /* 0x000fe20008000000 */
[----:B------:R-:W-:-:S06]  /*b530*/  UISETP.NE.AND UP0, UPT, UR7, 0x1, UPT ;  /* 0x000000010700788c */ /* 0x000fcc000bf05270 */
[----:B------:R-:W-:-:S13]  /*b540*/  PLOP3.LUT P0, PT, PT, PT, UP0, 0x80, 0x0 ;  /* 0x000000000000781c */ /* 0x000fda0003f0f008 */
[----:B------:R-:W-:Y:S05]  /*b550*/  @!P0 BRA `(.L_x_39) ;  /* 0x0000000000308947 */ /* 0x000fea0003800000 */
[----:B------:R-:W-:Y:S01]  /*b560*/  ULDC UR4, c[0x0][0xc54] ;  /* 0x0003150000047ab9 */ /* 0x000fe20000000800 */
[----:B------:R-:W-:Y:S01]  /*b570*/  ULDC UR40, c[0x0][0xc58] ;  /* 0x0003160000287ab9 */ /* 0x000fe20000000800 */
[----:B------:R-:W-:-:S04]  /*b580*/  UIMAD.WIDE.U32 UR4, UR6, UR4, URZ ;  /* 0x00000004060472a5 */ /* 0x000fc8000f8e003f */
[----:B------:R-:W-:Y:S01]  /*b590*/  USHF.R.U32.HI UR40, URZ, UR40, UR5 ;  /* 0x000000283f287299 */ /* 0x000fe20008011605 */
[----:B------:R-:W-:Y:S11]  /*b5a0*/  BRA `(.L_x_39) ;  /* 0x00000000001c7947 */ /* 0x000ff60003800000 */
.L_x_38:
[----:B------:R-:W-:Y:S01]  /*b5b0*/  ULDC UR7, c[0x0][0xc50] ;  /* 0x0003140000077ab9 */ /* 0x000fe20000000800 */
[----:B------:R-:W-:Y:S01]  /*b5c0*/  UMOV UR40, UR6 ;  /* 0x0000000600287c82 */ /* 0x000fe20008000000 */
[----:B------:R-:W-:-:S11]  /*b5d0*/  UISETP.NE.AND UP0, UPT, UR7, 0x1, UPT ;  /* 0x000000010700788c */ /* 0x000fd6000bf05270 */
[----:B------:R-:W-:Y:S01]  /*b5e0*/  @UP0 ULDC UR4, c[0x0][0xc54] ;  /* 0x0003150000040ab9 */ /* 0x000fe20000000800 */
[----:B------:R-:W-:Y:S01]  /*b5f0*/  @UP0 ULDC UR8, c[0x0][0xc58] ;  /* 0x0003160000080ab9 */ /* 0x000fe20000000800 */
[----:B------:R-:W-:-:S04]  /*b600*/  UIMAD.WIDE.U32 UR4, UR6, UR4, URZ ;  /* 0x00000004060472a5 */ /* 0x000fc8000f8e003f */
[----:B------:R-:W-:-:S12]  /*b610*/  @UP0 USHF.R.U32.HI UR40, URZ, UR8, UR5 ;  /* 0x000000083f280299 */ /* 0x000fd80008011605 */
.L_x_39:
[----:B------:R-:W-:Y:S01]  /*b620*/  ISETP.GE.AND P0, PT, R24, RZ, PT ;  /* 0x000000ff1800720c */ /* 0x000fe20003f06270 */
[----:B------:R-:W-:Y:S01]  /*b630*/  UIADD3 UR4, -UR40, URZ, URZ ;  /* 0x0000003f28047290 */ /* 0x000fe2000fffe13f */
[----:B------:R-:W-:Y:S01]  /*b640*/  MOV R21, 0x1 ;  /* 0x0000000100157802 */ /* 0x000fe20000000f00 */
[----:B------:R-:W-:Y:S02]  /*b650*/  IMAD.MOV.U32 R0, RZ, RZ, RZ ;  /* 0x000000ffff007224 */ /* 0x000fe400078e00ff */
[----:B------:R-:W-:Y:S01]  /*b660*/  UIMAD UR4, UR7, UR4, UR6 ;  /* 0x00000004070472a4 */ /* 0x000fe2000f8e0206 */
[----:B------:R-:W-:-:S07]  /*b670*/  IMAD.MOV.U32 R2, RZ, RZ, 0x1 ;  /* 0x00000001ff027424 */ /* 0x000fce00078e00ff */
[----:B------:R-:W-:Y:S05]  /*b680*/  @!P0 BRA `(.L_x_40) ;  /* 0x00000048006c8947 */ /* 0x000fea0003800000 */
[----:B------:R-:W0:Y:S01]  /*b690*/  LDC.64 R2, c[0x0][0xa28] ;  /* 0x00028a00ff027b82 */ /* 0x000e220000000a00 */
[----:B------:R-:W-:Y:S01]  /*b6a0*/  ULDC.64 UR6, c[0x0][0x418] ;  /* 0x0001060000067ab9 */ /* 0x000fe20000000a00 */
[----:B------:R-:W-:Y:S01]  /*b6b0*/  ULDC UR5, c[0x0][0x424] ;  /* 0x0001090000057ab9 */ /* 0x000fe20000000800 */
[----:B------:R-:W-:Y:S01]  /*b6c0*/  ULDC UR38, c[0x0][0x2f0] ;  /* 0x0000bc0000267ab9 */ /* 0x000fe20000000800 */
[----:B------:R-:W-:Y:S01]  /*b6d0*/  IMAD.MOV.U32 R16, RZ, RZ, RZ ;  /* 0x000000ffff107224 */ /* 0x000fe200078e00ff */
[----:B0-----:R-:W-:-:S04]  /*b6e0*/  ISETP.NE.U32.AND P0, PT, R2, RZ, PT ;  /* 0x000000ff0200720c */ /* 0x001fc80003f05070 */
[----:B------:R-:W-:Y:S01]  /*b6f0*/  ISETP.NE.AND.EX P0, PT, R3, RZ, PT, P0 ;  /* 0x000000ff0300720c */ /* 0x000fe20003f05300 */
[----:B------:R-:W-:-:S12]  /*b700*/  UISETP.NE.U32.AND UP0, UPT, UR6, URZ, UPT ;  /* 0x0000003f0600728c */ /* 0x000fd8000bf05070 */
[----:B------:R-:W0:Y:S01]  /*b710*/  @P0 LDC.64 R2, c[0x0][0xa28] ;  /* 0x00028a00ff020b82 */ /* 0x000e220000000a00 */
[----:B------:R-:W-:-:S04]  /*b720*/  UISETP.NE.AND.EX UP0, UPT, UR7, URZ, UPT, UP0 ;  /* 0x0000003f0700728c */ /* 0x000fc8000bf05300 */
[----:B------:R-:W-:-:S04]  /*b730*/  USEL UR5, UR5, 0x1, UP0 ;  /* 0x0000000105057887 */ /* 0x000fc80008000000 */
[----:B------:R-:W-:Y:S01]  /*b740*/  UIMAD UR38, UR5, UR38, URZ ;  /* 0x00000026052672a4 */ /* 0x000fe2000f8e023f */
[----:B------:R-:W1:Y:S03]  /*b750*/  S2R R25, SR_CTAID.X ;  /* 0x0000000000197919 */ /* 0x000e660000002500 */
[----:B------:R-:W-:Y:S02]  /*b760*/  UISETP.GE.AND UP0, UPT, UR38, 0x1, UPT ;  /* 0x000000012600788c */ /* 0x000fe4000bf06270 */
[----:B------:R-:W-:Y:S01]  /*b770*/  UIADD3 UR5, UR38, 0x7f, URZ ;  /* 0x0000007f26057890 */ /* 0x000fe2000fffe03f */
[----:B0-----:R-:W-:-:S05]  /*b780*/  @P0 IMAD.WIDE R2, R24, 0x4, R2 ;  /* 0x0000000418020825 */ /* 0x001fca00078e0202 */
[----:B------:R0:W5:Y:S01]  /*b790*/  @P0 LDG.E R16, desc[UR46][R2.64] ;  /* 0x0000002e02100981 */ /* 0x000162000c1e1900 */
[----:B------:R-:W-:Y:S01]  /*b7a0*/  PLOP3.LUT P0, PT, PT, PT, UP0, 0x80, 0x0 ;  /* 0x000000000000781c */ /* 0x000fe20003f0f008 */
[----:B------:R-:W-:Y:S02]  /*b7b0*/  USHF.R.S32.HI UR6, URZ, 0x1f, UR5 ;  /* 0x0000001f3f067899 */ /* 0x000fe40008011405 */
[----:B------:R-:W-:Y:S02]  /*b7c0*/  ULOP3.LUT UR44, UR4, 0xffff, URZ, 0xc0, !UPT ;  /* 0x0000ffff042c7892 */ /* 0x000fe4000f8ec03f */
[----:B------:R-:W-:Y:S01]  /*b7d0*/  ULEA.HI UR6, UR6, UR5, URZ, 0x7 ;  /* 0x0000000506067291 */ /* 0x000fe2000f8f383f */
[----:B------:R-:W-:-:S03]  /*b7e0*/  UMOV UR37, URZ ;  /* 0x0000003f00257c82 */ /* 0x000fc60008000000 */
[----:B------:R-:W-:-:S04]  /*b7f0*/  USHF.R.S32.HI UR41, URZ, 0x7, UR6 ;  /* 0x000000073f297899 */ /* 0x000fc80008011406 */
[----:B01----:R-:W-:Y:S08]  /*b800*/  @!P0 BRA `(.L_x_41) ;  /* 0x0000000000848947 */ /* 0x003ff00003800000 */
[----:B------:R-:W-:-:S03]  /*b810*/  USHF.R.U32.HI UR6, URZ, 0x10, UR4 ;  /* 0x000000103f067899 */ /* 0x000fc60008011604 */
[----:B------:R-:W-:Y:S01]  /*b820*/  UMOV UR4, URZ ;  /* 0x0000003f00047c82 */ /* 0x000fe20008000000 */
[----:B------:R-:W-:-:S11]  /*b830*/  UISETP.NE.AND UP0, UPT, UR6, URZ, UPT ;  /* 0x0000003f0600728c */ /* 0x000fd6000bf05270 */
[----:B------:R-:W-:Y:S02]  /*b840*/  @!UP0 ULDC UR6, c[0x0][0x9f0] ;  /* 0x00027c0000068ab9 */ /* 0x000fe40000000800 */
[----:B------:R-:W-:Y:S01]  /*b850*/  IABS R0, UR6 ;  /* 0x0000000600007c13 */ /* 0x000fe20008000000 */
[----:B------:R-:W-:Y:S02]  /*b860*/  UIADD3 UR7, UR41, -0x1, UR6 ;  /* 0xffffffff29077890 */ /* 0x000fe4000fffe006 */
[----:B------:R-:W-:Y:S02]  /*b870*/  IABS R4, UR6 ;  /* 0x0000000600047c13 */ /* 0x000fe40008000000 */
[----:B------:R-:W-:Y:S02]  /*b880*/  R2UR UR10, R0 ;  /* 0x00000000000a72ca */ /* 0x000fe400000e0000 */
[----:B------:R-:W-:Y:S01]  /*b890*/  IABS R3, UR7 ;  /* 0x0000000700037c13 */ /* 0x000fe20008000000 */
[----:B------:R-:W-:-:S03]  /*b8a0*/  ULOP3.LUT UR7, UR7, UR6, URZ, 0x3c, !UPT ;  /* 0x0000000607077292 */ /* 0x000fc6000f8e3c3f */
[----:B------:R-:W-:-:S07]  /*b8b0*/  R2UR UR9, R3 ;  /* 0x00000000030972ca */ /* 0x000fce00000e0000 */
        /* <DEDUP_REMOVED lines=18> */
[----:B------:R-:W-:Y:S02]  /*b9e0*/  UISETP.NE.AND UP0, UPT, UR6, URZ, UPT ;  /* 0x0000003f0600728c */ /* 0x000fe4000bf05270 */
[----:B------:R-:W-:-:S09]  /*b9f0*/  @!UP1 UIADD3 UR5, -UR5, URZ, URZ ;  /* 0x0000003f05059290 */ /* 0x000fd2000fffe13f */
[----:B------:R-:W-:-:S07]  /*ba00*/  @!UP0 ULOP3.LUT UR5, URZ, UR6, URZ, 0x33, !UPT ;  /* 0x000000063f058292 */ /* 0x000fce000f8e333f */
[----:B------:R-:W-:-:S05]  /*ba10*/  UMOV UR37, UR5 ;  /* 0x0000000500257c82 */ /* 0x000fca0008000000 */
.L_x_41:
[----:B------:R-:W-:Y:S02]  /*ba20*/  UIMAD UR45, UR44, UR37, URZ ;  /* 0x000000252c2d72a4 */ /* 0x000fe4000f8e023f */
[----:B------:R-:W-:Y:S02]  /*ba30*/  IMAD.U32 R3, RZ, RZ, UR37 ;  /* 0x00000025ff037e24 */ /* 0x000fe4000f8e00ff */
[----:B------:R-:W-:Y:S02]  /*ba40*/  IMAD.MOV.U32 R2, RZ, RZ, 0x1 ;  /* 0x00000001ff027424 */ /* 0x000fe400078e00ff */
[----:B------:R-:W-:-:S05]  /*ba50*/  IMAD.U32 R0, RZ, RZ, UR45 ;  /* 0x0000002dff007e24 */ /* 0x000fca000f8e00ff */
[----:B------:R-:W-:-:S04]  /*ba60*/  VIADDMNMX R0, R0, R3, UR41, PT ;  /* 0x0000002900007e46 */ /* 0x000fc8000b800103 */
[----:B------:R-:W-:Y:S01]  /*ba70*/  R2UR UR48, R0 ;  /* 0x00000000003072ca */ /* 0x000fe200000e0000 */
[----:B------:R-:W-:-:S12]  /*ba80*/  IMAD.MOV.U32 R0, RZ, RZ, RZ ;  /* 0x000000ffff007224 */ /* 0x000fd800078e00ff */
[----:B------:R-:W-:-:S06]  /*ba90*/  UISETP.GT.AND UP0, UPT, UR48, UR45, UPT ;  /* 0x0000002d3000728c */ /* 0x000fcc000bf04270 */
[----:B------:R-:W-:-:S13]  /*baa0*/  PLOP3.LUT P0, PT, PT, PT, UP0, 0x80, 0x0 ;  /* 0x000000000000781c */ /* 0x000fda0003f0f008 */
[----:B------:R-:W-:Y:S05]  /*bab0*/  @!P0 BRA `(.L_x_40) ;  /* 0x0000004400608947 */ /* 0x000fea0003800000 */
[----:B------:R-:W0:Y:S01]  /*bac0*/  S2UR UR4, SR_CgaCtaId ;  /* 0x00000000000479c3 */ /* 0x000e220000008800 */
[----:B------:R-:W-:-:S04]  /*bad0*/  MOV R0, 0x400 ;  /* 0x0000040000007802 */ /* 0x000fc80000000f00 */
[----:B------:R-:W-:-:S13]  /*bae0*/  R2UR UR42, R0 ;  /* 0x00000000002a72ca */ /* 0x000fda00000e0000 */
[----:B0-----:R-:W-:-:S04]  /*baf0*/  ULEA UR42, UR4, UR42, 0x18 ;  /* 0x0000002a042a7291 */ /* 0x001fc8000f8ec03f */
[----:B------:R-:W-:-:S04]  /*bb00*/  UIADD3 UR4, UR42, 0x28400, URZ ;  /* 0x000284002a047890 */ /* 0x000fc8000fffe03f */
[----:B------:R-:W-:-:S06]  /*bb10*/  ULOP3.LUT UP0, URZ, UR4, 0x3ff, URZ, 0xc0, !UPT ;  /* 0x000003ff043f7892 */ /* 0x000fcc000f80c03f */
[----:B------:R-:W-:-:S13]  /*bb20*/  PLOP3.LUT P0, PT, PT, PT, UP0, 0x80, 0x0 ;  /* 0x000000000000781c */ /* 0x000fda0003f0f008 */
[----:B------:R-:W-:Y:S05]  /*bb30*/  @!P0 BRA `(.L_x_42) ;  /* 0x0000000000408947 */ /* 0x000fea0003800000 */
[----:B------:R-:W-:Y:S01]  /*bb40*/  MOV R2, 0x0 ;  /* 0x0000000000027802 */ /* 0x000fe20000000f00 */
[----:B------:R-:W-:Y:S01]  /*bb50*/  ULDC.64 UR4, c[0x4][0xc0] ;  /* 0x0100300000047ab9 */ /* 0x000fe20000000a00 */
[----:B------:R-:W-:Y:S01]  /*bb60*/  ULDC.64 UR6, c[0x4][0xc8] ;  /* 0x0100320000067ab9 */ /* 0x000fe20000000a00 */
[----:B------:R-:W-:Y:S02]  /*bb70*/  IMAD.U32 R4, RZ, RZ, UR4 ;  /* 0x00000004ff047e24 */ /* 0x000fe4000f8e00ff */
[----:B------:R-:W-:Y:S01]  /*bb80*/  IMAD.U32 R5, RZ, RZ, UR5 ;  /* 0x00000005ff057e24 */ /* 0x000fe2000f8e00ff */
[----:B------:R-:W0:Y:S01]  /*bb90*/  LDC.64 R2, c[0x4][R2] ;  /* 0x0100000002027b82 */ /* 0x000e220000000a00 */
[----:B------:R-:W-:Y:S01]  /*bba0*/  ULDC.64 UR4, c[0x4][0x8] ;  /* 0x0100020000047ab9 */ /* 0x000fe20000000a00 */
[----:B------:R-:W-:Y:S01]  /*bbb0*/  IMAD.U32 R6, RZ, RZ, UR6 ;  /* 0x00000006ff067e24 */ /* 0x000fe2000f8e00ff */
[----:B------:R-:W-:Y:S01]  /*bbc0*/  MOV R10, UR4 ;  /* 0x00000004000a7c02 */ /* 0x000fe20008000f00 */
[----:B------:R-:W-:-:S02]  /*bbd0*/  IMAD.U32 R7, RZ, RZ, UR7 ;  /* 0x00000007ff077e24 */ /* 0x000fc4000f8e00ff */
[----:B------:R-:W-:Y:S02]  /*bbe0*/  IMAD.U32 R11, RZ, RZ, UR5 ;  /* 0x00000005ff0b7e24 */ /* 0x000fe4000f8e00ff */
[----:B------:R-:W-:Y:S02]  /*bbf0*/  IMAD.MOV.U32 R8, RZ, RZ, 0x70 ;  /* 0x00000070ff087424 */ /* 0x000fe400078e00ff */
[----:B------:R-:W-:Y:S02]  /*bc00*/  IMAD.MOV.U32 R12, RZ, RZ, 0x1 ;  /* 0x00000001ff0c7424 */ /* 0x000fe400078e00ff */
[----:B------:R-:W-:-:S07]  /*bc10*/  IMAD.MOV.U32 R13, RZ, RZ, RZ ;  /* 0x000000ffff0d7224 */ /* 0x000fce00078e00ff */
[----:B------:R-:W-:-:S07]  /*bc20*/  LEPC R20, `(.L_x_42) ;  /* 0x000000001014794e */ /* 0x000fce0000000000 */
[----:B0----5:R-:W-:Y:S05]  /*bc30*/  CALL.ABS.NOINC R2 ;  /* 0x0000000002007343 */ /* 0x021fea0003c00000 */
.L_x_42:
[----:B------:R-:W-:-:S06]  /*bc40*/  UIADD3 UR4, UR42, 0x10400, URZ ;  /* 0x000104002a047890 */ /* 0x000fcc000fffe03f */
[----:B------:R-:W-:-:S05]  /*bc50*/  IMAD.U32 R17, RZ, RZ, UR4 ;  /* 0x00000004ff117e24 */ /* 0x000fca000f8e00ff */
[----:B------:R-:W-:-:S13]  /*bc60*/  LOP3.LUT P0, RZ, R17, 0x3ff, RZ, 0xc0, !PT ;  /* 0x000003ff11ff7812 */ /* 0x000fda000780c0ff */
[----:B------:R-:W-:Y:S05]  /*bc70*/  @!P0 BRA `(.L_x_43) ;  /* 0x0000000000408947 */ /* 0x000fea0003800000 */
[----:B------:R-:W-:Y:S01]  /*bc80*/  MOV R2, 0x0 ;  /* 0x0000000000027802 */ /* 0x000fe20000000f00 */
[----:B------:R-:W-:Y:S01]  /*bc90*/  ULDC.64 UR4, c[0x4][0xc0] ;  /* 0x0100300000047ab9 */ /* 0x000fe20000000a00 */
[----:B------:R-:W-:Y:S01]  /*bca0*/  ULDC.64 UR6, c[0x4][0xc8] ;  /* 0x0100320000067ab9 */ /* 0x000fe20000000a00 */
[----:B------:R-:W-:Y:S01]  /*bcb0*/  IMAD.U32 R4, RZ, RZ, UR4 ;  /* 0x00000004ff047e24 */ /* 0x000fe2000f8e00ff */
[----:B------:R-:W-:Y:S01]  /*bcc0*/  MOV R13, RZ ;  /* 0x000000ff000d7202 */ /* 0x000fe20000000f00 */
[----:B------:R-:W-:Y:S01]  /*bcd0*/  IMAD.U32 R5, RZ, RZ, UR5 ;  /* 0x00000005ff057e24 */ /* 0x000fe2000f8e00ff */
[----:B------:R-:W0:Y:S01]  /*bce0*/  LDC.64 R2, c[0x4][R2] ;  /* 0x0100000002027b82 */ /* 0x000e220000000a00 */
[----:B------:R-:W-:Y:S01]  /*bcf0*/  ULDC.64 UR4, c[0x4][0x10] ;  /* 0x0100040000047ab9 */ /* 0x000fe20000000a00 */
[----:B------:R-:W-:Y:S02]  /*bd00*/  IMAD.U32 R6, RZ, RZ, UR6 ;  /* 0x00000006ff067e24 */ /* 0x000fe4000f8e00ff */
[----:B------:R-:W-:-:S02]  /*bd10*/  IMAD.U32 R7, RZ, RZ, UR7 ;  /* 0x00000007ff077e24 */ /* 0x000fc4000f8e00ff */
[----:B------:R-:W-:Y:S02]  /*bd20*/  IMAD.U32 R10, RZ, RZ, UR4 ;  /* 0x00000004ff0a7e24 */ /* 0x000fe4000f8e00ff */
[----:B------:R-:W-:Y:S02]  /*bd30*/  IMAD.U32 R11, RZ, RZ, UR5 ;  /* 0x00000005ff0b7e24 */ /* 0x000fe4000f8e00ff */
[----:B------:R-:W-:Y:S02]  /*bd40*/  IMAD.MOV.U32 R8, RZ, RZ, 0x70 ;  /* 0x00000070ff087424 */ /* 0x000fe400078e00ff */
[----:B------:R-:W-:-:S07]  /*bd50*/  IMAD.MOV.U32 R12, RZ, RZ, 0x1 ;  /* 0x00000001ff0c7424 */ /* 0x000fce00078e00ff */
[----:B------:R-:W-:-:S07]  /*bd60*/  LEPC R20, `(.L_x_43) ;  /* 0x000000001014794e */ /* 0x000fce0000000000 */
[----:B0----5:R-:W-:Y:S05]  /*bd70*/  CALL.ABS.NOINC R2 ;  /* 0x0000000002007343 */ /* 0x021fea0003c00000 */
.L_x_43:
        /* <DEDUP_REMOVED lines=16> */
[----:B------:R-:W-:Y:S02]  /*be80*/  IMAD.MOV.U32 R12, RZ, RZ, 0x1 ;  /* 0x00000001ff0c7424 */ /* 0x000fe400078e00ff */
[----:B------:R-:W-:-:S07]  /*be90*/  IMAD.MOV.U32 R13, RZ, RZ, RZ ;  /* 0x000000ffff0d7224 */ /* 0x000fce00078e00ff */
[----:B------:R-:W-:-:S07]  /*bea0*/  LEPC R20, `(.L_x_44) ;  /* 0x000000001014794e */ /* 0x000fce0000000000 */
[----:B0----5:R-:W-:Y:S05]  /*beb0*/  CALL.ABS.NOINC R2 ;  /* 0x0000000002007343 */ /* 0x021fea0003c00000 */
.L_x_44:
[----:B------:R-:W-:-:S13]  /*bec0*/  LOP3.LUT P6, RZ, R17, 0x3ff, RZ, 0xc0, !PT ;  /* 0x000003ff11ff7812 */ /* 0x000fda00078cc0ff */
        /* <DEDUP_REMOVED lines=17> */
.L_x_45:
[----:B------:R-:W0:Y:S01]  /*bfe0*/  LDC.64 R2, c[0x0][0x9f8] ;  /* 0x00027e00ff027b82 */ /* 0x000e220000000a00 */
[----:B------:R-:W-:-:S07]  /*bff0*/  IMAD.MOV.U32 R36, RZ, RZ, R24 ;  /* 0x000000ffff247224 */ /* 0x000fce00078e0018 */
[----:B------:R-:W1:Y:S01]  /*c000*/  LDC R8, c[0x0][0x430] ;  /* 0x00010c00ff087b82 */ /* 0x000e620000000800 */
[C---:B------:R-:W-:Y:S01]  /*c010*/  IMAD.SHL.U32 R32, R19.reuse, 0x10, RZ ;  /* 0x0000001013207824 */ /* 0x040fe200078e00ff */
[----:B------:R-:W-:Y:S01]  /*c020*/  LOP3.LUT R20, R19, 0x7f, RZ, 0xc0, !PT ;  /* 0x0000007f13147812 */ /* 0x000fe200078ec0ff */
[----:B------:R-:W-:Y:S01]  /*c030*/  IMAD.U32 R10, RZ, RZ, UR48 ;  /* 0x00000030ff0a7e24 */ /* 0x000fe2000f8e00ff */
[----:B------:R-:W-:-:S04]  /*c040*/  LOP3.LUT R23, R23, 0xfffffff7, RZ, 0xc0, !PT ;  /* 0xfffffff717177812 */ /* 0x000fc800078ec0ff */
[----:B------:R-:W2:Y:S01]  /*c050*/  LDC R21, c[0x0][0x2f4] ;  /* 0x0000bd00ff157b82 */ /* 0x000ea20000000800 */
[----:B0-----:R-:W-:-:S04]  /*c060*/  ISETP.NE.U32.AND P0, PT, R2, RZ, PT ;  /* 0x000000ff0200720c */ /* 0x001fc80003f05070 */
[----:B------:R-:W-:-:S13]  /*c070*/  ISETP.NE.AND.EX P0, PT, R3, RZ, PT, P0 ;  /* 0x000000ff0300720c */ /* 0x000fda0003f05300 */
[----:B------:R-:W0:Y:S02]  /*c080*/  @P0 LDC.64 R2, c[0x0][0x9f8] ;  /* 0x00027e00ff020b82 */ /* 0x000e240000000a00 */
[----:B0-----:R-:W-:-:S05]  /*c090*/  @P0 IMAD.WIDE R2, R24, 0x4, R2 ;  /* 0x0000000418020825 */ /* 0x001fca00078e0202 */
[----:B------:R0:W3:Y:S01]  /*c0a0*/  @P0 LDG.E R36, desc[UR46][R2.64] ;  /* 0x0000002e02240981 */ /* 0x0000e2000c1e1900 */
[----:B-1----:R-:W-:Y:S02]  /*c0b0*/  ISETP.NE.AND P1, PT, R8, 0x1, PT ;  /* 0x000000010800780c */ /* 0x002fe40003f25270 */
[----:B------:R-:W-:Y:S02]  /*c0c0*/  LOP3.LUT R32, R32, 0x70, RZ, 0xc0, !PT ;  /* 0x0000007020207812 */ /* 0x000fe400078ec0ff */
[----:B------:R-:W-:Y:S02]  /*c0d0*/  LEA R10, R10, 0xffffff80, 0x7 ;  /* 0xffffff800a0a7811 */ /* 0x000fe400078e38ff */
[----:B------:R-:W-:-:S04]  /*c0e0*/  SHF.R.U32.HI R18, RZ, 0x3, R20 ;  /* 0x00000003ff127819 */ /* 0x000fc80000011614 */
[----:B------:R-:W-:-:S03]  /*c0f0*/  IADD3 R5, R32, R18, R10 ;  /* 0x0000001220057210 */ /* 0x000fc60007ffe00a */
[----:B------:R-:W1:Y:S01]  /*c100*/  @P1 LDC R0, c[0x0][0x434] ;  /* 0x00010d00ff001b82 */ /* 0x000e620000000800 */
[C---:B------:R-:W-:Y:S01]  /*c110*/  ISETP.GE.AND P0, PT, R5.reuse, UR38, PT ;  /* 0x0000002605007c0c */ /* 0x040fe2000bf06270 */
[----:B-----5:R-:W-:Y:S01]  /*c120*/  IMAD.IADD R11, R5, 0x1, R16 ;  /* 0x00000001050b7824 */ /* 0x020fe200078e0210 */
[----:B------:R-:W-:-:S03]  /*c130*/  @P1 LOP3.LUT R23, R23, 0x8, RZ, 0xfc, !PT ;  /* 0x0000000817171812 */ /* 0x000fc600078efcff */
[----:B------:R-:W-:Y:S02]  /*c140*/  IMAD.MOV.U32 R9, RZ, RZ, R11 ;  /* 0x000000ffff097224 */ /* 0x000fe400078e000b */
[----:B0-----:R-:W0:Y:S08]  /*c150*/  @P1 LDC R3, c[0x0][0x438] ;  /* 0x00010e00ff031b82 */ /* 0x001e300000000800 */
[----:B------:R-:W4:Y:S08]  /*c160*/  @!P0 LDC.64 R6, c[0x0][0x428] ;  /* 0x00010a00ff068b82 */ /* 0x000f300000000a00 */
[----:B------:R-:W2:Y:S01]  /*c170*/  @!P0 LDC.64 R4, c[0x0][0x418] ;  /* 0x00010600ff048b82 */ /* 0x000ea20000000a00 */
[----:B-1----:R-:W-:-:S05]  /*c180*/  @P1 IMAD.HI.U32 R0, R11, R0, RZ ;  /* 0x000000000b001227 */ /* 0x002fca00078e00ff */
[----:B0-----:R-:W-:-:S04]  /*c190*/  @P1 SHF.R.U32.HI R9, RZ, R3, R0 ;  /* 0x00000003ff091219 */ /* 0x001fc80000011600 */
[--C-:B------:R-:W-:Y:S01]  /*c1a0*/  @!P0 SHF.R.S32.HI R3, RZ, 0x1f, R9.reuse ;  /* 0x0000001fff038819 */ /* 0x100fe20000011409 */
[----:B------:R-:W-:Y:S01]  /*c1b0*/  @!P0 IMAD.MOV.U32 R2, RZ, RZ, R9 ;  /* 0x000000ffff028224 */ /* 0x000fe200078e0009 */
[----:B------:R-:W-:Y:S01]  /*c1c0*/  UMOV UR4, 0xffffffff ;  /* 0xffffffff00047882 */ /* 0x000fe20000000000 */
[----:B------:R-:W-:Y:S01]  /*c1d0*/  IMAD.MOV.U32 R35, RZ, RZ, 0x20 ;  /* 0x00000020ff237424 */ /* 0x000fe200078e00ff */
[----:B---3--:R-:W-:Y:S01]  /*c1e0*/  SHF.R.S32.HI R12, RZ, 0x1f, R36 ;  /* 0x0000001fff0c7819 */ /* 0x008fe20000011424 */
[----:B----4-:R-:W-:-:S04]  /*c1f0*/  @!P0 IMAD.WIDE.U32 R2, R36, R6, R2 ;  /* 0x0000000624028225 */ /* 0x010fc800078e0002 */
[----:B------:R-:W-:Y:S01]  /*c200*/  @!P0 IMAD R0, R12, R6, RZ ;  /* 0x000000060c008224 */ /* 0x000fe200078e02ff */
[----:B--2---:R-:W-:Y:S01]  /*c210*/  @!P0 LEA R4, P1, R2, R4, 0x2 ;  /* 0x0000000402048211 */ /* 0x004fe200078210ff */
[----:B------:R-:W-:Y:S02]  /*c220*/  STL [R1+0x4], R12 ;  /* 0x0000040c01007387 */ /* 0x000fe40000100800 */
[----:B------:R-:W-:-:S04]  /*c230*/  @!P0 IMAD R7, R36, R7, R0 ;  /* 0x0000000724078224 */ /* 0x000fc800078e0200 */
[----:B------:R-:W-:-:S05]  /*c240*/  @!P0 IMAD.IADD R0, R3, 0x1, R7 ;  /* 0x0000000103008824 */ /* 0x000fca00078e0207 */
[----:B------:R-:W-:Y:S01]  /*c250*/  @!P0 LEA.HI.X R5, R2, R5, R0, 0x2, P1 ;  /* 0x0000000502058211 */ /* 0x000fe200008f1400 */
[----:B------:R-:W-:Y:S02]  /*c260*/  IMAD.MOV.U32 R0, RZ, RZ, RZ ;  /* 0x000000ffff007224 */ /* 0x000fe400078e00ff */
[----:B------:R-:W-:-:S04]  /*c270*/  IMAD.MOV R2, RZ, RZ, -R9 ;  /* 0x000000ffff027224 */ /* 0x000fc800078e0a09 */
[----:B------:R0:W5:Y:S01]  /*c280*/  @!P0 LDG.E R0, desc[UR46][R4.64] ;  /* 0x0000002e04008981 */ /* 0x000162000c1e1900 */
[----:B------:R-:W-:Y:S01]  /*c290*/  R2P PR, R19, 0x6 ;  /* 0x0000000613007804 */ /* 0x000fe20000000000 */
[----:B------:R-:W-:Y:S01]  /*c2a0*/  IMAD.MOV.U32 R7, RZ, RZ, 0x40 ;  /* 0x00000040ff077424 */ /* 0x000fe200078e00ff */
[----:B------:R-:W-:-:S03]  /*c2b0*/  SHF.R.U32.HI R3, RZ, 0x5, R20 ;  /* 0x00000005ff037819 */ /* 0x000fc60000011614 */
[----:B------:R-:W-:Y:S01]  /*c2c0*/  SEL R35, R35, 0xffffffe0, !P1 ;  /* 0xffffffe023237807 */ /* 0x000fe20004800000 */
[----:B0-----:R-:W-:Y:S01]  /*c2d0*/  IMAD R4, R8, R2, R11 ;  /* 0x0000000208047224 */ /* 0x001fe200078e020b */
[----:B------:R-:W-:Y:S02]  /*c2e0*/  SHF.L.U32 R2, R19, 0x7, RZ ;  /* 0x0000000713027819 */ /* 0x000fe400000006ff */
[----:B------:R-:W-:Y:S02]  /*c2f0*/  SEL R5, R7, 0xffffffc0, !P2 ;  /* 0xffffffc007057807 */ /* 0x000fe40005000000 */
[C---:B------:R-:W-:Y:S02]  /*c300*/  LOP3.LUT R8, R2.reuse, 0x400, RZ, 0xc0, !PT ;  /* 0x0000040002087812 */ /* 0x040fe400078ec0ff */
[----:B------:R-:W-:Y:S01]  /*c310*/  LOP3.LUT R6, R2, 0x380, RZ, 0xc0, !PT ;  /* 0x0000038002067812 */ /* 0x000fe200078ec0ff */
[----:B------:R0:W-:Y:S02]  /*c320*/  STL [R1], R5 ;  /* 0x0000000501007387 */ /* 0x0001e40000100800 */
[----:B------:R-:W-:-:S02]  /*c330*/  IMAD R8, R3, 0x800, R8 ;  /* 0x0000080003087824 */ /* 0x000fc400078e0208 */
[----:B------:R-:W-:-:S05]  /*c340*/  IMAD R3, R3, 0x10, R6 ;  /* 0x0000001003037824 */ /* 0x000fca00078e0206 */
[----:B------:R-:W-:Y:S02]  /*c350*/  LOP3.LUT R3, R3, R32, RZ, 0x3c, !PT ;  /* 0x0000002003037212 */ /* 0x000fe400078e3cff */
[----:B0-----:R-:W-:Y:S01]  /*c360*/  LOP3.LUT R5, R6, 0x10, R19, 0xf8, !PT ;  /* 0x0000001006057812 */ /* 0x001fe200078ef813 */
[----:B------:R-:W-:Y:S06]  /*c370*/  BRA.DIV UR4, `(.L_x_46) ;  /* 0x0000004204887947 */ /* 0x000fec000b800000 */
.L_x_98:
[----:B------:R-:W-:Y:S01]  /*c380*/  ULOP3.LUT UR4, UR36, 0x2, URZ, 0xfc, !UPT ;  /* 0x0000000224047892 */ /* 0x000fe2000f8efc3f */
[----:B------:R-:W-:Y:S01]  /*c390*/  LOP3.LUT R5, R5, R32, RZ, 0x3c, !PT ;  /* 0x0000002005057212 */ /* 0x000fe200078e3cff */
[----:B------:R-:W-:Y:S01]  /*c3a0*/  IMAD.U32 R34, RZ, RZ, UR40 ;  /* 0x00000028ff227e24 */ /* 0x000fe2000f8e00ff */
[----:B------:R-:W-:Y:S02]  /*c3b0*/  LOP3.LUT R6, R3, 0xc00, R2, 0xf8, !PT ;  /* 0x00000c0003067812 */ /* 0x000fe400078ef802 */
[----:B------:R-:W-:Y:S01]  /*c3c0*/  ISETP.GE.AND P2, PT, R32, R21, PT ;  /* 0x000000152000720c */ /* 0x000fe20003f46270 */
[----:B------:R-:W-:Y:S01]  /*c3d0*/  IMAD.U32 R2, RZ, RZ, UR4 ;  /* 0x00000004ff027e24 */ /* 0x000fe2000f8e00ff */
[----:B------:R-:W-:Y:S01]  /*c3e0*/  LOP3.LUT R23, R23, 0xfffffffb, RZ, 0xc0, !PT ;  /* 0xfffffffb17177812 */ /* 0x000fe200078ec0ff */
[----:B------:R-:W-:Y:S01]  /*c3f0*/  IMAD.IADD R3, R8, 0x1, R5 ;  /* 0x0000000108037824 */ /* 0x000fe200078e0205 */
[----:B------:R0:W-:Y:S01]  /*c400*/  STL [R1+0x8], R6 ;  /* 0x0000080601007387 */ /* 0x0001e20000100800 */
[----:B------:R-:W-:-:S02]  /*c410*/  LOP3.LUT R17, R32, 0x80, RZ, 0xfc, !PT ;  /* 0x0000008020117812 */ /* 0x000fc400078efcff */
[----:B------:R-:W-:Y:S01]  /*c420*/  ISETP.NE.AND P0, PT, R2, 0x3, PT ;  /* 0x000000030200780c */ /* 0x000fe20003f05270 */
[----:B------:R0:W-:Y:S01]  /*c430*/  STL [R1+0xc], R3 ;  /* 0x00000c0301007387 */ /* 0x0001e20000100800 */
[----:B------:R-:W-:Y:S02]  /*c440*/  LOP3.LUT R23, R23, 0xfffffffd, RZ, 0xc0, !PT ;  /* 0xfffffffd17177812 */ /* 0x000fe400078ec0ff */
[----:B------:R-:W-:Y:S02]  /*c450*/  ISETP.GE.AND P1, PT, R17, R21, PT ;  /* 0x000000151100720c */ /* 0x000fe40003f26270 */
[----:B------:R-:W-:Y:S02]  /*c460*/  @P2 LOP3.LUT R23, R23, 0x2, RZ, 0xfc, !PT ;  /* 0x0000000217172812 */ /* 0x000fe400078efcff */
[----:B------:R-:W-:Y:S02]  /*c470*/  SHF.R.U32.HI R5, RZ, 0x3, R19 ;  /* 0x00000003ff057819 */ /* 0x000fe40000011613 */
[----:B------:R-:W-:-:S03]  /*c480*/  SHF.R.S32.HI R34, RZ, 0x1f, R34 ;  /* 0x0000001fff227819 */ /* 0x000fc60000011422 */
[----:B------:R-:W-:-:S04]  /*c490*/  @P0 LOP3.LUT R23, R23, 0x4, RZ, 0xfc, !PT ;  /* 0x0000000417170812 */ /* 0x000fc800078efcff */
[----:B------:R-:W-:-:S04]  /*c4a0*/  LOP3.LUT R23, R23, 0xfffffffe, RZ, 0xc0, !PT ;  /* 0xfffffffe17177812 */ /* 0x000fc800078ec0ff */
[----:B------:R-:W-:Y:S01]  /*c4b0*/  @P1 LOP3.LUT R23, R23, 0x1, RZ, 0xfc, !PT ;  /* 0x0000000117171812 */ /* 0x000fe200078efcff */
[----:B0-----:R-:W-:Y:S06]  /*c4c0*/  @!P0 BRA `(.L_x_47) ;  /* 0x0000000000048947 */ /* 0x001fec0003800000 */
[----:B------:R-:W-:Y:S01]  /*c4d0*/  BPT.TRAP 0x1 ;  /* 0x000000040000795c */ /* 0x000fe20000300000 */
.L_x_47:
[----:B------:R-:W-:Y:S01]  /*c4e0*/  IMAD.MOV.U32 R19, RZ, RZ, 0x1 ;  /* 0x00000001ff137424 */ /* 0x000fe200078e00ff */
[----:B------:R-:W-:-:S04]  /*c4f0*/  SHF.R.S32.HI R8, RZ, 0x1f, R4 ;  /* 0x0000001fff087819 */ /* 0x000fc80000011404 */
[----:B------:R-:W-:-:S04]  /*c500*/  SHF.L.U32 R19, R19, 0x1f, RZ ;  /* 0x0000001f13137819 */ /* 0x000fc800000006ff */
[----:B------:R-:W0:Y:S02]  /*c510*/  SYNCS.PHASECHK.TRANS64.TRYWAIT P0, [UR42+0x38880], R19 ;  /* 0x03888013ff0075a7 */ /* 0x000e24000800016a */
[----:B0-----:R-:W-:Y:S05]  /*c520*/  @!P0 BRA `(.L_x_48) ;  /* 0x00000040003c8947 */ /* 0x001fea0003800000 */
.L_x_99:
[----:B------:R-:W-:Y:S01]  /*c530*/  ULDC.64 UR4, c[0x0][0x328] ;  /* 0x0000ca0000047ab9 */ /* 0x000fe20000000a00 */
[----:B-----5:R-:W-:Y:S01]  /*c540*/  SHF.R.S32.HI R9, RZ, 0x1f, R0 ;  /* 0x0000001fff097819 */ /* 0x020fe20000011400 */
[----:B------:R-:W-:Y:S01]  /*c550*/  IMAD R3, R8, UR4, RZ ;  /* 0x0000000408037c24 */ /* 0x000fe2000f8e02ff */
[----:B------:R-:W-:Y:S01]  /*c560*/  R2UR UR6, R34 ;  /* 0x00000000220672ca */ /* 0x000fe200000e0000 */
[----:B------:R-:W-:Y:S01]  /*c570*/  IMAD.SHL.U32 R37, R20, 0x10, RZ ;  /* 0x0000001014257824 */ /* 0x000fe200078e00ff */
[----:B------:R-:W-:Y:S01]  /*c580*/  LOP3.LUT R23, R23, 0xffffff7f, RZ, 0xc0, !PT ;  /* 0xffffff7f17177812 */ /* 0x000fe200078ec0ff */
[C---:B------:R-:W-:Y:S02]  /*c590*/  IMAD R7, R4.reuse, UR5, R3 ;  /* 0x0000000504077c24 */ /* 0x040fe4000f8e0203 */
[----:B0-----:R-:W-:Y:S01]  /*c5a0*/  IMAD.WIDE.U32 R2, R4, UR4, RZ ;  /* 0x0000000404027c25 */ /* 0x001fe2000f8e00ff */
[----:B------:R-:W-:-:S03]  /*c5b0*/  ULDC.64 UR4, c[0x0][0x338] ;  /* 0x0000ce0000047ab9 */ /* 0x000fc60000000a00 */
[----:B------:R-:W-:Y:S02]  /*c5c0*/  IMAD.IADD R3, R3, 0x1, R7 ;  /* 0x0000000103037824 */ /* 0x000fe400078e0207 */
[----:B------:R-:W-:Y:S02]  /*c5d0*/  IMAD R7, R9, UR4, RZ ;  /* 0x0000000409077c24 */ /* 0x000fe4000f8e02ff */
[----:B------:R-:W-:-:S04]  /*c5e0*/  IMAD.WIDE.U32 R2, R0, UR4, R2 ;  /* 0x0000000400027c25 */ /* 0x000fc8000f8e0002 */
[----:B------:R-:W-:Y:S01]  /*c5f0*/  IMAD R7, R0, UR5, R7 ;  /* 0x0000000500077c24 */ /* 0x000fe2000f8e0207 */
[----:B------:R-:W-:-:S03]  /*c600*/  ULDC.64 UR4, c[0x0][0x330] ;  /* 0x0000cc0000047ab9 */ /* 0x000fc60000000a00 */
[----:B------:R-:W-:Y:S02]  /*c610*/  IMAD.IADD R3, R3, 0x1, R7 ;  /* 0x0000000103037824 */ /* 0x000fe400078e0207 */
[----:B------:R-:W-:Y:S01]  /*c620*/  IMAD.U32 R7, RZ, RZ, UR4 ;  /* 0x00000004ff077e24 */ /* 0x000fe2000f8e00ff */
[----:B------:R-:W-:-:S03]  /*c630*/  UIMAD UR4, UR6, UR4, URZ ;  /* 0x00000004060472a4 */ /* 0x000fc6000f8e023f */
[----:B------:R-:W-:Y:S01]  /*c640*/  IMAD.WIDE.U32 R2, R7, UR40, R2 ;  /* 0x0000002807027c25 */ /* 0x000fe2000f8e0002 */
[----:B------:R-:W-:Y:S01]  /*c650*/  ULDC.64 UR6, c[0x0][0x318] ;  /* 0x0000c60000067ab9 */ /* 0x000fe20000000a00 */
[----:B------:R-:W-:Y:S02]  /*c660*/  UIMAD UR4, UR40, UR5, UR4 ;  /* 0x00000005280472a4 */ /* 0x000fe4000f8e0204 */
[----:B------:R-:W-:Y:S01]  /*c670*/  IMAD.U32 R7, RZ, RZ, UR7 ;  /* 0x00000007ff077e24 */ /* 0x000fe2000f8e00ff */
[----:B------:R-:W-:Y:S02]  /*c680*/  IADD3 R6, P0, R2, UR6, RZ ;  /* 0x0000000602067c10 */ /* 0x000fe4000ff1e0ff */
[----:B------:R-:W-:Y:S02]  /*c690*/  SHF.L.U32 R2, R5, 0x4, RZ ;  /* 0x0000000405027819 */ /* 0x000fe400000006ff */
[----:B------:R-:W-:Y:S01]  /*c6a0*/  IADD3.X R7, R7, UR4, R3, P0, !PT ;  /* 0x0000000407077c10 */ /* 0x000fe200087fe403 */
[----:B------:R-:W-:Y:S01]  /*c6b0*/  IMAD.SHL.U32 R3, R5, 0x80, RZ ;  /* 0x0000008005037824 */ /* 0x000fe200078e00ff */
[----:B------:R-:W-:Y:S01]  /*c6c0*/  IADD3 R5, -R18, UR38, -R10 ;  /* 0x0000002612057c10 */ /* 0x000fe2000fffe90a */
[----:B------:R-:W-:-:S03]  /*c6d0*/  UMOV UR4, 0xffffffff ;  /* 0xffffffff00047882 */ /* 0x000fc60000000000 */
[----:B------:R-:W-:Y:S02]  /*c6e0*/  ISETP.GE.AND P0, PT, R5, 0x1, PT ;  /* 0x000000010500780c */ /* 0x000fe40003f06270 */
[----:B------:R-:W-:-:S04]  /*c6f0*/  LOP3.LUT R3, R32, 0x380, R3, 0xf8, !PT ;  /* 0x0000038020037812 */ /* 0x000fc800078ef803 */
[----:B------:R-:W-:-:S04]  /*c700*/  LOP3.LUT R2, R3, 0x70, R2, 0x78, !PT ;  /* 0x0000007003027812 */ /* 0x000fc800078e7802 */
[----:B------:R-:W-:-:S03]  /*c710*/  LOP3.LUT R37, R2, 0x400, R37, 0xf8, !PT ;  /* 0x0000040002257812 */ /* 0x000fc600078ef825 */
[----:B------:R-:W-:Y:S01]  /*c720*/  @P0 LOP3.LUT R23, R23, 0x80, RZ, 0xfc, !PT ;  /* 0x0000008017170812 */ /* 0x000fe200078efcff */
[----:B------:R-:W-:Y:S06]  /*c730*/  BRA.DIV UR4, `(.L_x_49) ;  /* 0x0000003e04d07947 */ /* 0x000fec000b800000 */
[----:B------:R-:W0:Y:S01]  /*c740*/  SHFL.IDX PT, R14, R6, RZ, 0x181f ;  /* 0x00181fff060e7589 */ /* 0x000e2200000e0000 */
[----:B------:R-:W1:Y:S01]  /*c750*/  LDC R11, c[0x0][0x2f4] ;  /* 0x0000bd00ff0b7b82 */ /* 0x000e620000000800 */
[----:B------:R-:W-:Y:S01]  /*c760*/  VIADD R22, R37, UR42 ;  /* 0x0000002a25167c36 */ /* 0x000fe20008000000 */
[----:B------:R-:W-:Y:S01]  /*c770*/  ISETP.GE.AND P3, PT, R5, 0x11, PT ;  /* 0x000000110500780c */ /* 0x000fe20003f66270 */
[----:B------:R-:W2:Y:S01]  /*c780*/  SHFL.IDX PT, R3, R7, RZ, 0x181f ;  /* 0x00181fff07037589 */ /* 0x000ea200000e0000 */
[----:B------:R-:W-:Y:S02]  /*c790*/  LOP3.LUT R23, R23, 0xffffffdf, RZ, 0xc0, !PT ;  /* 0xffffffdf17177812 */ /* 0x000fe400078ec0ff */
[C---:B------:R-:W-:Y:S01]  /*c7a0*/  ISETP.GE.AND P6, PT, R5.reuse, 0x71, PT ;  /* 0x000000710500780c */ /* 0x040fe20003fc6270 */
[----:B------:R-:W-:Y:S01]  /*c7b0*/  SHFL.IDX PT, R10, R7, 0x7, 0x181f ;  /* 0x00f81f00070a7f89 */ /* 0x000fe200000e0000 */
[C---:B------:R-:W-:Y:S02]  /*c7c0*/  ISETP.GE.AND P5, PT, R5.reuse, 0x31, PT ;  /* 0x000000310500780c */ /* 0x040fe40003fa6270 */
[----:B------:R-:W-:-:S05]  /*c7d0*/  ISETP.GE.AND P4, PT, R5, 0x41, PT ;  /* 0x000000410500780c */ /* 0x000fca0003f86270 */
[----:B------:R-:W-:Y:S02]  /*c7e0*/  @P3 LOP3.LUT R23, R23, 0x20, RZ, 0xfc, !PT ;  /* 0x0000002017173812 */ /* 0x000fe400078efcff */
[----:B------:R-:W-:Y:S02]  /*c7f0*/  ISETP.GE.AND P3, PT, R5, 0x51, PT ;  /* 0x000000510500780c */ /* 0x000fe40003f66270 */
[----:B------:R-:W-:Y:S02]  /*c800*/  LOP3.LUT R23, R23, 0xffffffef, RZ, 0xc0, !PT ;  /* 0xffffffef17177812 */ /* 0x000fe400078ec0ff */
[C---:B0-----:R-:W-:Y:S02]  /*c810*/  IADD3 R2, P0, R32.reuse, R14, RZ ;  /* 0x0000000e20027210 */ /* 0x041fe40007f1e0ff */
[----:B-1----:R-:W-:Y:S01]  /*c820*/  ISETP.GE.AND P1, PT, R32, R11, PT ;  /* 0x0000000b2000720c */ /* 0x002fe20003f26270 */
[----:B------:R-:W0:Y:S02]  /*c830*/  SHFL.IDX PT, R14, R6, 0x1, 0x181f ;  /* 0x00381f00060e7f89 */ /* 0x000e2400000e0000 */
[----:B--2---:R-:W-:Y:S01]  /*c840*/  IMAD.X R3, RZ, RZ, R3, P0 ;  /* 0x000000ffff037224 */ /* 0x004fe200000e0603 */
[----:B------:R-:W-:-:S13]  /*c850*/  ISETP.LT.OR P0, PT, R5, 0x1, P1 ;  /* 0x000000010500780c */ /* 0x000fda0000f01670 */
[----:B------:R-:W-:Y:S01]  /*c860*/  LDGSTS.E.BYPASS.LTC128B.128 [R22+0x10400], desc[UR46][R2.64], !P0 ;  /* 0x1040000002167fae */ /* 0x000fe2000c101d6e */
[----:B------:R-:W-:-:S04]  /*c870*/  ISETP.GE.AND P0, PT, R17, R11, PT ;  /* 0x0000000b1100720c */ /* 0x000fc80003f06270 */
[----:B------:R-:W-:-:S13]  /*c880*/  ISETP.LT.OR P2, PT, R5, 0x1, P0 ;  /* 0x000000010500780c */ /* 0x000fda0000741670 */
[----:B------:R1:W-:Y:S04]  /*c890*/  LDGSTS.E.BYPASS.LTC128B.128 [R22+0x14400], desc[UR46][R2.64+0x80], !P2 ;  /* 0x1440008002167fae */ /* 0x0003e8000d101d6e */
[----:B-1----:R-:W1:Y:S01]  /*c8a0*/  SHFL.IDX PT, R3, R7, 0x1, 0x181f ;  /* 0x00381f0007037f89 */ /* 0x002e6200000e0000 */
[----:B0-----:R-:W-:-:S03]  /*c8b0*/  IADD3 R2, P2, R32, R14, RZ ;  /* 0x0000000e20027210 */ /* 0x001fc60007f5e0ff */
[----:B------:R-:W0:Y:S02]  /*c8c0*/  SHFL.IDX PT, R14, R6, 0x2, 0x181f ;  /* 0x00581f00060e7f89 */ /* 0x000e2400000e0000 */
[----:B-1----:R-:W-:Y:S01]  /*c8d0*/  IMAD.X R3, RZ, RZ, R3, P2 ;  /* 0x000000ffff037224 */ /* 0x002fe200010e0603 */
[----:B------:R-:W-:-:S13]  /*c8e0*/  ISETP.LT.OR P2, PT, R5, 0x11, P1 ;  /* 0x000000110500780c */ /* 0x000fda0000f41670 */
[----:B------:R-:W-:Y:S01]  /*c8f0*/  LDGSTS.E.BYPASS.LTC128B.128 [R22+0x10c00], desc[UR46][R2.64], !P2 ;  /* 0x10c0000002167fae */ /* 0x000fe2000d101d6e */
        /* <DEDUP_REMOVED lines=36> */
[----:B------:R0:W2:Y:S02]  /*cb40*/  SHFL.IDX PT, R14, R6, 0x7, 0x181f ;  /* 0x00f81f00060e7f89 */ /* 0x0000a400000e0000 */
[----:B-1----:R-:W-:Y:S01]  /*cb50*/  IMAD.X R3, RZ, RZ, R3, P2 ;  /* 0x000000ffff037224 */ /* 0x002fe200010e0603 */
[----:B------:R-:W-:-:S13]  /*cb60*/  ISETP.LT.OR P2, PT, R5, 0x61, P1 ;  /* 0x000000610500780c */ /* 0x000fda0000f41670 */
[----:B------:R0:W-:Y:S01]  /*cb70*/  LDGSTS.E.BYPASS.LTC128B.128 [R22+0x13400], desc[UR46][R2.64], !P2 ;  /* 0x1340000002167fae */ /* 0x0001e2000d101d6e */
[----:B------:R-:W-:-:S13]  /*cb80*/  ISETP.LT.OR P2, PT, R5, 0x61, P0 ;  /* 0x000000610500780c */ /* 0x000fda0000741670 */
[----:B------:R0:W-:Y:S01]  /*cb90*/  LDGSTS.E.BYPASS.LTC128B.128 [R22+0x17400], desc[UR46][R2.64+0x80], !P2 ;  /* 0x1740008002167fae */ /* 0x0001e2000d101d6e */
[----:B------:R-:W-:-:S13]  /*cba0*/  ISETP.GE.AND P2, PT, R5, 0x21, PT ;  /* 0x000000210500780c */ /* 0x000fda0003f46270 */
[----:B------:R-:W-:Y:S02]  /*cbb0*/  @P2 LOP3.LUT R23, R23, 0x10, RZ, 0xfc, !PT ;  /* 0x0000001017172812 */ /* 0x000fe400078efcff */
[----:B------:R-:W-:Y:S02]  /*cbc0*/  ISETP.GE.AND P2, PT, R5, 0x61, PT ;  /* 0x000000610500780c */ /* 0x000fe40003f46270 */
[----:B------:R-:W-:-:S04]  /*cbd0*/  LOP3.LUT R23, R23, 0xffffffbf, RZ, 0xc0, !PT ;  /* 0xffffffbf17177812 */ /* 0x000fc800078ec0ff */
[----:B0-2---:R-:W-:-:S07]  /*cbe0*/  @P6 LOP3.LUT R23, R23, 0x40, RZ, 0xfc, !PT ;  /* 0x0000004017176812 */ /* 0x005fce00078efcff */
.L_x_117:
[C---:B------:R-:W-:Y:S02]  /*cbf0*/  ISETP.LT.OR P1, PT, R5.reuse, 0x71, P1 ;  /* 0x000000710500780c */ /* 0x040fe40000f21670 */
[----:B------:R-:W-:Y:S02]  /*cc00*/  ISETP.LT.OR P0, PT, R5, 0x71, P0 ;  /* 0x000000710500780c */ /* 0x000fe40000701670 */
[----:B------:R-:W-:-:S05]  /*cc10*/  IADD3 R2, P6, R32, R14, RZ ;  /* 0x0000000e20027210 */ /* 0x000fca0007fde0ff */
[----:B------:R-:W-:-:S05]  /*cc20*/  IMAD.X R3, RZ, RZ, R10, P6 ;  /* 0x000000ffff037224 */ /* 0x000fca00030e060a */
[----:B------:R-:W-:Y:S01]  /*cc30*/  @!PT LDS RZ, [RZ] ;  /* 0x00000000fffff984 */ /* 0x000fe20000000800 */
[----:B------:R-:W-:Y:S01]  /*cc40*/  @!PT LDS RZ, [RZ] ;  /* 0x00000000fffff984 */ /* 0x000fe20000000800 */
[----:B------:R-:W-:Y:S01]  /*cc50*/  @!PT LDS RZ, [RZ] ;  /* 0x00000000fffff984 */ /* 0x000fe20000000800 */
[----:B------:R0:W-:Y:S04]  /*cc60*/  LDGSTS.E.BYPASS.LTC128B.128 [R22+0x13c00], desc[UR46][R2.64], !P1 ;  /* 0x13c0000002167fae */ /* 0x0001e8000c901d6e */
[----:B------:R0:W-:Y:S01]  /*cc70*/  LDGSTS.E.BYPASS.LTC128B.128 [R22+0x17c00], desc[UR46][R2.64+0x80], !P0 ;  /* 0x17c0008002167fae */ /* 0x0001e2000c101d6e */
[----:B------:R-:W-:Y:S01]  /*cc80*/  NOP ;  /* 0x0000000000007918 */ /* 0x000fe20000000000 */
[----:B------:R-:W-:Y:S02]  /*cc90*/  SYNCS.ARRIVE.TRANS64.RED.A0T1 RZ, [UR42+0x38870], RZ ;  /* 0x038870ffffff79a7 */ /* 0x000fe4000820042a */
[----:B------:R-:W-:Y:S01]  /*cca0*/  ARRIVES.LDGSTSBAR.64.TRANSCNT [UR42+0x38870] ;  /* 0x03887000ff0079b0 */ /* 0x000fe20008000aaa */
[----:B------:R-:W-:Y:S01]  /*ccb0*/  NOP ;  /* 0x0000000000007918 */ /* 0x000fe20000000000 */
[----:B------:R-:W-:-:S06]  /*ccc0*/  ULOP3.LUT UR4, UR36, 0x2, URZ, 0xfc, !UPT ;  /* 0x0000000224047892 */ /* 0x000fcc000f8efc3f */
[----:B------:R-:W-:-:S05]  /*ccd0*/  IMAD.U32 R6, RZ, RZ, UR4 ;  /* 0x00000004ff067e24 */ /* 0x000fca000f8e00ff */
[----:B------:R-:W-:-:S13]  /*cce0*/  ISETP.NE.AND P6, PT, R6, 0x3, PT ;  /* 0x000000030600780c */ /* 0x000fda0003fc5270 */
[----:B0-----:R-:W-:Y:S05]  /*ccf0*/  @!P6 BRA `(.L_x_50) ;  /* 0x000000000004e947 */ /* 0x001fea0003800000 */
[----:B------:R-:W-:Y:S01]  /*cd00*/  BPT.TRAP 0x1 ;  /* 0x000000040000795c */ /* 0x000fe20000300000 */
.L_x_50:
[----:B------:R-:W-:Y:S01]  /*cd10*/  SYNCS.ARRIVE.TRANS64.A1T0 RZ, [UR42+0x38870], RZ ;  /* 0x038870ffffff79a7 */ /* 0x000fe2000810002a */
[----:B------:R-:W-:Y:S05]  /*cd20*/  @!P6 BRA `(.L_x_51) ;  /* 0x000000000004e947 */ /* 0x000fea0003800000 */
[----:B------:R-:W-:Y:S01]  /*cd30*/  BPT.TRAP 0x1 ;  /* 0x000000040000795c */ /* 0x000fe20000300000 */
.L_x_51:
[----:B------:R-:W0:Y:S02]  /*cd40*/  SYNCS.PHASECHK.TRANS64.TRYWAIT P0, [UR42+0x38840], R19 ;  /* 0x03884013ff0075a7 */ /* 0x000e24000800016a */
[----:B0-----:R-:W-:Y:S05]  /*cd50*/  @!P0 BRA `(.L_x_52) ;  /* 0x0000004000f48947 */ /* 0x001fea0003800000 */
.L_x_118:
[----:B------:R-:W-:Y:S01]  /*cd60*/  ULDC.64 UR4, c[0x0][0x300] ;  /* 0x0000c00000047ab9 */ /* 0x000fe20000000a00 */
[----:B------:R-:W-:Y:S01]  /*cd70*/  R2UR UR6, R34 ;  /* 0x00000000220672ca */ /* 0x000fe200000e0000 */
[----:B------:R-:W-:Y:S01]  /*cd80*/  IMAD R3, R8, UR4, RZ ;  /* 0x0000000408037c24 */ /* 0x000fe2000f8e02ff */
[----:B------:R-:W1:Y:S03]  /*cd90*/  LDC R10, c[0x0][0x2f4] ;  /* 0x0000bd00ff0a7b82 */ /* 0x000e660000000800 */
[C---:B------:R-:W-:Y:S02]  /*cda0*/  IMAD R5, R4.reuse, UR5, R3 ;  /* 0x0000000504057c24 */ /* 0x040fe4000f8e0203 */
[----:B0-----:R-:W-:Y:S01]  /*cdb0*/  IMAD.WIDE.U32 R2, R4, UR4, RZ ;  /* 0x0000000404027c25 */ /* 0x001fe2000f8e00ff */
[----:B------:R-:W-:-:S03]  /*cdc0*/  ULDC.64 UR4, c[0x0][0x310] ;  /* 0x0000c40000047ab9 */ /* 0x000fc60000000a00 */
[----:B------:R-:W-:Y:S02]  /*cdd0*/  IMAD.IADD R3, R3, 0x1, R5 ;  /* 0x0000000103037824 */ /* 0x000fe400078e0205 */
[----:B------:R-:W-:Y:S02]  /*cde0*/  IMAD R9, R9, UR4, RZ ;  /* 0x0000000409097c24 */ /* 0x000fe4000f8e02ff */
[----:B------:R-:W-:-:S04]  /*cdf0*/  IMAD.WIDE.U32 R2, R0, UR4, R2 ;  /* 0x0000000400027c25 */ /* 0x000fc8000f8e0002 */
[----:B------:R-:W-:Y:S01]  /*ce00*/  IMAD R9, R0, UR5, R9 ;  /* 0x0000000500097c24 */ /* 0x000fe2000f8e0209 */
[----:B------:R-:W-:Y:S02]  /*ce10*/  ULDC.64 UR4, c[0x0][0x308] ;  /* 0x0000c20000047ab9 */ /* 0x000fe40000000a00 */
[----:B------:R-:W-:Y:S01]  /*ce20*/  MOV R5, UR4 ;  /* 0x0000000400057c02 */ /* 0x000fe20008000f00 */
[----:B------:R-:W-:Y:S01]  /*ce30*/  IMAD.IADD R3, R3, 0x1, R9 ;  /* 0x0000000103037824 */ /* 0x000fe200078e0209 */
[----:B------:R-:W-:Y:S01]  /*ce40*/  UIMAD UR4, UR6, UR4, URZ ;  /* 0x00000004060472a4 */ /* 0x000fe2000f8e023f */
[----:B-1----:R-:W-:Y:S02]  /*ce50*/  ISETP.GE.AND P1, PT, R17, R10, PT ;  /* 0x0000000a1100720c */ /* 0x002fe40003f26270 */
[----:B------:R-:W-:Y:S01]  /*ce60*/  IMAD.WIDE.U32 R2, R5, UR40, R2 ;  /* 0x0000002805027c25 */ /* 0x000fe2000f8e0002 */
[----:B------:R-:W-:Y:S01]  /*ce70*/  ULDC.64 UR6, c[0x0][0x2e8] ;  /* 0x0000ba0000067ab9 */ /* 0x000fe20000000a00 */
[----:B------:R-:W-:-:S02]  /*ce80*/  UIMAD UR4, UR40, UR5, UR4 ;  /* 0x00000005280472a4 */ /* 0x000fc4000f8e0204 */
[----:B------:R-:W-:Y:S01]  /*ce90*/  IMAD.U32 R5, RZ, RZ, UR7 ;  /* 0x00000007ff057e24 */ /* 0x000fe2000f8e00ff */
[----:B------:R-:W-:-:S04]  /*cea0*/  IADD3 R0, P0, R2, UR6, RZ ;  /* 0x0000000602007c10 */ /* 0x000fc8000ff1e0ff */
[----:B------:R-:W-:Y:S01]  /*ceb0*/  IADD3.X R4, R5, UR4, R3, P0, !PT ;  /* 0x0000000405047c10 */ /* 0x000fe200087fe403 */
[----:B------:R-:W-:-:S03]  /*cec0*/  UMOV UR4, 0xffffffff ;  /* 0xffffffff00047882 */ /* 0x000fc60000000000 */
[----:B------:R-:W-:Y:S05]  /*ced0*/  BRA.DIV UR4, `(.L_x_53) ;  /* 0x0000004204ac7947 */ /* 0x000fea000b800000 */
[----:B------:R-:W0:Y:S01]  /*cee0*/  SHFL.IDX PT, R14, R0, RZ, 0x181f ;  /* 0x00181fff000e7589 */ /* 0x000e2200000e0000 */
[----:B------:R-:W-:Y:S02]  /*cef0*/  P2R R5, PR, RZ, 0x10 ;  /* 0x00000010ff057803 */ /* 0x000fe40000000000 */
[C---:B------:R-:W-:Y:S01]  /*cf00*/  LOP3.LUT P4, RZ, R23.reuse, 0x80, RZ, 0xc0, !PT ;  /* 0x0000008017ff7812 */ /* 0x040fe2000788c0ff */
[----:B------:R-:W1:Y:S01]  /*cf10*/  SHFL.IDX PT, R2, R4, RZ, 0x181f ;  /* 0x00181fff04027589 */ /* 0x000e6200000e0000 */
[----:B------:R-:W-:Y:S02]  /*cf20*/  ISETP.GE.AND P6, PT, R32, R10, PT ;  /* 0x0000000a2000720c */ /* 0x000fe40003fc6270 */
[----:B------:R-:W-:Y:S02]  /*cf30*/  P2R R7, PR, RZ, 0x8 ;  /* 0x00000008ff077803 */ /* 0x000fe40000000000 */
[----:B------:R-:W-:Y:S02]  /*cf40*/  LOP3.LUT P3, RZ, R23, 0x20, RZ, 0xc0, !PT ;  /* 0x0000002017ff7812 */ /* 0x000fe4000786c0ff */
[----:B------:R-:W-:-:S02]  /*cf50*/  P2R R6, PR, RZ, 0x4 ;  /* 0x00000004ff067803 */ /* 0x000fc40000000000 */
[----:B------:R-:W-:-:S03]  /*cf60*/  LOP3.LUT P2, RZ, R23, 0x10, RZ, 0xc0, !PT ;  /* 0x0000001017ff7812 */ /* 0x000fc6000784c0ff */
[----:B0-----:R-:W-:-:S05]  /*cf70*/  @P4 IADD3 R14, P0, R32, R14, RZ ;  /* 0x0000000e200e4210 */ /* 0x001fca0007f1e0ff */
[----:B-1----:R-:W-:Y:S02]  /*cf80*/  @P4 IMAD.X R3, RZ, RZ, R2, P0 ;  /* 0x000000ffff034224 */ /* 0x002fe400000e0602 */
[----:B------:R-:W-:Y:S02]  /*cf90*/  @P4 IMAD.MOV.U32 R2, RZ, RZ, R14 ;  /* 0x000000ffff024224 */ /* 0x000fe400078e000e */
[----:B------:R-:W0:Y:S04]  /*cfa0*/  SHFL.IDX PT, R14, R0, 0x1, 0x181f ;  /* 0x00381f00000e7f89 */ /* 0x000e2800000e0000 */
[----:B------:R-:W-:Y:S04]  /*cfb0*/  @P4 LDGSTS.E.BYPASS.LTC128B.128 [R22+0x28400], desc[UR46][R2.64], !P6 ;  /* 0x2840000002164fae */ /* 0x000fe8000f101d6e */
[----:B------:R1:W-:Y:S01]  /*cfc0*/  @P4 LDGSTS.E.BYPASS.LTC128B.128 [R22+0x2c400], desc[UR46][R2.64+0x80], !P1 ;  /* 0x2c40008002164fae */ /* 0x0003e2000c901d6e */
[----:B------:R-:W-:-:S03]  /*cfd0*/  ISETP.NE.AND P4, PT, R5, RZ, PT ;  /* 0x000000ff0500720c */ /* 0x000fc60003f85270 */
[----:B------:R-:W2:Y:S01]  /*cfe0*/  SHFL.IDX PT, R5, R4, 0x1, 0x181f ;  /* 0x00381f0004057f89 */ /* 0x000ea200000e0000 */
[----:B0-----:R-:W-:-:S05]  /*cff0*/  @P3 IADD3 R14, P0, R32, R14, RZ ;  /* 0x0000000e200e3210 */ /* 0x001fca0007f1e0ff */
[----:B-1----:R-:W-:Y:S02]  /*d000*/  @P3 IMAD.MOV.U32 R2, RZ, RZ, R14 ;  /* 0x000000ffff023224 */ /* 0x002fe400078e000e */
[----:B------:R-:W0:Y:S01]  /*d010*/  SHFL.IDX PT, R14, R0, 0x2, 0x181f ;  /* 0x00581f00000e7f89 */ /* 0x000e2200000e0000 */
[----:B--2---:R-:W-:-:S04]  /*d020*/  @P3 IMAD.X R5, RZ, RZ, R5, P0 ;  /* 0x000000ffff053224 */ /* 0x004fc800000e0605 */
[----:B------:R-:W-:Y:S02]  /*d030*/  @P3 IMAD.MOV.U32 R3, RZ, RZ, R5 ;  /* 0x000000ffff033224 */ /* 0x000fe400078e0005 */
[----:B------:R-:W1:Y:S04]  /*d040*/  SHFL.IDX PT, R5, R4, 0x2, 0x181f ;  /* 0x00581f0004057f89 */ /* 0x000e6800000e0000 */
[----:B------:R-:W-:Y:S04]  /*d050*/  @P3 LDGSTS.E.BYPASS.LTC128B.128 [R22+0x28c00], desc[UR46][R2.64], !P6 ;  /* 0x28c0000002163fae */ /* 0x000fe8000f101d6e */
[----:B------:R2:W-:Y:S01]  /*d060*/  @P3 LDGSTS.E.BYPASS.LTC128B.128 [R22+0x2cc00], desc[UR46][R2.64+0x80], !P1 ;  /* 0x2cc0008002163fae */ /* 0x0005e2000c901d6e */
[----:B------:R-:W-:-:S02]  /*d070*/  ISETP.NE.AND P3, PT, R7, RZ, PT ;  /* 0x000000ff0700720c */ /* 0x000fc40003f65270 */
[----:B0-----:R-:W-:-:S05]  /*d080*/  @P2 IADD3 R14, P0, R32, R14, RZ ;  /* 0x0000000e200e2210 */ /* 0x001fca0007f1e0ff */
[----:B--2---:R-:W-:Y:S02]  /*d090*/  @P2 IMAD.MOV.U32 R2, RZ, RZ, R14 ;  /* 0x000000ffff022224 */ /* 0x004fe400078e000e */
[----:B------:R-:W0:Y:S01]  /*d0a0*/  SHFL.IDX PT, R14, R0, 0x3, 0x181f ;  /* 0x00781f00000e7f89 */ /* 0x000e2200000e0000 */
[----:B-1----:R-:W-:-:S04]  /*d0b0*/  @P2 IMAD.X R5, RZ, RZ, R5, P0 ;  /* 0x000000ffff052224 */ /* 0x002fc800000e0605 */
        /* <DEDUP_REMOVED lines=13> */
[----:B0-----:R-:W-:-:S04]  /*d190*/  @P4 IADD3 R14, P0, R32, R14, RZ ;  /* 0x0000000e200e4210 */ /* 0x001fc80007f1e0ff */
[----:B--2---:R-:W-:Y:S02]  /*d1a0*/  @P4 MOV R2, R14 ;  /* 0x0000000e00024202 */ /* 0x004fe40000000f00 */
[----:B------:R-:W0:Y:S01]  /*d1b0*/  SHFL.IDX PT, R14, R0, 0x5, 0x181f ;  /* 0x00b81f00000e7f89 */ /* 0x000e2200000e0000 */
[----:B-1----:R-:W-:-:S04]  /*d1c0*/  @P4 IMAD.X R5, RZ, RZ, R5, P0 ;  /* 0x000000ffff054224 */ /* 0x002fc800000e0605 */
[----:B------:R-:W-:Y:S02]  /*d1d0*/  @P4 IMAD.MOV.U32 R3, RZ, RZ, R5 ;  /* 0x000000ffff034224 */ /* 0x000fe400078e0005 */
[----:B------:R-:W1:Y:S04]  /*d1e0*/  SHFL.IDX PT, R5, R4, 0x5, 0x181f ;  /* 0x00b81f0004057f89 */ /* 0x000e6800000e0000 */
[----:B------:R-:W-:Y:S04]  /*d1f0*/  @P4 LDGSTS.E.BYPASS.LTC128B.128 [R22+0x2a400], desc[UR46][R2.64], !P6 ;  /* 0x2a40000002164fae */ /* 0x000fe8000f101d6e */
[----:B------:R2:W-:Y:S01]  /*d200*/  @P4 LDGSTS.E.BYPASS.LTC128B.128 [R22+0x2e400], desc[UR46][R2.64+0x80], !P1 ;  /* 0x2e40008002164fae */ /* 0x0005e2000c901d6e */
[----:B0-----:R-:W-:-:S03]  /*d210*/  @P3 IADD3 R6, P0, R32, R14, RZ ;  /* 0x0000000e20063210 */ /* 0x001fc60007f1e0ff */
[----:B------:R-:W0:Y:S02]  /*d220*/  SHFL.IDX PT, R14, R0, 0x6, 0x181f ;  /* 0x00d81f00000e7f89 */ /* 0x000e2400000e0000 */
[----:B--2---:R-:W-:Y:S02]  /*d230*/  @P3 IMAD.MOV.U32 R2, RZ, RZ, R6 ;  /* 0x000000ffff023224 */ /* 0x004fe400078e0006 */
[----:B-1----:R-:W-:Y:S02]  /*d240*/  @P3 IMAD.X R7, RZ, RZ, R5, P0 ;  /* 0x000000ffff073224 */ /* 0x002fe400000e0605 */
[----:B------:R-:W1:Y:S02]  /*d250*/  SHFL.IDX PT, R5, R4, 0x6, 0x181f ;  /* 0x00d81f0004057f89 */ /* 0x000e6400000e0000 */
[----:B------:R-:W-:-:S05]  /*d260*/  @P3 IMAD.MOV.U32 R3, RZ, RZ, R7 ;  /* 0x000000ffff033224 */ /* 0x000fca00078e0007 */
[----:B------:R-:W-:Y:S04]  /*d270*/  @P3 LDGSTS.E.BYPASS.LTC128B.128 [R22+0x2ac00], desc[UR46][R2.64], !P6 ;  /* 0x2ac0000002163fae */ /* 0x000fe8000f101d6e */
[----:B------:R2:W-:Y:S01]  /*d280*/  @P3 LDGSTS.E.BYPASS.LTC128B.128 [R22+0x2ec00], desc[UR46][R2.64+0x80], !P1 ;  /* 0x2ec0008002163fae */ /* 0x0005e2000c901d6e */
[----:B0-----:R-:W-:-:S05]  /*d290*/  @P2 IADD3 R14, P0, R32, R14, RZ ;  /* 0x0000000e200e2210 */ /* 0x001fca0007f1e0ff */
[----:B--2---:R-:W-:Y:S02]  /*d2a0*/  @P2 IMAD.MOV.U32 R2, RZ, RZ, R14 ;  /* 0x000000ffff022224 */ /* 0x004fe400078e000e */
[----:B-1----:R-:W-:Y:S01]  /*d2b0*/  @P2 IMAD.X R5, RZ, RZ, R5, P0 ;  /* 0x000000ffff052224 */ /* 0x002fe200000e0605 */
[----:B------:R0:W1:Y:S03]  /*d2c0*/  SHFL.IDX PT, R14, R0, 0x7, 0x181f ;  /* 0x00f81f00000e7f89 */ /* 0x00006600000e0000 */
[----:B------:R-:W-:Y:S02]  /*d2d0*/  @P2 IMAD.MOV.U32 R3, RZ, RZ, R5 ;  /* 0x000000ffff032224 */ /* 0x000fe400078e0005 */
[----:B------:R0:W2:Y:S04]  /*d2e0*/  SHFL.IDX PT, R5, R4, 0x7, 0x181f ;  /* 0x00f81f0004057f89 */ /* 0x0000a800000e0000 */
[----:B------:R0:W-:Y:S04]  /*d2f0*/  @P2 LDGSTS.E.BYPASS.LTC128B.128 [R22+0x2b400], desc[UR46][R2.64], !P6 ;  /* 0x2b40000002162fae */ /* 0x0001e8000f101d6e */
[----:B------:R0:W-:Y:S02]  /*d300*/  @P2 LDGSTS.E.BYPASS.LTC128B.128 [R22+0x2f400], desc[UR46][R2.64+0x80], !P1 ;  /* 0x2f40008002162fae */ /* 0x0001e4000c901d6e */
.L_x_136:
[----:B------:R-:W-:Y:S02]  /*d310*/  LOP3.LUT P2, RZ, R23, 0x40, RZ, 0xc0, !PT ;  /* 0x0000004017ff7812 */ /* 0x000fe4000784c0ff */
[----:B------:R-:W-:-:S11]  /*d320*/  ISETP.GE.AND P3, PT, R32, R10, PT ;  /* 0x0000000a2000720c */ /* 0x000fd60003f66270 */
[----:B01----:R-:W-:-:S05]  /*d330*/  @P2 IADD3 R2, P0, R32, R14, RZ ;  /* 0x0000000e20022210 */ /* 0x003fca0007f1e0ff */
[----:B--2---:R-:W-:-:S05]  /*d340*/  @P2 IMAD.X R3, RZ, RZ, R5, P0 ;  /* 0x000000ffff032224 */ /* 0x004fca00000e0605 */
[----:B------:R-:W-:Y:S01]  /*d350*/  @!PT LDS RZ, [RZ] ;  /* 0x00000000fffff984 */ /* 0x000fe20000000800 */
[----:B------:R-:W-:Y:S01]  /*d360*/  @!PT LDS RZ, [RZ] ;  /* 0x00000000fffff984 */ /* 0x000fe20000000800 */
[----:B------:R-:W-:Y:S01]  /*d370*/  @!PT LDS RZ, [RZ] ;  /* 0x00000000fffff984 */ /* 0x000fe20000000800 */
[----:B------:R0:W-:Y:S04]  /*d380*/  @P2 LDGSTS.E.BYPASS.LTC128B.128 [R22+0x2bc00], desc[UR46][R2.64], !P3 ;  /* 0x2bc0000002162fae */ /* 0x0001e8000d901d6e */
[----:B------:R0:W-:Y:S01]  /*d390*/  @P2 LDGSTS.E.BYPASS.LTC128B.128 [R22+0x2fc00], desc[UR46][R2.64+0x80], !P1 ;  /* 0x2fc0008002162fae */ /* 0x0001e2000c901d6e */
        /* <DEDUP_REMOVED lines=9> */
.L_x_54:
[----:B------:R-:W-:Y:S01]  /*d430*/  SYNCS.ARRIVE.TRANS64.A1T0 RZ, [UR42+0x38830], RZ ;  /* 0x038830ffffff79a7 */ /* 0x000fe2000810002a */
[----:B------:R-:W-:Y:S05]  /*d440*/  WARPSYNC.ALL ;  /* 0x0000000000007948 */ /* 0x000fea0003800000 */
[----:B------:R-:W-:Y:S01]  /*d450*/  UIADD3 UR5, UR42, 0x20400, URZ ;  /* 0x000204002a057890 */ /* 0x000fe2000fffe03f */
[----:B------:R-:W-:Y:S01]  /*d460*/  R2UR UR4, R34 ;  /* 0x00000000220472ca */ /* 0x000fe200000e0000 */
[----:B------:R-:W-:Y:S01]  /*d470*/  ULDC.64 UR6, c[0x0][0x2d8] ;  /* 0x0000b60000067ab9 */ /* 0x000fe20000000a00 */
[----:B------:R-:W-:Y:S01]  /*d480*/  SHF.R.S32.HI R19, RZ, 0x1f, R24 ;  /* 0x0000001fff137819 */ /* 0x000fe20000011418 */
[----:B------:R-:W-:Y:S02]  /*d490*/  ULOP3.LUT UP0, URZ, UR5, 0x3ff, URZ, 0xc0, !UPT ;  /* 0x000003ff053f7892 */ /* 0x000fe4000f80c03f */
[----:B------:R-:W-:Y:S01]  /*d4a0*/  UIMAD.WIDE.U32 UR38, UR40, UR6, URZ ;  /* 0x00000006282672a5 */ /* 0x000fe2000f8e003f */
[----:B------:R-:W-:Y:S03]  /*d4b0*/  BAR.SYNC.DEFER_BLOCKING 0x8, 0x180 ;  /* 0x0206000000007b1d */ /* 0x000fe60000010000 */
[----:B------:R-:W-:-:S04]  /*d4c0*/  PLOP3.LUT P0, PT, PT, PT, UP0, 0x80, 0x0 ;  /* 0x000000000000781c */ /* 0x000fc80003f0f008 */
[----:B------:R-:W-:-:S04]  /*d4d0*/  UIMAD UR4, UR4, UR6, URZ ;  /* 0x00000006040472a4 */ /* 0x000fc8000f8e023f */
[----:B------:R-:W-:-:S04]  /*d4e0*/  UIMAD UR4, UR40, UR7, UR4 ;  /* 0x00000007280472a4 */ /* 0x000fc8000f8e0204 */
[----:B------:R-:W-:Y:S01]  /*d4f0*/  UIADD3 UR43, UR39, UR4, URZ ;  /* 0x00000004272b7290 */ /* 0x000fe2000fffe03f */
[----:B------:R-:W-:Y:S11]  /*d500*/  @!P0 BRA `(.L_x_55) ;  /* 0x0000000000408947 */ /* 0x000ff60003800000 */
[----:B------:R-:W-:Y:S01]  /*d510*/  MOV R2, 0x0 ;  /* 0x0000000000027802 */ /* 0x000fe20000000f00 */
[----:B------:R-:W-:Y:S01]  /*d520*/  ULDC.64 UR6, c[0x4][0xc0] ;  /* 0x0100300000067ab9 */ /* 0x000fe20000000a00 */
[----:B------:R-:W-:Y:S01]  /*d530*/  ULDC.64 UR8, c[0x4][0xc8] ;  /* 0x0100320000087ab9 */ /* 0x000fe20000000a00 */
[----:B------:R-:W-:Y:S01]  /*d540*/  ULDC.64 UR4, c[0x4][0x28] ;  /* 0x01000a0000047ab9 */ /* 0x000fe20000000a00 */
[----:B------:R-:W-:Y:S01]  /*d550*/  IMAD.U32 R4, RZ, RZ, UR6 ;  /* 0x00000006ff047e24 */ /* 0x000fe2000f8e00ff */
[----:B------:R-:W-:Y:S01]  /*d560*/  MOV R10, UR4 ;  /* 0x00000004000a7c02 */ /* 0x000fe20008000f00 */
[----:B------:R-:W0:Y:S01]  /*d570*/  LDC.64 R2, c[0x4][R2] ;  /* 0x0100000002027b82 */ /* 0x000e220000000a00 */
[----:B------:R-:W-:Y:S02]  /*d580*/  IMAD.U32 R5, RZ, RZ, UR7 ;  /* 0x00000007ff057e24 */ /* 0x000fe4000f8e00ff */
[----:B------:R-:W-:Y:S02]  /*d590*/  IMAD.U32 R6, RZ, RZ, UR8 ;  /* 0x00000008ff067e24 */ /* 0x000fe4000f8e00ff */
[----:B------:R-:W-:-:S02]  /*d5a0*/  IMAD.U32 R7, RZ, RZ, UR9 ;  /* 0x00000009ff077e24 */ /* 0x000fc4000f8e00ff */
[----:B------:R-:W-:Y:S02]  /*d5b0*/  IMAD.U32 R11, RZ, RZ, UR5 ;  /* 0x00000005ff0b7e24 */ /* 0x000fe4000f8e00ff */
[----:B------:R-:W-:Y:S02]  /*d5c0*/  IMAD.MOV.U32 R8, RZ, RZ, 0x70 ;  /* 0x00000070ff087424 */ /* 0x000fe400078e00ff */
[----:B------:R-:W-:Y:S02]  /*d5d0*/  IMAD.MOV.U32 R12, RZ, RZ, 0x1 ;  /* 0x00000001ff0c7424 */ /* 0x000fe400078e00ff */
[----:B------:R-:W-:-:S07]  /*d5e0*/  IMAD.MOV.U32 R13, RZ, RZ, RZ ;  /* 0x000000ffff0d7224 */ /* 0x000fce00078e00ff */
[----:B------:R-:W-:-:S07]  /*d5f0*/  LEPC R20, `(.L_x_55) ;  /* 0x000000001014794e */ /* 0x000fce0000000000 */
[----:B0-----:R-:W-:Y:S05]  /*d600*/  CALL.ABS.NOINC R2 ;  /* 0x0000000002007343 */ /* 0x001fea0003c00000 */
.L_x_55:
[----:B------:R-:W0:Y:S01]  /*d610*/  LDC R6, c[0x0][0x448] ;  /* 0x00011200ff067b82 */ /* 0x000e220000000800 */
[----:B------:R-:W-:Y:S01]  /*d620*/  IMAD.IADD R0, R32, 0x1, R18 ;  /* 0x0000000120007824 */ /* 0x000fe200078e0212 */
[----:B------:R-:W-:Y:S01]  /*d630*/  ULDC.64 UR4, c[0x0][0x2e0] ;  /* 0x0000b80000047ab9 */ /* 0x000fe20000000a00 */
[----:B------:R-:W-:Y:S01]  /*d640*/  IMAD.U32 R4, RZ, RZ, UR38 ;  /* 0x00000026ff047e24 */ /* 0x000fe2000f8e00ff */
[----:B------:R-:W-:Y:S01]  /*d650*/  ULDC.64 UR6, c[0x0][0x2c8] ;  /* 0x0000b20000067ab9 */ /* 0x000fe20000000a00 */
[----:B------:R-:W-:Y:S02]  /*d660*/  IMAD R7, R25, 0x80, R0 ;  /* 0x0000008019077824 */ /* 0x000fe400078e0200 */
[----:B------:R-:W-:Y:S02]  /*d670*/  IMAD.U32 R5, RZ, RZ, UR39 ;  /* 0x00000027ff057e24 */ /* 0x000fe4000f8e00ff */
[----:B------:R-:W-:Y:S02]  /*d680*/  IMAD.MOV.U32 R5, RZ, RZ, R7 ;  /* 0x000000ffff057224 */ /* 0x000fe400078e0007 */
[----:B------:R-:W-:-:S02]  /*d690*/  IMAD R19, R19, UR4, RZ ;  /* 0x0000000413137c24 */ /* 0x000fc4000f8e02ff */
[----:B------:R-:W-:Y:S02]  /*d6a0*/  IMAD.U32 R3, RZ, RZ, UR43 ;  /* 0x0000002bff037e24 */ /* 0x000fe4000f8e00ff */
[----:B------:R-:W-:Y:S02]  /*d6b0*/  IMAD.MOV.U32 R2, RZ, RZ, R4 ;  /* 0x000000ffff027224 */ /* 0x000fe400078e0004 */
[C---:B------:R-:W-:Y:S02]  /*d6c0*/  IMAD R19, R24.reuse, UR5, R19 ;  /* 0x0000000518137c24 */ /* 0x040fe4000f8e0213 */
[----:B------:R-:W-:Y:S01]  /*d6d0*/  IMAD.WIDE.U32 R2, R24, UR4, R2 ;  /* 0x0000000418027c25 */ /* 0x000fe2000f8e0002 */
[----:B------:R-:W-:-:S03]  /*d6e0*/  ULDC.64 UR4, c[0x0][0x2d0] ;  /* 0x0000b40000047ab9 */ /* 0x000fc60000000a00 */
[----:B------:R-:W-:Y:S01]  /*d6f0*/  IMAD.IADD R3, R3, 0x1, R19 ;  /* 0x0000000103037824 */ /* 0x000fe200078e0213 */
[----:B0-----:R-:W-:-:S13]  /*d700*/  ISETP.NE.AND P0, PT, R6, 0x1, PT ;  /* 0x000000010600780c */ /* 0x001fda0003f05270 */
[----:B------:R-:W0:Y:S08]  /*d710*/  @P0 LDC R8, c[0x0][0x44c] ;  /* 0x00011300ff080b82 */ /* 0x000e300000000800 */
[----:B------:R-:W1:Y:S01]  /*d720*/  @P0 LDC R9, c[0x0][0x450] ;  /* 0x00011400ff090b82 */ /* 0x000e620000000800 */
[----:B0-----:R-:W-:-:S05]  /*d730*/  @P0 IMAD.HI.U32 R0, R7, R8, RZ ;  /* 0x0000000807000227 */ /* 0x001fca00078e00ff */
[----:B-1----:R-:W-:-:S04]  /*d740*/  @P0 SHF.R.U32.HI R5, RZ, R9, R0 ;  /* 0x00000009ff050219 */ /* 0x002fc80000011600 */
[----:B------:R-:W-:Y:S01]  /*d750*/  SHF.R.S32.HI R0, RZ, 0x1f, R5 ;  /* 0x0000001fff007819 */ /* 0x000fe20000011405 */
[----:B------:R-:W-:-:S04]  /*d760*/  IMAD.WIDE.U32 R2, R5, UR4, R2 ;  /* 0x0000000405027c25 */ /* 0x000fc8000f8e0002 */
[----:B------:R-:W-:Y:S01]  /*d770*/  IMAD R0, R0, UR4, RZ ;  /* 0x0000000400007c24 */ /* 0x000fe2000f8e02ff */
[----:B------:R-:W-:Y:S02]  /*d780*/  ULDC UR4, c[0x0][0x2b8] ;  /* 0x0000ae0000047ab9 */ /* 0x000fe40000000800 */
[----:B------:R-:W-:Y:S01]  /*d790*/  ISETP.GE.AND P0, PT, R17, UR4, PT ;  /* 0x0000000411007c0c */ /* 0x000fe2000bf06270 */
[----:B------:R-:W-:Y:S01]  /*d7a0*/  IMAD R9, R5, UR5, R0 ;  /* 0x0000000505097c24 */ /* 0x000fe2000f8e0200 */
[----:B------:R-:W-:Y:S01]  /*d7b0*/  ISETP.GE.AND P1, PT, R32, UR4, PT ;  /* 0x0000000420007c0c */ /* 0x000fe2000bf26270 */
[----:B------:R-:W-:Y:S01]  /*d7c0*/  IMAD.MOV R0, RZ, RZ, -R5 ;  /* 0x000000ffff007224 */ /* 0x000fe200078e0a05 */
[----:B------:R-:W-:Y:S02]  /*d7d0*/  UMOV UR4, 0xffffffff ;  /* 0xffffffff00047882 */ /* 0x000fe40000000000 */
[----:B------:R-:W-:Y:S01]  /*d7e0*/  IADD3 R3, R3, R9, RZ ;  /* 0x0000000903037210 */ /* 0x000fe20007ffe0ff */
[----:B------:R-:W-:-:S04]  /*d7f0*/  IMAD R7, R6, R0, R7 ;  /* 0x0000000006077224 */ /* 0x000fc800078e0207 */
[----:B------:R-:W-:Y:S01]  /*d800*/  IMAD.WIDE.U32 R2, R7, UR6, R2 ;  /* 0x0000000607027c25 */ /* 0x000fe2000f8e0002 */
[----:B------:R-:W-:-:S05]  /*d810*/  SHF.R.S32.HI R0, RZ, 0x1f, R7 ;  /* 0x0000001fff007819 */ /* 0x000fca0000011407 */
[----:B------:R-:W-:-:S04]  /*d820*/  IMAD R0, R0, UR6, RZ ;  /* 0x0000000600007c24 */ /* 0x000fc8000f8e02ff */
[----:B------:R-:W-:Y:S01]  /*d830*/  IMAD R7, R7, UR7, R0 ;  /* 0x0000000707077c24 */ /* 0x000fe2000f8e0200 */
[----:B------:R-:W-:Y:S02]  /*d840*/  ULDC.64 UR6, c[0x0][0x280] ;  /* 0x0000a00000067ab9 */ /* 0x000fe40000000a00 */
[----:B------:R-:W-:-:S04]  /*d850*/  IADD3 R0, P2, R2, UR6, RZ ;  /* 0x0000000602007c10 */ /* 0x000fc8000ff5e0ff */
[----:B------:R-:W-:Y:S01]  /*d860*/  IADD3.X R4, R3, UR7, R7, P2, !PT ;  /* 0x0000000703047c10 */ /* 0x000fe200097fe407 */
[----:B------:R-:W-:Y:S08]  /*d870*/  BRA.DIV UR4, `(.L_x_56) ;  /* 0x0000004204c87947 */ /* 0x000ff0000b800000 */
[----:B------:R-:W0:Y:S01]  /*d880*/  SHFL.IDX PT, R14, R0, RZ, 0x181f ;  /* 0x00181fff000e7589 */ /* 0x000e2200000e0000 */
[----:B------:R-:W-:Y:S02]  /*d890*/  ULDC UR4, c[0x0][0x288] ;  /* 0x0000a20000047ab9 */ /* 0x000fe40000000800 */
[----:B------:R-:W-:Y:S01]  /*d8a0*/  IMAD R5, R6, UR4, RZ ;  /* 0x0000000406057c24 */ /* 0x000fe2000f8e02ff */
[----:B------:R-:W1:Y:S01]  /*d8b0*/  SHFL.IDX PT, R2, R4, RZ, 0x181f ;  /* 0x00181fff04027589 */ /* 0x000e6200000e0000 */
[----:B------:R-:W-:-:S03]  /*d8c0*/  IMAD R6, R25, 0x80, R18 ;  /* 0x0000008019067824 */ /* 0x000fc600078e0212 */
[----:B------:R-:W-:Y:S01]  /*d8d0*/  SHFL.IDX PT, R7, R4, 0x1, 0x181f ;  /* 0x00381f0004077f89 */ /* 0x000fe200000e0000 */
[C---:B------:R-:W-:Y:S01]  /*d8e0*/  VIADD R8, R6.reuse, 0x10 ;  /* 0x0000001006087836 */ /* 0x040fe20000000000 */
[----:B------:R-:W-:-:S13]  /*d8f0*/  ISETP.GE.AND P2, PT, R6, R5, PT ;  /* 0x000000050600720c */ /* 0x000fda0003f46270 */
[----:B0-----:R-:W-:-:S05]  /*d900*/  @!P2 IADD3 R14, P3, R32, R14, RZ ;  /* 0x0000000e200ea210 */ /* 0x001fca0007f7e0ff */
[----:B-1----:R-:W-:Y:S02]  /*d910*/  @!P2 IMAD.X R3, RZ, RZ, R2, P3 ;  /* 0x000000ffff03a224 */ /* 0x002fe400018e0602 */
[----:B------:R-:W-:Y:S02]  /*d920*/  @!P2 IMAD.MOV.U32 R2, RZ, RZ, R14 ;  /* 0x000000ffff02a224 */ /* 0x000fe400078e000e */
[----:B------:R-:W0:Y:S04]  /*d930*/  SHFL.IDX PT, R14, R0, 0x1, 0x181f ;  /* 0x00381f00000e7f89 */ /* 0x000e2800000e0000 */
[----:B------:R-:W-:Y:S04]  /*d940*/  @!P2 LDGSTS.E.BYPASS.LTC128B.128 [R22+0x20400], desc[UR46][R2.64], !P1 ;  /* 0x204000000216afae */ /* 0x000fe8000c901d6e */
[----:B------:R1:W-:Y:S01]  /*d950*/  @!P2 LDGSTS.E.BYPASS.LTC128B.128 [R22+0x24400], desc[UR46][R2.64+0x80], !P0 ;  /* 0x244000800216afae */ /* 0x0003e2000c101d6e */
[----:B------:R-:W-:Y:S01]  /*d960*/  ISETP.GE.AND P2, PT, R8, R5, PT ;  /* 0x000000050800720c */ /* 0x000fe20003f46270 */
[----:B------:R-:W-:-:S12]  /*d970*/  VIADD R8, R6, 0x20 ;  /* 0x0000002006087836 */ /* 0x000fd80000000000 */
[----:B0-----:R-:W-:-:S05]  /*d980*/  @!P2 IADD3 R14, P3, R32, R14, RZ ;  /* 0x0000000e200ea210 */ /* 0x001fca0007f7e0ff */
[----:B------:R-:W-:Y:S02]  /*d990*/  @!P2 IMAD.X R7, RZ, RZ, R7, P3 ;  /* 0x000000ffff07a224 */ /* 0x000fe400018e0607 */
[----:B-1----:R-:W-:Y:S02]  /*d9a0*/  @!P2 IMAD.MOV.U32 R2, RZ, RZ, R14 ;  /* 0x000000ffff02a224 */ /* 0x002fe400078e000e */
[----:B------:R-:W0:Y:S01]  /*d9b0*/  SHFL.IDX PT, R14, R0, 0x2, 0x181f ;  /* 0x00581f00000e7f89 */ /* 0x000e2200000e0000 */
[----:B------:R-:W-:-:S03]  /*d9c0*/  @!P2 IMAD.MOV.U32 R3, RZ, RZ, R7 ;  /* 0x000000ffff03a224 */ /* 0x000fc600078e0007 */
[----:B------:R-:W1:Y:S04]  /*d9d0*/  SHFL.IDX PT, R7, R4, 0x2, 0x181f ;  /* 0x00581f0004077f89 */ /* 0x000e6800000e0000 */
[----:B------:R-:W-:Y:S04]  /*d9e0*/  @!P2 LDGSTS.E.BYPASS.LTC128B.128 [R22+0x20c00], desc[UR46][R2.64], !P1 ;  /* 0x20c000000216afae */ /* 0x000fe8000c901d6e */
[----:B------:R2:W-:Y:S01]  /*d9f0*/  @!P2 LDGSTS.E.BYPASS.LTC128B.128 [R22+0x24c00], desc[UR46][R2.64+0x80], !P0 ;  /* 0x24c000800216afae */ /* 0x0005e2000c101d6e */
[----:B------:R-:W-:Y:S01]  /*da00*/  ISETP.GE.AND P2, PT, R8, R5, PT ;  /* 0x000000050800720c */ /* 0x000fe20003f46270 */
[----:B------:R-:W-:-:S12]  /*da10*/  VIADD R8, R6, 0x30 ;  /* 0x0000003006087836 */ /* 0x000fd80000000000 */
[----:B0-----:R-:W-:-:S05]  /*da20*/  @!P2 IADD3 R14, P3, R32, R14, RZ ;  /* 0x0000000e200ea210 */ /* 0x001fca0007f7e0ff */
[----:B-1----:R-:W-:Y:S02]  /*da30*/  @!P2 IMAD.X R7, RZ, RZ, R7, P3 ;  /* 0x000000ffff07a224 */ /* 0x002fe400018e0607 */
[----:B--2---:R-:W-:Y:S02]  /*da40*/  @!P2 IMAD.MOV.U32 R2, RZ, RZ, R14 ;  /* 0x000000ffff02a224 */ /* 0x004fe400078e000e */
[----:B------:R-:W0:Y:S01]  /*da50*/  SHFL.IDX PT, R14, R0, 0x3, 0x181f ;  /* 0x00781f00000e7f89 */ /* 0x000e2200000e0000 */
[----:B------:R-:W-:-:S03]  /*da60*/  @!P2 IMAD.MOV.U32 R3, RZ, RZ, R7 ;  /* 0x000000ffff03a224 */ /* 0x000fc600078e0007 */
[----:B------:R-:W1:Y:S04]  /*da70*/  SHFL.IDX PT, R7, R4, 0x3, 0x181f ;  /* 0x00781f0004077f89 */ /* 0x000e6800000e0000 */
[----:B------:R-:W-:Y:S04]  /*da80*/  @!P2 LDGSTS.E.BYPASS.LTC128B.128 [R22+0x21400], desc[UR46][R2.64], !P1 ;  /* 0x214000000216afae */ /* 0x000fe8000c901d6e */
[----:B------:R2:W-:Y:S01]  /*da90*/  @!P2 LDGSTS.E.BYPASS.LTC128B.128 [R22+0x25400], desc[UR46][R2.64+0x80], !P0 ;  /* 0x254000800216afae */ /* 0x0005e2000c101d6e */
[----:B------:R-:W-:Y:S01]  /*daa0*/  ISETP.GE.AND P2, PT, R8, R5, PT ;  /* 0x000000050800720c */ /* 0x000fe20003f46270 */
[----:B------:R-:W-:-:S12]  /*dab0*/  VIADD R8, R6, 0x40 ;  /* 0x0000004006087836 */ /* 0x000fd80000000000 */
[----:B0-----:R-:W-:-:S04]  /*dac0*/  @!P2 IADD3 R14, P3, R32, R14, RZ ;  /* 0x0000000e200ea210 */ /* 0x001fc80007f7e0ff */
[----:B-1----:R-:W-:Y:S01]  /*dad0*/  @!P2 IADD3.X R7, RZ, R7, RZ, P3, !PT ;  /* 0x00000007ff07a210 */ /* 0x002fe20001ffe4ff */
[----:B--2---:R-:W-:Y:S02]  /*dae0*/  @!P2 IMAD.MOV.U32 R2, RZ, RZ, R14 ;  /* 0x000000ffff02a224 */ /* 0x004fe400078e000e */
[----:B------:R-:W0:Y:S02]  /*daf0*/  SHFL.IDX PT, R14, R0, 0x4, 0x181f ;  /* 0x00981f00000e7f89 */ /* 0x000e2400000e0000 */
[----:B------:R-:W-:Y:S02]  /*db00*/  @!P2 IMAD.MOV.U32 R3, RZ, RZ, R7 ;  /* 0x000000ffff03a224 */ /* 0x000fe400078e0007 */
        /* <DEDUP_REMOVED lines=23> */
[----:B------:R-:W-:-:S13]  /*dc80*/  ISETP.GE.AND P2, PT, R8, R5, PT ;  /* 0x000000050800720c */ /* 0x000fda0003f46270 */
[----:B0-----:R-:W-:-:S04]  /*dc90*/  @!P2 IADD3 R14, P3, R32, R14, RZ ;  /* 0x0000000e200ea210 */ /* 0x001fc80007f7e0ff */
[----:B--2---:R-:W-:Y:S01]  /*dca0*/  @!P2 MOV R2, R14 ;  /* 0x0000000e0002a202 */ /* 0x004fe20000000f00 */
[----:B-1----:R-:W-:Y:S01]  /*dcb0*/  @!P2 IMAD.X R7, RZ, RZ, R7, P3 ;  /* 0x000000ffff07a224 */ /* 0x002fe200018e0607 */
[----:B------:R0:W1:Y:S03]  /*dcc0*/  SHFL.IDX PT, R14, R0, 0x7, 0x181f ;  /* 0x00f81f00000e7f89 */ /* 0x00006600000e0000 */
[----:B------:R-:W-:Y:S02]  /*dcd0*/  @!P2 IMAD.MOV.U32 R3, RZ, RZ, R7 ;  /* 0x000000ffff03a224 */ /* 0x000fe400078e0007 */
[----:B------:R0:W2:Y:S04]  /*dce0*/  SHFL.IDX PT, R7, R4, 0x7, 0x181f ;  /* 0x00f81f0004077f89 */ /* 0x0000a800000e0000 */
[----:B------:R0:W-:Y:S04]  /*dcf0*/  @!P2 LDGSTS.E.BYPASS.LTC128B.128 [R22+0x23400], desc[UR46][R2.64], !P1 ;  /* 0x234000000216afae */ /* 0x0001e8000c901d6e */
[----:B------:R0:W-:Y:S02]  /*dd00*/  @!P2 LDGSTS.E.BYPASS.LTC128B.128 [R22+0x27400], desc[UR46][R2.64+0x80], !P0 ;  /* 0x274000800216afae */ /* 0x0001e4000c101d6e */
.L_x_153:
[----:B------:R-:W-:Y:S01]  /*dd10*/  VIADD R6, R6, 0x70 ;  /* 0x0000007006067836 */ /* 0x000fe20000000000 */
[----:B------:R-:W-:Y:S01]  /*dd20*/  BSSY B0, `(.L_x_57) ;  /* 0x000000c000007945 */ /* 0x000fe20003800000 */
[----:B0-----:R-:W-:-:S03]  /*dd30*/  IMAD.MOV.U32 R0, RZ, RZ, 0x1 ;  /* 0x00000001ff007424 */ /* 0x001fc600078e00ff */
[----:B------:R-:W-:Y:S02]  /*dd40*/  ISETP.GE.AND P2, PT, R6, R5, PT ;  /* 0x000000050600720c */ /* 0x000fe40003f46270 */
[----:B------:R-:W-:-:S11]  /*dd50*/  SHF.L.U32 R0, R0, 0x1f, RZ ;  /* 0x0000001f00007819 */ /* 0x000fd600000006ff */
[----:B------:R-:W-:Y:S05]  /*dd60*/  @P2 BRA `(.L_x_58) ;  /* 0x00000000001c2947 */ /* 0x000fea0003800000 */
[----:B-1----:R-:W-:-:S05]  /*dd70*/  IADD3 R2, P2, R32, R14, RZ ;  /* 0x0000000e20027210 */ /* 0x002fca0007f5e0ff */
[----:B--2---:R-:W-:-:S05]  /*dd80*/  IMAD.X R3, RZ, RZ, R7, P2 ;  /* 0x000000ffff037224 */ /* 0x004fca00010e0607 */
[----:B------:R-:W-:Y:S01]  /*dd90*/  @!PT LDS RZ, [RZ] ;  /* 0x00000000fffff984 */ /* 0x000fe20000000800 */
[----:B------:R-:W-:Y:S01]  /*dda0*/  @!PT LDS RZ, [RZ] ;  /* 0x00000000fffff984 */ /* 0x000fe20000000800 */
[----:B------:R-:W-:Y:S01]  /*ddb0*/  @!PT LDS RZ, [RZ] ;  /* 0x00000000fffff984 */ /* 0x000fe20000000800 */
[----:B------:R0:W-:Y:S04]  /*ddc0*/  LDGSTS.E.BYPASS.LTC128B.128 [R22+0x23c00], desc[UR46][R2.64], !P1 ;  /* 0x23c0000002167fae */ /* 0x0001e8000c901d6e */
[----:B------:R0:W-:Y:S02]  /*ddd0*/  LDGSTS.E.BYPASS.LTC128B.128 [R22+0x27c00], desc[UR46][R2.64+0x80], !P0 ;  /* 0x27c0008002167fae */ /* 0x0001e4000c101d6e */
.L_x_58:
[----:B------:R-:W-:Y:S05]  /*dde0*/  BSYNC B0 ;  /* 0x0000000000007941 */ /* 0x000fea0003800000 */
.L_x_57:
[----:B------:R-:W-:Y:S01]  /*ddf0*/  NOP ;  /* 0x0000000000007918 */ /* 0x000fe20000000000 */
[----:B------:R-:W-:Y:S01]  /*de00*/  SYNCS.ARRIVE.TRANS64.RED.A0T1 RZ, [UR42+0x38800], RZ ;  /* 0x038800ffffff79a7 */ /* 0x000fe2000820042a */
[----:B------:R-:W-:Y:S01]  /*de10*/  ARRIVES.LDGSTSBAR.64.TRANSCNT [UR42+0x38800] ;  /* 0x03880000ff0079b0 */ /* 0x000fe20008000aaa */
[----:B------:R-:W-:Y:S01]  /*de20*/  NOP ;  /* 0x0000000000007918 */ /* 0x000fe20000000000 */
[----:B------:R-:W-:Y:S01]  /*de30*/  SYNCS.ARRIVE.TRANS64.A1T0 RZ, [UR42+0x38800], RZ ;  /* 0x038800ffffff79a7 */ /* 0x000fe2000810002a */
[----:B------:R-:W3:Y:S02]  /*de40*/  SYNCS.PHASECHK.TRANS64.TRYWAIT P0, [UR42+0x38820], R0 ;  /* 0x03882000ff0075a7 */ /* 0x000ee4000800016a */
[----:B---3--:R-:W-:Y:S05]  /*de50*/  @!P0 BRA `(.L_x_59) ;  /* 0x0000004400d48947 */ /* 0x008fea0003800000 */
.L_x_154:
[----:B------:R-:W-:Y:S01]  /*de60*/  UIADD3 UR4, UR48, -0x2, URZ ;  /* 0xfffffffe30047890 */ /* 0x000fe2000fffe03f */
[----:B------:R-:W-:-:S03]  /*de70*/  IMAD.MOV.U32 R21, RZ, RZ, 0x1 ;  /* 0x00000001ff157424 */ /* 0x000fc600078e00ff */
[----:B------:R-:W-:-:S06]  /*de80*/  UISETP.GE.AND UP0, UPT, UR4, UR45, UPT ;  /* 0x0000002d0400728c */ /* 0x000fcc000bf06270 */
[----:B------:R-:W-:-:S13]  /*de90*/  PLOP3.LUT P0, PT, PT, PT, UP0, 0x80, 0x0 ;  /* 0x000000000000781c */ /* 0x000fda0003f0f008 */
[----:B------:R-:W-:Y:S05]  /*dea0*/  @!P0 BRA `(.L_x_60) ;  /* 0x0000001400f88947 */ /* 0x000fea0003800000 */
[----:B------:R-:W-:Y:S01]  /*deb0*/  UIADD3 UR4, UR44, 0x1, URZ ;  /* 0x000000012c047890 */ /* 0x000fe2000fffe03f */
[----:B------:R-:W-:Y:S01]  /*dec0*/  IADD3 R16, R32, R16, R18 ;  /* 0x0000001020107210 */ /* 0x000fe20007ffe012 */
[----:B------:R-:W-:Y:S01]  /*ded0*/  IMAD.MOV.U32 R10, RZ, RZ, RZ ;  /* 0x000000ffff0a7224 */ /* 0x000fe200078e00ff */
[----:B0-----:R-:W-:Y:S01]  /*dee0*/  LOP3.LUT R3, RZ, UR41, RZ, 0x33, !PT ;  /* 0x00000029ff037c12 */ /* 0x001fe2000f8e33ff */
[----:B------:R-:W-:Y:S02]  /*def0*/  UIMAD UR4, UR4, UR37, URZ ;  /* 0x00000025040472a4 */ /* 0x000fe4000f8e023f */
[----:B------:R-:W-:Y:S02]  /*df00*/  VIADD R5, R16, 0xfffffe80 ;  /* 0xfffffe8010057836 */ /* 0x000fe40000000000 */
[----:B------:R-:W-:Y:S02]  /*df10*/  IMAD.MOV.U32 R16, RZ, RZ, 0x1 ;  /* 0x00000001ff107424 */ /* 0x000fe400078e00ff */
[----:B------:R-:W-:-:S04]  /*df20*/  LOP3.LUT R0, RZ, UR4, RZ, 0x33, !PT ;  /* 0x00000004ff007c12 */ /* 0x000fc8000f8e33ff */
[----:B------:R-:W-:-:S04]  /*df30*/  VIMNMX R0, R0, R3, !PT ;  /* 0x0000000300007248 */ /* 0x000fc80007fe0100 */
[C---:B------:R-:W-:Y:S01]  /*df40*/  IADD3 R33, -R0.reuse, -0x2, RZ ;  /* 0xfffffffe00217810 */ /* 0x040fe20007ffe1ff */
[----:B------:R-:W-:-:S07]  /*df50*/  IMAD R20, R0, -0x80, R5 ;  /* 0xffffff8000147824 */ /* 0x000fce00078e0205 */
.L_x_75:
[----:B------:R-:W3:Y:S01]  /*df60*/  LDL R4, [R1+0x4] ;  /* 0x0000040001047983 */ /* 0x000ee20000100800 */
[----:B0-----:R-:W0:Y:S01]  /*df70*/  LDC R0, c[0x0][0x430] ;  /* 0x00010c00ff007b82 */ /* 0x001e220000000800 */
[----:B--2---:R-:W-:Y:S01]  /*df80*/  IMAD.MOV.U32 R7, RZ, RZ, R20 ;  /* 0x000000ffff077224 */ /* 0x004fe200078e0014 */
[----:B------:R-:W-:Y:S01]  /*df90*/  ULDC.64 UR4, c[0x0][0x428] ;  /* 0x00010a0000047ab9 */ /* 0x000fe20000000a00 */
[----:B0-----:R-:W-:-:S13]  /*dfa0*/  ISETP.NE.AND P0, PT, R0, 0x1, PT ;  /* 0x000000010000780c */ /* 0x001fda0003f05270 */
[----:B------:R-:W0:Y:S08]  /*dfb0*/  @P0 LDC R3, c[0x0][0x434] ;  /* 0x00010d00ff030b82 */ /* 0x000e300000000800 */
[----:B------:R-:W2:Y:S01]  /*dfc0*/  @P0 LDC R5, c[0x0][0x438] ;  /* 0x00010e00ff050b82 */ /* 0x000ea20000000800 */
[----:B0-----:R-:W-:-:S05]  /*dfd0*/  @P0 IMAD.HI.U32 R0, R20, R3, RZ ;  /* 0x0000000314000227 */ /* 0x001fca00078e00ff */
[----:B--2---:R-:W-:-:S04]  /*dfe0*/  @P0 SHF.R.U32.HI R7, RZ, R5, R0 ;  /* 0x00000005ff070219 */ /* 0x004fc80000011600 */
[--C-:B------:R-:W-:Y:S01]  /*dff0*/  SHF.R.S32.HI R3, RZ, 0x1f, R7.reuse ;  /* 0x0000001fff037819 */ /* 0x100fe20000011407 */
[----:B------:R-:W-:-:S04]  /*e000*/  IMAD.MOV.U32 R2, RZ, RZ, R7 ;  /* 0x000000ffff027224 */ /* 0x000fc800078e0007 */
[----:B------:R-:W-:-:S04]  /*e010*/  IMAD.WIDE.U32 R2, R36, UR4, R2 ;  /* 0x0000000424027c25 */ /* 0x000fc8000f8e0002 */
[----:B---3--:R-:W-:-:S04]  /*e020*/  IMAD R5, R4, UR4, RZ ;  /* 0x0000000404057c24 */ /* 0x008fc8000f8e02ff */
[----:B------:R-:W-:Y:S01]  /*e030*/  IMAD R5, R36, UR5, R5 ;  /* 0x0000000524057c24 */ /* 0x000fe2000f8e0205 */
[----:B------:R-:W-:Y:S02]  /*e040*/  ULDC.64 UR4, c[0x0][0x418] ;  /* 0x0001060000047ab9 */ /* 0x000fe40000000a00 */
[----:B------:R-:W-:Y:S01]  /*e050*/  LEA R4, P0, R2, UR4, 0x2 ;  /* 0x0000000402047c11 */ /* 0x000fe2000f8010ff */
[----:B------:R-:W-:-:S05]  /*e060*/  IMAD.IADD R3, R5, 0x1, R3 ;  /* 0x0000000105037824 */ /* 0x000fca00078e0203 */
[----:B------:R-:W-:-:S06]  /*e070*/  LEA.HI.X R5, R2, UR5, R3, 0x2, P0 ;  /* 0x0000000502057c11 */ /* 0x000fcc00080f1403 */
[----:B------:R-:W2:Y:S01]  /*e080*/  LDG.E R5, desc[UR46][R4.64] ;  /* 0x0000002e04057981 */ /* 0x000ea2000c1e1900 */
[----:B------:R-:W-:-:S06]  /*e090*/  ULOP3.LUT UR6, UR36, 0x2, URZ, 0xfc, !UPT ;  /* 0x0000000224067892 */ /* 0x000fcc000f8efc3f */
[----:B------:R-:W-:Y:S02]  /*e0a0*/  IMAD.U32 R6, RZ, RZ, UR6 ;  /* 0x00000006ff067e24 */ /* 0x000fe4000f8e00ff */
[----:B------:R-:W-:-:S03]  /*e0b0*/  VIADD R0, R10, 0x1 ;  /* 0x000000010a007836 */ /* 0x000fc60000000000 */
[----:B------:R-:W-:Y:S02]  /*e0c0*/  ISETP.NE.AND P2, PT, R6, 0x3, PT ;  /* 0x000000030600780c */ /* 0x000fe40003f45270 */
[C---:B------:R-:W-:Y:S02]  /*e0d0*/  ISETP.NE.AND P1, PT, R0.reuse, 0x2, PT ;  /* 0x000000020000780c */ /* 0x040fe40003f25270 */
[----:B------:R-:W-:Y:S02]  /*e0e0*/  IADD3 R33, R33, -0x1, RZ ;  /* 0xffffffff21217810 */ /* 0x000fe40007ffe0ff */
[----:B------:R-:W-:Y:S02]  /*e0f0*/  SEL R21, RZ, 0x1, P1 ;  /* 0x00000001ff157807 */ /* 0x000fe40000800000 */
[----:B------:R-:W-:Y:S02]  /*e100*/  ISETP.GT.AND P0, PT, R33, UR45, PT ;  /* 0x0000002d21007c0c */ /* 0x000fe4000bf04270 */
[----:B------:R-:W-:-:S02]  /*e110*/  SEL R0, R0, RZ, P1 ;  /* 0x000000ff00007207 */ /* 0x000fc40000800000 */
[----:B------:R-:W-:Y:S02]  /*e120*/  LOP3.LUT R21, R16, R21, RZ, 0x3c, !PT ;  /* 0x0000001510157212 */ /* 0x000fe400078e3cff */
[----:B--2---:R-:W-:Y:S01]  /*e130*/  SHF.R.S32.HI R18, RZ, 0x1f, R5 ;  /* 0x0000001fff127819 */ /* 0x004fe20000011405 */
[----:B------:R-:W-:Y:S06]  /*e140*/  @!P2 BRA `(.L_x_61) ;  /* 0x000000000004a947 */ /* 0x000fec0003800000 */
[----:B------:R-:W-:Y:S01]  /*e150*/  BPT.TRAP 0x1 ;  /* 0x000000040000795c */ /* 0x000fe20000300000 */
.L_x_61:
[----:B------:R-:W-:Y:S02]  /*e160*/  LEA R4, R0, UR42, 0x3 ;  /* 0x0000002a00047c11 */ /* 0x000fe4000f8e18ff */
[----:B------:R-:W-:-:S04]  /*e170*/  SHF.L.U32 R19, R21, 0x1f, RZ ;  /* 0x0000001f15137819 */ /* 0x000fc800000006ff */
[----:B------:R-:W0:Y:S02]  /*e180*/  SYNCS.PHASECHK.TRANS64.TRYWAIT P1, [R4+URZ+0x38880], R19 ;  /* 0x03888013040075a7 */ /* 0x000e24000802017f */
[----:B0-----:R-:W-:Y:S05]  /*e190*/  @!P1 BRA `(.L_x_62) ;  /* 0x00000044001c9947 */ /* 0x001fea0003800000 */
.L_x_155:
[----:B------:R-:W-:Y:S01]  /*e1a0*/  ULDC UR4, c[0x0][0x430] ;  /* 0x00010c0000047ab9 */ /* 0x000fe20000000800 */
[----:B------:R-:W-:Y:S01]  /*e1b0*/  R2UR UR6, R34 ;  /* 0x00000000220672ca */ /* 0x000fe200000e0000 */
[----:B------:R-:W-:Y:S01]  /*e1c0*/  UIADD3 UR4, -UR4, URZ, URZ ;  /* 0x0000003f04047290 */ /* 0x000fe2000fffe13f */
[----:B------:R-:W2:Y:S01]  /*e1d0*/  LDC R11, c[0x0][0x2f4] ;  /* 0x0000bd00ff0b7b82 */ /* 0x000ea20000000800 */
[----:B------:R-:W-:-:S04]  /*e1e0*/  LOP3.LUT P2, RZ, R23, 0x1, RZ, 0xc0, !PT ;  /* 0x0000000117ff7812 */ /* 0x000fc8000784c0ff */
[----:B------:R-:W-:Y:S01]  /*e1f0*/  IMAD R6, R7, UR4, R20 ;  /* 0x0000000407067c24 */ /* 0x000fe2000f8e0214 */
[----:B------:R-:W-:-:S04]  /*e200*/  ULDC.64 UR4, c[0x0][0x328] ;  /* 0x0000ca0000047ab9 */ /* 0x000fc80000000a00 */
[----:B------:R-:W-:-:S05]  /*e210*/  SHF.R.S32.HI R17, RZ, 0x1f, R6 ;  /* 0x0000001fff117819 */ /* 0x000fca0000011406 */
[----:B------:R-:W-:-:S04]  /*e220*/  IMAD R3, R17, UR4, RZ ;  /* 0x0000000411037c24 */ /* 0x000fc8000f8e02ff */
[C---:B------:R-:W-:Y:S02]  /*e230*/  IMAD R7, R6.reuse, UR5, R3 ;  /* 0x0000000506077c24 */ /* 0x040fe4000f8e0203 */
[----:B------:R-:W-:Y:S01]  /*e240*/  IMAD.WIDE.U32 R2, R6, UR4, RZ ;  /* 0x0000000406027c25 */ /* 0x000fe2000f8e00ff */
[----:B------:R-:W-:Y:S01]  /*e250*/  ULDC.64 UR4, c[0x0][0x338] ;  /* 0x0000ce0000047ab9 */ /* 0x000fe20000000a00 */
[----:B--2---:R-:W-:Y:S02]  /*e260*/  ISETP.GE.AND P3, PT, R32, R11, PT ;  /* 0x0000000b2000720c */ /* 0x004fe40003f66270 */
        /* <DEDUP_REMOVED lines=12> */
[----:B------:R-:W-:-:S04]  /*e330*/  IADD3 R9, P1, R2, UR6, RZ ;  /* 0x0000000602097c10 */ /* 0x000fc8000ff3e0ff */
[----:B------:R-:W-:Y:S01]  /*e340*/  IADD3.X R8, R7, UR4, R3, P1, !PT ;  /* 0x0000000407087c10 */ /* 0x000fe20008ffe403 */
[----:B------:R-:W-:-:S03]  /*e350*/  UMOV UR4, 0xffffffff ;  /* 0xffffffff00047882 */ /* 0x000fc60000000000 */
[----:B------:R-:W-:Y:S05]  /*e360*/  BRA.DIV UR4, `(.L_x_63) ;  /* 0x0000004204bc7947 */ /* 0x000fea000b800000 */
[----:B-1----:R-:W1:Y:S01]  /*e370*/  SHFL.IDX PT, R14, R9, RZ, 0x181f ;  /* 0x00181fff090e7589 */ /* 0x002e6200000e0000 */
[----:B------:R-:W-:-:S03]  /*e380*/  IMAD R7, R0, 0x8000, R22 ;  /* 0x0000800000077824 */ /* 0x000fc600078e0216 */
[----:B------:R-:W2:Y:S04]  /*e390*/  SHFL.IDX PT, R3, R8, RZ, 0x181f ;  /* 0x00181fff08037589 */ /* 0x000ea800000e0000 */
[----:B------:R-:W3:Y:S04]  /*e3a0*/  SHFL.IDX PT, R11, R9, 0x1, 0x181f ;  /* 0x00381f00090b7f89 */ /* 0x000ee800000e0000 */
[----:B------:R-:W4:Y:S04]  /*e3b0*/  SHFL.IDX PT, R24, R8, 0x1, 0x181f ;  /* 0x00381f0008187f89 */ /* 0x000f2800000e0000 */
[----:B------:R-:W5:Y:S04]  /*e3c0*/  SHFL.IDX PT, R12, R9, 0x2, 0x181f ;  /* 0x00581f00090c7f89 */ /* 0x000f6800000e0000 */
[----:B------:R-:W0:Y:S01]  /*e3d0*/  SHFL.IDX PT, R25, R8, 0x2, 0x181f ;  /* 0x00581f0008197f89 */ /* 0x000e2200000e0000 */
[----:B-1----:R-:W-:-:S03]  /*e3e0*/  IADD3 R2, P1, R32, R14, RZ ;  /* 0x0000000e20027210 */ /* 0x002fc60007f3e0ff */
[----:B------:R-:W-:Y:S02]  /*e3f0*/  SHFL.IDX PT, R14, R9, 0x7, 0x181f ;  /* 0x00f81f00090e7f89 */ /* 0x000fe400000e0000 */
[----:B--2---:R-:W-:-:S05]  /*e400*/  IMAD.X R3, RZ, RZ, R3, P1 ;  /* 0x000000ffff037224 */ /* 0x004fca00008e0603 */
[----:B------:R-:W-:Y:S04]  /*e410*/  LDGSTS.E.BYPASS.LTC128B.128 [R7+0x10400], desc[UR46][R2.64], !P3 ;  /* 0x1040000002077fae */ /* 0x000fe8000d901d6e */
[----:B------:R3:W-:Y:S02]  /*e420*/  LDGSTS.E.BYPASS.LTC128B.128 [R7+0x14400], desc[UR46][R2.64+0x80], !P2 ;  /* 0x1440008002077fae */ /* 0x0007e4000d101d6e */
[----:B---3--:R-:W-:Y:S02]  /*e430*/  IADD3 R2, P1, R32, R11, RZ ;  /* 0x0000000b20027210 */ /* 0x008fe40007f3e0ff */
[----:B------:R-:W1:Y:S03]  /*e440*/  SHFL.IDX PT, R11, R9, 0x3, 0x181f ;  /* 0x00781f00090b7f89 */ /* 0x000e6600000e0000 */
[----:B----4-:R-:W-:-:S02]  /*e450*/  IMAD.X R3, RZ, RZ, R24, P1 ;  /* 0x000000ffff037224 */ /* 0x010fc400008e0618 */
[----:B------:R-:W2:Y:S04]  /*e460*/  SHFL.IDX PT, R24, R8, 0x3, 0x181f ;  /* 0x00781f0008187f89 */ /* 0x000ea800000e0000 */
[----:B------:R-:W-:Y:S04]  /*e470*/  LDGSTS.E.BYPASS.LTC128B.128 [R7+0x10c00], desc[UR46][R2.64], !P3 ;  /* 0x10c0000002077fae */ /* 0x000fe8000d901d6e */
[----:B------:R5:W-:Y:S02]  /*e480*/  LDGSTS.E.BYPASS.LTC128B.128 [R7+0x14c00], desc[UR46][R2.64+0x80], !P2 ;  /* 0x14c0008002077fae */ /* 0x000be4000d101d6e */
[----:B-----5:R-:W-:-:S02]  /*e490*/  IADD3 R2, P1, R32, R12, RZ ;  /* 0x0000000c20027210 */ /* 0x020fc40007f3e0ff */
[----:B------:R-:W-:Y:S03]  /*e4a0*/  SHFL.IDX PT, R12, R9, 0x5, 0x181f ;  /* 0x00b81f00090c7f89 */ /* 0x000fe600000e0000 */
[----:B0-----:R-:W-:Y:S02]  /*e4b0*/  IMAD.X R3, RZ, RZ, R25, P1 ;  /* 0x000000ffff037224 */ /* 0x001fe400008e0619 */
[----:B------:R-:W-:Y:S04]  /*e4c0*/  SHFL.IDX PT, R25, R8, 0x5, 0x181f ;  /* 0x00b81f0008197f89 */ /* 0x000fe800000e0000 */
[----:B------:R-:W-:Y:S04]  /*e4d0*/  LDGSTS.E.BYPASS.LTC128B.128 [R7+0x11400], desc[UR46][R2.64], !P3 ;  /* 0x1140000002077fae */ /* 0x000fe8000d901d6e */
[----:B------:R1:W-:Y:S02]  /*e4e0*/  LDGSTS.E.BYPASS.LTC128B.128 [R7+0x15400], desc[UR46][R2.64+0x80], !P2 ;  /* 0x1540008002077fae */ /* 0x0003e4000d101d6e */
[----:B-1----:R-:W-:-:S02]  /*e4f0*/  IADD3 R2, P1, R32, R11, RZ ;  /* 0x0000000b20027210 */ /* 0x002fc40007f3e0ff */
[----:B------:R-:W0:Y:S03]  /*e500*/  SHFL.IDX PT, R11, R9, 0x4, 0x181f ;  /* 0x00981f00090b7f89 */ /* 0x000e2600000e0000 */
[----:B--2---:R-:W-:Y:S02]  /*e510*/  IMAD.X R3, RZ, RZ, R24, P1 ;  /* 0x000000ffff037224 */ /* 0x004fe400008e0618 */
[----:B------:R-:W1:Y:S04]  /*e520*/  SHFL.IDX PT, R24, R8, 0x4, 0x181f ;  /* 0x00981f0008187f89 */ /* 0x000e6800000e0000 */
[----:B------:R-:W-:Y:S04]  /*e530*/  LDGSTS.E.BYPASS.LTC128B.128 [R7+0x11c00], desc[UR46][R2.64], !P3 ;  /* 0x11c0000002077fae */ /* 0x000fe8000d901d6e */
[----:B------:R0:W-:Y:S02]  /*e540*/  LDGSTS.E.BYPASS.LTC128B.128 [R7+0x15c00], desc[UR46][R2.64+0x80], !P2 ;  /* 0x15c0008002077fae */ /* 0x0001e4000d101d6e */
[----:B0-----:R-:W-:-:S02]  /*e550*/  IADD3 R2, P1, R32, R11, RZ ;  /* 0x0000000b20027210 */ /* 0x001fc40007f3e0ff */
[----:B------:R-:W0:Y:S03]  /*e560*/  SHFL.IDX PT, R11, R9, 0x6, 0x181f ;  /* 0x00d81f00090b7f89 */ /* 0x000e2600000e0000 */
[----:B-1----:R-:W-:Y:S02]  /*e570*/  IMAD.X R3, RZ, RZ, R24, P1 ;  /* 0x000000ffff037224 */ /* 0x002fe400008e0618 */
[----:B------:R-:W1:Y:S04]  /*e580*/  SHFL.IDX PT, R24, R8, 0x6, 0x181f ;  /* 0x00d81f0008187f89 */ /* 0x000e6800000e0000 */
[----:B------:R-:W-:Y:S04]  /*e590*/  LDGSTS.E.BYPASS.LTC128B.128 [R7+0x12400], desc[UR46][R2.64], !P3 ;  /* 0x1240000002077fae */ /* 0x000fe8000d901d6e */
[----:B------:R2:W-:Y:S04]  /*e5a0*/  LDGSTS.E.BYPASS.LTC128B.128 [R7+0x16400], desc[UR46][R2.64+0x80], !P2 ;  /* 0x1640008002077fae */ /* 0x0005e8000d101d6e */
[----:B------:R-:W3:Y:S01]  /*e5b0*/  SHFL.IDX PT, R8, R8, 0x7, 0x181f ;  /* 0x00f81f0008087f89 */ /* 0x000ee200000e0000 */
[----:B--2---:R-:W-:-:S05]  /*e5c0*/  IADD3 R2, P1, R32, R12, RZ ;  /* 0x0000000c20027210 */ /* 0x004fca0007f3e0ff */
[----:B------:R-:W-:-:S05]  /*e5d0*/  IMAD.X R3, RZ, RZ, R25, P1 ;  /* 0x000000ffff037224 */ /* 0x000fca00008e0619 */
[----:B------:R-:W-:Y:S04]  /*e5e0*/  LDGSTS.E.BYPASS.LTC128B.128 [R7+0x12c00], desc[UR46][R2.64], !P3 ;  /* 0x12c0000002077fae */ /* 0x000fe8000d901d6e */
[----:B------:R0:W-:Y:S02]  /*e5f0*/  LDGSTS.E.BYPASS.LTC128B.128 [R7+0x16c00], desc[UR46][R2.64+0x80], !P2 ;  /* 0x16c0008002077fae */ /* 0x0001e4000d101d6e */
[----:B0-----:R-:W-:-:S04]  /*e600*/  IADD3 R2, P1, R32, R11, RZ ;  /* 0x0000000b20027210 */ /* 0x001fc80007f3e0ff */
[----:B-1----:R-:W-:-:S05]  /*e610*/  IADD3.X R3, RZ, R24, RZ, P1, !PT ;  /* 0x00000018ff037210 */ /* 0x002fca0000ffe4ff */
[----:B------:R0:W-:Y:S04]  /*e620*/  LDGSTS.E.BYPASS.LTC128B.128 [R7+0x13400], desc[UR46][R2.64], !P3 ;  /* 0x1340000002077fae */ /* 0x0001e8000d901d6e */
[----:B---3--:R0:W-:Y:S02]  /*e630*/  LDGSTS.E.BYPASS.LTC128B.128 [R7+0x17400], desc[UR46][R2.64+0x80], !P2 ;  /* 0x1740008002077fae */ /* 0x0081e4000d101d6e */
.L_x_173:
[----:B0-----:R-:W-:Y:S02]  /*e640*/  IADD3 R2, P1, R32, R14, RZ ;  /* 0x0000000e20027210 */ /* 0x001fe40007f3e0ff */
[----:B------:R-:W-:-:S03]  /*e650*/  R2UR UR4, R4 ;  /* 0x00000000040472ca */ /* 0x000fc600000e0000 */
        /* <DEDUP_REMOVED lines=15> */
.L_x_64:
[----:B------:R0:W-:Y:S01]  /*e750*/  SYNCS.ARRIVE.TRANS64.A1T0 RZ, [R4+URZ+0x38870], RZ ;  /* 0x038870ff04ff79a7 */ /* 0x0001e2000810003f */
[----:B------:R-:W-:Y:S05]  /*e760*/  @!P2 BRA `(.L_x_65) ;  /* 0x000000000004a947 */ /* 0x000fea0003800000 */
[----:B------:R-:W-:Y:S01]  /*e770*/  BPT.TRAP 0x1 ;  /* 0x000000040000795c */ /* 0x000fe20000300000 */
.L_x_65:
[----:B------:R-:W1:Y:S02]  /*e780*/  SYNCS.PHASECHK.TRANS64.TRYWAIT P1, [R4+URZ+0x38840], R19 ;  /* 0x03884013040075a7 */ /* 0x000e64000802017f */
[----:B-1----:R-:W-:Y:S05]  /*e790*/  @!P1 BRA `(.L_x_66) ;  /* 0x0000004800009947 */ /* 0x002fea0003800000 */
.L_x_174:
[----:B------:R-:W-:Y:S01]  /*e7a0*/  ULDC.64 UR4, c[0x0][0x300] ;  /* 0x0000c00000047ab9 */ /* 0x000fe20000000a00 */
[----:B------:R-:W-:Y:S01]  /*e7b0*/  R2UR UR6, R34 ;  /* 0x00000000220672ca */ /* 0x000fe200000e0000 */
[----:B------:R-:W-:Y:S01]  /*e7c0*/  IMAD R17, R17, UR4, RZ ;  /* 0x0000000411117c24 */ /* 0x000fe2000f8e02ff */
[----:B------:R-:W2:Y:S01]  /*e7d0*/  LDC R8, c[0x0][0x2f4] ;  /* 0x0000bd00ff087b82 */ /* 0x000ea20000000800 */
[----:B------:R-:W-:Y:S01]  /*e7e0*/  IMAD.WIDE.U32 R2, R6, UR4, RZ ;  /* 0x0000000406027c25 */ /* 0x000fe2000f8e00ff */
[----:B------:R-:W-:-:S03]  /*e7f0*/  LOP3.LUT P2, RZ, R23, 0x1, RZ, 0xc0, !PT ;  /* 0x0000000117ff7812 */ /* 0x000fc6000784c0ff */
[----:B------:R-:W-:Y:S01]  /*e800*/  IMAD R17, R6, UR5, R17 ;  /* 0x0000000506117c24 */ /* 0x000fe2000f8e0211 */
[----:B------:R-:W-:Y:S02]  /*e810*/  ULDC.64 UR4, c[0x0][0x310] ;  /* 0x0000c40000047ab9 */ /* 0x000fe40000000a00 */
[----:B------:R-:W-:Y:S02]  /*e820*/  IMAD R18, R18, UR4, RZ ;  /* 0x0000000412127c24 */ /* 0x000fe4000f8e02ff */
[----:B------:R-:W-:Y:S02]  /*e830*/  IMAD.IADD R3, R3, 0x1, R17 ;  /* 0x0000000103037824 */ /* 0x000fe400078e0211 */
[C---:B------:R-:W-:Y:S02]  /*e840*/  IMAD R7, R5.reuse, UR5, R18 ;  /* 0x0000000505077c24 */ /* 0x040fe4000f8e0212 */
[----:B------:R-:W-:Y:S01]  /*e850*/  IMAD.WIDE.U32 R2, R5, UR4, R2 ;  /* 0x0000000405027c25 */ /* 0x000fe2000f8e0002 */
[----:B------:R-:W-:-:S03]  /*e860*/  ULDC.64 UR4, c[0x0][0x308] ;  /* 0x0000c20000047ab9 */ /* 0x000fc60000000a00 */
[----:B------:R-:W-:Y:S02]  /*e870*/  IMAD.IADD R3, R3, 0x1, R7 ;  /* 0x0000000103037824 */ /* 0x000fe400078e0207 */
[----:B------:R-:W-:Y:S01]  /*e880*/  IMAD.U32 R5, RZ, RZ, UR4 ;  /* 0x00000004ff057e24 */ /* 0x000fe2000f8e00ff */
[----:B------:R-:W-:-:S03]  /*e890*/  UIMAD UR4, UR6, UR4, URZ ;  /* 0x00000004060472a4 */ /* 0x000fc6000f8e023f */
[----:B------:R-:W-:Y:S01]  /*e8a0*/  IMAD.WIDE.U32 R2, R5, UR40, R2 ;  /* 0x0000002805027c25 */ /* 0x000fe2000f8e0002 */
[----:B------:R-:W-:Y:S01]  /*e8b0*/  ULDC.64 UR6, c[0x0][0x2e8] ;  /* 0x0000ba0000067ab9 */ /* 0x000fe20000000a00 */
[----:B------:R-:W-:Y:S01]  /*e8c0*/  UIMAD UR4, UR40, UR5, UR4 ;  /* 0x00000005280472a4 */ /* 0x000fe2000f8e0204 */
[----:B--2---:R-:W-:Y:S01]  /*e8d0*/  ISETP.GE.AND P3, PT, R32, R8, PT ;  /* 0x000000082000720c */ /* 0x004fe20003f66270 */
[----:B------:R-:W-:Y:S01]  /*e8e0*/  IMAD.U32 R5, RZ, RZ, UR7 ;  /* 0x00000007ff057e24 */ /* 0x000fe2000f8e00ff */
[----:B------:R-:W-:-:S04]  /*e8f0*/  IADD3 R7, P1, R2, UR6, RZ ;  /* 0x0000000602077c10 */ /* 0x000fc8000ff3e0ff */
[----:B------:R-:W-:Y:S01]  /*e900*/  IADD3.X R6, R5, UR4, R3, P1, !PT ;  /* 0x0000000405067c10 */ /* 0x000fe20008ffe403 */
[----:B------:R-:W-:-:S03]  /*e910*/  UMOV UR4, 0xffffffff ;  /* 0xffffffff00047882 */ /* 0x000fc60000000000 */
[----:B------:R-:W-:Y:S05]  /*e920*/  BRA.DIV UR4, `(.L_x_67) ;  /* 0x0000004604b07947 */ /* 0x000fea000b800000 */
[----:B------:R-:W2:Y:S01]  /*e930*/  SHFL.IDX PT, R14, R7, RZ, 0x181f ;  /* 0x00181fff070e7589 */ /* 0x000ea200000e0000 */
[----:B------:R-:W-:-:S03]  /*e940*/  IMAD R5, R0, 0x8000, R37 ;  /* 0x0000800000057824 */ /* 0x000fc600078e0225 */
[----:B------:R-:W3:Y:S01]  /*e950*/  SHFL.IDX PT, R3, R6, RZ, 0x181f ;  /* 0x00181fff06037589 */ /* 0x000ee200000e0000 */
[----:B------:R-:W-:-:S03]  /*e960*/  VIADD R5, R5, UR42 ;  /* 0x0000002a05057c36 */ /* 0x000fc60008000000 */
[----:B------:R-:W-:Y:S04]  /*e970*/  SHFL.IDX PT, R8, R6, 0x1, 0x181f ;  /* 0x00381f0006087f89 */ /* 0x000fe800000e0000 */
[----:B------:R-:W-:Y:S04]  /*e980*/  SHFL.IDX PT, R17, R7, 0x2, 0x181f ;  /* 0x00581f0007117f89 */ /* 0x000fe800000e0000 */
[----:B------:R-:W-:Y:S01]  /*e990*/  SHFL.IDX PT, R9, R6, 0x2, 0x181f ;  /* 0x00581f0006097f89 */ /* 0x000fe200000e0000 */
[----:B--2---:R-:W-:-:S03]  /*e9a0*/  IADD3 R2, P1, R32, R14, RZ ;  /* 0x0000000e20027210 */ /* 0x004fc60007f3e0ff */
[----:B------:R-:W2:Y:S02]  /*e9b0*/  SHFL.IDX PT, R14, R7, 0x1, 0x181f ;  /* 0x00381f00070e7f89 */ /* 0x000ea400000e0000 */
[----:B---3--:R-:W-:-:S05]  /*e9c0*/  IMAD.X R3, RZ, RZ, R3, P1 ;  /* 0x000000ffff037224 */ /* 0x008fca00008e0603 */
[----:B------:R-:W-:Y:S04]  /*e9d0*/  LDGSTS.E.BYPASS.LTC128B.128 [R5+0x28400], desc[UR46][R2.64], !P3 ;  /* 0x2840000002057fae */ /* 0x000fe8000d901d6e */
[----:B------:R2:W-:Y:S02]  /*e9e0*/  LDGSTS.E.BYPASS.LTC128B.128 [R5+0x2c400], desc[UR46][R2.64+0x80], !P2 ;  /* 0x2c40008002057fae */ /* 0x0005e4000d101d6e */
[----:B--2---:R-:W-:Y:S02]  /*e9f0*/  IADD3 R2, P1, R32, R14, RZ ;  /* 0x0000000e20027210 */ /* 0x004fe40007f3e0ff */
[----:B------:R-:W2:Y:S03]  /*ea00*/  SHFL.IDX PT, R14, R7, 0x3, 0x181f ;  /* 0x00781f00070e7f89 */ /* 0x000ea600000e0000 */
[----:B------:R-:W-:-:S02]  /*ea10*/  IMAD.X R3, RZ, RZ, R8, P1 ;  /* 0x000000ffff037224 */ /* 0x000fc400008e0608 */
[----:B------:R-:W3:Y:S04]  /*ea20*/  SHFL.IDX PT, R8, R6, 0x3, 0x181f ;  /* 0x00781f0006087f89 */ /* 0x000ee800000e0000 */
[----:B------:R-:W-:Y:S04]  /*ea30*/  LDGSTS.E.BYPASS.LTC128B.128 [R5+0x28c00], desc[UR46][R2.64], !P3 ;  /* 0x28c0000002057fae */ /* 0x000fe8000d901d6e */
[----:B------:R4:W-:Y:S02]  /*ea40*/  LDGSTS.E.BYPASS.LTC128B.128 [R5+0x2cc00], desc[UR46][R2.64+0x80], !P2 ;  /* 0x2cc0008002057fae */ /* 0x0009e4000d101d6e */
[----:B----4-:R-:W-:-:S02]  /*ea50*/  IADD3 R2, P1, R32, R17, RZ ;  /* 0x0000001120027210 */ /* 0x010fc40007f3e0ff */
[----:B------:R-:W-:Y:S03]  /*ea60*/  SHFL.IDX PT, R17, R7, 0x5, 0x181f ;  /* 0x00b81f0007117f89 */ /* 0x000fe600000e0000 */
[----:B------:R-:W-:Y:S02]  /*ea70*/  IMAD.X R3, RZ, RZ, R9, P1 ;  /* 0x000000ffff037224 */ /* 0x000fe400008e0609 */
[----:B------:R-:W-:Y:S04]  /*ea80*/  SHFL.IDX PT, R9, R6, 0x5, 0x181f ;  /* 0x00b81f0006097f89 */ /* 0x000fe800000e0000 */
[----:B------:R-:W-:Y:S04]  /*ea90*/  LDGSTS.E.BYPASS.LTC128B.128 [R5+0x29400], desc[UR46][R2.64], !P3 ;  /* 0x2940000002057fae */ /* 0x000fe8000d901d6e */
[----:B------:R2:W-:Y:S02]  /*eaa0*/  LDGSTS.E.BYPASS.LTC128B.128 [R5+0x2d400], desc[UR46][R2.64+0x80], !P2 ;  /* 0x2d40008002057fae */ /* 0x0005e4000d101d6e */
[----:B--2---:R-:W-:-:S02]  /*eab0*/  IADD3 R2, P1, R32, R14, RZ ;  /* 0x0000000e20027210 */ /* 0x004fc40007f3e0ff */
[----:B------:R-:W2:Y:S03]  /*eac0*/  SHFL.IDX PT, R14, R7, 0x4, 0x181f ;  /* 0x00981f00070e7f89 */ /* 0x000ea600000e0000 */
[----:B---3--:R-:W-:Y:S02]  /*ead0*/  IMAD.X R3, RZ, RZ, R8, P1 ;  /* 0x000000ffff037224 */ /* 0x008fe400008e0608 */
[----:B------:R-:W3:Y:S04]  /*eae0*/  SHFL.IDX PT, R8, R6, 0x4, 0x181f ;  /* 0x00981f0006087f89 */ /* 0x000ee800000e0000 */
[----:B------:R-:W-:Y:S04]  /*eaf0*/  LDGSTS.E.BYPASS.LTC128B.128 [R5+0x29c00], desc[UR46][R2.64], !P3 ;  /* 0x29c0000002057fae */ /* 0x000fe8000d901d6e */
[----:B------:R2:W-:Y:S02]  /*eb00*/  LDGSTS.E.BYPASS.LTC128B.128 [R5+0x2dc00], desc[UR46][R2.64+0x80], !P2 ;  /* 0x2dc0008002057fae */ /* 0x0005e4000d101d6e */
[----:B--2---:R-:W-:-:S02]  /*eb10*/  IADD3 R2, P1, R32, R14, RZ ;  /* 0x0000000e20027210 */ /* 0x004fc40007f3e0ff */
[----:B------:R-:W2:Y:S02]  /*eb20*/  SHFL.IDX PT, R14, R7, 0x6, 0x181f ;  /* 0x00d81f00070e7f89 */ /* 0x000ea400000e0000 */
[----:B---3--:R-:W-:Y:S02]  /*eb30*/  IADD3.X R3, RZ, R8, RZ, P1, !PT ;  /* 0x00000008ff037210 */ /* 0x008fe40000ffe4ff */
[----:B------:R-:W3:Y:S04]  /*eb40*/  SHFL.IDX PT, R8, R6, 0x6, 0x181f ;  /* 0x00d81f0006087f89 */ /* 0x000ee800000e0000 */
[----:B------:R-:W-:Y:S04]  /*eb50*/  LDGSTS.E.BYPASS.LTC128B.128 [R5+0x2a400], desc[UR46][R2.64], !P3 ;  /* 0x2a40000002057fae */ /* 0x000fe8000d901d6e */
[----:B------:R4:W-:Y:S04]  /*eb60*/  LDGSTS.E.BYPASS.LTC128B.128 [R5+0x2e400], desc[UR46][R2.64+0x80], !P2 ;  /* 0x2e40008002057fae */ /* 0x0009e8000d101d6e */
[----:B------:R-:W0:Y:S01]  /*eb70*/  SHFL.IDX PT, R6, R6, 0x7, 0x181f ;  /* 0x00f81f0006067f89 */ /* 0x000e2200000e0000 */
[----:B----4-:R-:W-:-:S05]  /*eb80*/  IADD3 R2, P1, R32, R17, RZ ;  /* 0x0000001120027210 */ /* 0x010fca0007f3e0ff */
[----:B------:R-:W-:-:S05]  /*eb90*/  IMAD.X R3, RZ, RZ, R9, P1 ;  /* 0x000000ffff037224 */ /* 0x000fca00008e0609 */
[----:B------:R-:W-:Y:S04]  /*eba0*/  LDGSTS.E.BYPASS.LTC128B.128 [R5+0x2ac00], desc[UR46][R2.64], !P3 ;  /* 0x2ac0000002057fae */ /* 0x000fe8000d901d6e */
[----:B------:R2:W-:Y:S02]  /*ebb0*/  LDGSTS.E.BYPASS.LTC128B.128 [R5+0x2ec00], desc[UR46][R2.64+0x80], !P2 ;  /* 0x2ec0008002057fae */ /* 0x0005e4000d101d6e */
[----:B--2---:R-:W-:Y:S02]  /*ebc0*/  IADD3 R2, P1, R32, R14, RZ ;  /* 0x0000000e20027210 */ /* 0x004fe40007f3e0ff */
[----:B------:R2:W4:Y:S03]  /*ebd0*/  SHFL.IDX PT, R14, R7, 0x7, 0x181f ;  /* 0x00f81f00070e7f89 */ /* 0x00052600000e0000 */
[----:B---3--:R-:W-:-:S05]  /*ebe0*/  IMAD.X R3, RZ, RZ, R8, P1 ;  /* 0x000000ffff037224 */ /* 0x008fca00008e0608 */
[----:B------:R2:W-:Y:S04]  /*ebf0*/  LDGSTS.E.BYPASS.LTC128B.128 [R5+0x2b400], desc[UR46][R2.64], !P3 ;  /* 0x2b40000002057fae */ /* 0x0005e8000d901d6e */
[----:B0-----:R2:W-:Y:S02]  /*ec00*/  LDGSTS.E.BYPASS.LTC128B.128 [R5+0x2f400], desc[UR46][R2.64+0x80], !P2 ;  /* 0x2f40008002057fae */ /* 0x0015e4000d101d6e */
.L_x_192:
[----:B--2-4-:R-:W-:Y:S02]  /*ec10*/  IADD3 R2, P1, R32, R14, RZ ;  /* 0x0000000e20027210 */ /* 0x014fe40007f3e0ff */
        /* <DEDUP_REMOVED lines=16> */
.L_x_68:
[----:B------:R-:W-:Y:S01]  /*ed20*/  IMAD.U32 R2, RZ, RZ, UR36 ;  /* 0x00000024ff027e24 */ /* 0x000fe2000f8e00ff */
[----:B------:R0:W-:Y:S04]  /*ed30*/  SYNCS.ARRIVE.TRANS64.A1T0 RZ, [R4+URZ+0x38830], RZ ;  /* 0x038830ff04ff79a7 */ /* 0x0001e8000810003f */
[----:B------:R-:W-:-:S04]  /*ed40*/  LOP3.LUT R2, R2, 0x1, RZ, 0xfc, !PT ;  /* 0x0000000102027812 */ /* 0x000fc800078efcff */
[----:B------:R-:W-:-:S13]  /*ed50*/  ISETP.NE.AND P1, PT, R2, 0x3, PT ;  /* 0x000000030200780c */ /* 0x000fda0003f25270 */
[----:B0-----:R-:W-:Y:S05]  /*ed60*/  @!P1 BRA `(.L_x_69) ;  /* 0x0000000000049947 */ /* 0x001fea0003800000 */
[----:B------:R-:W-:Y:S01]  /*ed70*/  BPT.TRAP 0x1 ;  /* 0x000000040000795c */ /* 0x000fe20000300000 */
.L_x_69:
[----:B------:R-:W-:Y:S02]  /*ed80*/  LOP3.LUT R2, R16, 0x1, RZ, 0x3c, !PT ;  /* 0x0000000110027812 */ /* 0x000fe400078e3cff */
[----:B------:R-:W-:Y:S02]  /*ed90*/  LEA R5, R10, UR42, 0x3 ;  /* 0x0000002a0a057c11 */ /* 0x000fe4000f8e18ff */
[----:B------:R-:W-:-:S04]  /*eda0*/  SHF.L.U32 R2, R2, 0x1f, RZ ;  /* 0x0000001f02027819 */ /* 0x000fc800000006ff */
[----:B------:R-:W0:Y:S02]  /*edb0*/  SYNCS.PHASECHK.TRANS64.TRYWAIT P2, [R5+URZ+0x38870], R2 ;  /* 0x03887002050075a7 */ /* 0x000e24000804017f */
[----:B0-----:R-:W-:Y:S05]  /*edc0*/  @!P2 BRA `(.L_x_70) ;  /* 0x0000004800bca947 */ /* 0x001fea0003800000 */
.L_x_193:
[----:B------:R-:W-:-:S06]  /*edd0*/  ULOP3.LUT UR4, UR36, 0x2, URZ, 0xfc, !UPT ;  /* 0x0000000224047892 */ /* 0x000fcc000f8efc3f */
[----:B------:R-:W-:-:S05]  /*ede0*/  IMAD.U32 R3, RZ, RZ, UR4 ;  /* 0x00000004ff037e24 */ /* 0x000fca000f8e00ff */
[----:B------:R-:W-:-:S13]  /*edf0*/  ISETP.NE.AND P2, PT, R3, 0x3, PT ;  /* 0x000000030300780c */ /* 0x000fda0003f45270 */
[----:B------:R-:W-:Y:S05]  /*ee00*/  @!P2 BRA `(.L_x_71) ;  /* 0x000000000004a947 */ /* 0x000fea0003800000 */
[----:B------:R-:W-:Y:S01]  /*ee10*/  BPT.TRAP 0x1 ;  /* 0x000000040000795c */ /* 0x000fe20000300000 */
.L_x_71:
[----:B0-----:R-:W-:Y:S01]  /*ee20*/  SHF.L.U32 R2, R16, 0x1f, RZ ;  /* 0x0000001f10027819 */ /* 0x001fe200000006ff */
[----:B------:R-:W-:-:S03]  /*ee30*/  IMAD.SHL.U32 R3, R10, 0x8000, RZ ;  /* 0x000080000a037824 */ /* 0x000fc600078e00ff */
[----:B------:R-:W0:Y:S02]  /*ee40*/  SYNCS.PHASECHK.TRANS64.TRYWAIT P2, [R5+URZ+0x38860], R2 ;  /* 0x03886002050075a7 */ /* 0x000e24000804017f */
[----:B0-----:R-:W-:Y:S05]  /*ee50*/  @!P2 BRA `(.L_x_72) ;  /* 0x0000004800aca947 */ /* 0x001fea0003800000 */
.L_x_194:
[----:B-1----:R-:W2:Y:S04]  /*ee60*/  LDL R4, [R1+0x8] ;  /* 0x0000080001047983 */ /* 0x002ea80000100800 */
[----:B------:R-:W3:Y:S04]  /*ee70*/  LDL R7, [R1] ;  /* 0x0000000001077983 */ /* 0x000ee80000100800 */
[----:B------:R-:W4:Y:S01]  /*ee80*/  LDL R6, [R1+0xc] ;  /* 0x00000c0001067983 */ /* 0x000f220000100800 */
[----:B------:R-:W-:Y:S05]  /*ee90*/  WARPSYNC.ALL ;  /* 0x0000000000007948 */ /* 0x000fea0003800000 */
[----:B--2---:R-:W-:-:S05]  /*eea0*/  LOP3.LUT R4, R3, R4, RZ, 0xfc, !PT ;  /* 0x0000000403047212 */ /* 0x004fca00078efcff */
[----:B0-----:R-:W-:Y:S01]  /*eeb0*/  VIADD R2, R4, UR42 ;  /* 0x0000002a04027c36 */ /* 0x001fe20008000000 */
[----:B------:R-:W0:Y:S03]  /*eec0*/  LDSM.16.MT88.4 R16, [R4+UR42+0x10400] ;  /* 0x0104002a0410783b */ /* 0x000e260008004200 */
[----:B---3--:R-:W-:-:S05]  /*eed0*/  IMAD.IADD R2, R7, 0x1, R2 ;  /* 0x0000000107027824 */ /* 0x008fca00078e0202 */
[----:B------:R-:W1:Y:S01]  /*eee0*/  LDSM.16.MT88.4 R8, [R2+0x10400] ;  /* 0x010400000208783b */ /* 0x000e620000004200 */
[----:B----4-:R-:W-:Y:S02]  /*eef0*/  IADD3 R3, R3, UR42, R6 ;  /* 0x0000002a03037c10 */ /* 0x010fe4000fffe006 */
[C-C-:B0-----:R-:W-:Y:S02]  /*ef00*/  PRMT R12, R16.reuse, 0x6420, R17.reuse ;  /* 0x00006420100c7816 */ /* 0x141fe40000000011 */
[----:B------:R-:W-:Y:S02]  /*ef10*/  PRMT R13, R16, 0x7531, R17 ;  /* 0x00007531100d7816 */ /* 0x000fe40000000011 */
[C-C-:B------:R-:W-:Y:S02]  /*ef20*/  PRMT R14, R18.reuse, 0x6420, R19.reuse ;  /* 0x00006420120e7816 */ /* 0x140fe40000000013 */
[----:B------:R-:W-:Y:S02]  /*ef30*/  PRMT R15, R18, 0x7531, R19 ;  /* 0x00007531120f7816 */ /* 0x000fe40000000013 */
[----:B-1----:R-:W-:-:S02]  /*ef40*/  PRMT R24, R8, 0x6420, R9 ;  /* 0x0000642008187816 */ /* 0x002fc40000000009 */
[----:B------:R-:W-:Y:S02]  /*ef50*/  PRMT R25, R8, 0x7531, R9 ;  /* 0x0000753108197816 */ /* 0x000fe40000000009 */
[C-C-:B------:R-:W-:Y:S02]  /*ef60*/  PRMT R26, R10.reuse, 0x6420, R11.reuse ;  /* 0x000064200a1a7816 */ /* 0x140fe4000000000b */
[----:B------:R-:W-:Y:S01]  /*ef70*/  PRMT R27, R10, 0x7531, R11 ;  /* 0x000075310a1b7816 */ /* 0x000fe2000000000b */
[----:B------:R-:W-:Y:S04]  /*ef80*/  STSM.16.M88.4 [R3+0x400], R12 ;  /* 0x0004000c03007844 */ /* 0x000fe80000000200 */
[----:B------:R-:W-:Y:S04]  /*ef90*/  STSM.16.M88.4 [R3+0x2400], R24 ;  /* 0x0024001803007844 */ /* 0x000fe80000000200 */
[----:B------:R-:W0:Y:S04]  /*efa0*/  LDSM.16.MT88.4 R8, [R4+UR42+0x14400] ;  /* 0x0144002a0408783b */ /* 0x000e280008004200 */
[----:B------:R-:W1:Y:S01]  /*efb0*/  LDSM.16.MT88.4 R12, [R2+0x14400] ;  /* 0x01440000020c783b */ /* 0x000e620000004200 */
[----:B0-----:R-:W-:-:S02]  /*efc0*/  PRMT R16, R8, 0x6420, R9 ;  /* 0x0000642008107816 */ /* 0x001fc40000000009 */
[----:B------:R-:W-:Y:S02]  /*efd0*/  PRMT R17, R8, 0x7531, R9 ;  /* 0x0000753108117816 */ /* 0x000fe40000000009 */
[C-C-:B------:R-:W-:Y:S02]  /*efe0*/  PRMT R18, R10.reuse, 0x6420, R11.reuse ;  /* 0x000064200a127816 */ /* 0x140fe4000000000b */
[----:B------:R-:W-:Y:S02]  /*eff0*/  PRMT R19, R10, 0x7531, R11 ;  /* 0x000075310a137816 */ /* 0x000fe4000000000b */
[C-C-:B-1----:R-:W-:Y:S02]  /*f000*/  PRMT R28, R12.reuse, 0x6420, R13.reuse ;  /* 0x000064200c1c7816 */ /* 0x142fe4000000000d */
[----:B------:R-:W-:Y:S02]  /*f010*/  PRMT R29, R12, 0x7531, R13 ;  /* 0x000075310c1d7816 */ /* 0x000fe4000000000d */
[----:B------:R-:W-:-:S02]  /*f020*/  PRMT R30, R14, 0x6420, R15 ;  /* 0x000064200e1e7816 */ /* 0x000fc4000000000f */
[----:B------:R-:W-:Y:S01]  /*f030*/  PRMT R31, R14, 0x7531, R15 ;  /* 0x000075310e1f7816 */ /* 0x000fe2000000000f */
[----:B------:R-:W-:Y:S04]  /*f040*/  STSM.16.M88.4 [R3+0x4400], R16 ;  /* 0x0044001003007844 */ /* 0x000fe80000000200 */
[----:B------:R-:W-:Y:S04]  /*f050*/  STSM.16.M88.4 [R3+0x6400], R28 ;  /* 0x0064001c03007844 */ /* 0x000fe80000000200 */
[----:B------:R-:W0:Y:S04]  /*f060*/  LDSM.16.MT88.4 R8, [R4+UR42+0x11400] ;  /* 0x0114002a0408783b */ /* 0x000e280008004200 */
[----:B------:R-:W1:Y:S01]  /*f070*/  LDSM.16.MT88.4 R12, [R2+0x11400] ;  /* 0x01140000020c783b */ /* 0x000e620000004200 */
[----:B------:R-:W-:-:S02]  /*f080*/  IADD3 R6, R35, 0x400, R3 ;  /* 0x0000040023067810 */ /* 0x000fc40007ffe003 */
[C-C-:B0-----:R-:W-:Y:S02]  /*f090*/  PRMT R16, R8.reuse, 0x6420, R9.reuse ;  /* 0x0000642008107816 */ /* 0x141fe40000000009 */
[----:B------:R-:W-:Y:S02]  /*f0a0*/  PRMT R17, R8, 0x7531, R9 ;  /* 0x0000753108117816 */ /* 0x000fe40000000009 */
[C-C-:B------:R-:W-:Y:S02]  /*f0b0*/  PRMT R18, R10.reuse, 0x6420, R11.reuse ;  /* 0x000064200a127816 */ /* 0x140fe4000000000b */
[----:B------:R-:W-:Y:S02]  /*f0c0*/  PRMT R19, R10, 0x7531, R11 ;  /* 0x000075310a137816 */ /* 0x000fe4000000000b */
[C-C-:B-1----:R-:W-:Y:S02]  /*f0d0*/  PRMT R24, R12.reuse, 0x6420, R13.reuse ;  /* 0x000064200c187816 */ /* 0x142fe4000000000d */
[----:B------:R-:W-:-:S02]  /*f0e0*/  PRMT R25, R12, 0x7531, R13 ;  /* 0x000075310c197816 */ /* 0x000fc4000000000d */
[C-C-:B------:R-:W-:Y:S02]  /*f0f0*/  PRMT R26, R14.reuse, 0x6420, R15.reuse ;  /* 0x000064200e1a7816 */ /* 0x140fe4000000000f */
[----:B------:R-:W-:Y:S01]  /*f100*/  PRMT R27, R14, 0x7531, R15 ;  /* 0x000075310e1b7816 */ /* 0x000fe2000000000f */
[----:B------:R-:W-:Y:S04]  /*f110*/  STSM.16.M88.4 [R6], R16 ;  /* 0x0000001006007844 */ /* 0x000fe80000000200 */
        /* <DEDUP_REMOVED lines=37> */
[----:B------:R0:W-:Y:S04]  /*f370*/  STSM.16.M88.4 [R3+0x6000], R28 ;  /* 0x0060001c03007844 */ /* 0x0001e80000000200 */
[----:B------:R-:W1:Y:S04]  /*f380*/  LDSM.16.MT88.4 R8, [R4+UR42+0x13400] ;  /* 0x0134002a0408783b */ /* 0x000e680008004200 */
[----:B------:R-:W2:Y:S01]  /*f390*/  LDSM.16.MT88.4 R12, [R2+0x13400] ;  /* 0x01340000020c783b */ /* 0x000ea20000004200 */
[----:B0-----:R-:W-:Y:S01]  /*f3a0*/  IMAD.IADD R3, R35, 0x1, R3 ;  /* 0x0000000123037824 */ /* 0x001fe200078e0203 */
[----:B-1----:R-:W-:-:S02]  /*f3b0*/  PRMT R16, R8, 0x6420, R9 ;  /* 0x0000642008107816 */ /* 0x002fc40000000009 */
[----:B------:R-:W-:Y:S02]  /*f3c0*/  PRMT R17, R8, 0x7531, R9 ;  /* 0x0000753108117816 */ /* 0x000fe40000000009 */
[C-C-:B------:R-:W-:Y:S02]  /*f3d0*/  PRMT R18, R10.reuse, 0x6420, R11.reuse ;  /* 0x000064200a127816 */ /* 0x140fe4000000000b */
[----:B------:R-:W-:Y:S02]  /*f3e0*/  PRMT R19, R10, 0x7531, R11 ;  /* 0x000075310a137816 */ /* 0x000fe4000000000b */
[C-C-:B--2---:R-:W-:Y:S02]  /*f3f0*/  PRMT R8, R12.reuse, 0x6420, R13.reuse ;  /* 0x000064200c087816 */ /* 0x144fe4000000000d */
[----:B------:R-:W-:Y:S02]  /*f400*/  PRMT R9, R12, 0x7531, R13 ;  /* 0x000075310c097816 */ /* 0x000fe4000000000d */
[----:B------:R-:W-:-:S02]  /*f410*/  PRMT R10, R14, 0x6420, R15 ;  /* 0x000064200e0a7816 */ /* 0x000fc4000000000f */
[----:B------:R-:W-:Y:S01]  /*f420*/  PRMT R11, R14, 0x7531, R15 ;  /* 0x000075310e0b7816 */ /* 0x000fe2000000000f */
[----:B------:R-:W-:Y:S04]  /*f430*/  STSM.16.M88.4 [R3], R16 ;  /* 0x0000001003007844 */ /* 0x000fe80000000200 */
[----:B------:R-:W-:Y:S04]  /*f440*/  STSM.16.M88.4 [R3+0x2000], R8 ;  /* 0x0020000803007844 */ /* 0x000fe80000000200 */
[----:B------:R-:W0:Y:S04]  /*f450*/  LDSM.16.MT88.4 R8, [R4+UR42+0x17400] ;  /* 0x0174002a0408783b */ /* 0x000e280008004200 */
[----:B------:R-:W1:Y:S01]  /*f460*/  LDSM.16.MT88.4 R12, [R2+0x17400] ;  /* 0x01740000020c783b */ /* 0x000e620000004200 */
[----:B------:R-:W-:-:S06]  /*f470*/  ULOP3.LUT UR4, UR36, 0x2, URZ, 0xfc, !UPT ;  /* 0x0000000224047892 */ /* 0x000fcc000f8efc3f */
[----:B------:R-:W-:-:S05]  /*f480*/  IMAD.U32 R6, RZ, RZ, UR4 ;  /* 0x00000004ff067e24 */ /* 0x000fca000f8e00ff */
[----:B------:R-:W-:Y:S02]  /*f490*/  ISETP.NE.AND P2, PT, R6, 0x3, PT ;  /* 0x000000030600780c */ /* 0x000fe40003f45270 */
        /* <DEDUP_REMOVED lines=8> */
[----:B------:R0:W-:Y:S04]  /*f520*/  STSM.16.M88.4 [R3+0x4000], R16 ;  /* 0x0040001003007844 */ /* 0x0001e80000000200 */
[----:B------:R0:W-:Y:S01]  /*f530*/  STSM.16.M88.4 [R3+0x6000], R8 ;  /* 0x0060000803007844 */ /* 0x0001e20000000200 */
[----:B------:R-:W-:Y:S01]  /*f540*/  @!PT LDS RZ, [RZ] ;  /* 0x00000000fffff984 */ /* 0x000fe20000000800 */
[----:B------:R-:W-:Y:S01]  /*f550*/  @!PT LDS RZ, [RZ] ;  /* 0x00000000fffff984 */ /* 0x000fe20000000800 */
[----:B------:R-:W-:Y:S01]  /*f560*/  @!PT LDS RZ, [RZ] ;  /* 0x00000000fffff984 */ /* 0x000fe20000000800 */
[----:B------:R-:W-:Y:S01]  /*f570*/  @!PT LDS RZ, [RZ] ;  /* 0x00000000fffff984 */ /* 0x000fe20000000800 */
[----:B------:R1:W-:Y:S06]  /*f580*/  MEMBAR.ALL.CTA ;  /* 0x0000000000007992 */ /* 0x0003ec0000008000 */
[----:B-1----:R-:W1:Y:S01]  /*f590*/  FENCE.VIEW.ASYNC.S ;  /* 0x00000000000073c6 */ /* 0x002e620000000000 */
[----:B------:R-:W-:Y:S05]  /*f5a0*/  @!P2 BRA `(.L_x_73) ;  /* 0x000000000004a947 */ /* 0x000fea0003800000 */
[----:B------:R-:W-:Y:S01]  /*f5b0*/  BPT.TRAP 0x1 ;  /* 0x000000040000795c */ /* 0x000fe20000300000 */
.L_x_73:
[----:B-1----:R1:W-:Y:S01]  /*f5c0*/  SYNCS.ARRIVE.TRANS64.A1T0 RZ, [R5+URZ+0x38850], RZ ;  /* 0x038850ff05ff79a7 */ /* 0x0023e2000810003f */
[----:B------:R-:W-:Y:S06]  /*f5d0*/  BAR.SYNC.DEFER_BLOCKING 0x2, 0x80 ;  /* 0x0082000000007b1d */ /* 0x000fec0000010000 */
[----:B------:R-:W-:Y:S05]  /*f5e0*/  @!P1 BRA `(.L_x_74) ;  /* 0x0000000000049947 */ /* 0x000fea0003800000 */
[----:B------:R-:W-:Y:S01]  /*f5f0*/  BPT.TRAP 0x1 ;  /* 0x000000040000795c */ /* 0x000fe20000300000 */
.L_x_74:
[----:B------:R-:W2:Y:S01]  /*f600*/  S2R R2, SR_CgaCtaId ;  /* 0x0000000000027919 */ /* 0x000ea20000008800 */
[----:B-1----:R-:W-:Y:S01]  /*f610*/  VIADD R5, R5, 0x38880 ;  /* 0x0003888005057836 */ /* 0x002fe20000000000 */
[----:B------:R-:W-:Y:S01]  /*f620*/  IADD3 R20, R20, -0x80, RZ ;  /* 0xffffff8014147810 */ /* 0x000fe20007ffe0ff */
[----:B0-----:R-:W-:Y:S02]  /*f630*/  IMAD.MOV.U32 R10, RZ, RZ, R0 ;  /* 0x000000ffff0a7224 */ /* 0x001fe400078e0000 */
[----:B------:R-:W-:Y:S01]  /*f640*/  IMAD.MOV.U32 R16, RZ, RZ, R21 ;  /* 0x000000ffff107224 */ /* 0x000fe200078e0015 */
[----:B--2---:R-:W-:-:S04]  /*f650*/  PRMT R5, R2, 0x654, R5 ;  /* 0x0000065402057816 */ /* 0x004fc80000000005 */
[----:B------:R0:W-:Y:S01]  /*f660*/  SYNCS.ARRIVE.TRANS64.RED.A1T0 RZ, [R5+URZ], RZ ;  /* 0x000000ff05ff79a7 */ /* 0x0001e2000810043f */
[----:B------:R-:W-:Y:S05]  /*f670*/  @P0 BRA `(.L_x_75) ;  /* 0xffffffe800380947 */ /* 0x000fea000383ffff */
[----:B------:R-:W-:Y:S05]  /*f680*/  BRA `(.L_x_76) ;  /* 0x0000000000047947 */ /* 0x000fea0003800000 */
.L_x_60:
[----:B0-----:R-:W-:-:S07]  /*f690*/  IMAD.MOV.U32 R0, RZ, RZ, RZ ;  /* 0x000000ffff007224 */ /* 0x001fce00078e00ff */
.L_x_76:
[----:B------:R-:W-:-:S06]  /*f6a0*/  ULOP3.LUT UR4, UR36, 0x1, URZ, 0xfc, !UPT ;  /* 0x0000000124047892 */ /* 0x000fcc000f8efc3f */
[----:B------:R-:W-:-:S05]  /*f6b0*/  IMAD.U32 R2, RZ, RZ, UR4 ;  /* 0x00000004ff027e24 */ /* 0x000fca000f8e00ff */
[----:B------:R-:W-:-:S13]  /*f6c0*/  ISETP.NE.AND P1, PT, R2, 0x3, PT ;  /* 0x000000030200780c */ /* 0x000fda0003f25270 */
[----:B------:R-:W-:Y:S05]  /*f6d0*/  @!P1 BRA `(.L_x_77) ;  /* 0x0000000000049947 */ /* 0x000fea0003800000 */
[----:B------:R-:W-:Y:S01]  /*f6e0*/  BPT.TRAP 0x1 ;  /* 0x000000040000795c */ /* 0x000fe20000300000 */
.L_x_77:
[----:B------:R-:W-:Y:S01]  /*f6f0*/  LOP3.LUT R2, R21, 0x1, RZ, 0x3c, !PT ;  /* 0x0000000115027812 */ /* 0x000fe200078e3cff */
[----:B------:R-:W-:Y:S01]  /*f700*/  BSSY B0, `(.L_x_78) ;  /* 0x0000005000007945 */ /* 0x000fe20003800000 */
[----:B------:R-:W-:Y:S02]  /*f710*/  LEA R17, R0, UR42, 0x3 ;  /* 0x0000002a00117c11 */ /* 0x000fe4000f8e18ff */
[----:B------:R-:W-:-:S04]  /*f720*/  SHF.L.U32 R2, R2, 0x1f, RZ ;  /* 0x0000001f02027819 */ /* 0x000fc800000006ff */
[----:B------:R-:W3:Y:S02]  /*f730*/  SYNCS.PHASECHK.TRANS64.TRYWAIT P0, [R17+URZ+0x38870], R2 ;  /* 0x03887002110075a7 */ /* 0x000ee4000800017f */
[----:B---3--:R-:W-:Y:S05]  /*f740*/  @!P0 BRA `(.L_x_79) ;  /* 0x0000004000848947 */ /* 0x008fea0003800000 */
.L_x_195:
[----:B------:R-:W-:Y:S05]  /*f750*/  BSYNC B0 ;  /* 0x0000000000007941 */ /* 0x000fea0003800000 */
.L_x_78:
[----:B------:R-:W-:-:S06]  /*f760*/  ULOP3.LUT UR4, UR36, 0x2, URZ, 0xfc, !UPT ;  /* 0x0000000224047892 */ /* 0x000fcc000f8efc3f */
[----:B------:R-:W-:-:S05]  /*f770*/  IMAD.U32 R3, RZ, RZ, UR4 ;  /* 0x00000004ff037e24 */ /* 0x000fca000f8e00ff */
[----:B------:R-:W-:-:S13]  /*f780*/  ISETP.NE.AND P0, PT, R3, 0x3, PT ;  /* 0x000000030300780c */ /* 0x000fda0003f05270 */
[----:B------:R-:W-:Y:S05]  /*f790*/  @!P0 BRA `(.L_x_80) ;  /* 0x0000000000048947 */ /* 0x000fea0003800000 */
[----:B------:R-:W-:Y:S01]  /*f7a0*/  BPT.TRAP 0x1 ;  /* 0x000000040000795c */ /* 0x000fe20000300000 */
.L_x_80:
[----:B---3--:R-:W3:Y:S04]  /*f7b0*/  LDL.LU R2, [R1+0x8] ;  /* 0x0000080001027983 */ /* 0x008ee80000300800 */
[----:B0-----:R-:W4:Y:S01]  /*f7c0*/  LDL R5, [R1] ;  /* 0x0000000001057983 */ /* 0x001f220000100800 */
[----:B------:R-:W-:Y:S01]  /*f7d0*/  SHF.L.U32 R4, R21, 0x1f, RZ ;  /* 0x0000001f15047819 */ /* 0x000fe200000006ff */
[----:B------:R-:W-:-:S03]  /*f7e0*/  IMAD.SHL.U32 R16, R0, 0x8000, RZ ;  /* 0x0000800000107824 */ /* 0x000fc600078e00ff */
[----:B------:R-:W0:Y:S02]  /*f7f0*/  SYNCS.PHASECHK.TRANS64.TRYWAIT P0, [R17+URZ+0x38860], R4 ;  /* 0x03886004110075a7 */ /* 0x000e24000800017f */
[----:B---3--:R-:W-:-:S05]  /*f800*/  LOP3.LUT R2, R16, R2, RZ, 0xfc, !PT ;  /* 0x0000000210027212 */ /* 0x008fca00078efcff */
[----:B------:R-:W-:-:S04]  /*f810*/  VIADD R3, R2, UR42 ;  /* 0x0000002a02037c36 */ /* 0x000fc80008000000 */
[----:B----4-:R-:W-:Y:S01]  /*f820*/  IMAD.IADD R3, R5, 0x1, R3 ;  /* 0x0000000105037824 */ /* 0x010fe200078e0203 */
[----:B0-----:R-:W-:Y:S06]  /*f830*/  @!P0 BRA `(.L_x_81) ;  /* 0x00000040005c8947 */ /* 0x001fec0003800000 */
.L_x_196:
[----:B------:R-:W3:Y:S01]  /*f840*/  LDL.LU R5, [R1+0xc] ;  /* 0x00000c0001057983 */ /* 0x000ee20000300800 */
[----:B------:R-:W-:Y:S05]  /*f850*/  WARPSYNC.ALL ;  /* 0x0000000000007948 */ /* 0x000fea0003800000 */
[----:B------:R-:W4:Y:S04]  /*f860*/  LDL.LU R19, [R1] ;  /* 0x0000000001137983 */ /* 0x000f280000300800 */
[----:B-1----:R-:W0:Y:S04]  /*f870*/  LDSM.16.MT88.4 R12, [R2+UR42+0x10400] ;  /* 0x0104002a020c783b */ /* 0x002e280008004200 */
[----:B------:R-:W1:Y:S01]  /*f880*/  LDSM.16.MT88.4 R8, [R3+0x10400] ;  /* 0x010400000308783b */ /* 0x000e620000004200 */
[----:B0-----:R-:W-:-:S02]  /*f890*/  PRMT R4, R12, 0x6420, R13 ;  /* 0x000064200c047816 */ /* 0x001fc4000000000d */
[C-C-:B------:R-:W-:Y:S02]  /*f8a0*/  PRMT R6, R14.reuse, 0x6420, R15.reuse ;  /* 0x000064200e067816 */ /* 0x140fe4000000000f */
[----:B--2---:R-:W-:Y:S02]  /*f8b0*/  PRMT R7, R14, 0x7531, R15 ;  /* 0x000075310e077816 */ /* 0x004fe4000000000f */
[C-C-:B-1----:R-:W-:Y:S02]  /*f8c0*/  PRMT R14, R10.reuse, 0x6420, R11.reuse ;  /* 0x000064200a0e7816 */ /* 0x142fe4000000000b */
[----:B------:R-:W-:Y:S02]  /*f8d0*/  PRMT R15, R10, 0x7531, R11 ;  /* 0x000075310a0f7816 */ /* 0x000fe4000000000b */
[----:B---3--:R-:W-:Y:S02]  /*f8e0*/  IADD3 R16, R16, UR42, R5 ;  /* 0x0000002a10107c10 */ /* 0x008fe4000fffe005 */
[----:B------:R-:W-:-:S02]  /*f8f0*/  PRMT R5, R12, 0x7531, R13 ;  /* 0x000075310c057816 */ /* 0x000fc4000000000d */
        /* <DEDUP_REMOVED lines=43> */
[----:B----4-:R-:W-:-:S02]  /*fbb0*/  IADD3 R16, R19, 0x400, R16 ;  /* 0x0000040013107810 */ /* 0x010fc40007ffe010 */
        /* <DEDUP_REMOVED lines=58> */
.L_x_82:
[----:B-1----:R1:W-:Y:S01]  /*ff60*/  SYNCS.ARRIVE.TRANS64.A1T0 RZ, [R17+URZ+0x38850], RZ ;  /* 0x038850ff11ff79a7 */ /* 0x0023e2000810003f */
[----:B------:R-:W-:Y:S06]  /*ff70*/  BAR.SYNC.DEFER_BLOCKING 0x2, 0x80 ;  /* 0x0082000000007b1d */ /* 0x000fec0000010000 */
[----:B------:R-:W-:Y:S05]  /*ff80*/  @!P1 BRA `(.L_x_83) ;  /* 0x0000000000049947 */ /* 0x000fea0003800000 */
[----:B------:R-:W-:Y:S01]  /*ff90*/  BPT.TRAP 0x1 ;  /* 0x000000040000795c */ /* 0x000fe20000300000 */
.L_x_83:
[----:B------:R-:W2:Y:S01]  /*ffa0*/  S2R R2, SR_CgaCtaId ;  /* 0x0000000000027919 */ /* 0x000ea20000008800 */
[----:B-1----:R-:W-:Y:S02]  /*ffb0*/  VIADD R17, R17, 0x38880 ;  /* 0x0003888011117836 */ /* 0x002fe40000000000 */
[----:B------:R-:W-:-:S05]  /*ffc0*/  VIADD R0, R0, 0x1 ;  /* 0x0000000100007836 */ /* 0x000fca0000000000 */
[----:B------:R-:W-:-:S04]  /*ffd0*/  ISETP.NE.AND P0, PT, R0, 0x2, PT ;  /* 0x000000020000780c */ /* 0x000fc80003f05270 */
[----:B0-----:R-:W-:Y:S02]  /*ffe0*/  SEL R4, RZ, 0x1, P0 ;  /* 0x00000001ff047807 */ /* 0x001fe40000000000 */
[----:B------:R-:W-:Y:S02]  /*fff0*/  SEL R0, R0, RZ, P0 ;  /* 0x000000ff00007207 */ /* 0x000fe40000000000 */
[----:B------:R-:W-:Y:S02]  /*10000*/  LOP3.LUT R21, R21, R4, RZ, 0x3c, !PT ;  /* 0x0000000415157212 */ /* 0x000fe400078e3cff */
[----:B--2---:R-:W-:Y:S02]  /*10010*/  PRMT R17, R2, 0x654, R17 ;  /* 0x0000065402117816 */ /* 0x004fe40000000011 */
[----:B------:R-:W-:Y:S02]  /*10020*/  MOV R2, RZ ;  /* 0x000000ff00027202 */ /* 0x000fe40000000f00 */
[----:B------:R0:W-:Y:S05]  /*10030*/  SYNCS.ARRIVE.TRANS64.RED.A1T0 RZ, [R17+URZ], RZ ;  /* 0x000000ff11ff79a7 */ /* 0x0001ea000810043f */
.L_x_40:
[----:B------:R-:W1:Y:S01]  /*10040*/  S2R R4, SR_CgaCtaId ;  /* 0x0000000000047919 */ /* 0x000e620000008800 */
[----:B------:R-:W-:Y:S02]  /*10050*/  MOV R3, 0x400 ;  /* 0x0000040000037802 */ /* 0x000fe40000000f00 */
[----:B------:R-:W-:Y:S02]  /*10060*/  SHF.L.U32 R2, R2, 0x1f, RZ ;  /* 0x0000001f02027819 */ /* 0x000fe400000006ff */
[----:B-1----:R-:W-:-:S04]  /*10070*/  LEA R5, R4, R3, 0x18 ;  /* 0x0000000304057211 */ /* 0x002fc800078ec0ff */
[----:B------:R-:W1:Y:S02]  /*10080*/  SYNCS.PHASECHK.TRANS64.TRYWAIT P0, [R5+URZ+0x38820], R2 ;  /* 0x03882002050075a7 */ /* 0x000e64000800017f */
[----:B-1----:R-:W-:Y:S05]  /*10090*/  @!P0 BRA `(.L_x_84) ;  /* 0x0000003800588947 */ /* 0x002fea0003800000 */
.L_x_197:
[----:B------:R-:W2:Y:S02]  /*100a0*/  S2R R3, SR_TID.X ;  /* 0x0000000000037919 */ /* 0x000ea40000002100 */
[----:B--2---:R-:W-:-:S04]  /*100b0*/  SHF.R.U32.HI R3, RZ, 0x5, R3 ;  /* 0x00000005ff037819 */ /* 0x004fc80000011603 */
[----:B------:R-:W-:-:S05]  /*100c0*/  LOP3.LUT R3, R3, 0x3, RZ, 0xc0, !PT ;  /* 0x0000000303037812 */ /* 0x000fca00078ec0ff */
[----:B-1----:R-:W1:Y:S02]  /*100d0*/  SHFL.IDX PT, R2, R3, RZ, 0x1f ;  /* 0x00001fff03027589 */ /* 0x002e6400000e0000 */
[----:B-1----:R-:W-:-:S13]  /*100e0*/  ISETP.NE.AND P0, PT, R2, RZ, PT ;  /* 0x000000ff0200720c */ /* 0x002fda0003f05270 */
[----:B------:R-:W-:Y:S05]  /*100f0*/  @P0 BRA `(.L_x_8) ;  /* 0x0000000000a00947 */ /* 0x000fea0003800000 */
[----:B------:R-:W-:-:S13]  /*10100*/  ELECT P0, URZ, PT ;  /* 0x00000000003f782f */ /* 0x000fda0003800000 */
[----:B------:R-:W-:Y:S05]  /*10110*/  @!P0 BRA `(.L_x_8) ;  /* 0x0000000000988947 */ /* 0x000fea0003800000 */
[----:B------:R-:W-:-:S06]  /*10120*/  ULOP3.LUT UR4, UR36, 0x2, URZ, 0xfc, !UPT ;  /* 0x0000000224047892 */ /* 0x000fcc000f8efc3f */
[----:B------:R-:W-:-:S05]  /*10130*/  IMAD.U32 R2, RZ, RZ, UR4 ;  /* 0x00000004ff027e24 */ /* 0x000fca000f8e00ff */
[----:B------:R-:W-:-:S13]  /*10140*/  ISETP.NE.AND P0, PT, R2, 0x3, PT ;  /* 0x000000030200780c */ /* 0x000fda0003f05270 */
[----:B------:R-:W-:Y:S05]  /*10150*/  @!P0 BRA `(.L_x_85) ;  /* 0x0000000000048947 */ /* 0x000fea0003800000 */
[----:B------:R-:W-:Y:S01]  /*10160*/  BPT.TRAP 0x1 ;  /* 0x000000040000795c */ /* 0x000fe20000300000 */
.L_x_85:
[C---:B------:R-:W-:Y:S01]  /*10170*/  IMAD R4, R0.reuse, 0x8, R5 ;  /* 0x0000000800047824 */ /* 0x040fe200078e0205 */
[----:B------:R-:W-:Y:S01]  /*10180*/  SHF.L.U32 R3, R21, 0x1f, RZ ;  /* 0x0000001f15037819 */ /* 0x000fe200000006ff */
[----:B------:R-:W-:-:S03]  /*10190*/  VIADD R0, R0, 0x1 ;  /* 0x0000000100007836 */ /* 0x000fc60000000000 */
[----:B------:R-:W1:Y:S02]  /*101a0*/  SYNCS.PHASECHK.TRANS64.TRYWAIT P1, [R4+URZ+0x38840], R3 ;  /* 0x03884003040075a7 */ /* 0x000e64000802017f */
[----:B------:R-:W-:-:S04]  /*101b0*/  ISETP.NE.AND P2, PT, R0, 0x2, PT ;  /* 0x000000020000780c */ /* 0x000fc80003f45270 */
[----:B------:R-:W-:Y:S01]  /*101c0*/  SEL R2, RZ, 0x1, P2 ;  /* 0x00000001ff027807 */ /* 0x000fe20001000000 */
[----:B-1----:R-:W-:Y:S08]  /*101d0*/  @!P1 BRA `(.L_x_86) ;  /* 0x00000038001c9947 */ /* 0x002ff00003800000 */
.L_x_198:
[----:B------:R-:W-:Y:S02]  /*101e0*/  SEL R0, R0, RZ, P2 ;  /* 0x000000ff00007207 */ /* 0x000fe40001000000 */
[----:B------:R-:W-:Y:S01]  /*101f0*/  LOP3.LUT R2, R21, R2, RZ, 0x3c, !PT ;  /* 0x0000000215027212 */ /* 0x000fe200078e3cff */
[----:B------:R-:W-:Y:S06]  /*10200*/  @!P0 BRA `(.L_x_87) ;  /* 0x0000000000048947 */ /* 0x000fec0003800000 */
[----:B------:R-:W-:Y:S01]  /*10210*/  BPT.TRAP 0x1 ;  /* 0x000000040000795c */ /* 0x000fe20000300000 */
.L_x_87:
[----:B------:R-:W-:Y:S01]  /*10220*/  IMAD R5, R0, 0x8, R5 ;  /* 0x0000000800057824 */ /* 0x000fe200078e0205 */
[----:B------:R-:W-:-:S04]  /*10230*/  SHF.L.U32 R0, R2, 0x1f, RZ ;  /* 0x0000001f02007819 */ /* 0x000fc800000006ff */
[----:B------:R-:W2:Y:S02]  /*10240*/  SYNCS.PHASECHK.TRANS64.TRYWAIT P1, [R5+URZ+0x38840], R0 ;  /* 0x03884000050075a7 */ /* 0x000ea4000802017f */
[----:B--2---:R-:W-:Y:S05]  /*10250*/  @!P1 BRA `(.L_x_88) ;  /* 0x0000003800109947 */ /* 0x004fea0003800000 */
.L_x_199:
[----:B------:R-:W-:Y:S05]  /*10260*/  @!P0 BRA `(.L_x_89) ;  /* 0x0000000000048947 */ /* 0x000fea0003800000 */
[----:B------:R-:W-:Y:S01]  /*10270*/  BPT.TRAP 0x1 ;  /* 0x000000040000795c */ /* 0x000fe20000300000 */
.L_x_89:
[----:B------:R-:W3:Y:S02]  /*10280*/  SYNCS.PHASECHK.TRANS64.TRYWAIT P1, [R4+URZ+0x38860], R3 ;  /* 0x03886003040075a7 */ /* 0x000ee4000802017f */
[----:B---3--:R-:W-:Y:S05]  /*10290*/  @!P1 BRA `(.L_x_90) ;  /* 0x0000003800149947 */ /* 0x008fea0003800000 */
.L_x_200:
[----:B------:R-:W-:Y:S05]  /*102a0*/  @!P0 BRA `(.L_x_91) ;  /* 0x0000000000048947 */ /* 0x000fea0003800000 */
[----:B------:R-:W-:Y:S01]  /*102b0*/  BPT.TRAP 0x1 ;  /* 0x000000040000795c */ /* 0x000fe20000300000 */
.L_x_91:
[----:B------:R-:W4:Y:S02]  /*102c0*/  SYNCS.PHASECHK.TRANS64.TRYWAIT P1, [R5+URZ+0x38860], R0 ;  /* 0x03886000050075a7 */ /* 0x000f24000802017f */
[----:B----4-:R-:W-:Y:S05]  /*102d0*/  @!P1 BRA `(.L_x_92) ;  /* 0x0000003800189947 */ /* 0x010fea0003800000 */
.L_x_201:
[----:B------:R-:W-:Y:S05]  /*102e0*/  @!P0 BRA `(.L_x_93) ;  /* 0x0000000000048947 */ /* 0x000fea0003800000 */
[----:B------:R-:W-:Y:S01]  /*102f0*/  BPT.TRAP 0x1 ;  /* 0x000000040000795c */ /* 0x000fe20000300000 */
.L_x_93:
[----:B------:R-:W0:Y:S02]  /*10300*/  SYNCS.PHASECHK.TRANS64.TRYWAIT P1, [R4+URZ+0x38880], R3 ;  /* 0x03888003040075a7 */ /* 0x000e24000802017f */
[----:B0-----:R-:W-:Y:S05]  /*10310*/  @!P1 BRA `(.L_x_94) ;  /* 0x00000038001c9947 */ /* 0x001fea0003800000 */
.L_x_202:
[----:B------:R-:W-:Y:S05]  /*10320*/  @!P0 BRA `(.L_x_95) ;  /* 0x0000000000048947 */ /* 0x000fea0003800000 */
[----:B------:R-:W-:Y:S01]  /*10330*/  BPT.TRAP 0x1 ;  /* 0x000000040000795c */ /* 0x000fe20000300000 */
.L_x_95:
[----:B------:R0:W0:Y:S02]  /*10340*/  SYNCS.PHASECHK.TRANS64.TRYWAIT P0, [R5+URZ+0x38880], R0 ;  /* 0x03888000050075a7 */ /* 0x000024000800017f */
[----:B0-----:R-:W-:Y:S05]  /*10350*/  @!P0 NANOSLEEP.SYNCS 0x989680 ;  /* 0x009896800000895d */ /* 0x001fea0003900000 */
[----:B------:R-:W0:Y:S02]  /*10360*/  @!P0 SYNCS.PHASECHK.TRANS64 P0, [R5+URZ+0x38880], R0 ;  /* 0x03888000050085a7 */ /* 0x000e24000800007f */
[----:B0-----:R-:W-:Y:S05]  /*10370*/  @!P0 BRA `(.L_x_95) ;  /* 0xfffffffc00f08947 */ /* 0x001fea000383ffff */
.L_x_8:
[----:B------:R-:W-:Y:S05]  /*10380*/  BSYNC B6 ;  /* 0x0000000000067941 */ /* 0x000fea0003800000 */
.L_x_5:
[----:B------:R-:W-:Y:S05]  /*10390*/  EXIT ;  /* 0x000000000000794d */ /* 0x000fea0003800000 */
.L_x_12:
[----:B0-----:R-:W-:-:S04]  /*103a0*/  IMAD.U32 R5, RZ, RZ, UR41 ;  /* 0x00000029ff057e24 */ /* 0x001fc8000f8e00ff */
[----:B------:R0:W1:Y:S03]  /*103b0*/  SYNCS.PHASECHK.TRANS64.TRYWAIT P0, [R5+URZ+0x38800], R4 ;  /* 0x03880004050075a7 */ /* 0x000066000800017f */
[----:B-1----:R-:W-:Y:S05]  /*103c0*/  @!P0 NANOSLEEP.SYNCS 0x989680 ;  /* 0x009896800000895d */ /* 0x002fea0003900000 */
[----:B------:R-:W1:Y:S02]  /*103d0*/  @!P0 SYNCS.PHASECHK.TRANS64 P0, [R5+URZ+0x38800], R4 ;  /* 0x03880004050085a7 */ /* 0x000e64000800007f */
[----:B-1----:R-:W-:Y:S05]  /*103e0*/  @!P0 BRA `(.L_x_12) ;  /* 0xfffffffc00ec8947 */ /* 0x002fea000383ffff */
[----:B------:R-:W-:Y:S05]  /*103f0*/  BRA `(.L_x_96) ;  /* 0xffffff1000d87947 */ /* 0x000fea000383ffff */
.L_x_16:
[----:B0-----:R-:W-:-:S04]  /*10400*/  IMAD.U32 R5, RZ, RZ, UR41 ;  /* 0x00000029ff057e24 */ /* 0x001fc8000f8e00ff */
[----:B------:R0:W2:Y:S03]  /*10410*/  SYNCS.PHASECHK.TRANS64.TRYWAIT P1, [R5+URZ+0x38830], R4 ;  /* 0x03883004050075a7 */ /* 0x0000a6000802017f */
[----:B--2---:R-:W-:Y:S05]  /*10420*/  @!P1 NANOSLEEP.SYNCS 0x989680 ;  /* 0x009896800000995d */ /* 0x004fea0003900000 */
[----:B------:R-:W2:Y:S02]  /*10430*/  @!P1 SYNCS.PHASECHK.TRANS64 P1, [R5+URZ+0x38830], R4 ;  /* 0x03883004050095a7 */ /* 0x000ea4000802007f */
[----:B--2---:R-:W-:Y:S05]  /*10440*/  @!P1 BRA `(.L_x_16) ;  /* 0xfffffffc00ec9947 */ /* 0x004fea000383ffff */
[----:B------:R-:W-:Y:S05]  /*10450*/  BRA `(.L_x_15) ;  /* 0xffffff1000f47947 */ /* 0x000fea000383ffff */
.L_x_21:
[----:B---3--:R-:W-:-:S04]  /*10460*/  IMAD.U32 R7, RZ, RZ, UR41 ;  /* 0x00000029ff077e24 */ /* 0x008fc8000f8e00ff */
[----:B------:R3:W4:Y:S03]  /*10470*/  SYNCS.PHASECHK.TRANS64.TRYWAIT P1, [R7+URZ+0x38850], R4 ;  /* 0x03885004070075a7 */ /* 0x000726000802017f */
[----:B----4-:R-:W-:Y:S05]  /*10480*/  @!P1 NANOSLEEP.SYNCS 0x989680 ;  /* 0x009896800000995d */ /* 0x010fea0003900000 */
[----:B------:R-:W4:Y:S02]  /*10490*/  @!P1 SYNCS.PHASECHK.TRANS64 P1, [R7+URZ+0x38850], R4 ;  /* 0x03885004070095a7 */ /* 0x000f24000802007f */
[----:B----4-:R-:W-:Y:S05]  /*104a0*/  @!P1 BRA `(.L_x_21) ;  /* 0xfffffffc00ec9947 */ /* 0x010fea000383ffff */
[----:B------:R-:W-:Y:S05]  /*104b0*/  BRA `(.L_x_20) ;  /* 0xffffff3800747947 */ /* 0x000fea000383ffff */
.L_x_27:
[----:B0-----:R-:W-:Y:S02]  /*104c0*/  IMAD.U32 R2, RZ, RZ, UR51 ;  /* 0x00000033ff027e24 */ /* 0x001fe4000f8e00ff */
[----:B------:R-:W-:-:S04]  /*104d0*/  IMAD.U32 R9, RZ, RZ, UR52 ;  /* 0x00000034ff097e24 */ /* 0x000fc8000f8e00ff */
[----:B------:R0:W1:Y:S03]  /*104e0*/  SYNCS.PHASECHK.TRANS64.TRYWAIT P2, [R2+URZ+0x38830], R9 ;  /* 0x03883009020075a7 */ /* 0x000066000804017f */
[----:B-1----:R-:W-:Y:S05]  /*104f0*/  @!P2 NANOSLEEP.SYNCS 0x989680 ;  /* 0x009896800000a95d */ /* 0x002fea0003900000 */
[----:B------:R-:W1:Y:S02]  /*10500*/  @!P2 SYNCS.PHASECHK.TRANS64 P2, [R2+URZ+0x38830], R9 ;  /* 0x038830090200a5a7 */ /* 0x000e64000804007f */
[----:B-1----:R-:W-:Y:S05]  /*10510*/  @!P2 BRA `(.L_x_27) ;  /* 0xfffffffc00e8a947 */ /* 0x002fea000383ffff */
[----:B------:R-:W-:Y:S05]  /*10520*/  BRA `(.L_x_26) ;  /* 0xffffff3c00687947 */ /* 0x000fea000383ffff */
.L_x_32:
[----:B0-----:R-:W-:Y:S02]  /*10530*/  IMAD.U32 R4, RZ, RZ, UR51 ;  /* 0x00000033ff047e24 */ /* 0x001fe4000f8e00ff */
[----:B------:R-:W-:-:S04]  /*10540*/  IMAD.U32 R7, RZ, RZ, UR52 ;  /* 0x00000034ff077e24 */ /* 0x000fc8000f8e00ff */
[----:B------:R0:W1:Y:S03]  /*10550*/  SYNCS.PHASECHK.TRANS64.TRYWAIT P2, [R4+URZ+0x38850], R7 ;  /* 0x03885007040075a7 */ /* 0x000066000804017f */
[----:B-1----:R-:W-:Y:S05]  /*10560*/  @!P2 NANOSLEEP.SYNCS 0x989680 ;  /* 0x009896800000a95d */ /* 0x002fea0003900000 */
[----:B------:R-:W1:Y:S02]  /*10570*/  @!P2 SYNCS.PHASECHK.TRANS64 P2, [R4+URZ+0x38850], R7 ;  /* 0x038850070400a5a7 */ /* 0x000e64000804007f */
[----:B-1----:R-:W-:Y:S05]  /*10580*/  @!P2 BRA `(.L_x_32) ;  /* 0xfffffffc00e8a947 */ /* 0x002fea000383ffff */
[----:B------:R-:W-:Y:S05]  /*10590*/  BRA `(.L_x_31) ;  /* 0xffffff6000fc7947 */ /* 0x000fea000383ffff */
.L_x_46:
[----:B------:R-:W-:Y:S01]  /*105a0*/  IMAD.MOV.U32 R13, RZ, RZ, R22 ;  /* 0x000000ffff0d7224 */ /* 0x000fe200078e0016 */
[----:B------:R-:W-:Y:S01]  /*105b0*/  MOV R12, RZ ;  /* 0x000000ff000c7202 */ /* 0x000fe20000000f00 */
[----:B------:R-:W-:Y:S02]  /*105c0*/  IMAD.MOV.U32 R11, RZ, RZ, 0x1f ;  /* 0x0000001fff0b7424 */ /* 0x000fe400078e00ff */
[----:B------:R-:W-:-:S07]  /*105d0*/  IMAD.MOV.U32 R15, RZ, RZ, -0x1 ;  /* 0xffffffffff0f7424 */ /* 0x000fce00078e00ff */
[----:B-----5:R-:W-:Y:S05]  /*105e0*/  WARPSYNC.COLLECTIVE R15, `(.L_x_97) ;  /* 0x000000000f087348 */ /* 0x020fea0003c00000 */
[----:B------:R0:W1:Y:S02]  /*105f0*/  SHFL.IDX P6, R14, R13, R12, R11 ;  /* 0x0000000c0d0e7389 */ /* 0x00006400000c000b */
[----:B01---5:R-:W-:Y:S01]  /*10600*/  ENDCOLLECTIVE ;  /* 0x000000000000791b */ /* 0x023fe20003800000 */
.L_x_97:
[----:B------:R-:W-:Y:S05]  /*10610*/  BRA `(.L_x_98) ;  /* 0xffffffbc00587947 */ /* 0x000fea000383ffff */
.L_x_48:
[----:B0-----:R-:W-:-:S04]  /*10620*/  IMAD.U32 R2, RZ, RZ, UR42 ;  /* 0x0000002aff027e24 */ /* 0x001fc8000f8e00ff */
[----:B------:R0:W1:Y:S03]  /*10630*/  SYNCS.PHASECHK.TRANS64.TRYWAIT P0, [R2+URZ+0x38880], R19 ;  /* 0x03888013020075a7 */ /* 0x000066000800017f */
[----:B-1----:R-:W-:Y:S05]  /*10640*/  @!P0 NANOSLEEP.SYNCS 0x989680 ;  /* 0x009896800000895d */ /* 0x002fea0003900000 */
[----:B------:R-:W1:Y:S02]  /*10650*/  @!P0 SYNCS.PHASECHK.TRANS64 P0, [R2+URZ+0x38880], R19 ;  /* 0x03888013020085a7 */ /* 0x000e64000800007f */
[----:B-1----:R-:W-:Y:S05]  /*10660*/  @!P0 BRA `(.L_x_48) ;  /* 0xfffffffc00ec8947 */ /* 0x002fea000383ffff */
[----:B------:R-:W-:Y:S05]  /*10670*/  BRA `(.L_x_99) ;  /* 0xffffffbc00ac7947 */ /* 0x000fea000383ffff */
.L_x_49:
[----:B------:R-:W-:Y:S01]  /*10680*/  BSSY B0, `(.L_x_100) ;  /* 0x0000008000007945 */ /* 0x000fe20003800000 */
[----:B------:R-:W-:Y:S02]  /*10690*/  IMAD.MOV.U32 R13, RZ, RZ, R7 ;  /* 0x000000ffff0d7224 */ /* 0x000fe400078e0007 */
[----:B------:R-:W-:Y:S02]  /*106a0*/  IMAD.MOV.U32 R12, RZ, RZ, RZ ;  /* 0x000000ffff0c7224 */ /* 0x000fe400078e00ff */
[----:B------:R-:W-:Y:S02]  /*106b0*/  IMAD.MOV.U32 R11, RZ, RZ, 0x181f ;  /* 0x0000181fff0b7424 */ /* 0x000fe400078e00ff */
[----:B------:R-:W-:-:S07]  /*106c0*/  IMAD.MOV.U32 R15, RZ, RZ, -0x1 ;  /* 0xffffffffff0f7424 */ /* 0x000fce00078e00ff */
[----:B------:R-:W-:Y:S05]  /*106d0*/  WARPSYNC.COLLECTIVE R15, `(.L_x_101) ;  /* 0x000000000f087348 */ /* 0x000fea0003c00000 */
[----:B------:R0:W1:Y:S02]  /*106e0*/  SHFL.IDX P6, R14, R13, R12, R11 ;  /* 0x0000000c0d0e7389 */ /* 0x00006400000c000b */
[----:B01----:R-:W-:Y:S01]  /*106f0*/  ENDCOLLECTIVE ;  /* 0x000000000000791b */ /* 0x003fe20003800000 */
.L_x_101:
[----:B------:R-:W-:Y:S05]  /*10700*/  BSYNC B0 ;  /* 0x0000000000007941 */ /* 0x000fea0003800000 */
.L_x_100:
[----:B------:R-:W0:Y:S01]  /*10710*/  LDC R21, c[0x0][0x2f4] ;  /* 0x0000bd00ff157b82 */ /* 0x000e220000000800 */
[----:B------:R-:W-:Y:S01]  /*10720*/  IMAD.MOV.U32 R13, RZ, RZ, R6 ;  /* 0x000000ffff0d7224 */ /* 0x000fe200078e0006 */
[----:B------:R-:W-:Y:S01]  /*10730*/  ISETP.GE.AND P3, PT, R5, 0x11, PT ;  /* 0x000000110500780c */ /* 0x000fe20003f66270 */
[----:B------:R-:W-:Y:S01]  /*10740*/  IMAD.MOV.U32 R12, RZ, RZ, RZ ;  /* 0x000000ffff0c7224 */ /* 0x000fe200078e00ff */
[----:B------:R-:W-:Y:S01]  /*10750*/  LOP3.LUT R23, R23, 0xffffffdf, RZ, 0xc0, !PT ;  /* 0xffffffdf17177812 */ /* 0x000fe200078ec0ff */
[----:B------:R-:W-:Y:S01]  /*10760*/  IMAD.MOV.U32 R11, RZ, RZ, 0x181f ;  /* 0x0000181fff0b7424 */ /* 0x000fe200078e00ff */
[C---:B------:R-:W-:Y:S01]  /*10770*/  ISETP.GE.AND P5, PT, R5.reuse, 0x31, PT ;  /* 0x000000310500780c */ /* 0x040fe20003fa6270 */
[----:B------:R-:W-:Y:S01]  /*10780*/  IMAD.MOV.U32 R15, RZ, RZ, -0x1 ;  /* 0xffffffffff0f7424 */ /* 0x000fe200078e00ff */
[----:B------:R-:W-:Y:S01]  /*10790*/  ISETP.GE.AND P4, PT, R5, 0x41, PT ;  /* 0x000000410500780c */ /* 0x000fe20003f86270 */
[----:B------:R-:W-:Y:S02]  /*107a0*/  IMAD.MOV.U32 R3, RZ, RZ, R14 ;  /* 0x000000ffff037224 */ /* 0x000fe400078e000e */
[----:B------:R-:W-:-:S10]  /*107b0*/  VIADD R22, R37, UR42 ;  /* 0x0000002a25167c36 */ /* 0x000fd40008000000 */
[----:B0-----:R-:W-:Y:S05]  /*107c0*/  WARPSYNC.COLLECTIVE R15, `(.L_x_102) ;  /* 0x000000000f087348 */ /* 0x001fea0003c00000 */
[----:B------:R1:W2:Y:S02]  /*107d0*/  SHFL.IDX P6, R14, R13, R12, R11 ;  /* 0x0000000c0d0e7389 */ /* 0x0002a400000c000b */
[----:B012---:R-:W-:Y:S01]  /*107e0*/  ENDCOLLECTIVE ;  /* 0x000000000000791b */ /* 0x007fe20003800000 */
.L_x_102:
[----:B------:R-:W-:Y:S02]  /*107f0*/  @P3 LOP3.LUT R23, R23, 0x20, RZ, 0xfc, !PT ;  /* 0x0000002017173812 */ /* 0x000fe400078efcff */
[----:B------:R-:W-:Y:S02]  /*10800*/  ISETP.GE.AND P3, PT, R5, 0x51, PT ;  /* 0x000000510500780c */ /* 0x000fe40003f66270 */
[----:B------:R-:W-:Y:S02]  /*10810*/  LOP3.LUT R23, R23, 0xffffffef, RZ, 0xc0, !PT ;  /* 0xffffffef17177812 */ /* 0x000fe400078ec0ff */
[----:B------:R-:W-:Y:S01]  /*10820*/  ISETP.GE.AND P1, PT, R32, R21, PT ;  /* 0x000000152000720c */ /* 0x000fe20003f26270 */
[----:B------:R-:W-:Y:S02]  /*10830*/  IMAD.MOV.U32 R13, RZ, RZ, R7 ;  /* 0x000000ffff0d7224 */ /* 0x000fe400078e0007 */
[----:B------:R-:W-:Y:S01]  /*10840*/  IMAD.MOV.U32 R12, RZ, RZ, 0x1 ;  /* 0x00000001ff0c7424 */ /* 0x000fe200078e00ff */
[----:B------:R-:W-:-:S02]  /*10850*/  ISETP.LT.OR P2, PT, R5, 0x1, P1 ;  /* 0x000000010500780c */ /* 0x000fc40000f41670 */
[----:B------:R-:W-:-:S13]  /*10860*/  IADD3 R2, P0, R32, R14, RZ ;  /* 0x0000000e20027210 */ /* 0x000fda0007f1e0ff */
[----:B------:R-:W-:Y:S05]  /*10870*/  WARPSYNC.COLLECTIVE R15, `(.L_x_103) ;  /* 0x000000000f087348 */ /* 0x000fea0003c00000 */
[----:B------:R0:W1:Y:S02]  /*10880*/  SHFL.IDX P6, R14, R13, R12, R11 ;  /* 0x0000000c0d0e7389 */ /* 0x00006400000c000b */
[----:B01----:R-:W-:Y:S01]  /*10890*/  ENDCOLLECTIVE ;  /* 0x000000000000791b */ /* 0x003fe20003800000 */
.L_x_103:
[----:B------:R-:W-:Y:S02]  /*108a0*/  IADD3.X R3, RZ, R3, RZ, P0, !PT ;  /* 0x00000003ff037210 */ /* 0x000fe400007fe4ff */
[----:B------:R-:W-:-:S03]  /*108b0*/  ISETP.GE.AND P0, PT, R17, R21, PT ;  /* 0x000000151100720c */ /* 0x000fc60003f06270 */
[----:B------:R-:W-:Y:S01]  /*108c0*/  @!PT LDS RZ, [RZ] ;  /* 0x00000000fffff984 */ /* 0x000fe20000000800 */
[----:B------:R-:W-:Y:S01]  /*108d0*/  @!PT LDS RZ, [RZ] ;  /* 0x00000000fffff984 */ /* 0x000fe20000000800 */
[----:B------:R-:W-:Y:S01]  /*108e0*/  @!PT LDS RZ, [RZ] ;  /* 0x00000000fffff984 */ /* 0x000fe20000000800 */
[----:B------:R-:W-:Y:S01]  /*108f0*/  LDGSTS.E.BYPASS.LTC128B.128 [R22+0x10400], desc[UR46][R2.64], !P2 ;  /* 0x1040000002167fae */ /* 0x000fe2000d101d6e */
[----:B------:R-:W-:Y:S01]  /*10900*/  ISETP.LT.OR P2, PT, R5, 0x1, P0 ;  /* 0x000000010500780c */ /* 0x000fe20000741670 */
[----:B------:R-:W-:-:S12]  /*10910*/  IMAD.MOV.U32 R13, RZ, RZ, R6 ;  /* 0x000000ffff0d7224 */ /* 0x000fd800078e0006 */
[----:B------:R0:W-:Y:S02]  /*10920*/  LDGSTS.E.BYPASS.LTC128B.128 [R22+0x14400], desc[UR46][R2.64+0x80], !P2 ;  /* 0x1440008002167fae */ /* 0x0001e4000d101d6e */
[----:B0-----:R-:W-:-:S07]  /*10930*/  IMAD.MOV.U32 R3, RZ, RZ, R14 ;  /* 0x000000ffff037224 */ /* 0x001fce00078e000e */
[----:B------:R-:W-:Y:S05]  /*10940*/  WARPSYNC.COLLECTIVE R15, `(.L_x_104) ;  /* 0x000000000f087348 */ /* 0x000fea0003c00000 */
[----:B------:R0:W1:Y:S02]  /*10950*/  SHFL.IDX P6, R14, R13, R12, R11 ;  /* 0x0000000c0d0e7389 */ /* 0x00006400000c000b */
[----:B01----:R-:W-:Y:S01]  /*10960*/  ENDCOLLECTIVE ;  /* 0x000000000000791b */ /* 0x003fe20003800000 */
.L_x_104:
[----:B------:R-:W-:Y:S02]  /*10970*/  IMAD.MOV.U32 R13, RZ, RZ, R7 ;  /* 0x000000ffff0d7224 */ /* 0x000fe400078e0007 */
[----:B------:R-:W-:Y:S01]  /*10980*/  IMAD.MOV.U32 R12, RZ, RZ, 0x2 ;  /* 0x00000002ff0c7424 */ /* 0x000fe200078e00ff */
[----:B------:R-:W-:-:S13]  /*10990*/  IADD3 R2, P2, R32, R14, RZ ;  /* 0x0000000e20027210 */ /* 0x000fda0007f5e0ff */
[----:B------:R-:W-:Y:S05]  /*109a0*/  WARPSYNC.COLLECTIVE R15, `(.L_x_105) ;  /* 0x000000000f087348 */ /* 0x000fea0003c00000 */
[----:B------:R0:W1:Y:S02]  /*109b0*/  SHFL.IDX P6, R14, R13, R12, R11 ;  /* 0x0000000c0d0e7389 */ /* 0x00006400000c000b */
[----:B01----:R-:W-:Y:S01]  /*109c0*/  ENDCOLLECTIVE ;  /* 0x000000000000791b */ /* 0x003fe20003800000 */
.L_x_105:
[----:B------:R-:W-:Y:S01]  /*109d0*/  IMAD.X R3, RZ, RZ, R3, P2 ;  /* 0x000000ffff037224 */ /* 0x000fe200010e0603 */
[----:B------:R-:W-:Y:S01]  /*109e0*/  ISETP.LT.OR P2, PT, R5, 0x11, P1 ;  /* 0x000000110500780c */ /* 0x000fe20000f41670 */
[----:B------:R-:W-:-:S12]  /*109f0*/  IMAD.MOV.U32 R13, RZ, RZ, R6 ;  /* 0x000000ffff0d7224 */ /* 0x000fd800078e0006 */
[----:B------:R-:W-:Y:S01]  /*10a00*/  @!PT LDS RZ, [RZ] ;  /* 0x00000000fffff984 */ /* 0x000fe20000000800 */
[----:B------:R-:W-:Y:S01]  /*10a10*/  @!PT LDS RZ, [RZ] ;  /* 0x00000000fffff984 */ /* 0x000fe20000000800 */
[----:B------:R-:W-:Y:S01]  /*10a20*/  @!PT LDS RZ, [RZ] ;  /* 0x00000000fffff984 */ /* 0x000fe20000000800 */
[----:B------:R-:W-:Y:S01]  /*10a30*/  LDGSTS.E.BYPASS.LTC128B.128 [R22+0x10c00], desc[UR46][R2.64], !P2 ;  /* 0x10c0000002167fae */ /* 0x000fe2000d101d6e */
[----:B------:R-:W-:-:S13]  /*10a40*/  ISETP.LT.OR P2, PT, R5, 0x11, P0 ;  /* 0x000000110500780c */ /* 0x000fda0000741670 */
[----:B------:R0:W-:Y:S02]  /*10a50*/  LDGSTS.E.BYPASS.LTC128B.128 [R22+0x14c00], desc[UR46][R2.64+0x80], !P2 ;  /* 0x14c0008002167fae */ /* 0x0001e4000d101d6e */
[----:B0-----:R-:W-:-:S07]  /*10a60*/  IMAD.MOV.U32 R3, RZ, RZ, R14 ;  /* 0x000000ffff037224 */ /* 0x001fce00078e000e */
[----:B------:R-:W-:Y:S05]  /*10a70*/  WARPSYNC.COLLECTIVE R15, `(.L_x_106) ;  /* 0x000000000f087348 */ /* 0x000fea0003c00000 */
[----:B------:R0:W1:Y:S02]  /*10a80*/  SHFL.IDX P6, R14, R13, R12, R11 ;  /* 0x0000000c0d0e7389 */ /* 0x00006400000c000b */
[----:B01----:R-:W-:Y:S01]  /*10a90*/  ENDCOLLECTIVE ;  /* 0x000000000000791b */ /* 0x003fe20003800000 */
.L_x_106:
[----:B------:R-:W-:Y:S01]  /*10aa0*/  IMAD.MOV.U32 R13, RZ, RZ, R7 ;  /* 0x000000ffff0d7224 */ /* 0x000fe200078e0007 */
[----:B------:R-:W-:Y:S02]  /*10ab0*/  MOV R12, 0x3 ;  /* 0x00000003000c7802 */ /* 0x000fe40000000f00 */
[----:B------:R-:W-:-:S13]  /*10ac0*/  IADD3 R2, P2, R32, R14, RZ ;  /* 0x0000000e20027210 */ /* 0x000fda0007f5e0ff */
[----:B------:R-:W-:Y:S05]  /*10ad0*/  WARPSYNC.COLLECTIVE R15, `(.L_x_107) ;  /* 0x000000000f087348 */ /* 0x000fea0003c00000 */
[----:B------:R0:W1:Y:S02]  /*10ae0*/  SHFL.IDX P6, R14, R13, R12, R11 ;  /* 0x0000000c0d0e7389 */ /* 0x00006400000c000b */
[----:B01----:R-:W-:Y:S01]  /*10af0*/  ENDCOLLECTIVE ;  /* 0x000000000000791b */ /* 0x003fe20003800000 */
.L_x_107:
        /* <DEDUP_REMOVED lines=13> */
.L_x_108:
[----:B------:R-:W-:Y:S02]  /*10bd0*/  IMAD.MOV.U32 R13, RZ, RZ, R7 ;  /* 0x000000ffff0d7224 */ /* 0x000fe400078e0007 */
[----:B------:R-:W-:Y:S01]  /*10be0*/  IMAD.MOV.U32 R12, RZ, RZ, 0x4 ;  /* 0x00000004ff0c7424 */ /* 0x000fe200078e00ff */
[----:B------:R-:W-:-:S13]  /*10bf0*/  IADD3 R2, P2, R32, R14, RZ ;  /* 0x0000000e20027210 */ /* 0x000fda0007f5e0ff */
[----:B------:R-:W-:Y:S05]  /*10c00*/  WARPSYNC.COLLECTIVE R15, `(.L_x_109) ;  /* 0x000000000f087348 */ /* 0x000fea0003c00000 */
[----:B------:R0:W1:Y:S02]  /*10c10*/  SHFL.IDX P6, R14, R13, R12, R11 ;  /* 0x0000000c0d0e7389 */ /* 0x00006400000c000b */
[----:B01----:R-:W-:Y:S01]  /*10c20*/  ENDCOLLECTIVE ;  /* 0x000000000000791b */ /* 0x003fe20003800000 */
.L_x_109:
        /* <DEDUP_REMOVED lines=13> */
.L_x_110:
[----:B------:R-:W-:Y:S02]  /*10d00*/  IMAD.MOV.U32 R13, RZ, RZ, R7 ;  /* 0x000000ffff0d7224 */ /* 0x000fe400078e0007 */
[----:B------:R-:W-:Y:S01]  /*10d10*/  IMAD.MOV.U32 R12, RZ, RZ, 0x5 ;  /* 0x00000005ff0c7424 */ /* 0x000fe200078e00ff */
[----:B------:R-:W-:-:S13]  /*10d20*/  IADD3 R2, P2, R32, R14, RZ ;  /* 0x0000000e20027210 */ /* 0x000fda0007f5e0ff */
[----:B------:R-:W-:Y:S05]  /*10d30*/  WARPSYNC.COLLECTIVE R15, `(.L_x_111) ;  /* 0x000000000f087348 */ /* 0x000fea0003c00000 */
[----:B------:R0:W1:Y:S02]  /*10d40*/  SHFL.IDX P6, R14, R13, R12, R11 ;  /* 0x0000000c0d0e7389 */ /* 0x00006400000c000b */
[----:B01----:R-:W-:Y:S01]  /*10d50*/  ENDCOLLECTIVE ;  /* 0x000000000000791b */ /* 0x003fe20003800000 */
.L_x_111:
        /* <DEDUP_REMOVED lines=13> */
.L_x_112:
[----:B------:R-:W-:Y:S02]  /*10e30*/  IMAD.MOV.U32 R13, RZ, RZ, R7 ;  /* 0x000000ffff0d7224 */ /* 0x000fe400078e0007 */
[----:B------:R-:W-:Y:S01]  /*10e40*/  IMAD.MOV.U32 R12, RZ, RZ, 0x6 ;  /* 0x00000006ff0c7424 */ /* 0x000fe200078e00ff */
[----:B------:R-:W-:-:S13]  /*10e50*/  IADD3 R2, P2, R32, R14, RZ ;  /* 0x0000000e20027210 */ /* 0x000fda0007f5e0ff */
[----:B------:R-:W-:Y:S05]  /*10e60*/  WARPSYNC.COLLECTIVE R15, `(.L_x_113) ;  /* 0x000000000f087348 */ /* 0x000fea0003c00000 */
[----:B------:R0:W1:Y:S02]  /*10e70*/  SHFL.IDX P6, R14, R13, R12, R11 ;  /* 0x0000000c0d0e7389 */ /* 0x00006400000c000b */
[----:B01----:R-:W-:Y:S01]  /*10e80*/  ENDCOLLECTIVE ;  /* 0x000000000000791b */ /* 0x003fe20003800000 */
.L_x_113:
[----:B------:R-:W-:Y:S02]  /*10e90*/  IADD3.X R3, RZ, R3, RZ, P2, !PT ;  /* 0x00000003ff037210 */ /* 0x000fe400017fe4ff */
        /* <DEDUP_REMOVED lines=12> */
.L_x_114:
[----:B------:R-:W-:Y:S02]  /*10f60*/  IMAD.MOV.U32 R13, RZ, RZ, R7 ;  /* 0x000000ffff0d7224 */ /* 0x000fe400078e0007 */
[----:B------:R-:W-:Y:S01]  /*10f70*/  IMAD.MOV.U32 R12, RZ, RZ, 0x7 ;  /* 0x00000007ff0c7424 */ /* 0x000fe200078e00ff */
[----:B------:R-:W-:-:S13]  /*10f80*/  IADD3 R2, P2, R32, R14, RZ ;  /* 0x0000000e20027210 */ /* 0x000fda0007f5e0ff */
[----:B------:R-:W-:Y:S05]  /*10f90*/  WARPSYNC.COLLECTIVE R15, `(.L_x_115) ;  /* 0x000000000f087348 */ /* 0x000fea0003c00000 */
[----:B------:R0:W1:Y:S02]  /*10fa0*/  SHFL.IDX P6, R14, R13, R12, R11 ;  /* 0x0000000c0d0e7389 */ /* 0x00006400000c000b */
[----:B01----:R-:W-:Y:S01]  /*10fb0*/  ENDCOLLECTIVE ;  /* 0x000000000000791b */ /* 0x003fe20003800000 */
.L_x_115:
[----:B------:R-:W-:Y:S01]  /*10fc0*/  IMAD.X R3, RZ, RZ, R3, P2 ;  /* 0x000000ffff037224 */ /* 0x000fe200010e0603 */
[----:B------:R-:W-:Y:S01]  /*10fd0*/  ISETP.LT.OR P2, PT, R5, 0x61, P1 ;  /* 0x000000610500780c */ /* 0x000fe20000f41670 */
[----:B------:R-:W-:-:S12]  /*10fe0*/  IMAD.MOV.U32 R13, RZ, RZ, R6 ;  /* 0x000000ffff0d7224 */ /* 0x000fd800078e0006 */
[----:B------:R-:W-:Y:S01]  /*10ff0*/  @!PT LDS RZ, [RZ] ;  /* 0x00000000fffff984 */ /* 0x000fe20000000800 */
[----:B------:R-:W-:Y:S01]  /*11000*/  @!PT LDS RZ, [RZ] ;  /* 0x00000000fffff984 */ /* 0x000fe20000000800 */
[----:B------:R-:W-:Y:S01]  /*11010*/  @!PT LDS RZ, [RZ] ;  /* 0x00000000fffff984 */ /* 0x000fe20000000800 */
[----:B------:R0:W-:Y:S01]  /*11020*/  LDGSTS.E.BYPASS.LTC128B.128 [R22+0x13400], desc[UR46][R2.64], !P2 ;  /* 0x1340000002167fae */ /* 0x0001e2000d101d6e */
[----:B------:R-:W-:Y:S01]  /*11030*/  ISETP.LT.OR P2, PT, R5, 0x61, P0 ;  /* 0x000000610500780c */ /* 0x000fe20000741670 */
[----:B------:R-:W-:-:S12]  /*11040*/  IMAD.MOV.U32 R10, RZ, RZ, R14 ;  /* 0x000000ffff0a7224 */ /* 0x000fd800078e000e */
[----:B0-----:R-:W-:Y:S05]  /*11050*/  WARPSYNC.COLLECTIVE R15, `(.L_x_116) ;  /* 0x000000000f087348 */ /* 0x001fea0003c00000 */
[----:B------:R1:W2:Y:S02]  /*11060*/  SHFL.IDX P6, R14, R13, R12, R11 ;  /* 0x0000000c0d0e7389 */ /* 0x0002a400000c000b */
[----:B012---:R-:W-:Y:S01]  /*11070*/  ENDCOLLECTIVE ;  /* 0x000000000000791b */ /* 0x007fe20003800000 */
.L_x_116:
[----:B------:R-:W-:Y:S01]  /*11080*/  @!PT LDS RZ, [RZ] ;  /* 0x00000000fffff984 */ /* 0x000fe20000000800 */
[----:B------:R-:W-:Y:S01]  /*11090*/  @!PT LDS RZ, [RZ] ;  /* 0x00000000fffff984 */ /* 0x000fe20000000800 */
[----:B------:R-:W-:Y:S01]  /*110a0*/  @!PT LDS RZ, [RZ] ;  /* 0x00000000fffff984 */ /* 0x000fe20000000800 */
[----:B------:R0:W-:Y:S01]  /*110b0*/  LDGSTS.E.BYPASS.LTC128B.128 [R22+0x17400], desc[UR46][R2.64+0x80], !P2 ;  /* 0x1740008002167fae */ /* 0x0001e2000d101d6e */
[----:B------:R-:W-:-:S13]  /*110c0*/  ISETP.GE.AND P2, PT, R5, 0x21, PT ;  /* 0x000000210500780c */ /* 0x000fda0003f46270 */
[----:B------:R-:W-:Y:S02]  /*110d0*/  @P2 LOP3.LUT R23, R23, 0x10, RZ, 0xfc, !PT ;  /* 0x0000001017172812 */ /* 0x000fe400078efcff */
[----:B------:R-:W-:Y:S02]  /*110e0*/  ISETP.GE.AND P2, PT, R5, 0x61, PT ;  /* 0x000000610500780c */ /* 0x000fe40003f46270 */
[----:B------:R-:W-:Y:S02]  /*110f0*/  LOP3.LUT R23, R23, 0xffffffbf, RZ, 0xc0, !PT ;  /* 0xffffffbf17177812 */ /* 0x000fe400078ec0ff */
[----:B------:R-:W-:-:S13]  /*11100*/  ISETP.GE.AND P6, PT, R5, 0x71, PT ;  /* 0x000000710500780c */ /* 0x000fda0003fc6270 */
[----:B------:R-:W-:Y:S01]  /*11110*/  @P6 LOP3.LUT R23, R23, 0x40, RZ, 0xfc, !PT ;  /* 0x0000004017176812 */ /* 0x000fe200078efcff */
[----:B0-----:R-:W-:Y:S06]  /*11120*/  BRA `(.L_x_117) ;  /* 0xffffffb800b07947 */ /* 0x001fec000383ffff */
.L_x_52:
[----:B0-----:R-:W-:-:S04]  /*11130*/  IMAD.U32 R2, RZ, RZ, UR42 ;  /* 0x0000002aff027e24 */ /* 0x001fc8000f8e00ff */
[----:B------:R0:W1:Y:S03]  /*11140*/  SYNCS.PHASECHK.TRANS64.TRYWAIT P0, [R2+URZ+0x38840], R19 ;  /* 0x03884013020075a7 */ /* 0x000066000800017f */
[----:B-1----:R-:W-:Y:S05]  /*11150*/  @!P0 NANOSLEEP.SYNCS 0x989680 ;  /* 0x009896800000895d */ /* 0x002fea0003900000 */
[----:B------:R-:W1:Y:S02]  /*11160*/  @!P0 SYNCS.PHASECHK.TRANS64 P0, [R2+URZ+0x38840], R19 ;  /* 0x03884013020085a7 */ /* 0x000e64000800007f */
[----:B-1----:R-:W-:Y:S05]  /*11170*/  @!P0 BRA `(.L_x_52) ;  /* 0xfffffffc00ec8947 */ /* 0x002fea000383ffff */
[----:B------:R-:W-:Y:S05]  /*11180*/  BRA `(.L_x_118) ;  /* 0xffffffb800f47947 */ /* 0x000fea000383ffff */
.L_x_53:
[----:B------:R-:W-:Y:S01]  /*11190*/  BSSY B0, `(.L_x_119) ;  /* 0x0000008000007945 */ /* 0x000fe20003800000 */
[----:B------:R-:W-:Y:S01]  /*111a0*/  IMAD.MOV.U32 R13, RZ, RZ, R4 ;  /* 0x000000ffff0d7224 */ /* 0x000fe200078e0004 */
[----:B------:R-:W-:Y:S01]  /*111b0*/  MOV R11, 0x181f ;  /* 0x0000181f000b7802 */ /* 0x000fe20000000f00 */
[----:B------:R-:W-:Y:S02]  /*111c0*/  IMAD.MOV.U32 R12, RZ, RZ, RZ ;  /* 0x000000ffff0c7224 */ /* 0x000fe400078e00ff */
[----:B------:R-:W-:-:S07]  /*111d0*/  IMAD.MOV.U32 R15, RZ, RZ, -0x1 ;  /* 0xffffffffff0f7424 */ /* 0x000fce00078e00ff */
[----:B------:R-:W-:Y:S05]  /*111e0*/  WARPSYNC.COLLECTIVE R15, `(.L_x_120) ;  /* 0x000000000f087348 */ /* 0x000fea0003c00000 */
[----:B------:R0:W1:Y:S02]  /*111f0*/  SHFL.IDX P6, R14, R13, R12, R11 ;  /* 0x0000000c0d0e7389 */ /* 0x00006400000c000b */
[----:B01----:R-:W-:Y:S01]  /*11200*/  ENDCOLLECTIVE ;  /* 0x000000000000791b */ /* 0x003fe20003800000 */
.L_x_120:
[----:B------:R-:W-:Y:S05]  /*11210*/  BSYNC B0 ;  /* 0x0000000000007941 */ /* 0x000fea0003800000 */
.L_x_119:
[----:B------:R-:W-:Y:S02]  /*11220*/  IMAD.MOV.U32 R13, RZ, RZ, R0 ;  /* 0x000000ffff0d7224 */ /* 0x000fe400078e0000 */
[----:B------:R-:W-:Y:S02]  /*11230*/  IMAD.MOV.U32 R12, RZ, RZ, RZ ;  /* 0x000000ffff0c7224 */ /* 0x000fe400078e00ff */
[----:B------:R-:W-:Y:S02]  /*11240*/  IMAD.MOV.U32 R11, RZ, RZ, 0x181f ;  /* 0x0000181fff0b7424 */ /* 0x000fe400078e00ff */
[----:B------:R-:W-:Y:S02]  /*11250*/  IMAD.MOV.U32 R15, RZ, RZ, -0x1 ;  /* 0xffffffffff0f7424 */ /* 0x000fe400078e00ff */
[----:B------:R-:W-:-:S07]  /*11260*/  IMAD.MOV.U32 R2, RZ, RZ, R14 ;  /* 0x000000ffff027224 */ /* 0x000fce00078e000e */
[----:B------:R-:W-:Y:S05]  /*11270*/  WARPSYNC.COLLECTIVE R15, `(.L_x_121) ;  /* 0x000000000f087348 */ /* 0x000fea0003c00000 */
[----:B------:R0:W1:Y:S02]  /*11280*/  SHFL.IDX P6, R14, R13, R12, R11 ;  /* 0x0000000c0d0e7389 */ /* 0x00006400000c000b */
[----:B01----:R-:W-:Y:S01]  /*11290*/  ENDCOLLECTIVE ;  /* 0x000000000000791b */ /* 0x003fe20003800000 */
.L_x_121:
[----:B------:R-:W-:Y:S02]  /*112a0*/  IMAD.MOV.U32 R13, RZ, RZ, R4 ;  /* 0x000000ffff0d7224 */ /* 0x000fe400078e0004 */
[----:B------:R-:W-:Y:S01]  /*112b0*/  IMAD.MOV.U32 R12, RZ, RZ, 0x1 ;  /* 0x00000001ff0c7424 */ /* 0x000fe200078e00ff */
[----:B------:R-:W-:-:S13]  /*112c0*/  LOP3.LUT P6, RZ, R23, 0x80, RZ, 0xc0, !PT ;  /* 0x0000008017ff7812 */ /* 0x000fda00078cc0ff */
[----:B------:R-:W-:-:S05]  /*112d0*/  @P6 IADD3 R14, P0, R32, R14, RZ ;  /* 0x0000000e200e6210 */ /* 0x000fca0007f1e0ff */
[----:B------:R-:W-:Y:S01]  /*112e0*/  @P6 IMAD.X R3, RZ, RZ, R2, P0 ;  /* 0x000000ffff036224 */ /* 0x000fe200000e0602 */
[----:B------:R-:W-:Y:S01]  /*112f0*/  ISETP.GE.AND P0, PT, R32, R10, PT ;  /* 0x0000000a2000720c */ /* 0x000fe20003f06270 */
[----:B------:R-:W-:-:S12]  /*11300*/  @P6 IMAD.MOV.U32 R2, RZ, RZ, R14 ;  /* 0x000000ffff026224 */ /* 0x000fd800078e000e */
[----:B------:R-:W-:Y:S01]  /*11310*/  @!PT LDS RZ, [RZ] ;  /* 0x00000000fffff984 */ /* 0x000fe20000000800 */
[----:B------:R-:W-:Y:S01]  /*11320*/  @!PT LDS RZ, [RZ] ;  /* 0x00000000fffff984 */ /* 0x000fe20000000800 */
[----:B------:R-:W-:Y:S01]  /*11330*/  @!PT LDS RZ, [RZ] ;  /* 0x00000000fffff984 */ /* 0x000fe20000000800 */
[----:B------:R0:W-:Y:S04]  /*11340*/  @P6 LDGSTS.E.BYPASS.LTC128B.128 [R22+0x28400], desc[UR46][R2.64], !P0 ;  /* 0x2840000002166fae */ /* 0x0001e8000c101d6e */
[----:B------:R0:W-:Y:S02]  /*11350*/  @P6 LDGSTS.E.BYPASS.LTC128B.128 [R22+0x2c400], desc[UR46][R2.64+0x80], !P1 ;  /* 0x2c40008002166fae */ /* 0x0001e4000c901d6e */
[----:B0-----:R-:W-:Y:S05]  /*11360*/  WARPSYNC.COLLECTIVE R15, `(.L_x_122) ;  /* 0x000000000f087348 */ /* 0x001fea0003c00000 */
[----:B------:R1:W2:Y:S02]  /*11370*/  SHFL.IDX P6, R14, R13, R12, R11 ;  /* 0x0000000c0d0e7389 */ /* 0x0002a400000c000b */
[----:B012---:R-:W-:Y:S01]  /*11380*/  ENDCOLLECTIVE ;  /* 0x000000000000791b */ /* 0x007fe20003800000 */
.L_x_122:
[----:B------:R-:W-:Y:S02]  /*11390*/  IMAD.MOV.U32 R13, RZ, RZ, R0 ;  /* 0x000000ffff0d7224 */ /* 0x000fe400078e0000 */
[----:B------:R-:W-:-:S07]  /*113a0*/  IMAD.MOV.U32 R5, RZ, RZ, R14 ;  /* 0x000000ffff057224 */ /* 0x000fce00078e000e */
[----:B------:R-:W-:Y:S05]  /*113b0*/  WARPSYNC.COLLECTIVE R15, `(.L_x_123) ;  /* 0x000000000f087348 */ /* 0x000fea0003c00000 */
[----:B------:R0:W1:Y:S02]  /*113c0*/  SHFL.IDX P6, R14, R13, R12, R11 ;  /* 0x0000000c0d0e7389 */ /* 0x00006400000c000b */
[----:B01----:R-:W-:Y:S01]  /*113d0*/  ENDCOLLECTIVE ;  /* 0x000000000000791b */ /* 0x003fe20003800000 */
.L_x_123:
[----:B------:R-:W-:Y:S02]  /*113e0*/  IMAD.MOV.U32 R13, RZ, RZ, R4 ;  /* 0x000000ffff0d7224 */ /* 0x000fe400078e0004 */
[----:B------:R-:W-:Y:S01]  /*113f0*/  IMAD.MOV.U32 R12, RZ, RZ, 0x2 ;  /* 0x00000002ff0c7424 */ /* 0x000fe200078e00ff */
[----:B------:R-:W-:-:S13]  /*11400*/  LOP3.LUT P6, RZ, R23, 0x20, RZ, 0xc0, !PT ;  /* 0x0000002017ff7812 */ /* 0x000fda00078cc0ff */
[----:B------:R-:W-:-:S04]  /*11410*/  @P6 IADD3 R14, P0, R32, R14, RZ ;  /* 0x0000000e200e6210 */ /* 0x000fc80007f1e0ff */
[----:B------:R-:W-:Y:S01]  /*11420*/  @P6 IADD3.X R5, RZ, R5, RZ, P0, !PT ;  /* 0x00000005ff056210 */ /* 0x000fe200007fe4ff */
[----:B------:R-:W-:Y:S01]  /*11430*/  @P6 IMAD.MOV.U32 R2, RZ, RZ, R14 ;  /* 0x000000ffff026224 */ /* 0x000fe200078e000e */
[----:B------:R-:W-:-:S03]  /*11440*/  ISETP.GE.AND P0, PT, R32, R10, PT ;  /* 0x0000000a2000720c */ /* 0x000fc60003f06270 */
[----:B------:R-:W-:-:S10]  /*11450*/  @P6 IMAD.MOV.U32 R3, RZ, RZ, R5 ;  /* 0x000000ffff036224 */ /* 0x000fd400078e0005 */
        /* <DEDUP_REMOVED lines=8> */
.L_x_124:
[----:B------:R-:W-:Y:S02]  /*114e0*/  IMAD.MOV.U32 R13, RZ, RZ, R0 ;  /* 0x000000ffff0d7224 */ /* 0x000fe400078e0000 */
[----:B------:R-:W-:-:S07]  /*114f0*/  IMAD.MOV.U32 R5, RZ, RZ, R14 ;  /* 0x000000ffff057224 */ /* 0x000fce00078e000e */
[----:B------:R-:W-:Y:S05]  /*11500*/  WARPSYNC.COLLECTIVE R15, `(.L_x_125) ;  /* 0x000000000f087348 */ /* 0x000fea0003c00000 */
[----:B------:R0:W1:Y:S02]  /*11510*/  SHFL.IDX P6, R14, R13, R12, R11 ;  /* 0x0000000c0d0e7389 */ /* 0x00006400000c000b */
[----:B01----:R-:W-:Y:S01]  /*11520*/  ENDCOLLECTIVE ;  /* 0x000000000000791b */ /* 0x003fe20003800000 */
.L_x_125:
[----:B------:R-:W-:Y:S02]  /*11530*/  IMAD.MOV.U32 R13, RZ, RZ, R4 ;  /* 0x000000ffff0d7224 */ /* 0x000fe400078e0004 */
[----:B------:R-:W-:Y:S01]  /*11540*/  IMAD.MOV.U32 R12, RZ, RZ, 0x3 ;  /* 0x00000003ff0c7424 */ /* 0x000fe200078e00ff */
[----:B------:R-:W-:-:S13]  /*11550*/  LOP3.LUT P6, RZ, R23, 0x10, RZ, 0xc0, !PT ;  /* 0x0000001017ff7812 */ /* 0x000fda00078cc0ff */
[----:B------:R-:W-:-:S05]  /*11560*/  @P6 IADD3 R14, P0, R32, R14, RZ ;  /* 0x0000000e200e6210 */ /* 0x000fca0007f1e0ff */
[----:B------:R-:W-:Y:S01]  /*11570*/  @P6 IMAD.X R5, RZ, RZ, R5, P0 ;  /* 0x000000ffff056224 */ /* 0x000fe200000e0605 */
[----:B------:R-:W-:Y:S01]  /*11580*/  ISETP.GE.AND P0, PT, R32, R10, PT ;  /* 0x0000000a2000720c */ /* 0x000fe20003f06270 */
[----:B------:R-:W-:Y:S02]  /*11590*/  @P6 IMAD.MOV.U32 R2, RZ, RZ, R14 ;  /* 0x000000ffff026224 */ /* 0x000fe400078e000e */
        /* <DEDUP_REMOVED lines=9> */
.L_x_126:
[----:B------:R-:W-:Y:S01]  /*11630*/  MOV R13, R0 ;  /* 0x00000000000d7202 */ /* 0x000fe20000000f00 */
[----:B------:R-:W-:-:S07]  /*11640*/  IMAD.MOV.U32 R5, RZ, RZ, R14 ;  /* 0x000000ffff057224 */ /* 0x000fce00078e000e */
[----:B------:R-:W-:Y:S05]  /*11650*/  WARPSYNC.COLLECTIVE R15, `(.L_x_127) ;  /* 0x000000000f087348 */ /* 0x000fea0003c00000 */
[----:B------:R0:W1:Y:S02]  /*11660*/  SHFL.IDX P6, R14, R13, R12, R11 ;  /* 0x0000000c0d0e7389 */ /* 0x00006400000c000b */
[----:B01----:R-:W-:Y:S01]  /*11670*/  ENDCOLLECTIVE ;  /* 0x000000000000791b */ /* 0x003fe20003800000 */
.L_x_127:
[----:B------:R-:W-:Y:S02]  /*11680*/  IMAD.MOV.U32 R13, RZ, RZ, R4 ;  /* 0x000000ffff0d7224 */ /* 0x000fe400078e0004 */
[----:B------:R-:W-:Y:S01]  /*11690*/  IMAD.MOV.U32 R12, RZ, RZ, 0x4 ;  /* 0x00000004ff0c7424 */ /* 0x000fe200078e00ff */
[C---:B------:R-:W-:Y:S02]  /*116a0*/  @P5 IADD3 R14, P0, R32.reuse, R14, RZ ;  /* 0x0000000e200e5210 */ /* 0x040fe40007f1e0ff */
[----:B------:R-:W-:-:S03]  /*116b0*/  ISETP.GE.AND P6, PT, R32, R10, PT ;  /* 0x0000000a2000720c */ /* 0x000fc60003fc6270 */
[----:B------:R-:W-:Y:S02]  /*116c0*/  @P5 IMAD.X R5, RZ, RZ, R5, P0 ;  /* 0x000000ffff055224 */ /* 0x000fe400000e0605 */
[----:B------:R-:W-:Y:S02]  /*116d0*/  @P5 IMAD.MOV.U32 R2, RZ, RZ, R14 ;  /* 0x000000ffff025224 */ /* 0x000fe400078e000e */
[----:B------:R-:W-:-:S06]  /*116e0*/  @P5 IMAD.MOV.U32 R3, RZ, RZ, R5 ;  /* 0x000000ffff035224 */ /* 0x000fcc00078e0005 */
[----:B------:R-:W-:Y:S01]  /*116f0*/  @!PT LDS RZ, [RZ] ;  /* 0x00000000fffff984 */ /* 0x000fe20000000800 */
[----:B------:R-:W-:Y:S01]  /*11700*/  @!PT LDS RZ, [RZ] ;  /* 0x00000000fffff984 */ /* 0x000fe20000000800 */
[----:B------:R-:W-:Y:S01]  /*11710*/  @!PT LDS RZ, [RZ] ;  /* 0x00000000fffff984 */ /* 0x000fe20000000800 */
[----:B------:R0:W-:Y:S02]  /*11720*/  @P5 LDGSTS.E.BYPASS.LTC128B.128 [R22+0x29c00], desc[UR46][R2.64], !P6 ;  /* 0x29c0000002165fae */ /* 0x0001e4000f101d6e */
[----:B0-----:R-:W-:Y:S05]  /*11730*/  WARPSYNC.COLLECTIVE R15, `(.L_x_128) ;  /* 0x000000000f087348 */ /* 0x001fea0003c00000 */
[----:B------:R1:W2:Y:S02]  /*11740*/  SHFL.IDX P6, R14, R13, R12, R11 ;  /* 0x0000000c0d0e7389 */ /* 0x0002a400000c000b */
[----:B012---:R-:W-:Y:S01]  /*11750*/  ENDCOLLECTIVE ;  /* 0x000000000000791b */ /* 0x007fe20003800000 */
.L_x_128:
[----:B------:R-:W-:Y:S01]  /*11760*/  @!PT LDS RZ, [RZ] ;  /* 0x00000000fffff984 */ /* 0x000fe20000000800 */
[----:B------:R-:W-:Y:S01]  /*11770*/  @!PT LDS RZ, [RZ] ;  /* 0x00000000fffff984 */ /* 0x000fe20000000800 */
[----:B------:R-:W-:Y:S01]  /*11780*/  @!PT LDS RZ, [RZ] ;  /* 0x00000000fffff984 */ /* 0x000fe20000000800 */
[----:B------:R0:W-:Y:S01]  /*11790*/  @P5 LDGSTS.E.BYPASS.LTC128B.128 [R22+0x2dc00], desc[UR46][R2.64+0x80], !P1 ;  /* 0x2dc0008002165fae */ /* 0x0001e2000c901d6e */
[----:B------:R-:W-:Y:S01]  /*117a0*/  ISETP.GE.AND P5, PT, R32, R10, PT ;  /* 0x0000000a2000720c */ /* 0x000fe20003fa6270 */
[----:B------:R-:W-:Y:S02]  /*117b0*/  IMAD.MOV.U32 R13, RZ, RZ, R0 ;  /* 0x000000ffff0d7224 */ /* 0x000fe400078e0000 */
[----:B------:R-:W-:-:S10]  /*117c0*/  IMAD.MOV.U32 R5, RZ, RZ, R14 ;  /* 0x000000ffff057224 */ /* 0x000fd400078e000e */
[----:B0-----:R-:W-:Y:S05]  /*117d0*/  WARPSYNC.COLLECTIVE R15, `(.L_x_129) ;  /* 0x000000000f087348 */ /* 0x001fea0003c00000 */
[----:B------:R1:W2:Y:S02]  /*117e0*/  SHFL.IDX P6, R14, R13, R12, R11 ;  /* 0x0000000c0d0e7389 */ /* 0x0002a400000c000b */
[----:B012---:R-:W-:Y:S01]  /*117f0*/  ENDCOLLECTIVE ;  /* 0x000000000000791b */ /* 0x007fe20003800000 */
.L_x_129:
[----:B------:R-:W-:Y:S02]  /*11800*/  IMAD.MOV.U32 R13, RZ, RZ, R4 ;  /* 0x000000ffff0d7224 */ /* 0x000fe400078e0004 */
[----:B------:R-:W-:Y:S01]  /*11810*/  IMAD.MOV.U32 R12, RZ, RZ, 0x5 ;  /* 0x00000005ff0c7424 */ /* 0x000fe200078e00ff */
[----:B------:R-:W-:-:S05]  /*11820*/  @P4 IADD3 R14, P0, R32, R14, RZ ;  /* 0x0000000e200e4210 */ /* 0x000fca0007f1e0ff */
[----:B------:R-:W-:-:S08]  /*11830*/  @P4 IMAD.MOV.U32 R2, RZ, RZ, R14 ;  /* 0x000000ffff024224 */ /* 0x000fd000078e000e */
[----:B------:R-:W-:Y:S05]  /*11840*/  WARPSYNC.COLLECTIVE R15, `(.L_x_130) ;  /* 0x000000000f087348 */ /* 0x000fea0003c00000 */
[----:B------:R0:W1:Y:S02]  /*11850*/  SHFL.IDX P6, R14, R13, R12, R11 ;  /* 0x0000000c0d0e7389 */ /* 0x00006400000c000b */
[----:B01----:R-:W-:Y:S01]  /*11860*/  ENDCOLLECTIVE ;  /* 0x000000000000791b */ /* 0x003fe20003800000 */
.L_x_130:
[----:B------:R-:W-:-:S04]  /*11870*/  @P4 IMAD.X R5, RZ, RZ, R5, P0 ;  /* 0x000000ffff054224 */ /* 0x000fc800000e0605 */
[----:B------:R-:W-:-:S05]  /*11880*/  @P4 IMAD.MOV.U32 R3, RZ, RZ, R5 ;  /* 0x000000ffff034224 */ /* 0x000fca00078e0005 */
[----:B------:R-:W-:Y:S01]  /*11890*/  @!PT LDS RZ, [RZ] ;  /* 0x00000000fffff984 */ /* 0x000fe20000000800 */
[----:B------:R-:W-:Y:S01]  /*118a0*/  @!PT LDS RZ, [RZ] ;  /* 0x00000000fffff984 */ /* 0x000fe20000000800 */
[----:B------:R-:W-:Y:S01]  /*118b0*/  @!PT LDS RZ, [RZ] ;  /* 0x00000000fffff984 */ /* 0x000fe20000000800 */
[----:B------:R0:W-:Y:S01]  /*118c0*/  @P4 LDGSTS.E.BYPASS.LTC128B.128 [R22+0x2a400], desc[UR46][R2.64], !P5 ;  /* 0x2a40000002164fae */ /* 0x0001e2000e901d6e */
[----:B------:R-:W-:-:S03]  /*118d0*/  IMAD.MOV.U32 R13, RZ, RZ, R0 ;  /* 0x000000ffff0d7224 */ /* 0x000fc600078e0000 */
[----:B------:R0:W-:Y:S01]  /*118e0*/  @P4 LDGSTS.E.BYPASS.LTC128B.128 [R22+0x2e400], desc[UR46][R2.64+0x80], !P1 ;  /* 0x2e40008002164fae */ /* 0x0001e2000c901d6e */
[----:B------:R-:W-:-:S07]  /*118f0*/  MOV R5, R14 ;  /* 0x0000000e00057202 */ /* 0x000fce0000000f00 */
[----:B0-----:R-:W-:Y:S05]  /*11900*/  WARPSYNC.COLLECTIVE R15, `(.L_x_131) ;  /* 0x000000000f087348 */ /* 0x001fea0003c00000 */
[----:B------:R1:W2:Y:S02]  /*11910*/  SHFL.IDX P6, R14, R13, R12, R11 ;  /* 0x0000000c0d0e7389 */ /* 0x0002a400000c000b */
[----:B012---:R-:W-:Y:S01]  /*11920*/  ENDCOLLECTIVE ;  /* 0x000000000000791b */ /* 0x007fe20003800000 */
.L_x_131:
[----:B------:R-:W-:Y:S02]  /*11930*/  IMAD.MOV.U32 R13, RZ, RZ, R4 ;  /* 0x000000ffff0d7224 */ /* 0x000fe400078e0004 */
[----:B------:R-:W-:Y:S01]  /*11940*/  IMAD.MOV.U32 R12, RZ, RZ, 0x6 ;  /* 0x00000006ff0c7424 */ /* 0x000fe200078e00ff */
[----:B------:R-:W-:-:S13]  /*11950*/  @P3 IADD3 R6, P0, R32, R14, RZ ;  /* 0x0000000e20063210 */ /* 0x000fda0007f1e0ff */
[----:B------:R-:W-:Y:S05]  /*11960*/  WARPSYNC.COLLECTIVE R15, `(.L_x_132) ;  /* 0x000000000f087348 */ /* 0x000fea0003c00000 */
[----:B------:R0:W1:Y:S02]  /*11970*/  SHFL.IDX P6, R14, R13, R12, R11 ;  /* 0x0000000c0d0e7389 */ /* 0x00006400000c000b */
[----:B01----:R-:W-:Y:S01]  /*11980*/  ENDCOLLECTIVE ;  /* 0x000000000000791b */ /* 0x003fe20003800000 */
.L_x_132:
[----:B------:R-:W-:Y:S02]  /*11990*/  @P3 IMAD.X R7, RZ, RZ, R5, P0 ;  /* 0x000000ffff073224 */ /* 0x000fe400000e0605 */
[----:B------:R-:W-:Y:S02]  /*119a0*/  @P3 IMAD.MOV.U32 R2, RZ, RZ, R6 ;  /* 0x000000ffff023224 */ /* 0x000fe400078e0006 */
[----:B------:R-:W-:-:S05]  /*119b0*/  @P3 IMAD.MOV.U32 R3, RZ, RZ, R7 ;  /* 0x000000ffff033224 */ /* 0x000fca00078e0007 */
[----:B------:R-:W-:Y:S01]  /*119c0*/  @!PT LDS RZ, [RZ] ;  /* 0x00000000fffff984 */ /* 0x000fe20000000800 */
[----:B------:R-:W-:Y:S01]  /*119d0*/  @!PT LDS RZ, [RZ] ;  /* 0x00000000fffff984 */ /* 0x000fe20000000800 */
[----:B------:R-:W-:Y:S01]  /*119e0*/  @!PT LDS RZ, [RZ] ;  /* 0x00000000fffff984 */ /* 0x000fe20000000800 */
[----:B------:R0:W-:Y:S01]  /*119f0*/  @P3 LDGSTS.E.BYPASS.LTC128B.128 [R22+0x2ac00], desc[UR46][R2.64], !P5 ;  /* 0x2ac0000002163fae */ /* 0x0001e2000e901d6e */
[----:B------:R-:W-:-:S03]  /*11a00*/  IMAD.MOV.U32 R13, RZ, RZ, R0 ;  /* 0x000000ffff0d7224 */ /* 0x000fc600078e0000 */
[----:B------:R0:W-:Y:S01]  /*11a10*/  @P3 LDGSTS.E.BYPASS.LTC128B.128 [R22+0x2ec00], desc[UR46][R2.64+0x80], !P1 ;  /* 0x2ec0008002163fae */ /* 0x0001e2000c901d6e */
[----:B------:R-:W-:-:S07]  /*11a20*/  IMAD.MOV.U32 R5, RZ, RZ, R14 ;  /* 0x000000ffff057224 */ /* 0x000fce00078e000e */
[----:B0-----:R-:W-:Y:S05]  /*11a30*/  WARPSYNC.COLLECTIVE R15, `(.L_x_133) ;  /* 0x000000000f087348 */ /* 0x001fea0003c00000 */
[----:B------:R1:W2:Y:S02]  /*11a40*/  SHFL.IDX P6, R14, R13, R12, R11 ;  /* 0x0000000c0d0e7389 */ /* 0x0002a400000c000b */
[----:B012---:R-:W-:Y:S01]  /*11a50*/  ENDCOLLECTIVE ;  /* 0x000000000000791b */ /* 0x007fe20003800000 */
.L_x_133:
[----:B------:R-:W-:Y:S01]  /*11a60*/  IMAD.MOV.U32 R13, RZ, RZ, R4 ;  /* 0x000000ffff0d7224 */ /* 0x000fe200078e0004 */
[----:B------:R-:W-:Y:S02]  /*11a70*/  MOV R12, 0x7 ;  /* 0x00000007000c7802 */ /* 0x000fe40000000f00 */
[----:B------:R-:W-:-:S05]  /*11a80*/  @P2 IADD3 R14, P0, R32, R14, RZ ;  /* 0x0000000e200e2210 */ /* 0x000fca0007f1e0ff */
[----:B------:R-:W-:-:S08]  /*11a90*/  @P2 IMAD.MOV.U32 R2, RZ, RZ, R14 ;  /* 0x000000ffff022224 */ /* 0x000fd000078e000e */
[----:B------:R-:W-:Y:S05]  /*11aa0*/  WARPSYNC.COLLECTIVE R15, `(.L_x_134) ;  /* 0x000000000f087348 */ /* 0x000fea0003c00000 */
[----:B------:R0:W1:Y:S02]  /*11ab0*/  SHFL.IDX P6, R14, R13, R12, R11 ;  /* 0x0000000c0d0e7389 */ /* 0x00006400000c000b */
[----:B01----:R-:W-:Y:S01]  /*11ac0*/  ENDCOLLECTIVE ;  /* 0x000000000000791b */ /* 0x003fe20003800000 */
.L_x_134:
        /* <DEDUP_REMOVED lines=12> */
.L_x_135:
[----:B------:R-:W-:Y:S05]  /*11b90*/  BRA `(.L_x_136) ;  /* 0xffffffb400dc7947 */ /* 0x000fea000383ffff */
.L_x_56:
[----:B------:R-:W-:Y:S02]  /*11ba0*/  IMAD.MOV.U32 R13, RZ, RZ, R4 ;  /* 0x000000ffff0d7224 */ /* 0x000fe400078e0004 */
[----:B------:R-:W-:Y:S02]  /*11bb0*/  IMAD.MOV.U32 R12, RZ, RZ, RZ ;  /* 0x000000ffff0c7224 */ /* 0x000fe400078e00ff */
[----:B------:R-:W-:Y:S02]  /*11bc0*/  IMAD.MOV.U32 R11, RZ, RZ, 0x181f ;  /* 0x0000181fff0b7424 */ /* 0x000fe400078e00ff */
[----:B------:R-:W-:-:S07]  /*11bd0*/  IMAD.MOV.U32 R15, RZ, RZ, -0x1 ;  /* 0xffffffffff0f7424 */ /* 0x000fce00078e00ff */
[----:B------:R-:W-:Y:S05]  /*11be0*/  WARPSYNC.COLLECTIVE R15, `(.L_x_137) ;  /* 0x000000000f087348 */ /* 0x000fea0003c00000 */
[----:B------:R0:W1:Y:S02]  /*11bf0*/  SHFL.IDX P6, R14, R13, R12, R11 ;  /* 0x0000000c0d0e7389 */ /* 0x00006400000c000b */
[----:B01----:R-:W-:Y:S01]  /*11c00*/  ENDCOLLECTIVE ;  /* 0x000000000000791b */ /* 0x003fe20003800000 */
.L_x_137:
[----:B------:R-:W-:Y:S02]  /*11c10*/  IMAD.MOV.U32 R13, RZ, RZ, R0 ;  /* 0x000000ffff0d7224 */ /* 0x000fe400078e0000 */
[----:B------:R-:W-:-:S07]  /*11c20*/  IMAD.MOV.U32 R2, RZ, RZ, R14 ;  /* 0x000000ffff027224 */ /* 0x000fce00078e000e */
[----:B------:R-:W-:Y:S05]  /*11c30*/  WARPSYNC.COLLECTIVE R15, `(.L_x_138) ;  /* 0x000000000f087348 */ /* 0x000fea0003c00000 */
[----:B------:R0:W1:Y:S02]  /*11c40*/  SHFL.IDX P6, R14, R13, R12, R11 ;  /* 0x0000000c0d0e7389 */ /* 0x00006400000c000b */
[----:B01----:R-:W-:Y:S01]  /*11c50*/  ENDCOLLECTIVE ;  /* 0x000000000000791b */ /* 0x003fe20003800000 */
.L_x_138:
[----:B------:R-:W-:Y:S02]  /*11c60*/  ULDC UR4, c[0x0][0x288] ;  /* 0x0000a20000047ab9 */ /* 0x000fe40000000800 */
[----:B------:R-:W-:Y:S02]  /*11c70*/  IMAD R5, R6, UR4, RZ ;  /* 0x0000000406057c24 */ /* 0x000fe4000f8e02ff */
[----:B------:R-:W-:-:S04]  /*11c80*/  IMAD R6, R25, 0x80, R18 ;  /* 0x0000008019067824 */ /* 0x000fc800078e0212 */
[C---:B------:R-:W-:Y:S01]  /*11c90*/  VIADD R8, R6.reuse, 0x10 ;  /* 0x0000001006087836 */ /* 0x040fe20000000000 */
[----:B------:R-:W-:Y:S02]  /*11ca0*/  ISETP.GE.AND P2, PT, R6, R5, PT ;  /* 0x000000050600720c */ /* 0x000fe40003f46270 */
[----:B------:R-:W-:Y:S01]  /*11cb0*/  MOV R13, R4 ;  /* 0x00000004000d7202 */ /* 0x000fe20000000f00 */
[----:B------:R-:W-:-:S10]  /*11cc0*/  IMAD.MOV.U32 R12, RZ, RZ, 0x1 ;  /* 0x00000001ff0c7424 */ /* 0x000fd400078e00ff */
[----:B------:R-:W-:-:S05]  /*11cd0*/  @!P2 IADD3 R14, P3, R32, R14, RZ ;  /* 0x0000000e200ea210 */ /* 0x000fca0007f7e0ff */
[----:B------:R-:W-:Y:S02]  /*11ce0*/  @!P2 IMAD.X R3, RZ, RZ, R2, P3 ;  /* 0x000000ffff03a224 */ /* 0x000fe400018e0602 */
[----:B------:R-:W-:-:S07]  /*11cf0*/  @!P2 IMAD.MOV.U32 R2, RZ, RZ, R14 ;  /* 0x000000ffff02a224 */ /* 0x000fce00078e000e */
[----:B------:R-:W-:Y:S05]  /*11d00*/  WARPSYNC.COLLECTIVE R15, `(.L_x_139) ;  /* 0x000000000f087348 */ /* 0x000fea0003c00000 */
[----:B------:R0:W1:Y:S02]  /*11d10*/  SHFL.IDX P6, R14, R13, R12, R11 ;  /* 0x0000000c0d0e7389 */ /* 0x00006400000c000b */
[----:B01----:R-:W-:Y:S01]  /*11d20*/  ENDCOLLECTIVE ;  /* 0x000000000000791b */ /* 0x003fe20003800000 */
.L_x_139:
[----:B------:R-:W-:Y:S01]  /*11d30*/  @!PT LDS RZ, [RZ] ;  /* 0x00000000fffff984 */ /* 0x000fe20000000800 */
[----:B------:R-:W-:Y:S01]  /*11d40*/  @!PT LDS RZ, [RZ] ;  /* 0x00000000fffff984 */ /* 0x000fe20000000800 */
[----:B------:R-:W-:Y:S01]  /*11d50*/  @!PT LDS RZ, [RZ] ;  /* 0x00000000fffff984 */ /* 0x000fe20000000800 */
[----:B------:R0:W-:Y:S04]  /*11d60*/  @!P2 LDGSTS.E.BYPASS.LTC128B.128 [R22+0x20400], desc[UR46][R2.64], !P1 ;  /* 0x204000000216afae */ /* 0x0001e8000c901d6e */
[----:B------:R0:W-:Y:S01]  /*11d70*/  @!P2 LDGSTS.E.BYPASS.LTC128B.128 [R22+0x24400], desc[UR46][R2.64+0x80], !P0 ;  /* 0x244000800216afae */ /* 0x0001e2000c101d6e */
[----:B------:R-:W-:Y:S01]  /*11d80*/  ISETP.GE.AND P2, PT, R8, R5, PT ;  /* 0x000000050800720c */ /* 0x000fe20003f46270 */
[----:B------:R-:W-:Y:S02]  /*11d90*/  VIADD R8, R6, 0x20 ;  /* 0x0000002006087836 */ /* 0x000fe40000000000 */
[----:B------:R-:W-:Y:S02]  /*11da0*/  IMAD.MOV.U32 R13, RZ, RZ, R0 ;  /* 0x000000ffff0d7224 */ /* 0x000fe400078e0000 */
[----:B------:R-:W-:-:S08]  /*11db0*/  IMAD.MOV.U32 R7, RZ, RZ, R14 ;  /* 0x000000ffff077224 */ /* 0x000fd000078e000e */
[----:B0-----:R-:W-:Y:S05]  /*11dc0*/  WARPSYNC.COLLECTIVE R15, `(.L_x_140) ;  /* 0x000000000f087348 */ /* 0x001fea0003c00000 */
[----:B------:R1:W2:Y:S02]  /*11dd0*/  SHFL.IDX P6, R14, R13, R12, R11 ;  /* 0x0000000c0d0e7389 */ /* 0x0002a400000c000b */
[----:B012---:R-:W-:Y:S01]  /*11de0*/  ENDCOLLECTIVE ;  /* 0x000000000000791b */ /* 0x007fe20003800000 */
.L_x_140:
[----:B------:R-:W-:Y:S02]  /*11df0*/  IMAD.MOV.U32 R13, RZ, RZ, R4 ;  /* 0x000000ffff0d7224 */ /* 0x000fe400078e0004 */
[----:B------:R-:W-:Y:S01]  /*11e00*/  IMAD.MOV.U32 R12, RZ, RZ, 0x2 ;  /* 0x00000002ff0c7424 */ /* 0x000fe200078e00ff */
[----:B------:R-:W-:-:S05]  /*11e10*/  @!P2 IADD3 R14, P3, R32, R14, RZ ;  /* 0x0000000e200ea210 */ /* 0x000fca0007f7e0ff */
[----:B------:R-:W-:-:S08]  /*11e20*/  @!P2 IMAD.MOV.U32 R2, RZ, RZ, R14 ;  /* 0x000000ffff02a224 */ /* 0x000fd000078e000e */
[----:B------:R-:W-:Y:S05]  /*11e30*/  WARPSYNC.COLLECTIVE R15, `(.L_x_141) ;  /* 0x000000000f087348 */ /* 0x000fea0003c00000 */
[----:B------:R0:W1:Y:S02]  /*11e40*/  SHFL.IDX P6, R14, R13, R12, R11 ;  /* 0x0000000c0d0e7389 */ /* 0x00006400000c000b */
[----:B01----:R-:W-:Y:S01]  /*11e50*/  ENDCOLLECTIVE ;  /* 0x000000000000791b */ /* 0x003fe20003800000 */
.L_x_141:
[----:B------:R-:W-:-:S04]  /*11e60*/  @!P2 IMAD.X R7, RZ, RZ, R7, P3 ;  /* 0x000000ffff07a224 */ /* 0x000fc800018e0607 */
[----:B------:R-:W-:-:S05]  /*11e70*/  @!P2 IMAD.MOV.U32 R3, RZ, RZ, R7 ;  /* 0x000000ffff03a224 */ /* 0x000fca00078e0007 */
[----:B------:R-:W-:Y:S01]  /*11e80*/  @!PT LDS RZ, [RZ] ;  /* 0x00000000fffff984 */ /* 0x000fe20000000800 */
[----:B------:R-:W-:Y:S01]  /*11e90*/  @!PT LDS RZ, [RZ] ;  /* 0x00000000fffff984 */ /* 0x000fe20000000800 */
[----:B------:R-:W-:Y:S01]  /*11ea0*/  @!PT LDS RZ, [RZ] ;  /* 0x00000000fffff984 */ /* 0x000fe20000000800 */
[----:B------:R0:W-:Y:S01]  /*11eb0*/  @!P2 LDGSTS.E.BYPASS.LTC128B.128 [R22+0x20c00], desc[UR46][R2.64], !P1 ;  /* 0x20c000000216afae */ /* 0x0001e2000c901d6e */
[----:B------:R-:W-:-:S03]  /*11ec0*/  IMAD.MOV.U32 R13, RZ, RZ, R0 ;  /* 0x000000ffff0d7224 */ /* 0x000fc600078e0000 */
[----:B------:R0:W-:Y:S01]  /*11ed0*/  @!P2 LDGSTS.E.BYPASS.LTC128B.128 [R22+0x24c00], desc[UR46][R2.64+0x80], !P0 ;  /* 0x24c000800216afae */ /* 0x0001e2000c101d6e */
[----:B------:R-:W-:Y:S01]  /*11ee0*/  ISETP.GE.AND P2, PT, R8, R5, PT ;  /* 0x000000050800720c */ /* 0x000fe20003f46270 */
[----:B------:R-:W-:Y:S02]  /*11ef0*/  VIADD R8, R6, 0x30 ;  /* 0x0000003006087836 */ /* 0x000fe40000000000 */
[----:B------:R-:W-:-:S10]  /*11f00*/  IMAD.MOV.U32 R7, RZ, RZ, R14 ;  /* 0x000000ffff077224 */ /* 0x000fd400078e000e */
[----:B0-----:R-:W-:Y:S05]  /*11f10*/  WARPSYNC.COLLECTIVE R15, `(.L_x_142) ;  /* 0x000000000f087348 */ /* 0x001fea0003c00000 */
[----:B------:R1:W2:Y:S02]  /*11f20*/  SHFL.IDX P6, R14, R13, R12, R11 ;  /* 0x0000000c0d0e7389 */ /* 0x0002a400000c000b */
[----:B012---:R-:W-:Y:S01]  /*11f30*/  ENDCOLLECTIVE ;  /* 0x000000000000791b */ /* 0x007fe20003800000 */
.L_x_142:
[----:B------:R-:W-:Y:S02]  /*11f40*/  IMAD.MOV.U32 R13, RZ, RZ, R4 ;  /* 0x000000ffff0d7224 */ /* 0x000fe400078e0004 */
[----:B------:R-:W-:Y:S01]  /*11f50*/  IMAD.MOV.U32 R12, RZ, RZ, 0x3 ;  /* 0x00000003ff0c7424 */ /* 0x000fe200078e00ff */
[----:B------:R-:W-:-:S04]  /*11f60*/  @!P2 IADD3 R14, P3, R32, R14, RZ ;  /* 0x0000000e200ea210 */ /* 0x000fc80007f7e0ff */
[----:B------:R-:W-:Y:S01]  /*11f70*/  @!P2 MOV R2, R14 ;  /* 0x0000000e0002a202 */ /* 0x000fe20000000f00 */
[----:B------:R-:W-:-:S08]  /*11f80*/  @!P2 IMAD.X R7, RZ, RZ, R7, P3 ;  /* 0x000000ffff07a224 */ /* 0x000fd000018e0607 */
[----:B------:R-:W-:Y:S05]  /*11f90*/  WARPSYNC.COLLECTIVE R15, `(.L_x_143) ;  /* 0x000000000f087348 */ /* 0x000fea0003c00000 */
[----:B------:R0:W1:Y:S02]  /*11fa0*/  SHFL.IDX P6, R14, R13, R12, R11 ;  /* 0x0000000c0d0e7389 */ /* 0x00006400000c000b */
[----:B01----:R-:W-:Y:S01]  /*11fb0*/  ENDCOLLECTIVE ;  /* 0x000000000000791b */ /* 0x003fe20003800000 */
.L_x_143:
[----:B------:R-:W-:-:S05]  /*11fc0*/  @!P2 IMAD.MOV.U32 R3, RZ, RZ, R7 ;  /* 0x000000ffff03a224 */ /* 0x000fca00078e0007 */
[----:B------:R-:W-:Y:S01]  /*11fd0*/  @!PT LDS RZ, [RZ] ;  /* 0x00000000fffff984 */ /* 0x000fe20000000800 */
[----:B------:R-:W-:Y:S01]  /*11fe0*/  @!PT LDS RZ, [RZ] ;  /* 0x00000000fffff984 */ /* 0x000fe20000000800 */
[----:B------:R-:W-:Y:S01]  /*11ff0*/  @!PT LDS RZ, [RZ] ;  /* 0x00000000fffff984 */ /* 0x000fe20000000800 */
[----:B------:R0:W-:Y:S04]  /*12000*/  @!P2 LDGSTS.E.BYPASS.LTC128B.128 [R22+0x21400], desc[UR46][R2.64], !P1 ;  /* 0x214000000216afae */ /* 0x0001e8000c901d6e */
[----:B------:R0:W-:Y:S01]  /*12010*/  @!P2 LDGSTS.E.BYPASS.LTC128B.128 [R22+0x25400], desc[UR46][R2.64+0x80], !P0 ;  /* 0x254000800216afae */ /* 0x0001e2000c101d6e */
[----:B------:R-:W-:Y:S01]  /*12020*/  ISETP.GE.AND P2, PT, R8, R5, PT ;  /* 0x000000050800720c */ /* 0x000fe20003f46270 */
[----:B------:R-:W-:Y:S02]  /*12030*/  IMAD.MOV.U32 R13, RZ, RZ, R0 ;  /* 0x000000ffff0d7224 */ /* 0x000fe400078e0000 */
[----:B------:R-:W-:Y:S02]  /*12040*/  VIADD R8, R6, 0x40 ;  /* 0x0000004006087836 */ /* 0x000fe40000000000 */
[----:B------:R-:W-:-:S08]  /*12050*/  IMAD.MOV.U32 R7, RZ, RZ, R14 ;  /* 0x000000ffff077224 */ /* 0x000fd000078e000e */
[----:B0-----:R-:W-:Y:S05]  /*12060*/  WARPSYNC.COLLECTIVE R15, `(.L_x_144) ;  /* 0x000000000f087348 */ /* 0x001fea0003c00000 */
[----:B------:R1:W2:Y:S02]  /*12070*/  SHFL.IDX P6, R14, R13, R12, R11 ;  /* 0x0000000c0d0e7389 */ /* 0x0002a400000c000b */
[----:B012---:R-:W-:Y:S01]  /*12080*/  ENDCOLLECTIVE ;  /* 0x000000000000791b */ /* 0x007fe20003800000 */
.L_x_144:
[----:B------:R-:W-:Y:S02]  /*12090*/  IMAD.MOV.U32 R13, RZ, RZ, R4 ;  /* 0x000000ffff0d7224 */ /* 0x000fe400078e0004 */
[----:B------:R-:W-:Y:S01]  /*120a0*/  IMAD.MOV.U32 R12, RZ, RZ, 0x4 ;  /* 0x00000004ff0c7424 */ /* 0x000fe200078e00ff */
[----:B------:R-:W-:-:S05]  /*120b0*/  @!P2 IADD3 R14, P3, R32, R14, RZ ;  /* 0x0000000e200ea210 */ /* 0x000fca0007f7e0ff */
[----:B------:R-:W-:-:S08]  /*120c0*/  @!P2 IMAD.MOV.U32 R2, RZ, RZ, R14 ;  /* 0x000000ffff02a224 */ /* 0x000fd000078e000e */
[----:B------:R-:W-:Y:S05]  /*120d0*/  WARPSYNC.COLLECTIVE R15, `(.L_x_145) ;  /* 0x000000000f087348 */ /* 0x000fea0003c00000 */
[----:B------:R0:W1:Y:S02]  /*120e0*/  SHFL.IDX P6, R14, R13, R12, R11 ;  /* 0x0000000c0d0e7389 */ /* 0x00006400000c000b */
[----:B01----:R-:W-:Y:S01]  /*120f0*/  ENDCOLLECTIVE ;  /* 0x000000000000791b */ /* 0x003fe20003800000 */
.L_x_145:
        /* <DEDUP_REMOVED lines=9> */
[----:B------:R-:W-:Y:S01]  /*12190*/  VIADD R8, R6, 0x50 ;  /* 0x0000005006087836 */ /* 0x000fe20000000000 */
[----:B------:R-:W-:-:S11]  /*121a0*/  MOV R7, R14 ;  /* 0x0000000e00077202 */ /* 0x000fd60000000f00 */
[----:B0-----:R-:W-:Y:S05]  /*121b0*/  WARPSYNC.COLLECTIVE R15, `(.L_x_146) ;  /* 0x000000000f087348 */ /* 0x001fea0003c00000 */
[----:B------:R1:W2:Y:S02]  /*121c0*/  SHFL.IDX P6, R14, R13, R12, R11 ;  /* 0x0000000c0d0e7389 */ /* 0x0002a400000c000b */
[----:B012---:R-:W-:Y:S01]  /*121d0*/  ENDCOLLECTIVE ;  /* 0x000000000000791b */ /* 0x007fe20003800000 */
.L_x_146:
[----:B------:R-:W-:Y:S02]  /*121e0*/  IMAD.MOV.U32 R13, RZ, RZ, R4 ;  /* 0x000000ffff0d7224 */ /* 0x000fe400078e0004 */
[----:B------:R-:W-:Y:S01]  /*121f0*/  IMAD.MOV.U32 R12, RZ, RZ, 0x5 ;  /* 0x00000005ff0c7424 */ /* 0x000fe200078e00ff */
[----:B------:R-:W-:-:S05]  /*12200*/  @!P2 IADD3 R14, P3, R32, R14, RZ ;  /* 0x0000000e200ea210 */ /* 0x000fca0007f7e0ff */
[----:B------:R-:W-:-:S08]  /*12210*/  @!P2 IMAD.MOV.U32 R2, RZ, RZ, R14 ;  /* 0x000000ffff02a224 */ /* 0x000fd000078e000e */
[----:B------:R-:W-:Y:S05]  /*12220*/  WARPSYNC.COLLECTIVE R15, `(.L_x_147) ;  /* 0x000000000f087348 */ /* 0x000fea0003c00000 */
[----:B------:R0:W1:Y:S02]  /*12230*/  SHFL.IDX P6, R14, R13, R12, R11 ;  /* 0x0000000c0d0e7389 */ /* 0x00006400000c000b */
[----:B01----:R-:W-:Y:S01]  /*12240*/  ENDCOLLECTIVE ;  /* 0x000000000000791b */ /* 0x003fe20003800000 */
.L_x_147:
        /* <DEDUP_REMOVED lines=8> */
[----:B------:R-:W-:Y:S02]  /*122d0*/  ISETP.GE.AND P2, PT, R8, R5, PT ;  /* 0x000000050800720c */ /* 0x000fe40003f46270 */
[----:B------:R-:W-:Y:S01]  /*122e0*/  IADD3 R8, R6, 0x60, RZ ;  /* 0x0000006006087810 */ /* 0x000fe20007ffe0ff */
[----:B------:R-:W-:-:S10]  /*122f0*/  IMAD.MOV.U32 R7, RZ, RZ, R14 ;  /* 0x000000ffff077224 */ /* 0x000fd400078e000e */
[----:B0-----:R-:W-:Y:S05]  /*12300*/  WARPSYNC.COLLECTIVE R15, `(.L_x_148) ;  /* 0x000000000f087348 */ /* 0x001fea0003c00000 */
[----:B------:R1:W2:Y:S02]  /*12310*/  SHFL.IDX P6, R14, R13, R12, R11 ;  /* 0x0000000c0d0e7389 */ /* 0x0002a400000c000b */
[----:B012---:R-:W-:Y:S01]  /*12320*/  ENDCOLLECTIVE ;  /* 0x000000000000791b */ /* 0x007fe20003800000 */
.L_x_148:
[----:B------:R-:W-:Y:S02]  /*12330*/  IMAD.MOV.U32 R13, RZ, RZ, R4 ;  /* 0x000000ffff0d7224 */ /* 0x000fe400078e0004 */
[----:B------:R-:W-:Y:S01]  /*12340*/  IMAD.MOV.U32 R12, RZ, RZ, 0x6 ;  /* 0x00000006ff0c7424 */ /* 0x000fe200078e00ff */
[----:B------:R-:W-:-:S05]  /*12350*/  @!P2 IADD3 R14, P3, R32, R14, RZ ;  /* 0x0000000e200ea210 */ /* 0x000fca0007f7e0ff */
[----:B------:R-:W-:-:S08]  /*12360*/  @!P2 IMAD.MOV.U32 R2, RZ, RZ, R14 ;  /* 0x000000ffff02a224 */ /* 0x000fd000078e000e */
[----:B------:R-:W-:Y:S05]  /*12370*/  WARPSYNC.COLLECTIVE R15, `(.L_x_149) ;  /* 0x000000000f087348 */ /* 0x000fea0003c00000 */
[----:B------:R0:W1:Y:S02]  /*12380*/  SHFL.IDX P6, R14, R13, R12, R11 ;  /* 0x0000000c0d0e7389 */ /* 0x00006400000c000b */
[----:B01----:R-:W-:Y:S01]  /*12390*/  ENDCOLLECTIVE ;  /* 0x000000000000791b */ /* 0x003fe20003800000 */
.L_x_149:
        /* <DEDUP_REMOVED lines=9> */
[----:B------:R-:W-:-:S12]  /*12430*/  IMAD.MOV.U32 R7, RZ, RZ, R14 ;  /* 0x000000ffff077224 */ /* 0x000fd800078e000e */
[----:B0-----:R-:W-:Y:S05]  /*12440*/  WARPSYNC.COLLECTIVE R15, `(.L_x_150) ;  /* 0x000000000f087348 */ /* 0x001fea0003c00000 */
[----:B------:R1:W2:Y:S02]  /*12450*/  SHFL.IDX P6, R14, R13, R12, R11 ;  /* 0x0000000c0d0e7389 */ /* 0x0002a400000c000b */
[----:B012---:R-:W-:Y:S01]  /*12460*/  ENDCOLLECTIVE ;  /* 0x000000000000791b */ /* 0x007fe20003800000 */
.L_x_150:
[----:B------:R-:W-:Y:S02]  /*12470*/  IMAD.MOV.U32 R13, RZ, RZ, R4 ;  /* 0x000000ffff0d7224 */ /* 0x000fe400078e0004 */
[----:B------:R-:W-:Y:S01]  /*12480*/  IMAD.MOV.U32 R12, RZ, RZ, 0x7 ;  /* 0x00000007ff0c7424 */ /* 0x000fe200078e00ff */
[----:B------:R-:W-:-:S05]  /*12490*/  @!P2 IADD3 R14, P3, R32, R14, RZ ;  /* 0x0000000e200ea210 */ /* 0x000fca0007f7e0ff */
[----:B------:R-:W-:-:S08]  /*124a0*/  @!P2 IMAD.MOV.U32 R2, RZ, RZ, R14 ;  /* 0x000000ffff02a224 */ /* 0x000fd000078e000e */
[----:B------:R-:W-:Y:S05]  /*124b0*/  WARPSYNC.COLLECTIVE R15, `(.L_x_151) ;  /* 0x000000000f087348 */ /* 0x000fea0003c00000 */
[----:B------:R0:W1:Y:S02]  /*124c0*/  SHFL.IDX P6, R14, R13, R12, R11 ;  /* 0x0000000c0d0e7389 */ /* 0x00006400000c000b */
[----:B01----:R-:W-:Y:S01]  /*124d0*/  ENDCOLLECTIVE ;  /* 0x000000000000791b */ /* 0x003fe20003800000 */
.L_x_151:
        /* <DEDUP_REMOVED lines=8> */
[----:B------:R-:W-:-:S07]  /*12560*/  IMAD.MOV.U32 R7, RZ, RZ, R14 ;  /* 0x000000ffff077224 */ /* 0x000fce00078e000e */
[----:B0-----:R-:W-:Y:S05]  /*12570*/  WARPSYNC.COLLECTIVE R15, `(.L_x_152) ;  /* 0x000000000f087348 */ /* 0x001fea0003c00000 */
[----:B------:R1:W2:Y:S02]  /*12580*/  SHFL.IDX P6, R14, R13, R12, R11 ;  /* 0x0000000c0d0e7389 */ /* 0x0002a400000c000b */
[----:B012---:R-:W-:Y:S01]  /*12590*/  ENDCOLLECTIVE ;  /* 0x000000000000791b */ /* 0x007fe20003800000 */
.L_x_152:
[----:B------:R-:W-:Y:S05]  /*125a0*/  BRA `(.L_x_153) ;  /* 0xffffffb400d87947 */ /* 0x000fea000383ffff */
.L_x_59:
[----:B0-----:R-:W-:-:S04]  /*125b0*/  IMAD.U32 R3, RZ, RZ, UR42 ;  /* 0x0000002aff037e24 */ /* 0x001fc8000f8e00ff */
[----:B------:R0:W3:Y:S03]  /*125c0*/  SYNCS.PHASECHK.TRANS64.TRYWAIT P0, [R3+URZ+0x38820], R0 ;  /* 0x03882000030075a7 */ /* 0x0000e6000800017f */
[----:B---3--:R-:W-:Y:S05]  /*125d0*/  @!P0 NANOSLEEP.SYNCS 0x989680 ;  /* 0x009896800000895d */ /* 0x008fea0003900000 */
[----:B------:R-:W3:Y:S02]  /*125e0*/  @!P0 SYNCS.PHASECHK.TRANS64 P0, [R3+URZ+0x38820], R0 ;  /* 0x03882000030085a7 */ /* 0x000ee4000800007f */
[----:B---3--:R-:W-:Y:S05]  /*125f0*/  @!P0 BRA `(.L_x_59) ;  /* 0xfffffffc00ec8947 */ /* 0x008fea000383ffff */
[----:B------:R-:W-:Y:S05]  /*12600*/  BRA `(.L_x_154) ;  /* 0xffffffb800147947 */ /* 0x000fea000383ffff */
.L_x_62:
[----:B0-----:R0:W2:Y:S02]  /*12610*/  SYNCS.PHASECHK.TRANS64.TRYWAIT P1, [R4+URZ+0x38880], R19 ;  /* 0x03888013040075a7 */ /* 0x0010a4000802017f */
[----:B--2---:R-:W-:Y:S05]  /*12620*/  @!P1 NANOSLEEP.SYNCS 0x989680 ;  /* 0x009896800000995d */ /* 0x004fea0003900000 */
[----:B------:R-:W2:Y:S02]  /*12630*/  @!P1 SYNCS.PHASECHK.TRANS64 P1, [R4+URZ+0x38880], R19 ;  /* 0x03888013040095a7 */ /* 0x000ea4000802007f */
[----:B--2---:R-:W-:Y:S05]  /*12640*/  @!P1 BRA `(.L_x_62) ;  /* 0xfffffffc00f09947 */ /* 0x004fea000383ffff */
[----:B------:R-:W-:Y:S05]  /*12650*/  BRA `(.L_x_155) ;  /* 0xffffffb800d07947 */ /* 0x000fea000383ffff */
.L_x_63:
[----:B------:R-:W-:Y:S01]  /*12660*/  BSSY B0, `(.L_x_156) ;  /* 0x0000008000007945 */ /* 0x000fe20003800000 */
[----:B------:R-:W-:Y:S01]  /*12670*/  MOV R13, R8 ;  /* 0x00000008000d7202 */ /* 0x000fe20000000f00 */
[----:B------:R-:W-:Y:S02]  /*12680*/  IMAD.MOV.U32 R12, RZ, RZ, RZ ;  /* 0x000000ffff0c7224 */ /* 0x000fe400078e00ff */
[----:B------:R-:W-:Y:S02]  /*12690*/  IMAD.MOV.U32 R11, RZ, RZ, 0x181f ;  /* 0x0000181fff0b7424 */ /* 0x000fe400078e00ff */
[----:B------:R-:W-:-:S07]  /*126a0*/  IMAD.MOV.U32 R15, RZ, RZ, -0x1 ;  /* 0xffffffffff0f7424 */ /* 0x000fce00078e00ff */
[----:B01----:R-:W-:Y:S05]  /*126b0*/  WARPSYNC.COLLECTIVE R15, `(.L_x_157) ;  /* 0x000000000f087348 */ /* 0x003fea0003c00000 */
[----:B-1----:R1:W2:Y:S02]  /*126c0*/  SHFL.IDX P6, R14, R13, R12, R11 ;  /* 0x0000000c0d0e7389 */ /* 0x0022a400000c000b */
[----:B012---:R-:W-:Y:S01]  /*126d0*/  ENDCOLLECTIVE ;  /* 0x000000000000791b */ /* 0x007fe20003800000 */
.L_x_157:
[----:B------:R-:W-:Y:S05]  /*126e0*/  BSYNC B0 ;  /* 0x0000000000007941 */ /* 0x000fea0003800000 */
.L_x_156:
[----:B------:R-:W-:Y:S02]  /*126f0*/  IMAD.MOV.U32 R13, RZ, RZ, R9 ;  /* 0x000000ffff0d7224 */ /* 0x000fe400078e0009 */
[----:B------:R-:W-:Y:S02]  /*12700*/  IMAD.MOV.U32 R12, RZ, RZ, RZ ;  /* 0x000000ffff0c7224 */ /* 0x000fe400078e00ff */
[----:B------:R-:W-:Y:S02]  /*12710*/  IMAD.MOV.U32 R11, RZ, RZ, 0x181f ;  /* 0x0000181fff0b7424 */ /* 0x000fe400078e00ff */
[----:B------:R-:W-:Y:S02]  /*12720*/  IMAD.MOV.U32 R15, RZ, RZ, -0x1 ;  /* 0xffffffffff0f7424 */ /* 0x000fe400078e00ff */
[----:B------:R-:W-:Y:S02]  /*12730*/  IMAD.MOV.U32 R3, RZ, RZ, R14 ;  /* 0x000000ffff037224 */ /* 0x000fe400078e000e */
[----:B------:R-:W-:-:S07]  /*12740*/  IMAD R7, R0, 0x8000, R22 ;  /* 0x0000800000077824 */ /* 0x000fce00078e0216 */
[----:B------:R-:W-:Y:S05]  /*12750*/  WARPSYNC.COLLECTIVE R15, `(.L_x_158) ;  /* 0x000000000f087348 */ /* 0x000fea0003c00000 */
[----:B------:R0:W1:Y:S02]  /*12760*/  SHFL.IDX P6, R14, R13, R12, R11 ;  /* 0x0000000c0d0e7389 */ /* 0x00006400000c000b */
[----:B01----:R-:W-:Y:S01]  /*12770*/  ENDCOLLECTIVE ;  /* 0x000000000000791b */ /* 0x003fe20003800000 */
.L_x_158:
[----:B------:R-:W-:Y:S02]  /*12780*/  IMAD.MOV.U32 R13, RZ, RZ, R8 ;  /* 0x000000ffff0d7224 */ /* 0x000fe400078e0008 */
[----:B------:R-:W-:Y:S01]  /*12790*/  IMAD.MOV.U32 R12, RZ, RZ, 0x1 ;  /* 0x00000001ff0c7424 */ /* 0x000fe200078e00ff */
[----:B------:R-:W-:-:S13]  /*127a0*/  IADD3 R2, P1, R32, R14, RZ ;  /* 0x0000000e20027210 */ /* 0x000fda0007f3e0ff */
[----:B------:R-:W-:Y:S05]  /*127b0*/  WARPSYNC.COLLECTIVE R15, `(.L_x_159) ;  /* 0x000000000f087348 */ /* 0x000fea0003c00000 */
[----:B------:R0:W1:Y:S02]  /*127c0*/  SHFL.IDX P6, R14, R13, R12, R11 ;  /* 0x0000000c0d0e7389 */ /* 0x00006400000c000b */
[----:B01----:R-:W-:Y:S01]  /*127d0*/  ENDCOLLECTIVE ;  /* 0x000000000000791b */ /* 0x003fe20003800000 */
.L_x_159:
[----:B------:R-:W-:-:S05]  /*127e0*/  IMAD.X R3, RZ, RZ, R3, P1 ;  /* 0x000000ffff037224 */ /* 0x000fca00008e0603 */
[----:B------:R-:W-:Y:S01]  /*127f0*/  @!PT LDS RZ, [RZ] ;  /* 0x00000000fffff984 */ /* 0x000fe20000000800 */
[----:B------:R-:W-:Y:S01]  /*12800*/  @!PT LDS RZ, [RZ] ;  /* 0x00000000fffff984 */ /* 0x000fe20000000800 */
[----:B------:R-:W-:Y:S01]  /*12810*/  @!PT LDS RZ, [RZ] ;  /* 0x00000000fffff984 */ /* 0x000fe20000000800 */
[----:B------:R0:W-:Y:S04]  /*12820*/  LDGSTS.E.BYPASS.LTC128B.128 [R7+0x10400], desc[UR46][R2.64], !P3 ;  /* 0x1040000002077fae */ /* 0x0001e8000d901d6e */
[----:B------:R0:W-:Y:S01]  /*12830*/  LDGSTS.E.BYPASS.LTC128B.128 [R7+0x14400], desc[UR46][R2.64+0x80], !P2 ;  /* 0x1440008002077fae */ /* 0x0001e2000d101d6e */
[----:B------:R-:W-:Y:S01]  /*12840*/  IMAD.MOV.U32 R13, RZ, RZ, R9 ;  /* 0x000000ffff0d7224 */ /* 0x000fe200078e0009 */
[----:B------:R-:W-:-:S07]  /*12850*/  MOV R24, R14 ;  /* 0x0000000e00187202 */ /* 0x000fce0000000f00 */
[----:B0-----:R-:W-:Y:S05]  /*12860*/  WARPSYNC.COLLECTIVE R15, `(.L_x_160) ;  /* 0x000000000f087348 */ /* 0x001fea0003c00000 */
[----:B------:R1:W2:Y:S02]  /*12870*/  SHFL.IDX P6, R14, R13, R12, R11 ;  /* 0x0000000c0d0e7389 */ /* 0x0002a400000c000b */
[----:B012---:R-:W-:Y:S01]  /*12880*/  ENDCOLLECTIVE ;  /* 0x000000000000791b */ /* 0x007fe20003800000 */
.L_x_160:
[----:B------:R-:W-:Y:S02]  /*12890*/  IMAD.MOV.U32 R13, RZ, RZ, R8 ;  /* 0x000000ffff0d7224 */ /* 0x000fe400078e0008 */
[----:B------:R-:W-:Y:S02]  /*128a0*/  IMAD.MOV.U32 R12, RZ, RZ, 0x2 ;  /* 0x00000002ff0c7424 */ /* 0x000fe400078e00ff */
[----:B------:R-:W-:-:S05]  /*128b0*/  IMAD.MOV.U32 R11, RZ, RZ, R14 ;  /* 0x000000ffff0b7224 */ /* 0x000fca00078e000e */
[----:B------:R-:W-:Y:S01]  /*128c0*/  IADD3 R2, P1, R32, R11, RZ ;  /* 0x0000000b20027210 */ /* 0x000fe20007f3e0ff */
[----:B------:R-:W-:-:S04]  /*128d0*/  IMAD.MOV.U32 R11, RZ, RZ, 0x181f ;  /* 0x0000181fff0b7424 */ /* 0x000fc800078e00ff */
[----:B------:R-:W-:-:S08]  /*128e0*/  IMAD.X R3, RZ, RZ, R24, P1 ;  /* 0x000000ffff037224 */ /* 0x000fd000008e0618 */
[----:B------:R-:W-:Y:S05]  /*128f0*/  WARPSYNC.COLLECTIVE R15, `(.L_x_161) ;  /* 0x000000000f087348 */ /* 0x000fea0003c00000 */
[----:B------:R0:W1:Y:S02]  /*12900*/  SHFL.IDX P6, R14, R13, R12, R11 ;  /* 0x0000000c0d0e7389 */ /* 0x00006400000c000b */
[----:B01----:R-:W-:Y:S01]  /*12910*/  ENDCOLLECTIVE ;  /* 0x000000000000791b */ /* 0x003fe20003800000 */
.L_x_161:
[----:B------:R-:W-:Y:S01]  /*12920*/  @!PT LDS RZ, [RZ] ;  /* 0x00000000fffff984 */ /* 0x000fe20000000800 */
[----:B------:R-:W-:Y:S01]  /*12930*/  @!PT LDS RZ, [RZ] ;  /* 0x00000000fffff984 */ /* 0x000fe20000000800 */
[----:B------:R-:W-:Y:S01]  /*12940*/  @!PT LDS RZ, [RZ] ;  /* 0x00000000fffff984 */ /* 0x000fe20000000800 */
[----:B------:R0:W-:Y:S04]  /*12950*/  LDGSTS.E.BYPASS.LTC128B.128 [R7+0x10c00], desc[UR46][R2.64], !P3 ;  /* 0x10c0000002077fae */ /* 0x0001e8000d901d6e */
[----:B------:R0:W-:Y:S01]  /*12960*/  LDGSTS.E.BYPASS.LTC128B.128 [R7+0x14c00], desc[UR46][R2.64+0x80], !P2 ;  /* 0x14c0008002077fae */ /* 0x0001e2000d101d6e */
[----:B------:R-:W-:Y:S02]  /*12970*/  IMAD.MOV.U32 R13, RZ, RZ, R9 ;  /* 0x000000ffff0d7224 */ /* 0x000fe400078e0009 */
[----:B------:R-:W-:-:S07]  /*12980*/  IMAD.MOV.U32 R25, RZ, RZ, R14 ;  /* 0x000000ffff197224 */ /* 0x000fce00078e000e */
[----:B0-----:R-:W-:Y:S05]  /*12990*/  WARPSYNC.COLLECTIVE R15, `(.L_x_162) ;  /* 0x000000000f087348 */ /* 0x001fea0003c00000 */
[----:B------:R1:W2:Y:S02]  /*129a0*/  SHFL.IDX P6, R14, R13, R12, R11 ;  /* 0x0000000c0d0e7389 */ /* 0x0002a400000c000b */
[----:B012---:R-:W-:Y:S01]  /*129b0*/  ENDCOLLECTIVE ;  /* 0x000000000000791b */ /* 0x007fe20003800000 */
.L_x_162:
[----:B------:R-:W-:Y:S02]  /*129c0*/  IMAD.MOV.U32 R13, RZ, RZ, R8 ;  /* 0x000000ffff0d7224 */ /* 0x000fe400078e0008 */
[----:B------:R-:W-:-:S05]  /*129d0*/  IMAD.MOV.U32 R12, RZ, RZ, R14 ;  /* 0x000000ffff0c7224 */ /* 0x000fca00078e000e */
[----:B------:R-:W-:Y:S01]  /*129e0*/  IADD3 R2, P1, R32, R12, RZ ;  /* 0x0000000c20027210 */ /* 0x000fe20007f3e0ff */
[----:B------:R-:W-:-:S04]  /*129f0*/  IMAD.MOV.U32 R12, RZ, RZ, 0x3 ;  /* 0x00000003ff0c7424 */ /* 0x000fc800078e00ff */
[----:B------:R-:W-:-:S08]  /*12a00*/  IMAD.X R3, RZ, RZ, R25, P1 ;  /* 0x000000ffff037224 */ /* 0x000fd000008e0619 */
[----:B------:R-:W-:Y:S05]  /*12a10*/  WARPSYNC.COLLECTIVE R15, `(.L_x_163) ;  /* 0x000000000f087348 */ /* 0x000fea0003c00000 */
[----:B------:R0:W1:Y:S02]  /*12a20*/  SHFL.IDX P6, R14, R13, R12, R11 ;  /* 0x0000000c0d0e7389 */ /* 0x00006400000c000b */
[----:B01----:R-:W-:Y:S01]  /*12a30*/  ENDCOLLECTIVE ;  /* 0x000000000000791b */ /* 0x003fe20003800000 */
.L_x_163:
        /* <DEDUP_REMOVED lines=10> */
.L_x_164:
        /* <DEDUP_REMOVED lines=9> */
.L_x_165:
        /* <DEDUP_REMOVED lines=10> */
.L_x_166:
[----:B------:R-:W-:Y:S02]  /*12c10*/  IMAD.MOV.U32 R13, RZ, RZ, R8 ;  /* 0x000000ffff0d7224 */ /* 0x000fe400078e0008 */
[----:B------:R-:W-:Y:S02]  /*12c20*/  IMAD.MOV.U32 R12, RZ, RZ, 0x5 ;  /* 0x00000005ff0c7424 */ /* 0x000fe400078e00ff */
[----:B------:R-:W-:-:S05]  /*12c30*/  IMAD.MOV.U32 R11, RZ, RZ, R14 ;  /* 0x000000ffff0b7224 */ /* 0x000fca00078e000e */
[----:B------:R-:W-:Y:S02]  /*12c40*/  IADD3 R2, P1, R32, R11, RZ ;  /* 0x0000000b20027210 */ /* 0x000fe40007f3e0ff */
[----:B------:R-:W-:-:S03]  /*12c50*/  MOV R11, 0x181f ;  /* 0x0000181f000b7802 */ /* 0x000fc60000000f00 */
[----:B------:R-:W-:-:S08]  /*12c60*/  IMAD.X R3, RZ, RZ, R24, P1 ;  /* 0x000000ffff037224 */ /* 0x000fd000008e0618 */
[----:B------:R-:W-:Y:S05]  /*12c70*/  WARPSYNC.COLLECTIVE R15, `(.L_x_167) ;  /* 0x000000000f087348 */ /* 0x000fea0003c00000 */
[----:B------:R0:W1:Y:S02]  /*12c80*/  SHFL.IDX P6, R14, R13, R12, R11 ;  /* 0x0000000c0d0e7389 */ /* 0x00006400000c000b */
[----:B01----:R-:W-:Y:S01]  /*12c90*/  ENDCOLLECTIVE ;  /* 0x000000000000791b */ /* 0x003fe20003800000 */
.L_x_167:
        /* <DEDUP_REMOVED lines=10> */
.L_x_168:
        /* <DEDUP_REMOVED lines=8> */
.L_x_169:
        /* <DEDUP_REMOVED lines=10> */
.L_x_170:
        /* <DEDUP_REMOVED lines=9> */
.L_x_171:
        /* <DEDUP_REMOVED lines=10> */
.L_x_172:
[----:B------:R-:W-:Y:S05]  /*12f90*/  BRA `(.L_x_173) ;  /* 0xffffffb400a87947 */ /* 0x000fea000383ffff */
.L_x_66:
[----:B-1----:R1:W2:Y:S02]  /*12fa0*/  SYNCS.PHASECHK.TRANS64.TRYWAIT P1, [R4+URZ+0x38840], R19 ;  /* 0x03884013040075a7 */ /* 0x0022a4000802017f */
[----:B--2---:R-:W-:Y:S05]  /*12fb0*/  @!P1 NANOSLEEP.SYNCS 0x989680 ;  /* 0x009896800000995d */ /* 0x004fea0003900000 */
[----:B------:R-:W2:Y:S02]  /*12fc0*/  @!P1 SYNCS.PHASECHK.TRANS64 P1, [R4+URZ+0x38840], R19 ;  /* 0x03884013040095a7 */ /* 0x000ea4000802007f */
[----:B--2---:R-:W-:Y:S05]  /*12fd0*/  @!P1 BRA `(.L_x_66) ;  /* 0xfffffffc00f09947 */ /* 0x004fea000383ffff */
[----:B------:R-:W-:Y:S05]  /*12fe0*/  BRA `(.L_x_174) ;  /* 0xffffffb400ec7947 */ /* 0x000fea000383ffff */
.L_x_67:
[----:B------:R-:W-:Y:S01]  /*12ff0*/  BSSY B0, `(.L_x_175) ;  /* 0x0000008000007945 */ /* 0x000fe20003800000 */
[----:B------:R-:W-:Y:S02]  /*13000*/  IMAD.MOV.U32 R13, RZ, RZ, R6 ;  /* 0x000000ffff0d7224 */ /* 0x000fe400078e0006 */
[----:B------:R-:W-:Y:S02]  /*13010*/  IMAD.MOV.U32 R12, RZ, RZ, RZ ;  /* 0x000000ffff0c7224 */ /* 0x000fe400078e00ff */
[----:B------:R-:W-:Y:S02]  /*13020*/  IMAD.MOV.U32 R11, RZ, RZ, 0x181f ;  /* 0x0000181fff0b7424 */ /* 0x000fe400078e00ff */
[----:B------:R-:W-:-:S07]  /*13030*/  IMAD.MOV.U32 R15, RZ, RZ, -0x1 ;  /* 0xffffffffff0f7424 */ /* 0x000fce00078e00ff */
[----:B01----:R-:W-:Y:S05]  /*13040*/  WARPSYNC.COLLECTIVE R15, `(.L_x_176) ;  /* 0x000000000f087348 */ /* 0x003fea0003c00000 */
[----:B------:R2:W3:Y:S02]  /*13050*/  SHFL.IDX P6, R14, R13, R12, R11 ;  /* 0x0000000c0d0e7389 */ /* 0x0004e400000c000b */
[----:B0123--:R-:W-:Y:S01]  /*13060*/  ENDCOLLECTIVE ;  /* 0x000000000000791b */ /* 0x00ffe20003800000 */
.L_x_176:
[----:B------:R-:W-:Y:S05]  /*13070*/  BSYNC B0 ;  /* 0x0000000000007941 */ /* 0x000fea0003800000 */
.L_x_175:
        /* <DEDUP_REMOVED lines=9> */
.L_x_177:
[----:B------:R-:W-:Y:S02]  /*13110*/  VIADD R5, R5, UR42 ;  /* 0x0000002a05057c36 */ /* 0x000fe40008000000 */
[----:B------:R-:W-:Y:S02]  /*13120*/  IMAD.MOV.U32 R13, RZ, RZ, R6 ;  /* 0x000000ffff0d7224 */ /* 0x000fe400078e0006 */
[----:B------:R-:W-:Y:S01]  /*13130*/  IMAD.MOV.U32 R12, RZ, RZ, 0x1 ;  /* 0x00000001ff0c7424 */ /* 0x000fe200078e00ff */
[----:B------:R-:W-:-:S13]  /*13140*/  IADD3 R2, P1, R32, R14, RZ ;  /* 0x0000000e20027210 */ /* 0x000fda0007f3e0ff */
[----:B------:R-:W-:Y:S05]  /*13150*/  WARPSYNC.COLLECTIVE R15, `(.L_x_178) ;  /* 0x000000000f087348 */ /* 0x000fea0003c00000 */
[----:B------:R0:W1:Y:S02]  /*13160*/  SHFL.IDX P6, R14, R13, R12, R11 ;  /* 0x0000000c0d0e7389 */ /* 0x00006400000c000b */
[----:B01----:R-:W-:Y:S01]  /*13170*/  ENDCOLLECTIVE ;  /* 0x000000000000791b */ /* 0x003fe20003800000 */
.L_x_178:
[----:B------:R-:W-:-:S05]  /*13180*/  IADD3.X R3, RZ, R3, RZ, P1, !PT ;  /* 0x00000003ff037210 */ /* 0x000fca0000ffe4ff */
        /* <DEDUP_REMOVED lines=10> */
.L_x_179:
[----:B------:R-:W-:Y:S02]  /*13230*/  IMAD.MOV.U32 R13, RZ, RZ, R6 ;  /* 0x000000ffff0d7224 */ /* 0x000fe400078e0006 */
[----:B------:R-:W-:Y:S01]  /*13240*/  IMAD.MOV.U32 R12, RZ, RZ, 0x2 ;  /* 0x00000002ff0c7424 */ /* 0x000fe200078e00ff */
[----:B------:R-:W-:-:S13]  /*13250*/  IADD3 R2, P1, R32, R14, RZ ;  /* 0x0000000e20027210 */ /* 0x000fda0007f3e0ff */
[----:B------:R-:W-:Y:S05]  /*13260*/  WARPSYNC.COLLECTIVE R15, `(.L_x_180) ;  /* 0x000000000f087348 */ /* 0x000fea0003c00000 */
[----:B------:R0:W1:Y:S02]  /*13270*/  SHFL.IDX P6, R14, R13, R12, R11 ;  /* 0x0000000c0d0e7389 */ /* 0x00006400000c000b */
[----:B01----:R-:W-:Y:S01]  /*13280*/  ENDCOLLECTIVE ;  /* 0x000000000000791b */ /* 0x003fe20003800000 */
.L_x_180:
[----:B------:R-:W-:-:S05]  /*13290*/  IMAD.X R3, RZ, RZ, R8, P1 ;  /* 0x000000ffff037224 */ /* 0x000fca00008e0608 */
        /* <DEDUP_REMOVED lines=10> */
.L_x_181:
[----:B------:R-:W-:Y:S01]  /*13340*/  MOV R13, R6 ;  /* 0x00000006000d7202 */ /* 0x000fe20000000f00 */
[----:B------:R-:W-:Y:S02]  /*13350*/  IMAD.MOV.U32 R12, RZ, RZ, 0x3 ;  /* 0x00000003ff0c7424 */ /* 0x000fe400078e00ff */
[----:B------:R-:W-:-:S07]  /*13360*/  IMAD.MOV.U32 R17, RZ, RZ, R14 ;  /* 0x000000ffff117224 */ /* 0x000fce00078e000e */
[----:B------:R-:W-:Y:S05]  /*13370*/  WARPSYNC.COLLECTIVE R15, `(.L_x_182) ;  /* 0x000000000f087348 */ /* 0x000fea0003c00000 */
[----:B------:R0:W1:Y:S02]  /*13380*/  SHFL.IDX P6, R14, R13, R12, R11 ;  /* 0x0000000c0d0e7389 */ /* 0x00006400000c000b */
[----:B01----:R-:W-:Y:S01]  /*13390*/  ENDCOLLECTIVE ;  /* 0x000000000000791b */ /* 0x003fe20003800000 */
.L_x_182:
[----:B------:R-:W-:-:S05]  /*133a0*/  IADD3 R2, P1, R32, R17, RZ ;  /* 0x0000001120027210 */ /* 0x000fca0007f3e0ff */
[----:B------:R-:W-:-:S05]  /*133b0*/  IMAD.X R3, RZ, RZ, R9, P1 ;  /* 0x000000ffff037224 */ /* 0x000fca00008e0609 */
[----:B------:R-:W-:Y:S01]  /*133c0*/  @!PT LDS RZ, [RZ] ;  /* 0x00000000fffff984 */ /* 0x000fe20000000800 */
[----:B------:R-:W-:Y:S01]  /*133d0*/  @!PT LDS RZ, [RZ] ;  /* 0x00000000fffff984 */ /* 0x000fe20000000800 */
[----:B------:R-:W-:Y:S01]  /*133e0*/  @!PT LDS RZ, [RZ] ;  /* 0x00000000fffff984 */ /* 0x000fe20000000800 */
[----:B------:R0:W-:Y:S01]  /*133f0*/  LDGSTS.E.BYPASS.LTC128B.128 [R5+0x29400], desc[UR46][R2.64], !P3 ;  /* 0x2940000002057fae */ /* 0x0001e2000d901d6e */
[----:B------:R-:W-:-:S03]  /*13400*/  IMAD.MOV.U32 R13, RZ, RZ, R7 ;  /* 0x000000ffff0d7224 */ /* 0x000fc600078e0007 */
[----:B------:R0:W-:Y:S01]  /*13410*/  LDGSTS.E.BYPASS.LTC128B.128 [R5+0x2d400], desc[UR46][R2.64+0x80], !P2 ;  /* 0x2d40008002057fae */ /* 0x0001e2000d101d6e */
[----:B------:R-:W-:-:S07]  /*13420*/  IMAD.MOV.U32 R8, RZ, RZ, R14 ;  /* 0x000000ffff087224 */ /* 0x000fce00078e000e */
[----:B0-----:R-:W-:Y:S05]  /*13430*/  WARPSYNC.COLLECTIVE R15, `(.L_x_183) ;  /* 0x000000000f087348 */ /* 0x001fea0003c00000 */
[----:B------:R1:W2:Y:S02]  /*13440*/  SHFL.IDX P6, R14, R13, R12, R11 ;  /* 0x0000000c0d0e7389 */ /* 0x0002a400000c000b */
[----:B012---:R-:W-:Y:S01]  /*13450*/  ENDCOLLECTIVE ;  /* 0x000000000000791b */ /* 0x007fe20003800000 */
.L_x_183:
[----:B------:R-:W-:Y:S02]  /*13460*/  IMAD.MOV.U32 R13, RZ, RZ, R6 ;  /* 0x000000ffff0d7224 */ /* 0x000fe400078e0006 */
[----:B------:R-:W-:Y:S01]  /*13470*/  IMAD.MOV.U32 R12, RZ, RZ, 0x4 ;  /* 0x00000004ff0c7424 */ /* 0x000fe200078e00ff */
[----:B------:R-:W-:-:S13]  /*13480*/  IADD3 R2, P1, R32, R14, RZ ;  /* 0x0000000e20027210 */ /* 0x000fda0007f3e0ff */
[----:B------:R-:W-:Y:S05]  /*13490*/  WARPSYNC.COLLECTIVE R15, `(.L_x_184) ;  /* 0x000000000f087348 */ /* 0x000fea0003c00000 */
[----:B------:R0:W1:Y:S02]  /*134a0*/  SHFL.IDX P6, R14, R13, R12, R11 ;  /* 0x0000000c0d0e7389 */ /* 0x00006400000c000b */
[----:B01----:R-:W-:Y:S01]  /*134b0*/  ENDCOLLECTIVE ;  /* 0x000000000000791b */ /* 0x003fe20003800000 */
.L_x_184:
        /* <DEDUP_REMOVED lines=11> */
.L_x_185:
[----:B------:R-:W-:Y:S02]  /*13570*/  IMAD.MOV.U32 R13, RZ, RZ, R6 ;  /* 0x000000ffff0d7224 */ /* 0x000fe400078e0006 */
[----:B------:R-:W-:Y:S01]  /*13580*/  IMAD.MOV.U32 R12, RZ, RZ, 0x5 ;  /* 0x00000005ff0c7424 */ /* 0x000fe200078e00ff */
[----:B------:R-:W-:-:S13]  /*13590*/  IADD3 R2, P1, R32, R14, RZ ;  /* 0x0000000e20027210 */ /* 0x000fda0007f3e0ff */
[----:B------:R-:W-:Y:S05]  /*135a0*/  WARPSYNC.COLLECTIVE R15, `(.L_x_186) ;  /* 0x000000000f087348 */ /* 0x000fea0003c00000 */
[----:B------:R0:W1:Y:S02]  /*135b0*/  SHFL.IDX P6, R14, R13, R12, R11 ;  /* 0x0000000c0d0e7389 */ /* 0x00006400000c000b */
[----:B01----:R-:W-:Y:S01]  /*135c0*/  ENDCOLLECTIVE ;  /* 0x000000000000791b */ /* 0x003fe20003800000 */
.L_x_186:
[----:B------:R-:W-:-:S05]  /*135d0*/  IMAD.X R3, RZ, RZ, R8, P1 ;  /* 0x000000ffff037224 */ /* 0x000fca00008e0608 */
[----:B------:R-:W-:Y:S01]  /*135e0*/  @!PT LDS RZ, [RZ] ;  /* 0x00000000fffff984 */ /* 0x000fe20000000800 */
[----:B------:R-:W-:Y:S01]  /*135f0*/  @!PT LDS RZ, [RZ] ;  /* 0x00000000fffff984 */ /* 0x000fe20000000800 */
[----:B------:R-:W-:Y:S01]  /*13600*/  @!PT LDS RZ, [RZ] ;  /* 0x00000000fffff984 */ /* 0x000fe20000000800 */
[----:B------:R0:W-:Y:S04]  /*13610*/  LDGSTS.E.BYPASS.LTC128B.128 [R5+0x2a400], desc[UR46][R2.64], !P3 ;  /* 0x2a40000002057fae */ /* 0x0001e8000d901d6e */
[----:B------:R0:W-:Y:S01]  /*13620*/  LDGSTS.E.BYPASS.LTC128B.128 [R5+0x2e400], desc[UR46][R2.64+0x80], !P2 ;  /* 0x2e40008002057fae */ /* 0x0001e2000d101d6e */
[----:B------:R-:W-:Y:S01]  /*13630*/  MOV R13, R7 ;  /* 0x00000007000d7202 */ /* 0x000fe20000000f00 */
[----:B------:R-:W-:-:S07]  /*13640*/  IMAD.MOV.U32 R9, RZ, RZ, R14 ;  /* 0x000000ffff097224 */ /* 0x000fce00078e000e */
[----:B0-----:R-:W-:Y:S05]  /*13650*/  WARPSYNC.COLLECTIVE R15, `(.L_x_187) ;  /* 0x000000000f087348 */ /* 0x001fea0003c00000 */
[----:B------:R1:W2:Y:S02]  /*13660*/  SHFL.IDX P6, R14, R13, R12, R11 ;  /* 0x0000000c0d0e7389 */ /* 0x0002a400000c000b */
[----:B012---:R-:W-:Y:S01]  /*13670*/  ENDCOLLECTIVE ;  /* 0x000000000000791b */ /* 0x007fe20003800000 */
.L_x_187:
[----:B------:R-:W-:Y:S02]  /*13680*/  IMAD.MOV.U32 R13, RZ, RZ, R6 ;  /* 0x000000ffff0d7224 */ /* 0x000fe400078e0006 */
[----:B------:R-:W-:Y:S02]  /*13690*/  IMAD.MOV.U32 R12, RZ, RZ, 0x6 ;  /* 0x00000006ff0c7424 */ /* 0x000fe400078e00ff */
[----:B------:R-:W-:-:S07]  /*136a0*/  IMAD.MOV.U32 R17, RZ, RZ, R14 ;  /* 0x000000ffff117224 */ /* 0x000fce00078e000e */
[----:B------:R-:W-:Y:S05]  /*136b0*/  WARPSYNC.COLLECTIVE R15, `(.L_x_188) ;  /* 0x000000000f087348 */ /* 0x000fea0003c00000 */
[----:B------:R0:W1:Y:S02]  /*136c0*/  SHFL.IDX P6, R14, R13, R12, R11 ;  /* 0x0000000c0d0e7389 */ /* 0x00006400000c000b */
[----:B01----:R-:W-:Y:S01]  /*136d0*/  ENDCOLLECTIVE ;  /* 0x000000000000791b */ /* 0x003fe20003800000 */
.L_x_188:
        /* <DEDUP_REMOVED lines=12> */
.L_x_189:
[----:B------:R-:W-:Y:S02]  /*137a0*/  IMAD.MOV.U32 R13, RZ, RZ, R6 ;  /* 0x000000ffff0d7224 */ /* 0x000fe400078e0006 */
[----:B------:R-:W-:Y:S01]  /*137b0*/  IMAD.MOV.U32 R12, RZ, RZ, 0x7 ;  /* 0x00000007ff0c7424 */ /* 0x000fe200078e00ff */
[----:B------:R-:W-:-:S13]  /*137c0*/  IADD3 R2, P1, R32, R14, RZ ;  /* 0x0000000e20027210 */ /* 0x000fda0007f3e0ff */
[----:B------:R-:W-:Y:S05]  /*137d0*/  WARPSYNC.COLLECTIVE R15, `(.L_x_190) ;  /* 0x000000000f087348 */ /* 0x000fea0003c00000 */
[----:B------:R0:W1:Y:S02]  /*137e0*/  SHFL.IDX P6, R14, R13, R12, R11 ;  /* 0x0000000c0d0e7389 */ /* 0x00006400000c000b */
[----:B01----:R-:W-:Y:S01]  /*137f0*/  ENDCOLLECTIVE ;  /* 0x000000000000791b */ /* 0x003fe20003800000 */
.L_x_190:
        /* <DEDUP_REMOVED lines=11> */
.L_x_191:
[----:B------:R-:W-:Y:S05]  /*138b0*/  BRA `(.L_x_192) ;  /* 0xffffffb000d47947 */ /* 0x000fea000383ffff */
.L_x_70:
[----:B0-----:R0:W2:Y:S02]  /*138c0*/  SYNCS.PHASECHK.TRANS64.TRYWAIT P2, [R5+URZ+0x38870], R2 ;  /* 0x03887002050075a7 */ /* 0x0010a4000804017f */
[----:B--2---:R-:W-:Y:S05]  /*138d0*/  @!P2 NANOSLEEP.SYNCS 0x989680 ;  /* 0x009896800000a95d */ /* 0x004fea0003900000 */
[----:B------:R-:W2:Y:S02]  /*138e0*/  @!P2 SYNCS.PHASECHK.TRANS64 P2, [R5+URZ+0x38870], R2 ;  /* 0x038870020500a5a7 */ /* 0x000ea4000804007f */
[----:B--2---:R-:W-:Y:S05]  /*138f0*/  @!P2 BRA `(.L_x_70) ;  /* 0xfffffffc00f0a947 */ /* 0x004fea000383ffff */
[----:B------:R-:W-:Y:S05]  /*13900*/  BRA `(.L_x_193) ;  /* 0xffffffb400307947 */ /* 0x000fea000383ffff */
.L_x_72:
[----:B0-----:R0:W2:Y:S02]  /*13910*/  SYNCS.PHASECHK.TRANS64.TRYWAIT P2, [R5+URZ+0x38860], R2 ;  /* 0x03886002050075a7 */ /* 0x0010a4000804017f */
[----:B--2---:R-:W-:Y:S05]  /*13920*/  @!P2 NANOSLEEP.SYNCS 0x989680 ;  /* 0x009896800000a95d */ /* 0x004fea0003900000 */
[----:B------:R-:W2:Y:S02]  /*13930*/  @!P2 SYNCS.PHASECHK.TRANS64 P2, [R5+URZ+0x38860], R2 ;  /* 0x038860020500a5a7 */ /* 0x000ea4000804007f */
[----:B--2---:R-:W-:Y:S05]  /*13940*/  @!P2 BRA `(.L_x_72) ;  /* 0xfffffffc00f0a947 */ /* 0x004fea000383ffff */
[----:B------:R-:W-:Y:S05]  /*13950*/  BRA `(.L_x_194) ;  /* 0xffffffb400407947 */ /* 0x000fea000383ffff */
.L_x_79:
[----:B---3--:R3:W4:Y:S02]  /*13960*/  SYNCS.PHASECHK.TRANS64.TRYWAIT P0, [R17+URZ+0x38870], R2 ;  /* 0x03887002110075a7 */ /* 0x008724000800017f */
[----:B----4-:R-:W-:Y:S05]  /*13970*/  @!P0 NANOSLEEP.SYNCS 0x989680 ;  /* 0x009896800000895d */ /* 0x010fea0003900000 */
[----:B------:R-:W4:Y:S02]  /*13980*/  @!P0 SYNCS.PHASECHK.TRANS64 P0, [R17+URZ+0x38870], R2 ;  /* 0x03887002110085a7 */ /* 0x000f24000800007f */
[----:B----4-:R-:W-:Y:S05]  /*13990*/  @!P0 BRA `(.L_x_79) ;  /* 0xfffffffc00f08947 */ /* 0x010fea000383ffff */
[----:B------:R-:W-:Y:S05]  /*139a0*/  BRA `(.L_x_195) ;  /* 0xffffffbc00687947 */ /* 0x000fea000383ffff */
.L_x_81:
[----:B0-----:R0:W3:Y:S02]  /*139b0*/  SYNCS.PHASECHK.TRANS64.TRYWAIT P0, [R17+URZ+0x38860], R4 ;  /* 0x03886004110075a7 */ /* 0x0010e4000800017f */
[----:B---3--:R-:W-:Y:S05]  /*139c0*/  @!P0 NANOSLEEP.SYNCS 0x989680 ;  /* 0x009896800000895d */ /* 0x008fea0003900000 */
[----:B------:R-:W3:Y:S02]  /*139d0*/  @!P0 SYNCS.PHASECHK.TRANS64 P0, [R17+URZ+0x38860], R4 ;  /* 0x03886004110085a7 */ /* 0x000ee4000800007f */
[----:B---3--:R-:W-:Y:S05]  /*139e0*/  @!P0 BRA `(.L_x_81) ;  /* 0xfffffffc00f08947 */ /* 0x008fea000383ffff */
[----:B------:R-:W-:Y:S05]  /*139f0*/  BRA `(.L_x_196) ;  /* 0xffffffbc00907947 */ /* 0x000fea000383ffff */
.L_x_84:
[----:B-1----:R1:W2:Y:S02]  /*13a00*/  SYNCS.PHASECHK.TRANS64.TRYWAIT P0, [R5+URZ+0x38820], R2 ;  /* 0x03882002050075a7 */ /* 0x0022a4000800017f */
[----:B--2---:R-:W-:Y:S05]  /*13a10*/  @!P0 NANOSLEEP.SYNCS 0x989680 ;  /* 0x009896800000895d */ /* 0x004fea0003900000 */
[----:B------:R-:W2:Y:S02]  /*13a20*/  @!P0 SYNCS.PHASECHK.TRANS64 P0, [R5+URZ+0x38820], R2 ;  /* 0x03882002050085a7 */ /* 0x000ea4000800007f */
[----:B--2---:R-:W-:Y:S05]  /*13a30*/  @!P0 BRA `(.L_x_84) ;  /* 0xfffffffc00f08947 */ /* 0x004fea000383ffff */
[----:B------:R-:W-:Y:S05]  /*13a40*/  BRA `(.L_x_197) ;  /* 0xffffffc400947947 */ /* 0x000fea000383ffff */
.L_x_86:
[----:B-1----:R1:W2:Y:S02]  /*13a50*/  SYNCS.PHASECHK.TRANS64.TRYWAIT P1, [R4+URZ+0x38840], R3 ;  /* 0x03884003040075a7 */ /* 0x0022a4000802017f */
[----:B--2---:R-:W-:Y:S05]  /*13a60*/  @!P1 NANOSLEEP.SYNCS 0x989680 ;  /* 0x009896800000995d */ /* 0x004fea0003900000 */
[----:B------:R-:W2:Y:S02]  /*13a70*/  @!P1 SYNCS.PHASECHK.TRANS64 P1, [R4+URZ+0x38840], R3 ;  /* 0x03884003040095a7 */ /* 0x000ea4000802007f */
[----:B--2---:R-:W-:Y:S05]  /*13a80*/  @!P1 BRA `(.L_x_86) ;  /* 0xfffffffc00f09947 */ /* 0x004fea000383ffff */
[----:B------:R-:W-:Y:S05]  /*13a90*/  BRA `(.L_x_198) ;  /* 0xffffffc400d07947 */ /* 0x000fea000383ffff */
.L_x_88:
[----:B--2---:R2:W3:Y:S02]  /*13aa0*/  SYNCS.PHASECHK.TRANS64.TRYWAIT P1, [R5+URZ+0x38840], R0 ;  /* 0x03884000050075a7 */ /* 0x0044e4000802017f */
[----:B---3--:R-:W-:Y:S05]  /*13ab0*/  @!P1 NANOSLEEP.SYNCS 0x989680 ;  /* 0x009896800000995d */ /* 0x008fea0003900000 */
[----:B------:R-:W3:Y:S02]  /*13ac0*/  @!P1 SYNCS.PHASECHK.TRANS64 P1, [R5+URZ+0x38840], R0 ;  /* 0x03884000050095a7 */ /* 0x000ee4000802007f */
[----:B---3--:R-:W-:Y:S05]  /*13ad0*/  @!P1 BRA `(.L_x_88) ;  /* 0xfffffffc00f09947 */ /* 0x008fea000383ffff */
[----:B------:R-:W-:Y:S05]  /*13ae0*/  BRA `(.L_x_199) ;  /* 0xffffffc400dc7947 */ /* 0x000fea000383ffff */
.L_x_90:
[----:B---3--:R3:W4:Y:S02]  /*13af0*/  SYNCS.PHASECHK.TRANS64.TRYWAIT P1, [R4+URZ+0x38860], R3 ;  /* 0x03886003040075a7 */ /* 0x008724000802017f */
[----:B----4-:R-:W-:Y:S05]  /*13b00*/  @!P1 NANOSLEEP.SYNCS 0x989680 ;  /* 0x009896800000995d */ /* 0x010fea0003900000 */
[----:B------:R-:W4:Y:S02]  /*13b10*/  @!P1 SYNCS.PHASECHK.TRANS64 P1, [R4+URZ+0x38860], R3 ;  /* 0x03886003040095a7 */ /* 0x000f24000802007f */
[----:B----4-:R-:W-:Y:S05]  /*13b20*/  @!P1 BRA `(.L_x_90) ;  /* 0xfffffffc00f09947 */ /* 0x010fea000383ffff */
[----:B------:R-:W-:Y:S05]  /*13b30*/  BRA `(.L_x_200) ;  /* 0xffffffc400d87947 */ /* 0x000fea000383ffff */
.L_x_92:
[----:B----4-:R4:W0:Y:S02]  /*13b40*/  SYNCS.PHASECHK.TRANS64.TRYWAIT P1, [R5+URZ+0x38860], R0 ;  /* 0x03886000050075a7 */ /* 0x010824000802017f */
[----:B0-----:R-:W-:Y:S05]  /*13b50*/  @!P1 NANOSLEEP.SYNCS 0x989680 ;  /* 0x009896800000995d */ /* 0x001fea0003900000 */
[----:B------:R-:W0:Y:S02]  /*13b60*/  @!P1 SYNCS.PHASECHK.TRANS64 P1, [R5+URZ+0x38860], R0 ;  /* 0x03886000050095a7 */ /* 0x000e24000802007f */
[----:B0-----:R-:W-:Y:S05]  /*13b70*/  @!P1 BRA `(.L_x_92) ;  /* 0xfffffffc00f09947 */ /* 0x001fea000383ffff */
[----:B------:R-:W-:Y:S05]  /*13b80*/  BRA `(.L_x_201) ;  /* 0xffffffc400d47947 */ /* 0x000fea000383ffff */
.L_x_94:
[----:B------:R0:W0:Y:S02]  /*13b90*/  SYNCS.PHASECHK.TRANS64.TRYWAIT P1, [R4+URZ+0x38880], R3 ;  /* 0x03888003040075a7 */ /* 0x000024000802017f */
[----:B0-----:R-:W-:Y:S05]  /*13ba0*/  @!P1 NANOSLEEP.SYNCS 0x989680 ;  /* 0x009896800000995d */ /* 0x001fea0003900000 */
[----:B------:R-:W0:Y:S02]  /*13bb0*/  @!P1 SYNCS.PHASECHK.TRANS64 P1, [R4+URZ+0x38880], R3 ;  /* 0x03888003040095a7 */ /* 0x000e24000802007f */
[----:B0-----:R-:W-:Y:S05]  /*13bc0*/  @!P1 BRA `(.L_x_94) ;  /* 0xfffffffc00f09947 */ /* 0x001fea000383ffff */
[----:B------:R-:W-:Y:S05]  /*13bd0*/  BRA `(.L_x_202) ;  /* 0xffffffc400d07947 */ /* 0x000fea000383ffff */
.L_x_203:
[----:B------:R-:W-:-:S00]  /*13be0*/  BRA `(.L_x_203) ;  /* 0xfffffffc00fc7947 */ /* 0x000fc0000383ffff */
[----:B------:R-:W-:-:S00]  /*13bf0*/  NOP ;  /* 0x0000000000007918 */ /* 0x000fc00000000000 */
        /* <DEDUP_REMOVED lines=8> */
.L_x_3852:


//--------------------- .text._ZN7cutlass13device_kernelIN5flash11enable_sm90INS1_16FlashAttnFwdSm90INS1_25CollectiveMainloopFwdSm90ILi2EN4cute5tupleIJNS5_1CILi1EEES8_S8_EEENS6_IJNS7_ILi128EEESA_NS7_ILi256EEEEEELi256ENS_12float_e4m3_tEfNS_4arch4Sm90ELb0ELb0ELb1ELb1ELb1ELb0ELb0ELb1ELb0ELb1ELb1ELb0EEENS1_21CollectiveEpilogueFwdINS6_IJSA_SB_SA_EEES9_NS_10bfloat16_tESF_Li256ELb1ELb1ELb1ELb1EEENS1_36VarlenDynamicPersistentTileSchedulerILi128ELi128ELi256ELi128ELb1ELb1ELb1ELb0ELb1ELb1EEEEEEEEEvNT_6ParamsE --------------------------
	.section	.text._ZN7cutlass13device_kernelIN5flash11enable_sm90INS1_16FlashAttnFwdSm90INS1_25CollectiveMainloopFwdSm90ILi2EN4cute5tupleIJNS5_1CILi1EEES8_S8_EEENS6_IJNS7_ILi128EEESA_NS7_ILi256EEEEEELi256ENS_12float_e4m3_tEfNS_4arch4Sm90ELb0ELb0ELb1ELb1ELb1ELb0ELb0ELb1ELb0ELb1ELb1ELb0EEENS1_21CollectiveEpilogueFwdINS6_IJSA_SB_SA_EEES9_NS_10bfloat16_tESF_Li256ELb1ELb1ELb1ELb1EEENS1_36VarlenDynamicPersistentTileSchedulerILi128ELi128ELi256ELi128ELb1ELb1ELb1ELb0ELb1ELb1EEEEEEEEEvNT_6ParamsE,"ax",@progbits
	.align	128
.text._ZN7cutlass13device_kernelIN5flash11enable_sm90INS1_16FlashAttnFwdSm90INS1_25CollectiveMainloopFwdSm90ILi2EN4cute5tupleIJNS5_1CILi1EEES8_S8_EEENS6_IJNS7_ILi128EEESA_NS7_ILi256EEEEEELi256ENS_12float_e4m3_tEfNS_4arch4Sm90ELb0ELb0ELb1ELb1ELb1ELb0ELb0ELb1ELb0ELb1ELb1ELb0EEENS1_21CollectiveEpilogueFwdINS6_IJSA_SB_SA_EEES9_NS_10bfloat16_tESF_Li256ELb1ELb1ELb1ELb1EEENS1_36VarlenDynamicPersistentTileSchedulerILi128ELi128ELi256ELi128ELb1ELb1ELb1ELb0ELb1ELb1EEEEEEEEEvNT_6ParamsE:
        .type           _ZN7cutlass13device_kernelIN5flash11enable_sm90INS1_16FlashAttnFwdSm90INS1_25CollectiveMainloopFwdSm90ILi2EN4cute5tupleIJNS5_1CILi1EEES8_S8_EEENS6_IJNS7_ILi128EEESA_NS7_ILi256EEEEEELi256ENS_12float_e4m3_tEfNS_4arch4Sm90ELb0ELb0ELb1ELb1ELb1ELb0ELb0ELb1ELb0ELb1ELb1ELb0EEENS1_21CollectiveEpilogueFwdINS6_IJSA_SB_SA_EEES9_NS_10bfloat16_tESF_Li256ELb1ELb1ELb1ELb1EEENS1_36VarlenDynamicPersistentTileSchedulerILi128ELi128ELi256ELi128ELb1ELb1ELb1ELb0ELb1ELb1EEEEEEEEEvNT_6ParamsE,@function
        .size           _ZN7cutlass13device_kernelIN5flash11enable_sm90INS1_16FlashAttnFwdSm90INS1_25CollectiveMainloopFwdSm90ILi2EN4cute5tupleIJNS5_1CILi1EEES8_S8_EEENS6_IJNS7_ILi128EEESA_NS7_ILi256EEEEEELi256ENS_12float_e4m3_tEfNS_4arch4Sm90ELb0ELb0ELb1ELb1ELb1ELb0ELb0ELb1ELb0ELb1ELb1ELb0EEENS1_21CollectiveEpilogueFwdINS6_IJSA_SB_SA_EEES9_NS_10bfloat16_tESF_Li256ELb1ELb1ELb1ELb1EEENS1_36VarlenDynamicPersistentTileSchedulerILi128ELi128ELi256ELi128ELb1ELb1ELb1ELb0ELb1ELb1EEEEEEEEEvNT_6ParamsE,(.L_x_3853 - _ZN7cutlass13device_kernelIN5flash11enable_sm90INS1_16FlashAttnFwdSm90INS1_25CollectiveMainloopFwdSm90ILi2EN4cute5tupleIJNS5_1CILi1EEES8_S8_EEENS6_IJNS7_ILi128EEESA_NS7_ILi256EEEEEELi256ENS_12float_e4m3_tEfNS_4arch4Sm90ELb0ELb0ELb1ELb1ELb1ELb0ELb0ELb1ELb0ELb1ELb1ELb0EEENS1_21CollectiveEpilogueFwdINS6_IJSA_SB_SA_EEES9_NS_10bfloat16_tESF_Li256ELb1ELb1ELb1ELb1EEENS1_36VarlenDynamicPersistentTileSchedulerILi128ELi128ELi256ELi128ELb1ELb1ELb1ELb0ELb1ELb1EEEEEEEEEvNT_6ParamsE)
        .other          _ZN7cutlass13device_kernelIN5flash11enable_sm90INS1_16FlashAttnFwdSm90INS1_25CollectiveMainloopFwdSm90ILi2EN4cute5tupleIJNS5_1CILi1EEES8_S8_EEENS6_IJNS7_ILi128EEESA_NS7_ILi256EEEEEELi256ENS_12float_e4m3_tEfNS_4arch4Sm90ELb0ELb0ELb1ELb1ELb1ELb0ELb0ELb1ELb0ELb1ELb1ELb0EEENS1_21CollectiveEpilogueFwdINS6_IJSA_SB_SA_EEES9_NS_10bfloat16_tESF_Li256ELb1ELb1ELb1ELb1EEENS1_36VarlenDynamicPersistentTileSchedulerILi128ELi128ELi256ELi128ELb1ELb1ELb1ELb0ELb1ELb1EEEEEEEEEvNT_6ParamsE,@"STO_CUDA_ENTRY STV_DEFAULT"
_ZN7cutlass13device_kernelIN5flash11enable_sm90INS1_16FlashAttnFwdSm90INS1_25CollectiveMainloopFwdSm90ILi2EN4cute5tupleIJNS5_1CILi1EEES8_S8_EEENS6_IJNS7_ILi128EEESA_NS7_ILi256EEEEEELi256ENS_12float_e4m3_tEfNS_4arch4Sm90ELb0ELb0ELb1ELb1ELb1ELb0ELb0ELb1ELb0ELb1ELb1ELb0EEENS1_21CollectiveEpilogueFwdINS6_IJSA_SB_SA_EEES9_NS_10bfloat16_tESF_Li256ELb1ELb1ELb1ELb1EEENS1_36VarlenDynamicPersistentTileSchedulerILi128ELi128ELi256ELi128ELb1ELb1ELb1ELb0ELb1ELb1EEEEEEEEEvNT_6ParamsE:
        /* <DEDUP_REMOVED lines=45> */
.L_x_204:
        /* <DEDUP_REMOVED lines=22> */
.L_x_205:
        /* <DEDUP_REMOVED lines=18> */
.L_x_206:
        /* <DEDUP_REMOVED lines=22> */
.L_x_207:
[----:B------:R-:W5:Y:S01]  /*06b0*/  SHFL.IDX PT, R3, R0, RZ, 0x1f ;  /* 0x00001fff00037589 */ /* 0x000f6200000e0000 */
[----:B------:R-:W-:Y:S01]  /*06c0*/  R2UR UR9, R4 ;  /* 0x00000000040972ca */ /* 0x000fe200000e0000 */
[----:B------:R-:W-:Y:S01]  /*06d0*/  NOP ;  /* 0x0000000000007918 */ /* 0x000fe20000000000 */
[----:B------:R-:W0:Y:S01]  /*06e0*/  S2R R2, SR_CgaCtaId ;  /* 0x0000000000027919 */ /* 0x000e220000008800 */
[----:B-----5:R-:W-:-:S13]  /*06f0*/  ISETP.NE.AND P0, PT, R3, RZ, PT ;  /* 0x000000ff0300720c */ /* 0x020fda0003f05270 */
[----:B0-----:R-:W-:Y:S05]  /*0700*/  @P0 BRA `(.L_x_208) ;  /* 0x0000000000480947 */ /* 0x001fea0003800000 */
[----:B-1----:R-:W0:Y:S01]  /*0710*/  S2UR UR5, SR_CgaCtaId ;  /* 0x00000000000579c3 */ /* 0x002e220000008800 */
[----:B------:R-:W-:Y:S01]  /*0720*/  UMOV UR4, 0x400 ;  /* 0x0000040000047882 */ /* 0x000fe20000000000 */
[----:B------:R-:W-:Y:S01]  /*0730*/  UMOV UR6, 0x1 ;  /* 0x0000000100067882 */ /* 0x000fe20000000000 */
[----:B------:R-:W-:Y:S01]  /*0740*/  UMOV UR7, 0x2 ;  /* 0x0000000200077882 */ /* 0x000fe20000000000 */
[----:B------:R-:W-:Y:S01]  /*0750*/  ELECT P0, URZ, PT ;  /* 0x00000000003f782f */ /* 0x000fe20003800000 */
[----:B0-----:R-:W-:Y:S02]  /*0760*/  ULEA UR8, UR5, UR4, 0x18 ;  /* 0x0000000405087291 */ /* 0x001fe4000f8ec03f */
[----:B------:R-:W-:-:S04]  /*0770*/  UIADD3 UR4, -UR6, 0x100000, URZ ;  /* 0x0010000006047890 */ /* 0x000fc8000fffe13f */
[----:B------:R-:W-:Y:S02]  /*0780*/  USHF.L.U32 UR5, UR4, 0xb, URZ ;  /* 0x0000000b04057899 */ /* 0x000fe4000800063f */
[----:B------:R-:W-:Y:S02]  /*0790*/  USHF.L.U32 UR4, UR4, 0x1, URZ ;  /* 0x0000000104047899 */ /* 0x000fe4000800063f */
[----:B------:R-:W-:-:S04]  /*07a0*/  UIADD3 UR6, -UR7, 0x100000, URZ ;  /* 0x0010000007067890 */ /* 0x000fc8000fffe13f */
[----:B------:R-:W-:Y:S02]  /*07b0*/  USHF.L.U32 UR7, UR6, 0xb, URZ ;  /* 0x0000000b06077899 */ /* 0x000fe4000800063f */
[----:B------:R-:W-:Y:S01]  /*07c0*/  USHF.L.U32 UR6, UR6, 0x1, URZ ;  /* 0x0000000106067899 */ /* 0x000fe2000800063f */
[----:B------:R-:W0:Y:S03]  /*07d0*/  FENCE.VIEW.ASYNC.S ;  /* 0x00000000000073c6 */ /* 0x000e260000000000 */
[----:B0-----:R0:W1:Y:S08]  /*07e0*/  SYNCS.EXCH.64 URZ, [UR8+0x388b0], UR4 ;  /* 0x0388b004083f75b2 */ /* 0x0010700008000100 */
[----:B------:R0:W0:Y:S01]  /*07f0*/  SYNCS.EXCH.64 URZ, [UR8+0x388c0], UR6 ;  /* 0x0388c006083f75b2 */ /* 0x0000220008000100 */
[----:B------:R0:W0:Y:S01]  /*0800*/  SYNCS.EXCH.64 URZ, [UR8+0x388b8], UR4 ;  /* 0x0388b804083f75b2 */ /* 0x0000220008000100 */
[----:B------:R0:W0:Y:S01]  /*0810*/  SYNCS.EXCH.64 URZ, [UR8+0x388c8], UR6 ;  /* 0x0388c806083f75b2 */ /* 0x0000220008000100 */
[----:B------:R-:W-:Y:S01]  /*0820*/  NOP ;  /* 0x0000000000007918 */ /* 0x000fe20000000000 */
.L_x_208:
[----:B------:R-:W-:Y:S01]  /*0830*/  UISETP.NE.AND UP0, UPT, UR9, URZ, UPT ;  /* 0x0000003f0900728c */ /* 0x000fe2000bf05270 */
[----:B------:R-:W-:Y:S01]  /*0840*/  NOP ;  /* 0x0000000000007918 */ /* 0x000fe20000000000 */
[----:B------:R-:W-:Y:S01]  /*0850*/  UMOV UR42, 0x1 ;  /* 0x00000001002a7882 */ /* 0x000fe20000000000 */
[----:B------:R-:W-:Y:S01]  /*0860*/  ULDC.64 UR52, c[0x0][0x208] ;  /* 0x0000820000347ab9 */ /* 0x000fe20000000a00 */
[----:B------:R-:W-:Y:S01]  /*0870*/  USEL UR42, UR42, 0x2, !UP0 ;  /* 0x000000022a2a7887 */ /* 0x000fe2000c000000 */
[----:B01234-:R-:W-:Y:S01]  /*0880*/  BAR.SYNC.DEFER_BLOCKING 0x0 ;  /* 0x0000000000007b1d */ /* 0x01ffe20000010000 */
[----:B------:R-:W-:-:S13]  /*0890*/  PLOP3.LUT P0, PT, PT, PT, UP0, 0x80, 0x0 ;  /* 0x000000000000781c */ /* 0x000fda0003f0f008 */
[----:B------:R-:W-:Y:S05]  /*08a0*/  @!P0 BRA `(.L_x_209) ;  /* 0x000000d800748947 */ /* 0x000fea0003800000 */
.L_x_210:
[----:B------:R-:W-:-:S08]  /*08b0*/  NOP ;  /* 0x0000000000007918 */ /* 0x000fd00000000000 */
[----:B------:R-:W0:Y:S02]  /*08c0*/  USETMAXREG.TRY_ALLOC.CTAPOOL UP0, 0xe8 ;  /* 0x000000e8000079c8 */ /* 0x000e240008000600 */
[----:B0-----:R-:W-:-:S13]  /*08d0*/  PLOP3.LUT P0, PT, PT, PT, UP0, 0x80, 0x0 ;  /* 0x000000000000781c */ /* 0x001fda0003f0f008 */
[----:B------:R-:W-:Y:S05]  /*08e0*/  @!P0 BRA `(.L_x_210) ;  /* 0xfffffffc00f08947 */ /* 0x000fea000383ffff */
[----:B------:R-:W0:Y:S01]  /*08f0*/  S2R R0, SR_TID.X ;  /* 0x0000000000007919 */ /* 0x000e220000002100 */
[----:B------:R-:W1:Y:S01]  /*0900*/  S2UR UR5, SR_CgaCtaId ;  /* 0x00000000000579c3 */ /* 0x000e620000008800 */
[----:B------:R-:W-:-:S07]  /*0910*/  UMOV UR4, 0x400 ;  /* 0x0000040000047882 */ /* 0x000fce0000000000 */
[----:B------:R-:W-:Y:S06]  /*0920*/  BAR.ARV 0x8, 0x180 ;  /* 0x0206000000007b1d */ /* 0x000fec0000002000 */
[----:B-1----:R-:W-:Y:S01]  /*0930*/  ULEA UR4, UR5, UR4, 0x18 ;  /* 0x0000000405047291 */ /* 0x002fe2000f8ec03f */
[----:B0-----:R-:W-:-:S04]  /*0940*/  SHF.R.U32.HI R0, RZ, 0x7, R0 ;  /* 0x00000007ff007819 */ /* 0x001fc80000011600 */
[----:B------:R-:W-:-:S13]  /*0950*/  ISETP.NE.AND P0, PT, R0, 0x1, PT ;  /* 0x000000010000780c */ /* 0x000fda0003f05270 */
[----:B------:R-:W-:Y:S08]  /*0960*/  @!P0 BAR.ARV 0x9, 0x100 ;  /* 0x0244000000008b1d */ /* 0x000ff00000002000 */
[----:B------:R-:W-:Y:S06]  /*0970*/  BAR.SYNC.DEFER_BLOCKING 0x5, 0x180 ;  /* 0x0146000000007b1d */ /* 0x000fec0000010000 */
[----:B------:R-:W0:Y:S01]  /*0980*/  LDS.128 R8, [UR4+0x388d0] ;  /* 0x0388d004ff087984 */ /* 0x000e220008000c00 */
[----:B------:R-:W-:Y:S01]  /*0990*/  ULDC UR4, c[0x0][0xc3c] ;  /* 0x00030f0000047ab9 */ /* 0x000fe20000000800 */
[----:B------:R-:W-:Y:S06]  /*09a0*/  BAR.ARV 0x4, 0x180 ;  /* 0x0106000000007b1d */ /* 0x000fec0000002000 */
[----:B0-----:R-:W-:-:S13]  /*09b0*/  ISETP.GE.AND P0, PT, R11, UR4, PT ;  /* 0x000000040b007c0c */ /* 0x001fda000bf06270 */
[----:B------:R-:W-:Y:S05]  /*09c0*/  @P0 EXIT ;  /* 0x000000000000094d */ /* 0x000fea0003800000 */
[----:B------:R-:W0:Y:S01]  /*09d0*/  S2R R0, SR_TID.X ;  /* 0x0000000000007919 */ /* 0x000e220000002100 */
[----:B------:R-:W-:Y:S01]  /*09e0*/  R2UR UR7, R11 ;  /* 0x000000000b0772ca */ /* 0x000fe200000e0000 */
[----:B------:R-:W-:Y:S01]  /*09f0*/  ULOP3.LUT UR47, UR42, 0x1, URZ, 0xfc, !UPT ;  /* 0x000000012a2f7892 */ /* 0x000fe2000f8efc3f */
[----:B------:R-:W-:Y:S01]  /*0a00*/  R2UR UR6, R9 ;  /* 0x00000000090672ca */ /* 0x000fe200000e0000 */
[----:B------:R-:W-:Y:S01]  /*0a10*/  UMOV UR46, URZ ;  /* 0x0000003f002e7c82 */ /* 0x000fe20008000000 */
[----:B------:R-:W-:Y:S01]  /*0a20*/  R2UR UR5, R10 ;  /* 0x000000000a0572ca */ /* 0x000fe200000e0000 */
[----:B------:R-:W-:Y:S01]  /*0a30*/  UMOV UR45, URZ ;  /* 0x0000003f002d7c82 */ /* 0x000fe20008000000 */
[----:B------:R-:W-:Y:S01]  /*0a40*/  UMOV UR44, URZ ;  /* 0x0000003f002c7c82 */ /* 0x000fe20008000000 */
[----:B0-----:R-:W-:-:S05]  /*0a50*/  VIADD R0, R0, 0xffffff80 ;  /* 0xffffff8000007836 */ /* 0x001fca0000000000 */
[----:B------:R-:W-:-:S04]  /*0a60*/  SHF.R.S32.HI R3, RZ, 0x1f, R0 ;  /* 0x0000001fff037819 */ /* 0x000fc80000011400 */
[CC--:B------:R-:W-:Y:S02]  /*0a70*/  LEA.HI R2, R3.reuse, R0.reuse, RZ, 0x7 ;  /* 0x0000000003027211 */ /* 0x0c0fe400078f38ff */
[----:B------:R-:W-:Y:S02]  /*0a80*/  LEA.HI R4, R3, R0, RZ, 0x5 ;  /* 0x0000000003047211 */ /* 0x000fe400078f28ff */
[----:B------:R-:W-:-:S03]  /*0a90*/  LOP3.LUT R5, R2, 0xffffff80, RZ, 0xc0, !PT ;  /* 0xffffff8002057812 */ /* 0x000fc600078ec0ff */
[----:B------:R-:W-:Y:S02]  /*0aa0*/  IMAD.SHL.U32 R6, R4, 0x20, RZ ;  /* 0x0000002004067824 */ /* 0x000fe400078e00ff */
[----:B------:R-:W-:Y:S01]  /*0ab0*/  IMAD.IADD R13, R0, 0x1, -R5 ;  /* 0x00000001000d7824 */ /* 0x000fe200078e0a05 */
[CC--:B------:R-:W-:Y:S02]  /*0ac0*/  LEA.HI R5, R3.reuse, R0.reuse, RZ, 0x2 ;  /* 0x0000000003057211 */ /* 0x0c0fe400078f10ff */
[----:B------:R-:W-:Y:S02]  /*0ad0*/  LEA.HI R3, R3, R0, RZ, 0x4 ;  /* 0x0000000003037211 */ /* 0x000fe400078f20ff */
[----:B------:R-:W-:Y:S01]  /*0ae0*/  SHF.R.S32.HI R8, RZ, 0x1f, R13 ;  /* 0x0000001fff087819 */ /* 0x000fe2000001140d */
[----:B------:R-:W-:Y:S01]  /*0af0*/  STL [R1+0x28], R13 ;  /* 0x0000280d01007387 */ /* 0x000fe20000100800 */
[----:B------:R-:W-:Y:S02]  /*0b00*/  LOP3.LUT R11, R5, 0xfffffffc, RZ, 0xc0, !PT ;  /* 0xfffffffc050b7812 */ /* 0x000fe400078ec0ff */
[----:B------:R-:W-:-:S02]  /*0b10*/  LOP3.LUT R5, R3, 0x3fffff0, RZ, 0xc0, !PT ;  /* 0x03fffff003057812 */ /* 0x000fc400078ec0ff */
[----:B------:R-:W-:Y:S01]  /*0b20*/  SHF.R.S32.HI R4, RZ, 0x4, R3 ;  /* 0x00000004ff047819 */ /* 0x000fe20000011403 */
[----:B------:R-:W-:Y:S01]  /*0b30*/  IMAD.IADD R12, R0, 0x1, -R11 ;  /* 0x00000001000c7824 */ /* 0x000fe200078e0a0b */
[----:B------:R-:W-:Y:S01]  /*0b40*/  LEA.HI R9, R8, R13, RZ, 0x2 ;  /* 0x0000000d08097211 */ /* 0x000fe200078f10ff */
[----:B------:R-:W-:Y:S01]  /*0b50*/  IMAD.IADD R5, R0, 0x1, -R5 ;  /* 0x0000000100057824 */ /* 0x000fe200078e0a05 */
[----:B------:R-:W-:Y:S02]  /*0b60*/  LEA.HI R0, R3, R4, RZ, 0x1 ;  /* 0x0000000403007211 */ /* 0x000fe400078f08ff */
[--C-:B------:R-:W-:Y:S02]  /*0b70*/  SHF.R.S32.HI R10, RZ, 0x2, R9.reuse ;  /* 0x00000002ff0a7819 */ /* 0x100fe40000011409 */
[----:B------:R-:W-:Y:S02]  /*0b80*/  SHF.R.S32.HI R7, RZ, 0x1f, R9 ;  /* 0x0000001fff077819 */ /* 0x000fe40000011409 */
[----:B------:R-:W-:-:S02]  /*0b90*/  SHF.R.S32.HI R3, RZ, 0x7, R2 ;  /* 0x00000007ff037819 */ /* 0x000fc40000011402 */
[----:B------:R-:W-:Y:S02]  /*0ba0*/  LEA.HI R11, R7, R10, RZ, 0x3 ;  /* 0x0000000a070b7211 */ /* 0x000fe400078f18ff */
[----:B------:R-:W-:Y:S02]  /*0bb0*/  LEA.HI R2, R2, R3, RZ, 0x1 ;  /* 0x0000000302027211 */ /* 0x000fe400078f08ff */
[----:B------:R-:W-:Y:S02]  /*0bc0*/  LOP3.LUT R6, R6, 0xfffffc00, RZ, 0xc0, !PT ;  /* 0xfffffc0006067812 */ /* 0x000fe400078ec0ff */
[----:B------:R-:W-:Y:S02]  /*0bd0*/  LOP3.LUT R7, R0, 0x1ffffffe, RZ, 0xc0, !PT ;  /* 0x1ffffffe00077812 */ /* 0x000fe400078ec0ff */
[----:B------:R-:W-:Y:S01]  /*0be0*/  LOP3.LUT R11, R11, 0xfffffff8, RZ, 0xc0, !PT ;  /* 0xfffffff80b0b7812 */ /* 0x000fe200078ec0ff */
[----:B------:R-:W-:Y:S01]  /*0bf0*/  IMAD R6, R5, 0x40, R6 ;  /* 0x0000004005067824 */ /* 0x000fe200078e0206 */
[----:B------:R-:W-:Y:S01]  /*0c00*/  LEA.HI R8, R8, R13, RZ, 0x5 ;  /* 0x0000000d08087211 */ /* 0x000fe200078f28ff */
[----:B------:R-:W-:Y:S01]  /*0c10*/  IMAD.IADD R7, R4, 0x1, -R7 ;  /* 0x0000000104077824 */ /* 0x000fe200078e0a07 */
[----:B------:R-:W-:Y:S01]  /*0c20*/  LOP3.LUT R2, R2, 0x3fffffe, RZ, 0xc0, !PT ;  /* 0x03fffffe02027812 */ /* 0x000fe200078ec0ff */
[----:B------:R-:W-:Y:S01]  /*0c30*/  IMAD.IADD R11, R10, 0x1, -R11 ;  /* 0x000000010a0b7824 */ /* 0x000fe200078e0a0b */
[----:B------:R-:W-:-:S02]  /*0c40*/  LEA.HI R0, R12, R12, RZ, 0x1 ;  /* 0x0000000c0c007211 */ /* 0x000fc400078f08ff */
[----:B------:R-:W-:Y:S01]  /*0c50*/  SHF.R.S32.HI R8, RZ, 0x5, R8 ;  /* 0x00000005ff087819 */ /* 0x000fe20000011408 */
[----:B------:R-:W-:Y:S01]  /*0c60*/  IMAD.IADD R2, R3, 0x1, -R2 ;  /* 0x0000000103027824 */ /* 0x000fe200078e0a02 */
[----:B------:R-:W-:Y:S01]  /*0c70*/  LOP3.LUT R3, R0, 0x1ffffffe, RZ, 0xc0, !PT ;  /* 0x1ffffffe00037812 */ /* 0x000fe200078ec0ff */
[----:B------:R-:W-:Y:S01]  /*0c80*/  IMAD R0, R7, 0x8, R6 ;  /* 0x0000000807007824 */ /* 0x000fe200078e0206 */
[----:B------:R-:W-:Y:S01]  /*0c90*/  LOP3.LUT R9, R9, 0x7ffffffc, RZ, 0xc0, !PT ;  /* 0x7ffffffc09097812 */ /* 0x000fe200078ec0ff */
[----:B------:R-:W-:Y:S02]  /*0ca0*/  IMAD R11, R8, 0x10, R11 ;  /* 0x00000010080b7824 */ /* 0x000fe400078e020b */
[----:B------:R-:W-:Y:S01]  /*0cb0*/  IMAD.IADD R3, R12, 0x1, -R3 ;  /* 0x000000010c037824 */ /* 0x000fe200078e0a03 */
[----:B------:R0:W-:Y:S01]  /*0cc0*/  STL [R1+0x34], R0 ;  /* 0x0000340001007387 */ /* 0x0001e20000100800 */
[----:B------:R-:W-:-:S04]  /*0cd0*/  IMAD.IADD R9, R13, 0x1, -R9 ;  /* 0x000000010d097824 */ /* 0x000fc800078e0a09 */
[----:B------:R-:W-:-:S04]  /*0ce0*/  IMAD.SHL.U32 R16, R9, 0x2, RZ ;  /* 0x0000000209107824 */ /* 0x000fc800078e00ff */
[----:B------:R-:W-:Y:S02]  /*0cf0*/  VIADD R20, R16, 0x10 ;  /* 0x0000001010147836 */ /* 0x000fe40000000000 */
[----:B0-----:R-:W-:Y:S02]  /*0d00*/  IMAD R0, R2, 0x40, R11 ;  /* 0x0000004002007824 */ /* 0x001fe400078e020b */
[C---:B------:R-:W-:Y:S01]  /*0d10*/  VIADD R13, R16.reuse, 0x28 ;  /* 0x00000028100d7836 */ /* 0x040fe20000000000 */
[----:B------:R-:W-:Y:S01]  /*0d20*/  SHF.R.S32.HI R2, RZ, 0x1f, R20 ;  /* 0x0000001fff027819 */ /* 0x000fe20000011414 */
[C---:B------:R-:W-:Y:S01]  /*0d30*/  VIADD R5, R16.reuse, 0x40 ;  /* 0x0000004010057836 */ /* 0x040fe20000000000 */
[----:B------:R0:W-:Y:S01]  /*0d40*/  STL [R1+0x2c], R0 ;  /* 0x00002c0001007387 */ /* 0x0001e20000100800 */
[C---:B------:R-:W-:Y:S01]  /*0d50*/  VIADD R4, R16.reuse, 0x48 ;  /* 0x0000004810047836 */ /* 0x040fe20000000000 */
[----:B------:R-:W-:Y:S01]  /*0d60*/  SHF.R.S32.HI R2, RZ, 0x1f, R13 ;  /* 0x0000001fff027819 */ /* 0x000fe2000001140d */
        /* <DEDUP_REMOVED lines=8> */
[----:B0-----:R-:W-:Y:S01]  /*0df0*/  IMAD R0, R3, 0x8, R0 ;  /* 0x0000000803007824 */ /* 0x001fe200078e0200 */
[----:B------:R-:W-:Y:S01]  /*0e00*/  SHF.R.S32.HI R5, RZ, 0x1f, R227 ;  /* 0x0000001fff057819 */ /* 0x000fe200000114e3 */
        /* <DEDUP_REMOVED lines=38> */
[----:B------:R-:W-:Y:S01]  /*1070*/  VIADD R17, R16, 0xe0 ;  /* 0x000000e010117836 */ /* 0x000fe20000000000 */
[----:B0-----:R-:W-:-:S07]  /*1080*/  SHF.R.S32.HI R2, RZ, 0x1f, R19 ;  /* 0x0000001fff027819 */ /* 0x001fce0000011413 */
.L_x_260:
[----:B------:R-:W-:Y:S01]  /*1090*/  ULDC.64 UR8, c[0x0][0xc88] ;  /* 0x0003220000087ab9 */ /* 0x000fe20000000a00 */
[----:B------:R-:W-:Y:S01]  /*10a0*/  ULDC.64 UR10, c[0x0][0xa20] ;  /* 0x00028800000a7ab9 */ /* 0x000fe20000000a00 */
[----:B------:R-:W-:Y:S02]  /*10b0*/  UIMAD.WIDE UR8, UR7, 0x4, UR8 ;  /* 0x00000004070878a5 */ /* 0x000fe4000f8e0208 */
[----:B------:R-:W-:Y:S01]  /*10c0*/  UISETP.NE.U32.AND UP1, UPT, UR10, URZ, UPT ;  /* 0x0000003f0a00728c */ /* 0x000fe2000bf25070 */
[----:B------:R-:W-:Y:S01]  /*10d0*/  ULDC UR4, c[0x0][0x424] ;  /* 0x0001090000047ab9 */ /* 0x000fe20000000800 */
[----:B------:R-:W-:Y:S02]  /*10e0*/  ULDC UR7, c[0x0][0x2f0] ;  /* 0x0000bc0000077ab9 */ /* 0x000fe40000000800 */
[----:B0123--:R-:W-:Y:S02]  /*10f0*/  IMAD.U32 R2, RZ, RZ, UR8 ;  /* 0x00000008ff027e24 */ /* 0x00ffe4000f8e00ff */
[----:B------:R-:W-:Y:S01]  /*1100*/  IMAD.U32 R3, RZ, RZ, UR9 ;  /* 0x00000009ff037e24 */ /* 0x000fe2000f8e00ff */
[----:B------:R-:W-:-:S04]  /*1110*/  ULDC.64 UR8, c[0x0][0xa28] ;  /* 0x00028a0000087ab9 */ /* 0x000fc80000000a00 */
[----:B------:R-:W2:Y:S01]  /*1120*/  LDG.E R2, desc[UR52][R2.64] ;  /* 0x0000003402027981 */ /* 0x000ea2000c1e1900 */
[----:B------:R-:W-:Y:S02]  /*1130*/  UISETP.NE.U32.AND UP0, UPT, UR8, URZ, UPT ;  /* 0x0000003f0800728c */ /* 0x000fe4000bf05070 */
[----:B------:R-:W-:Y:S02]  /*1140*/  UISETP.NE.AND.EX UP1, UPT, UR11, URZ, UPT, UP1 ;  /* 0x0000003f0b00728c */ /* 0x000fe4000bf25310 */
[----:B------:R-:W-:-:S04]  /*1150*/  UISETP.NE.AND.EX UP0, UPT, UR9, URZ, UPT, UP0 ;  /* 0x0000003f0900728c */ /* 0x000fc8000bf05300 */
[----:B------:R-:W-:Y:S02]  /*1160*/  PLOP3.LUT P1, PT, PT, PT, UP1, 0x80, 0x0 ;  /* 0x000000000000781c */ /* 0x000fe40003f2f018 */
[----:B------:R-:W-:Y:S02]  /*1170*/  PLOP3.LUT P0, PT, PT, PT, UP0, 0x80, 0x0 ;  /* 0x000000000000781c */ /* 0x000fe40003f0f008 */
[----:B--2---:R-:W-:-:S13]  /*1180*/  R2UR UR36, R2 ;  /* 0x00000000022472ca */ /* 0x004fda00000e0000 */
[----:B------:R-:W-:Y:S02]  /*1190*/  USHF.R.S32.HI UR37, URZ, 0x1f, UR36 ;  /* 0x0000001f3f257899 */ /* 0x000fe40008011424 */
[----:B------:R-:W-:-:S04]  /*11a0*/  @UP0 ULEA UR8, UP2, UR36, UR8, 0x2 ;  /* 0x0000000824080291 */ /* 0x000fc8000f84103f */
[----:B------:R-:W-:Y:S02]  /*11b0*/  @UP0 ULEA.HI.X UR9, UR36, UR9, UR37, 0x2, UP2 ;  /* 0x0000000924090291 */ /* 0x000fe400090f1425 */
[----:B------:R-:W-:Y:S01]  /*11c0*/  @UP1 ULEA UR10, UP0, UR36, UR10, 0x2 ;  /* 0x0000000a240a1291 */ /* 0x000fe2000f80103f */
[----:B------:R-:W-:-:S03]  /*11d0*/  IMAD.U32 R2, RZ, RZ, UR8 ;  /* 0x00000008ff027e24 */ /* 0x000fc6000f8e00ff */
[----:B------:R-:W-:Y:S01]  /*11e0*/  @UP1 ULEA.HI.X UR11, UR36, UR11, UR37, 0x2, UP0 ;  /* 0x0000000b240b1291 */ /* 0x000fe200080f1425 */
[----:B------:R-:W-:Y:S01]  /*11f0*/  IMAD.U32 R3, RZ, RZ, UR9 ;  /* 0x00000009ff037e24 */ /* 0x000fe2000f8e00ff */
[----:B------:R-:W-:Y:S01]  /*1200*/  ULDC.64 UR8, c[0x0][0x418] ;  /* 0x0001060000087ab9 */ /* 0x000fe20000000a00 */
[----:B------:R-:W-:-:S03]  /*1210*/  IMAD.U32 R4, RZ, RZ, UR10 ;  /* 0x0000000aff047e24 */ /* 0x000fc6000f8e00ff */
[----:B------:R-:W-:Y:S01]  /*1220*/  IMAD.U32 R5, RZ, RZ, UR11 ;  /* 0x0000000bff057e24 */ /* 0x000fe2000f8e00ff */
[----:B------:R-:W2:Y:S04]  /*1230*/  @P0 LDG.E R2, desc[UR52][R2.64] ;  /* 0x0000003402020981 */ /* 0x000ea8000c1e1900 */
[----:B------:R-:W3:Y:S01]  /*1240*/  @P1 LDG.E R4, desc[UR52][R4.64] ;  /* 0x0000003404041981 */ /* 0x000ee2000c1e1900 */
[----:B------:R-:W-:Y:S01]  /*1250*/  UISETP.NE.U32.AND UP0, UPT, UR8, URZ, UPT ;  /* 0x0000003f0800728c */ /* 0x000fe2000bf05070 */
[----:B------:R-:W-:Y:S01]  /*1260*/  UMOV UR54, URZ ;  /* 0x0000003f00367c82 */ /* 0x000fe20008000000 */
[----:B------:R-:W-:Y:S02]  /*1270*/  ULOP3.LUT UR8, UR5, 0xff000000, URZ, 0xc0, !UPT ;  /* 0xff00000005087892 */ /* 0x000fe4000f8ec03f */
[----:B------:R-:W-:Y:S01]  /*1280*/  UISETP.NE.AND.EX UP0, UPT, UR9, URZ, UPT, UP0 ;  /* 0x0000003f0900728c */ /* 0x000fe2000bf05300 */
[----:B------:R-:W-:-:S03]  /*1290*/  UMOV UR38, UR6 ;  /* 0x0000000600267c82 */ /* 0x000fc60008000000 */
[----:B------:R-:W-:-:S04]  /*12a0*/  USEL UR4, UR4, 0x1, UP0 ;  /* 0x0000000104047887 */ /* 0x000fc80008000000 */
[----:B------:R-:W-:Y:S01]  /*12b0*/  UIMAD UR4, UR4, UR7, URZ ;  /* 0x00000007040472a4 */ /* 0x000fe2000f8e023f */
[----:B--2---:R-:W-:-:S06]  /*12c0*/  @P0 R2UR UR54, R2 ;  /* 0x00000000023602ca */ /* 0x004fcc00000e0000 */
[----:B---3--:R-:W-:Y:S01]  /*12d0*/  @P1 R2UR UR4, R4 ;  /* 0x00000000040412ca */ /* 0x008fe200000e0000 */
[----:B----45:R-:W-:-:S14]  /*12e0*/  @P1 BRA `(.L_x_211) ;  /* 0x0000000000341947 */ /* 0x030fdc0003800000 */
[----:B------:R-:W-:Y:S02]  /*12f0*/  ULDC.64 UR6, c[0x0][0xa08] ;  /* 0x0002820000067ab9 */ /* 0x000fe40000000a00 */
[----:B------:R-:W-:-:S04]  /*1300*/  ISETP.NE.U32.AND P0, PT, RZ, UR6, PT ;  /* 0x00000006ff007c0c */ /* 0x000fc8000bf05070 */
[----:B------:R-:W-:-:S13]  /*1310*/  ISETP.NE.AND.EX P0, PT, RZ, UR7, PT, P0 ;  /* 0x00000007ff007c0c */ /* 0x000fda000bf05300 */
[----:B------:R-:W-:Y:S05]  /*1320*/  @!P0 BRA `(.L_x_211) ;  /* 0x0000000000248947 */ /* 0x000fea0003800000 */
[----:B------:R-:W-:Y:S02]  /*1330*/  ULDC.64 UR6, c[0x0][0xa08] ;  /* 0x0002820000067ab9 */ /* 0x000fe40000000a00 */
[----:B------:R-:W-:-:S06]  /*1340*/  UIMAD.WIDE UR6, UR36, 0x4, UR6 ;  /* 0x00000004240678a5 */ /* 0x000fcc000f8e0206 */
[----:B------:R-:W-:Y:S02]  /*1350*/  IMAD.U32 R2, RZ, RZ, UR6 ;  /* 0x00000006ff027e24 */ /* 0x000fe4000f8e00ff */
[----:B------:R-:W-:-:S05]  /*1360*/  IMAD.U32 R3, RZ, RZ, UR7 ;  /* 0x00000007ff037e24 */ /* 0x000fca000f8e00ff */
[----:B------:R-:W2:Y:S04]  /*1370*/  LDG.E R4, desc[UR52][R2.64] ;  /* 0x0000003402047981 */ /* 0x000ea8000c1e1900 */
[----:B------:R-:W3:Y:S01]  /*1380*/  LDG.E R0, desc[UR52][R2.64+0x4] ;  /* 0x0000043402007981 */ /* 0x000ee2000c1e1900 */
[----:B--2---:R-:W-:Y:S02]  /*1390*/  R2UR UR4, R4 ;  /* 0x00000000040472ca */ /* 0x004fe400000e0000 */
[----:B---3--:R-:W-:-:S13]  /*13a0*/  R2UR UR6, R0 ;  /* 0x00000000000672ca */ /* 0x008fda00000e0000 */
[----:B------:R-:W-:-:S12]  /*13b0*/  UIADD3 UR4, -UR4, UR6, URZ ;  /* 0x0000000604047290 */ /* 0x000fd8000fffe13f */
.L_x_211:
[----:B------:R-:W-:Y:S02]  /*13c0*/  UIADD3 UR54, -UR54, UR4, URZ ;  /* 0x0000000436367290 */ /* 0x000fe4000fffe13f */
[----:B------:R-:W-:Y:S02]  /*13d0*/  ULOP3.LUT UR4, UR5, 0xff0000, URZ, 0xc0, !UPT ;  /* 0x00ff000005047892 */ /* 0x000fe4000f8ec03f */
[----:B------:R-:W-:Y:S02]  /*13e0*/  UISETP.GE.AND UP0, UPT, UR54, 0x1, UPT ;  /* 0x000000013600788c */ /* 0x000fe4000bf06270 */
[----:B------:R-:W-:Y:S02]  /*13f0*/  USHF.R.U32.HI UR8, URZ, 0x8, UR8 ;  /* 0x000000083f087899 */ /* 0x000fe40008011608 */
[----:B------:R-:W-:Y:S02]  /*1400*/  UIADD3 UR6, UR54, 0x7f, URZ ;  /* 0x0000007f36067890 */ /* 0x000fe4000fffe03f */
[----:B------:R-:W-:Y:S01]  /*1410*/  PLOP3.LUT P0, PT, PT, PT, UP0, 0x80, 0x0 ;  /* 0x000000000000781c */ /* 0x000fe20003f0f008 */
[----:B------:R-:W-:-:S02]  /*1420*/  ULEA.HI UR8, UR4, UR8, URZ, 0x10 ;  /* 0x0000000804087291 */ /* 0x000fc4000f8f803f */
[----:B------:R-:W-:Y:S02]  /*1430*/  USHF.R.S32.HI UR4, URZ, 0x1f, UR6 ;  /* 0x0000001f3f047899 */ /* 0x000fe40008011406 */
[----:B------:R-:W-:Y:S02]  /*1440*/  ULOP3.LUT UR39, UR8, 0xff, URZ, 0xc0, !UPT ;  /* 0x000000ff08277892 */ /* 0x000fe4000f8ec03f */
[----:B------:R-:W-:Y:S02]  /*1450*/  ULEA.HI UR6, UR4, UR6, URZ, 0x7 ;  /* 0x0000000604067291 */ /* 0x000fe4000f8f383f */
[----:B------:R-:W-:Y:S01]  /*1460*/  ULOP3.LUT UR40, UR5, 0xffff, URZ, 0xc0, !UPT ;  /* 0x0000ffff05287892 */ /* 0x000fe2000f8ec03f */
[----:B------:R-:W-:Y:S01]  /*1470*/  UMOV UR4, URZ ;  /* 0x0000003f00047c82 */ /* 0x000fe20008000000 */
[----:B------:R-:W-:Y:S02]  /*1480*/  USHF.R.U32.HI UR43, URZ, 0x10, UR8 ;  /* 0x000000103f2b7899 */ /* 0x000fe40008011608 */
[----:B------:R-:W-:Y:S01]  /*1490*/  USHF.R.S32.HI UR9, URZ, 0x7, UR6 ;  /* 0x000000073f097899 */ /* 0x000fe20008011406 */
[----:B------:R-:W-:Y:S11]  /*14a0*/  @!P0 BRA `(.L_x_212) ;  /* 0x0000000000908947 */ /* 0x000ff60003800000 */
[----:B------:R-:W-:Y:S01]  /*14b0*/  UISETP.NE.AND UP0, UPT, UR43, URZ, UPT ;  /* 0x0000003f2b00728c */ /* 0x000fe2000bf05270 */
[----:B------:R-:W-:-:S03]  /*14c0*/  ULDC UR4, c[0x0][0x9f0] ;  /* 0x00027c0000047ab9 */ /* 0x000fc60000000800 */
[----:B------:R-:W-:-:S03]  /*14d0*/  USEL UR10, UR43, UR4, UP0 ;  /* 0x000000042b0a7287 */ /* 0x000fc60008000000 */
[----:B------:R-:W-:Y:S01]  /*14e0*/  UMOV UR4, URZ ;  /* 0x0000003f00047c82 */ /* 0x000fe20008000000 */
[----:B------:R-:W-:Y:S02]  /*14f0*/  UIADD3 UR6, UR9, -0x1, UR10 ;  /* 0xffffffff09067890 */ /* 0x000fe4000fffe00a */
[----:B------:R-:W-:-:S04]  /*1500*/  IMAD.U32 R3, RZ, RZ, UR10 ;  /* 0x0000000aff037e24 */ /* 0x000fc8000f8e00ff */
[----:B------:R-:W-:Y:S01]  /*1510*/  IMAD.U32 R4, RZ, RZ, UR6 ;  /* 0x00000006ff047e24 */ /* 0x000fe2000f8e00ff */
[-C--:B------:R-:W-:Y:S01]  /*1520*/  IABS R0, R3.reuse ;  /* 0x0000000300007213 */ /* 0x080fe20000000000 */
[----:B------:R-:W-:Y:S01]  /*1530*/  ULOP3.LUT UR6, UR6, UR10, URZ, 0x3c, !UPT ;  /* 0x0000000a06067292 */ /* 0x000fe2000f8e3c3f */
[----:B------:R-:W-:Y:S02]  /*1540*/  IABS R5, R3 ;  /* 0x0000000300057213 */ /* 0x000fe40000000000 */
        /* <DEDUP_REMOVED lines=26> */
.L_x_212:
[----:B------:R-:W-:Y:S01]  /*16f0*/  UIMAD UR41, UR39, UR4, URZ ;  /* 0x00000004272972a4 */ /* 0x000fe2000f8e023f */
[----:B------:R-:W-:Y:S01]  /*1700*/  IMAD.U32 R0, RZ, RZ, UR9 ;  /* 0x00000009ff007e24 */ /* 0x000fe2000f8e00ff */
[----:B------:R-:W-:Y:S01]  /*1710*/  PLOP3.LUT P0, PT, PT, PT, PT, 0x80, 0x0 ;  /* 0x000000000000781c */ /* 0x000fe20003f0f070 */
[----:B------:R-:W-:Y:S01]  /*1720*/  IMAD.U32 R3, RZ, RZ, UR4 ;  /* 0x00000004ff037e24 */ /* 0x000fe2000f8e00ff */
[----:B------:R-:W-:Y:S01]  /*1730*/  CS2R R28, SRZ ;  /* 0x00000000001c7805 */ /* 0x000fe2000001ff00 */
[----:B------:R-:W-:Y:S01]  /*1740*/  IMAD.MOV.U32 R2, RZ, RZ, RZ ;  /* 0x000000ffff027224 */ /* 0x000fe200078e00ff */
[----:B------:R-:W-:Y:S02]  /*1750*/  CS2R R24, SRZ ;  /* 0x0000000000187805 */ /* 0x000fe4000001ff00 */
[----:B------:R-:W-:Y:S02]  /*1760*/  CS2R R30, SRZ ;  /* 0x00000000001e7805 */ /* 0x000fe4000001ff00 */
[----:B------:R-:W-:-:S02]  /*1770*/  VIADDMNMX R0, R3, UR41, R0, PT ;  /* 0x0000002903007c46 */ /* 0x000fc4000b800100 */
[----:B------:R-:W-:Y:S02]  /*1780*/  CS2R R26, SRZ ;  /* 0x00000000001a7805 */ /* 0x000fe4000001ff00 */
[----:B------:R-:W-:Y:S02]  /*1790*/  CS2R R36, SRZ ;  /* 0x0000000000247805 */ /* 0x000fe4000001ff00 */
[----:B------:R-:W-:Y:S02]  /*17a0*/  CS2R R32, SRZ ;  /* 0x0000000000207805 */ /* 0x000fe4000001ff00 */
[----:B------:R-:W-:Y:S01]  /*17b0*/  R2UR UR49, R0 ;  /* 0x00000000003172ca */ /* 0x000fe200000e0000 */
[----:B------:R-:W-:Y:S01]  /*17c0*/  IMAD.MOV.U32 R0, RZ, RZ, RZ ;  /* 0x000000ffff007224 */ /* 0x000fe200078e00ff */
        /* <DEDUP_REMOVED lines=10> */
[----:B------:R-:W-:Y:S01]  /*1870*/  CS2R R60, SRZ ;  /* 0x00000000003c7805 */ /* 0x000fe2000001ff00 */
[----:B------:R-:W-:Y:S01]  /*1880*/  UISETP.GT.AND UP0, UPT, UR49, UR41, UPT ;  /* 0x000000293100728c */ /* 0x000fe2000bf04270 */
[----:B------:R-:W-:Y:S02]  /*1890*/  CS2R R56, SRZ ;  /* 0x0000000000387805 */ /* 0x000fe4000001ff00 */
[----:B------:R-:W-:Y:S02]  /*18a0*/  CS2R R62, SRZ ;  /* 0x00000000003e7805 */ /* 0x000fe4000001ff00 */
[----:B------:R-:W-:-:S02]  /*18b0*/  CS2R R58, SRZ ;  /* 0x00000000003a7805 */ /* 0x000fc4000001ff00 */
[----:B------:R-:W-:Y:S02]  /*18c0*/  CS2R R68, SRZ ;  /* 0x0000000000447805 */ /* 0x000fe4000001ff00 */
[----:B------:R-:W-:Y:S02]  /*18d0*/  CS2R R64, SRZ ;  /* 0x0000000000407805 */ /* 0x000fe4000001ff00 */
[----:B------:R-:W-:Y:S02]  /*18e0*/  PLOP3.LUT P1, PT, PT, PT, UP0, 0x80, 0x0 ;  /* 0x000000000000781c */ /* 0x000fe40003f2f008 */
        /* <DEDUP_REMOVED lines=42> */
[----:B------:R-:W-:Y:S06]  /*1b90*/  @!P1 BRA `(.L_x_213) ;  /* 0x0000006400289947 */ /* 0x000fec0003800000 */
[----:B------:R-:W0:Y:S01]  /*1ba0*/  S2R R152, SR_TID.X ;  /* 0x0000000000987919 */ /* 0x000e220000002100 */
[----:B------:R-:W1:Y:S01]  /*1bb0*/  S2UR UR48, SR_CgaCtaId ;  /* 0x00000000003079c3 */ /* 0x000e620000008800 */
[----:B------:R-:W-:Y:S02]  /*1bc0*/  UMOV UR51, 0x400 ;  /* 0x0000040000337882 */ /* 0x000fe40000000000 */
[----:B-1----:R-:W-:-:S04]  /*1bd0*/  ULEA UR51, UR48, UR51, 0x18 ;  /* 0x0000003330337291 */ /* 0x002fc8000f8ec03f */
[----:B------:R-:W-:Y:S01]  /*1be0*/  UIADD3 UR6, UR51, 0x20400, URZ ;  /* 0x0002040033067890 */ /* 0x000fe2000fffe03f */
[----:B0-----:R-:W-:-:S03]  /*1bf0*/  VIADD R0, R152, 0xffffff80 ;  /* 0xffffff8098007836 */ /* 0x001fc60000000000 */
[----:B------:R-:W-:Y:S02]  /*1c00*/  ULOP3.LUT UP0, URZ, UR6, 0x3ff, URZ, 0xc0, !UPT ;  /* 0x000003ff063f7892 */ /* 0x000fe4000f80c03f */
[----:B------:R-:W-:-:S04]  /*1c10*/  SHF.R.S32.HI R3, RZ, 0x1f, R0 ;  /* 0x0000001fff037819 */ /* 0x000fc80000011400 */
[----:B------:R-:W-:Y:S02]  /*1c20*/  PLOP3.LUT P0, PT, PT, PT, UP0, 0x80, 0x0 ;  /* 0x000000000000781c */ /* 0x000fe40003f0f008 */
[----:B------:R-:W-:-:S04]  /*1c30*/  LEA.HI R3, R3, R0, RZ, 0x7 ;  /* 0x0000000003037211 */ /* 0x000fc800078f38ff */
[----:B------:R-:W-:-:S06]  /*1c40*/  SHF.R.S32.HI R3, RZ, 0x7, R3 ;  /* 0x00000007ff037819 */ /* 0x000fcc0000011403 */
[----:B------:R-:W0:Y:S02]  /*1c50*/  SHFL.IDX PT, R3, R3, RZ, 0x1f ;  /* 0x00001fff03037589 */ /* 0x000e2400000e0000 */
[----:B0-----:R-:W-:-:S13]  /*1c60*/  R2UR UR4, R3 ;  /* 0x00000000030472ca */ /* 0x001fda00000e0000 */
        /* <DEDUP_REMOVED lines=23> */
.L_x_214:
[----:B------:R-:W-:Y:S01]  /*1de0*/  ULDC.64 UR6, c[0x0][0x998] ;  /* 0x0002660000067ab9 */ /* 0x000fe20000000a00 */
[----:B------:R-:W-:Y:S01]  /*1df0*/  ULDC.64 UR4, c[0x0][0x990] ;  /* 0x0002640000047ab9 */ /* 0x000fe20000000a00 */
[----:B------:R-:W-:Y:S02]  /*1e00*/  ISETP.NE.U32.AND P1, PT, RZ, UR6, PT ;  /* 0x00000006ff007c0c */ /* 0x000fe4000bf25070 */
[----:B------:R-:W-:Y:S02]  /*1e10*/  ISETP.NE.U32.AND P0, PT, RZ, UR4, PT ;  /* 0x00000004ff007c0c */ /* 0x000fe4000bf05070 */
[----:B------:R-:W-:Y:S02]  /*1e20*/  ISETP.NE.AND.EX P1, PT, RZ, UR7, PT, P1 ;  /* 0x00000007ff007c0c */ /* 0x000fe4000bf25310 */
[----:B------:R-:W-:-:S11]  /*1e30*/  ISETP.NE.AND.EX P0, PT, RZ, UR5, PT, P0 ;  /* 0x00000005ff007c0c */ /* 0x000fd6000bf05300 */
[----:B------:R-:W0:Y:S08]  /*1e40*/  @P1 LDC.64 R8, c[0x0][0x9b8] ;  /* 0x00026e00ff081b82 */ /* 0x000e300000000a00 */
[----:B------:R-:W1:Y:S08]  /*1e50*/  @P0 LDC.64 R6, c[0x0][0x9a8] ;  /* 0x00026a00ff060b82 */ /* 0x000e700000000a00 */
[----:B------:R-:W2:Y:S08]  /*1e60*/  @P0 LDC.64 R10, c[0x0][0x9b0] ;  /* 0x00026c00ff0a0b82 */ /* 0x000eb00000000a00 */
[----:B------:R-:W3:Y:S01]  /*1e70*/  @P1 LDC.64 R12, c[0x0][0x9c0] ;  /* 0x00027000ff0c1b82 */ /* 0x000ee20000000a00 */
[----:B0-----:R-:W-:-:S02]  /*1e80*/  @P1 IMAD R2, R8, UR37, RZ ;  /* 0x0000002508021c24 */ /* 0x001fc4000f8e02ff */
[----:B------:R-:W-:-:S04]  /*1e90*/  @P1 IMAD.WIDE.U32 R4, R8, UR36, RZ ;  /* 0x0000002408041c25 */ /* 0x000fc8000f8e00ff */
[----:B------:R-:W-:Y:S02]  /*1ea0*/  @P1 IMAD R9, R9, UR36, R2 ;  /* 0x0000002409091c24 */ /* 0x000fe4000f8e0202 */
[C---:B-1----:R-:W-:Y:S02]  /*1eb0*/  @P0 IMAD R0, R6.reuse, UR37, RZ ;  /* 0x0000002506000c24 */ /* 0x042fe4000f8e02ff */
[----:B------:R-:W-:-:S04]  /*1ec0*/  @P0 IMAD.WIDE.U32 R2, R6, UR36, RZ ;  /* 0x0000002406020c25 */ /* 0x000fc8000f8e00ff */
[----:B------:R-:W-:Y:S02]  /*1ed0*/  @P0 IMAD R7, R7, UR36, R0 ;  /* 0x0000002407070c24 */ /* 0x000fe4000f8e0200 */
[----:B------:R-:W-:Y:S02]  /*1ee0*/  @P1 IMAD.IADD R5, R5, 0x1, R9 ;  /* 0x0000000105051824 */ /* 0x000fe400078e0209 */
[----:B------:R-:W-:Y:S02]  /*1ef0*/  @P0 IMAD.IADD R3, R3, 0x1, R7 ;  /* 0x0000000103030824 */ /* 0x000fe400078e0207 */
[----:B------:R-:W-:Y:S02]  /*1f00*/  IMAD.MOV.U32 R0, RZ, RZ, 0x3f800000 ;  /* 0x3f800000ff007424 */ /* 0x000fe400078e00ff */
[----:B--2---:R-:W-:-:S04]  /*1f10*/  @P0 IMAD.WIDE.U32 R2, R10, UR40, R2 ;  /* 0x000000280a020c25 */ /* 0x004fc8000f8e0002 */
[----:B---3--:R-:W-:Y:S01]  /*1f20*/  @P1 IMAD.WIDE.U32 R4, R12, UR40, R4 ;  /* 0x000000280c041c25 */ /* 0x008fe2000f8e0004 */
[----:B------:R-:W-:-:S03]  /*1f30*/  @P0 LEA R6, P2, R2, UR4, 0x2 ;  /* 0x0000000402060c11 */ /* 0x000fc6000f8410ff */
[----:B------:R-:W-:Y:S01]  /*1f40*/  @P0 IMAD R7, R11, UR40, R3 ;  /* 0x000000280b070c24 */ /* 0x000fe2000f8e0203 */
[----:B------:R-:W-:Y:S01]  /*1f50*/  @P1 LEA R8, P3, R4, UR6, 0x2 ;  /* 0x0000000604081c11 */ /* 0x000fe2000f8610ff */
[----:B------:R-:W-:-:S03]  /*1f60*/  @P1 IMAD R3, R13, UR40, R5 ;  /* 0x000000280d031c24 */ /* 0x000fc6000f8e0205 */
[----:B------:R-:W-:Y:S02]  /*1f70*/  @P0 LEA.HI.X R7, R2, UR5, R7, 0x2, P2 ;  /* 0x0000000502070c11 */ /* 0x000fe400090f1407 */
[----:B------:R-:W-:Y:S01]  /*1f80*/  @P1 LEA.HI.X R9, R4, UR7, R3, 0x2, P3 ;  /* 0x0000000704091c11 */ /* 0x000fe200098f1403 */
[----:B------:R-:W-:-:S04]  /*1f90*/  IMAD.MOV.U32 R3, RZ, RZ, 0x3f800000 ;  /* 0x3f800000ff037424 */ /* 0x000fc800078e00ff */
[----:B------:R-:W2:Y:S04]  /*1fa0*/  @P1 LDG.E R0, desc[UR52][R8.64] ;  /* 0x0000003408001981 */ /* 0x000ea8000c1e1900 */
[----:B------:R-:W2:Y:S01]  /*1fb0*/  @P0 LDG.E R3, desc[UR52][R6.64] ;  /* 0x0000003406030981 */ /* 0x000ea2000c1e1900 */
[----:B------:R-:W-:-:S04]  /*1fc0*/  ULEA.HI UR4, UR46, UR46, URZ, 0x1 ;  /* 0x0000002e2e047291 */ /* 0x000fc8000f8f083f */
[----:B------:R-:W-:-:S04]  /*1fd0*/  ULOP3.LUT UR4, UR4, 0xfffffffe, URZ, 0xc0, !UPT ;  /* 0xfffffffe04047892 */ /* 0x000fc8000f8ec03f */
[----:B------:R-:W-:-:S06]  /*1fe0*/  UIADD3 UR4, UR46, -UR4, URZ ;  /* 0x800000042e047290 */ /* 0x000fcc000fffe03f */
[----:B------:R-:W-:Y:S01]  /*1ff0*/  IMAD.U32 R2, RZ, RZ, UR4 ;  /* 0x00000004ff027e24 */ /* 0x000fe2000f8e00ff */
[----:B------:R-:W-:Y:S01]  /*2000*/  SHF.R.U32.HI R20, RZ, 0x7, R152 ;  /* 0x00000007ff147819 */ /* 0x000fe20000011698 */
[----:B------:R-:W-:-:S03]  /*2010*/  ULDC UR4, c[0x0][0x9d8] ;  /* 0x0002760000047ab9 */ /* 0x000fc60000000800 */
[----:B------:R-:W-:-:S04]  /*2020*/  SHF.L.U32 R2, R2, 0x1f, RZ ;  /* 0x0000001f02027819 */ /* 0x000fc800000006ff */
[----:B------:R-:W0:Y:S01]  /*2030*/  SYNCS.PHASECHK.TRANS64.TRYWAIT P0, [UR51+0x38800], R2 ;  /* 0x03880002ff0075a7 */ /* 0x000e220008000173 */
[----:B------:R-:W-:Y:S02]  /*2040*/  VIADD R5, R20, 0x8 ;  /* 0x0000000814057836 */ /* 0x000fe40000000000 */
[----:B--2---:R-:W-:-:S04]  /*2050*/  FMUL.FTZ R0, R3, R0 ;  /* 0x0000000003007220 */ /* 0x004fc80000410000 */
[----:B------:R-:W-:Y:S01]  /*2060*/  FMUL.FTZ R0, R0, UR4 ;  /* 0x0000000400007c20 */ /* 0x000fe20008410000 */
[----:B0-----:R-:W-:Y:S06]  /*2070*/  @!P0 BRA `(.L_x_215) ;  /* 0x0000013000a08947 */ /* 0x001fec0003800000 */
.L_x_359:
[----:B------:R-:W-:Y:S05]  /*2080*/  WARPSYNC.ALL ;  /* 0x0000000000007948 */ /* 0x000fea0003800000 */
[----:B------:R-:W-:Y:S01]  /*2090*/  UISETP.NE.AND UP0, UPT, UR47, 0x3, UPT ;  /* 0x000000032f00788c */ /* 0x000fe2000bf05270 */
[----:B------:R1:W-:Y:S05]  /*20a0*/  BAR.SYNC.DEFER_BLOCKING R5, 0x100 ;  /* 0x000400050000751d */ /* 0x0003ea0000010000 */
[----:B------:R-:W-:-:S13]  /*20b0*/  PLOP3.LUT P0, PT, PT, PT, UP0, 0x80, 0x0 ;  /* 0x000000000000781c */ /* 0x000fda0003f0f008 */
[----:B-1----:R-:W-:Y:S05]  /*20c0*/  @!P0 BRA `(.L_x_216) ;  /* 0x0000000000048947 */ /* 0x002fea0003800000 */
[----:B------:R-:W-:Y:S01]  /*20d0*/  BPT.TRAP 0x1 ;  /* 0x000000040000795c */ /* 0x000fe20000300000 */
.L_x_216:
[----:B------:R-:W-:Y:S01]  /*20e0*/  ULEA UR55, UR44, UR51, 0x3 ;  /* 0x000000332c377291 */ /* 0x000fe2000f8e183f */
[----:B------:R-:W-:-:S05]  /*20f0*/  IMAD.U32 R6, RZ, RZ, UR45 ;  /* 0x0000002dff067e24 */ /* 0x000fca000f8e00ff */
[----:B------:R-:W-:-:S04]  /*2100*/  SHF.L.U32 R6, R6, 0x1f, RZ ;  /* 0x0000001f06067819 */ /* 0x000fc800000006ff */
[----:B------:R1:W2:Y:S01]  /*2110*/  SYNCS.PHASECHK.TRANS64.TRYWAIT P1, [UR55+0x38830], R6 ;  /* 0x03883006ff0075a7 */ /* 0x0002a20008020177 */
[----:B------:R-:W-:Y:S05]  /*2120*/  @!P0 BRA `(.L_x_217) ;  /* 0x0000000000048947 */ /* 0x000fea0003800000 */
[----:B------:R-:W-:Y:S01]  /*2130*/  BPT.TRAP 0x1 ;  /* 0x000000040000795c */ /* 0x000fe20000300000 */
.L_x_217:
[----:B--2---:R-:W-:Y:S05]  /*2140*/  @P1 BRA `(.L_x_218) ;  /* 0x0000000000081947 */ /* 0x004fea0003800000 */
[----:B------:R-:W2:Y:S02]  /*2150*/  SYNCS.PHASECHK.TRANS64.TRYWAIT P1, [UR55+0x38830], R6 ;  /* 0x03883006ff0075a7 */ /* 0x000ea40008020177 */
[----:B--2---:R-:W-:Y:S05]  /*2160*/  @!P1 BRA `(.L_x_219) ;  /* 0x00000130007c9947 */ /* 0x004fea0003800000 */
.L_x_218:
[----:B------:R-:W-:Y:S01]  /*2170*/  UIADD3 UR4, UR51, 0x28400, URZ ;  /* 0x0002840033047890 */ /* 0x000fe2000fffe03f */
[----:B------:R-:W-:Y:S01]  /*2180*/  WARPGROUP.ARRIVE ;  /* 0x00000000000079c5 */ /* 0x000fe20000000000 */
[----:B------:R-:W-:-:S05]  /*2190*/  ULOP3.LUT UR32, UR56, 0x10000, URZ, 0xfc, !UPT ;  /* 0x0001000038207892 */ /* 0x000fca000f8efc3f */
[----:B0-----:R-:W0:Y:S01]  /*21a0*/  S2R R2, SR_TID.X ;  /* 0x0000000000027919 */ /* 0x001e220000002100 */
[----:B------:R-:W-:Y:S01]  /*21b0*/  USHF.R.U32.HI UR4, URZ, 0x4, UR4 ;  /* 0x000000043f047899 */ /* 0x000fe20008011604 */
[----:B------:R-:W-:Y:S01]  /*21c0*/  UMOV UR33, 0x40000040 ;  /* 0x4000004000217882 */ /* 0x000fe20000000000 */
[----:B------:R-:W-:Y:S02]  /*21d0*/  UMOV UR35, 0x40000040 ;  /* 0x4000004000237882 */ /* 0x000fe40000000000 */
[----:B------:R-:W-:Y:S01]  /*21e0*/  ULOP3.LUT UR4, UR4, 0x3fff, URZ, 0xc0, !UPT ;  /* 0x00003fff04047892 */ /* 0x000fe2000f8ec03f */
[----:B------:R-:W-:Y:S01]  /*21f0*/  UMOV UR5, 0x40000040 ;  /* 0x4000004000057882 */ /* 0x000fe20000000000 */
[----:B------:R-:W-:Y:S02]  /*2200*/  UMOV UR7, 0x40000040 ;  /* 0x4000004000077882 */ /* 0x000fe40000000000 */
[----:B------:R-:W-:Y:S02]  /*2210*/  ULOP3.LUT UR50, UR4, 0x10000, URZ, 0xfc, !UPT ;  /* 0x0001000004327892 */ /* 0x000fe4000f8efc3f */
[----:B------:R-:W-:-:S02]  /*2220*/  UIADD3 UR4, UR32, 0x2, URZ ;  /* 0x0000000220047890 */ /* 0x000fc4000fffe03f */
[----:B------:R-:W-:Y:S02]  /*2230*/  ULEA UR34, UR44, UR50, 0xb ;  /* 0x000000322c227291 */ /* 0x000fe4000f8e583f */
[----:B------:R-:W-:Y:S02]  /*2240*/  UIADD3 UR8, UR32, 0x4, URZ ;  /* 0x0000000420087890 */ /* 0x000fe4000fffe03f */
[----:B------:R-:W-:Y:S02]  /*2250*/  UIADD3 UR6, UR34, 0x2, URZ ;  /* 0x0000000222067890 */ /* 0x000fe4000fffe03f */
[----:B------:R-:W-:Y:S01]  /*2260*/  UIADD3 UR10, UR34, 0x4, URZ ;  /* 0x00000004220a7890 */ /* 0x000fe2000fffe03f */
[----:B------:R-:W-:Y:S02]  /*2270*/  UMOV UR9, 0x40000040 ;  /* 0x4000004000097882 */ /* 0x000fe40000000000 */
[----:B------:R-:W-:Y:S01]  /*2280*/  QGMMA.64x128x32.F32.E4M3.E4M3 R24, gdesc[UR32], RZ, !UPT, gsb0 ;  /* 0x01e00000201879f3 */ /* 0x000fe2000c0008ff */
[----:B------:R-:W-:Y:S01]  /*2290*/  UMOV UR11, 0x40000040 ;  /* 0x40000040000b7882 */ /* 0x000fe20000000000 */
[----:B------:R-:W-:-:S02]  /*22a0*/  UIADD3 UR12, UR32, 0x6, URZ ;  /* 0x00000006200c7890 */ /* 0x000fc4000fffe03f */
[----:B------:R-:W-:Y:S01]  /*22b0*/  UIADD3 UR14, UR34, 0x6, URZ ;  /* 0x00000006220e7890 */ /* 0x000fe2000fffe03f */
[----:B------:R-:W-:Y:S01]  /*22c0*/  UMOV UR13, 0x40000040 ;  /* 0x40000040000d7882 */ /* 0x000fe20000000000 */
[----:B------:R-:W-:Y:S01]  /*22d0*/  UMOV UR15, 0x40000040 ;  /* 0x40000040000f7882 */ /* 0x000fe20000000000 */
[----:B------:R-:W-:Y:S02]  /*22e0*/  UIADD3 UR16, UR32, 0x400, URZ ;  /* 0x0000040020107890 */ /* 0x000fe4000fffe03f */
[----:B------:R-:W-:Y:S01]  /*22f0*/  UIADD3 UR18, UR34, 0x400, URZ ;  /* 0x0000040022127890 */ /* 0x000fe2000fffe03f */
[----:B0-----:R-:W-:Y:S01]  /*2300*/  SHF.R.U32.HI R2, RZ, 0x7, R2 ;  /* 0x00000007ff027819 */ /* 0x001fe20000011602 */
[----:B------:R-:W-:Y:S01]  /*2310*/  UMOV UR17, 0x40000040 ;  /* 0x4000004000117882 */ /* 0x000fe20000000000 */
[----:B------:R-:W-:Y:S01]  /*2320*/  UMOV UR19, 0x40000040 ;  /* 0x4000004000137882 */ /* 0x000fe20000000000 */
[----:B------:R-:W-:Y:S01]  /*2330*/  UIADD3 UR20, UR32, 0x402, URZ ;  /* 0x0000040220147890 */ /* 0x000fe2000fffe03f */
[----:B------:R-:W-:Y:S01]  /*2340*/  IADD3 R2, -R2, 0xb, RZ ;  /* 0x0000000b02027810 */ /* 0x000fe20007ffe1ff */
        /* <DEDUP_REMOVED lines=11> */
[----:B------:R-:W-:Y:S02]  /*2400*/  WARPGROUP.DEPBAR.LE gsb0, 0x0 ;  /* 0x00008000000079c5 */ /* 0x000fe40000010000 */
        /* <DEDUP_REMOVED lines=24> */
.L_x_220:
[C---:B------:R-:W-:Y:S01]  /*2590*/  FMUL.FTZ R7, R0.reuse, R24 ;  /* 0x0000001800077220 */ /* 0x040fe20000410000 */
[C---:B------:R-:W-:Y:S01]  /*25a0*/  FMUL.FTZ R8, R0.reuse, R25 ;  /* 0x0000001900087220 */ /* 0x040fe20000410000 */
[C---:B------:R-:W-:Y:S01]  /*25b0*/  FMUL.FTZ R11, R0.reuse, R28 ;  /* 0x0000001c000b7220 */ /* 0x040fe20000410000 */
[----:B------:R-:W-:Y:S01]  /*25c0*/  UIMAD UR54, UR49, -0x80, UR54 ;  /* 0xffffff80313678a4 */ /* 0x000fe2000f8e0236 */
[C---:B------:R-:W-:Y:S01]  /*25d0*/  FMUL.FTZ R14, R0.reuse, R29 ;  /* 0x0000001d000e7220 */ /* 0x040fe20000410000 */
[C---:B------:R-:W-:Y:S01]  /*25e0*/  FMUL.FTZ R21, R0.reuse, R32 ;  /* 0x0000002000157220 */ /* 0x040fe20000410000 */
[----:B------:R-:W-:Y:S01]  /*25f0*/  MUFU.TANH R7, R7 ;  /* 0x0000000700077308 */ /* 0x000fe20000002400 */
[C---:B------:R-:W-:Y:S01]  /*2600*/  FMUL.FTZ R4, R0.reuse, R26 ;  /* 0x0000001a00047220 */ /* 0x040fe20000410000 */
[C---:B------:R-:W-:Y:S01]  /*2610*/  FMUL.FTZ R9, R0.reuse, R30 ;  /* 0x0000001e00097220 */ /* 0x040fe20000410000 */
[----:B------:R-:W-:Y:S02]  /*2620*/  IMAD.U32 R93, RZ, RZ, UR54 ;  /* 0x00000036ff5d7e24 */ /* 0x000fe4000f8e00ff */
[C---:B------:R-:W-:Y:S01]  /*2630*/  FMUL.FTZ R24, R0.reuse, R33 ;  /* 0x0000002100187220 */ /* 0x040fe20000410000 */
[C---:B------:R-:W-:Y:S01]  /*2640*/  FMUL.FTZ R30, R0.reuse, R46 ;  /* 0x0000002e001e7220 */ /* 0x040fe20000410000 */
[C---:B------:R-:W-:Y:S01]  /*2650*/  FMUL.FTZ R46, R0.reuse, R64 ;  /* 0x00000040002e7220 */ /* 0x040fe20000410000 */
[----:B------:R-:W-:Y:S01]  /*2660*/  FMUL.FTZ R3, R0, R27 ;  /* 0x0000001b00037220 */ /* 0x000fe20000410000 */
[----:B------:R-:W2:Y:S01]  /*2670*/  MUFU.TANH R8, R8 ;  /* 0x0000000800087308 */ /* 0x000ea20000002400 */
[----:B------:R-:W-:Y:S01]  /*2680*/  IADD3 R93, -R16, 0x80, R93 ;  /* 0x00000080105d7810 */ /* 0x000fe20007ffe15d */
[C---:B------:R-:W-:Y:S01]  /*2690*/  FMUL.FTZ R28, R0.reuse, R36 ;  /* 0x00000024001c7220 */ /* 0x040fe20000410000 */
[C---:B------:R-:W-:Y:S01]  /*26a0*/  FMUL.FTZ R32, R0.reuse, R41 ;  /* 0x0000002900207220 */ /* 0x040fe20000410000 */
[C---:B------:R-:W-:Y:S01]  /*26b0*/  FMUL.FTZ R41, R0.reuse, R63 ;  /* 0x0000003f00297220 */ /* 0x040fe20000410000 */
[C---:B------:R-:W-:Y:S01]  /*26c0*/  ISETP.GT.AND P2, PT, R93.reuse, RZ, PT ;  /* 0x000000ff5d00720c */ /* 0x040fe20003f44270 */
[C---:B------:R-:W-:Y:S01]  /*26d0*/  FMUL.FTZ R29, R0.reuse, R47 ;  /* 0x0000002f001d7220 */ /* 0x040fe20000410000 */
[C---:B------:R-:W-:Y:S01]  /*26e0*/  ISETP.GT.AND P1, PT, R93.reuse, 0x1, PT ;  /* 0x000000015d00780c */ /* 0x040fe20003f24270 */
[----:B------:R-:W-:Y:S01]  /*26f0*/  MUFU.TANH R11, R11 ;  /* 0x0000000b000b7308 */ /* 0x000fe20000002400 */
[C---:B------:R-:W-:Y:S01]  /*2700*/  FMUL.FTZ R60, R0.reuse, R60 ;  /* 0x0000003c003c7220 */ /* 0x040fe20000410000 */
[C---:B------:R-:W-:Y:S01]  /*2710*/  ISETP.GT.AND P6, PT, R93.reuse, 0x8, PT ;  /* 0x000000085d00780c */ /* 0x040fe20003fc4270 */
[C---:B------:R-:W-:Y:S01]  /*2720*/  FMUL.FTZ R27, R0.reuse, R37 ;  /* 0x00000025001b7220 */ /* 0x040fe20000410000 */
[C---:B------:R-:W-:Y:S01]  /*2730*/  FMUL.FTZ R10, R0.reuse, R31 ;  /* 0x0000001f000a7220 */ /* 0x040fe20000410000 */
[C---:B------:R-:W-:Y:S01]  /*2740*/  ISETP.GT.AND P5, PT, R93.reuse, 0x9, PT ;  /* 0x000000095d00780c */ /* 0x040fe20003fa4270 */
[C---:B------:R-:W-:Y:S01]  /*2750*/  FMUL.FTZ R31, R0.reuse, R40 ;  /* 0x00000028001f7220 */ /* 0x040fe20000410000 */
[----:B------:R-:W-:Y:S01]  /*2760*/  FMUL.FTZ R33, R0, R50 ;  /* 0x0000003200217220 */ /* 0x000fe20000410000 */
[----:B------:R-:W3:Y:S01]  /*2770*/  MUFU.TANH R14, R14 ;  /* 0x0000000e000e7308 */ /* 0x000ee20000002400 */
[----:B--2---:R-:W-:Y:S01]  /*2780*/  FSEL R47, R8, -INF , P1 ;  /* 0xff800000082f7808 */ /* 0x004fe20000800000 */
[C---:B------:R-:W-:Y:S01]  /*2790*/  FMUL.FTZ R13, R0.reuse, R34 ;  /* 0x00000022000d7220 */ /* 0x040fe20000410000 */
[C---:B------:R-:W-:Y:S01]  /*27a0*/  ISETP.GT.AND P4, PT, R93.reuse, 0x10, PT ;  /* 0x000000105d00780c */ /* 0x040fe20003f84270 */
[C---:B------:R-:W-:Y:S01]  /*27b0*/  FMUL.FTZ R20, R0.reuse, R38 ;  /* 0x0000002600147220 */ /* 0x040fe20000410000 */
[C---:B------:R-:W-:Y:S01]  /*27c0*/  FMUL.FTZ R38, R0.reuse, R59 ;  /* 0x0000003b00267220 */ /* 0x040fe20000410000 */
[C---:B------:R-:W-:Y:S01]  /*27d0*/  FMUL.FTZ R12, R0.reuse, R35 ;  /* 0x00000023000c7220 */ /* 0x040fe20000410000 */
[C---:B------:R-:W-:Y:S01]  /*27e0*/  FMUL.FTZ R25, R0.reuse, R43 ;  /* 0x0000002b00197220 */ /* 0x040fe20000410000 */
[----:B------:R-:W2:Y:S01]  /*27f0*/  MUFU.TANH R21, R21 ;  /* 0x0000001500157308 */ /* 0x000ea20000002400 */
[----:B------:R-:W-:Y:S01]  /*2800*/  ISETP.GT.AND P3, PT, R93, 0x11, PT ;  /* 0x000000115d00780c */ /* 0x000fe20003f64270 */
[C---:B------:R-:W-:Y:S01]  /*2810*/  FMUL.FTZ R43, R0.reuse, R44 ;  /* 0x0000002c002b7220 */ /* 0x040fe20000410000 */
[C---:B------:R-:W-:Y:S01]  /*2820*/  FMUL.FTZ R15, R0.reuse, R39 ;  /* 0x00000027000f7220 */ /* 0x040fe20000410000 */
[C---:B------:R-:W-:Y:S01]  /*2830*/  FMUL.FTZ R53, R0.reuse, R53 ;  /* 0x0000003500357220 */ /* 0x040fe20000410000 */
[C---:B------:R-:W-:Y:S01]  /*2840*/  FMUL.FTZ R39, R0.reuse, R58 ;  /* 0x0000003a00277220 */ /* 0x040fe20000410000 */
[C---:B------:R-:W-:Y:S01]  /*2850*/  FMUL.FTZ R35, R0.reuse, R45 ;  /* 0x0000002d00237220 */ /* 0x040fe20000410000 */
[----:B------:R-:W-:Y:S01]  /*2860*/  FMUL.FTZ R48, R0, R48 ;  /* 0x0000003000307220 */ /* 0x000fe20000410000 */
[----:B------:R-:W4:Y:S01]  /*2870*/  MUFU.TANH R4, R4 ;  /* 0x0000000400047308 */ /* 0x000f220000002400 */
[----:B---3--:R-:W-:Y:S01]  /*2880*/  FSEL R50, R14, -INF , P5 ;  /* 0xff8000000e327808 */ /* 0x008fe20002800000 */
[C---:B------:R-:W-:Y:S01]  /*2890*/  FMUL.FTZ R34, R0.reuse, R51 ;  /* 0x0000003300227220 */ /* 0x040fe20000410000 */
[C---:B------:R-:W-:Y:S01]  /*28a0*/  FMUL.FTZ R57, R0.reuse, R57 ;  /* 0x0000003900397220 */ /* 0x040fe20000410000 */
[C---:B------:R-:W-:Y:S01]  /*28b0*/  FMUL.FTZ R26, R0.reuse, R42 ;  /* 0x0000002a001a7220 */ /* 0x040fe20000410000 */
[C---:B------:R-:W-:Y:S01]  /*28c0*/  FMUL.FTZ R49, R0.reuse, R49 ;  /* 0x0000003100317220 */ /* 0x040fe20000410000 */
[C---:B------:R-:W-:Y:S01]  /*28d0*/  FMUL.FTZ R56, R0.reuse, R56 ;  /* 0x0000003800387220 */ /* 0x040fe20000410000 */
[C---:B------:R-:W-:Y:S01]  /*28e0*/  FMUL.FTZ R52, R0.reuse, R52 ;  /* 0x0000003400347220 */ /* 0x040fe20000410000 */
[----:B------:R-:W3:Y:S01]  /*28f0*/  MUFU.TANH R24, R24 ;  /* 0x0000001800187308 */ /* 0x000ee20000002400 */
[----:B--2---:R-:W-:Y:S01]  /*2900*/  FSEL R59, R21, -INF , P4 ;  /* 0xff800000153b7808 */ /* 0x004fe20002000000 */
[C---:B------:R-:W-:Y:S01]  /*2910*/  FMUL.FTZ R61, R0.reuse, R61 ;  /* 0x0000003d003d7220 */ /* 0x040fe20000410000 */
[C---:B------:R-:W-:Y:S01]  /*2920*/  FMUL.FTZ R37, R0.reuse, R55 ;  /* 0x0000003700257220 */ /* 0x040fe20000410000 */
[C---:B------:R-:W-:Y:S01]  /*2930*/  FMUL.FTZ R36, R0.reuse, R54 ;  /* 0x0000003600247220 */ /* 0x040fe20000410000 */
[C---:B------:R-:W-:Y:S01]  /*2940*/  FMUL.FTZ R65, R0.reuse, R65 ;  /* 0x0000004100417220 */ /* 0x040fe20000410000 */
[C---:B------:R-:W-:Y:S01]  /*2950*/  FMUL.FTZ R68, R0.reuse, R68 ;  /* 0x0000004400447220 */ /* 0x040fe20000410000 */
[----:B------:R-:W-:Y:S01]  /*2960*/  FMUL.FTZ R40, R0, R62 ;  /* 0x0000003e00287220 */ /* 0x000fe20000410000 */
[----:B------:R2:W-:Y:S01]  /*2970*/  MUFU.TANH R63, R46 ;  /* 0x0000002e003f7308 */ /* 0x0005e20000002400 */
[----:B----4-:R-:W-:Y:S01]  /*2980*/  FSEL R4, R4, -INF , P2 ;  /* 0xff80000004047808 */ /* 0x010fe20001000000 */
[C---:B------:R-:W-:Y:S01]  /*2990*/  FMUL.FTZ R69, R0.reuse, R69 ;  /* 0x0000004500457220 */ /* 0x040fe20000410000 */
[C---:B------:R-:W-:Y:S01]  /*29a0*/  FMUL.FTZ R72, R0.reuse, R72 ;  /* 0x0000004800487220 */ /* 0x040fe20000410000 */
[C---:B------:R-:W-:Y:S01]  /*29b0*/  FMUL.FTZ R64, R0.reuse, R66 ;  /* 0x0000004200407220 */ /* 0x040fe20000410000 */
[C---:B------:R-:W-:Y:S01]  /*29c0*/  FMUL.FTZ R73, R0.reuse, R73 ;  /* 0x0000004900497220 */ /* 0x040fe20000410000 */
[C---:B------:R-:W-:Y:S01]  /*29d0*/  FMUL.FTZ R42, R0.reuse, R67 ;  /* 0x00000043002a7220 */ /* 0x040fe20000410000 */
[C---:B------:R-:W-:Y:S01]  /*29e0*/  FMUL.FTZ R76, R0.reuse, R76 ;  /* 0x0000004c004c7220 */ /* 0x040fe20000410000 */
[----:B------:R-:W4:Y:S01]  /*29f0*/  MUFU.TANH R3, R3 ;  /* 0x0000000300037308 */ /* 0x000f220000002400 */
[----:B--2---:R-:W-:Y:S01]  /*2a00*/  FSEL R46, R7, -INF , P2 ;  /* 0xff800000072e7808 */ /* 0x004fe20001000000 */
[C---:B------:R-:W-:Y:S01]  /*2a10*/  FMUL.FTZ R70, R0.reuse, R70 ;  /* 0x0000004600467220 */ /* 0x040fe20000410000 */
[----:B------:R-:W-:Y:S01]  /*2a20*/  ISETP.GT.AND P2, PT, R93, 0x18, PT ;  /* 0x000000185d00780c */ /* 0x000fe20003f44270 */
[----:B------:R-:W-:Y:S01]  /*2a30*/  FMUL.FTZ R77, R0, R77 ;  /* 0x0000004d004d7220 */ /* 0x000fe20000410000 */
[----:B------:R-:W-:Y:S01]  /*2a40*/  FMNMX.FTZ R7, R46, R47, !PT ;  /* 0x0000002f2e077209 */ /* 0x000fe20007810000 */
[----:B------:R-:W-:Y:S01]  /*2a50*/  FMUL.FTZ R71, R0, R71 ;  /* 0x0000004700477220 */ /* 0x000fe20000410000 */
[----:B---3--:R-:W-:Y:S01]  /*2a60*/  FSEL R58, R24, -INF , P3 ;  /* 0xff800000183a7808 */ /* 0x008fe20001800000 */
[----:B------:R-:W-:Y:S01]  /*2a70*/  MUFU.TANH R28, R28 ;  /* 0x0000001c001c7308 */ /* 0x000fe20000002400 */
[C---:B------:R-:W-:Y:S01]  /*2a80*/  FMUL.FTZ R80, R0.reuse, R80 ;  /* 0x0000005000507220 */ /* 0x040fe20000410000 */
[C---:B------:R-:W-:Y:S01]  /*2a90*/  FMUL.FTZ R74, R0.reuse, R74 ;  /* 0x0000004a004a7220 */ /* 0x040fe20000410000 */
[C---:B------:R-:W-:Y:S01]  /*2aa0*/  FMUL.FTZ R81, R0.reuse, R81 ;  /* 0x0000005100517220 */ /* 0x040fe20000410000 */
[C---:B------:R-:W-:Y:S01]  /*2ab0*/  FMUL.FTZ R75, R0.reuse, R75 ;  /* 0x0000004b004b7220 */ /* 0x040fe20000410000 */
[C---:B------:R-:W-:Y:S01]  /*2ac0*/  FMUL.FTZ R84, R0.reuse, R84 ;  /* 0x0000005400547220 */ /* 0x040fe20000410000 */
[C---:B------:R-:W-:Y:S01]  /*2ad0*/  FMUL.FTZ R85, R0.reuse, R85 ;  /* 0x0000005500557220 */ /* 0x040fe20000410000 */
[----:B------:R-:W-:Y:S01]  /*2ae0*/  ULDC UR10, c[0x0][0x988] ;  /* 0x00026200000a7ab9 */ /* 0x000fe20000000800 */
[----:B------:R2:W-:Y:S01]  /*2af0*/  MUFU.TANH R91, R60 ;  /* 0x0000003c005b7308 */ /* 0x0005e20000002400 */
[----:B----4-:R-:W-:Y:S01]  /*2b00*/  FSEL R3, R3, -INF , P1 ;  /* 0xff80000003037808 */ /* 0x010fe20000800000 */
[C---:B------:R-:W-:Y:S01]  /*2b10*/  FMUL.FTZ R78, R0.reuse, R78 ;  /* 0x0000004e004e7220 */ /* 0x040fe20000410000 */
[----:B------:R-:W-:Y:S01]  /*2b20*/  ISETP.GT.AND P1, PT, R93, 0x19, PT ;  /* 0x000000195d00780c */ /* 0x000fe20003f24270 */
[C---:B------:R-:W-:Y:S01]  /*2b30*/  FMUL.FTZ R79, R0.reuse, R79 ;  /* 0x0000004f004f7220 */ /* 0x040fe20000410000 */
[----:B------:R-:W-:Y:S01]  /*2b40*/  P2R R88, PR, RZ, 0x1 ;  /* 0x00000001ff587803 */ /* 0x000fe20000000000 */
[C---:B------:R-:W-:Y:S01]  /*2b50*/  FMUL.FTZ R82, R0.reuse, R82 ;  /* 0x0000005200527220 */ /* 0x040fe20000410000 */
[C---:B------:R-:W-:Y:S01]  /*2b60*/  FMUL.FTZ R83, R0.reuse, R83 ;  /* 0x0000005300537220 */ /* 0x040fe20000410000 */
[----:B------:R-:W3:Y:S01]  /*2b70*/  MUFU.TANH R9, R9 ;  /* 0x0000000900097308 */ /* 0x000ee20000002400 */
[----:B--2---:R-:W-:Y:S01]  /*2b80*/  FSEL R60, R11, -INF , P6 ;  /* 0xff8000000b3c7808 */ /* 0x004fe20003000000 */
[C---:B------:R-:W-:Y:S01]  /*2b90*/  FMUL.FTZ R86, R0.reuse, R86 ;  /* 0x0000005600567220 */ /* 0x040fe20000410000 */
[----:B------:R-:W-:Y:S01]  /*2ba0*/  FMUL.FTZ R87, R0, R87 ;  /* 0x0000005700577220 */ /* 0x000fe20000410000 */
[----:B------:R-:W-:Y:S01]  /*2bb0*/  UIADD3 UR6, UR55, 0x38840, URZ ;  /* 0x0003884037067890 */ /* 0x000fe2000fffe03f */
[----:B------:R-:W-:-:S03]  /*2bc0*/  FMNMX.FTZ R7, R60, R7, !PT ;  /* 0x000000073c077209 */ /* 0x000fc60007810000 */
[----:B------:R-:W2:Y:S01]  /*2bd0*/  MUFU.TANH R27, R27 ;  /* 0x0000001b001b7308 */ /* 0x000ea20000002400 */
[----:B------:R-:W-:Y:S01]  /*2be0*/  FMNMX.FTZ R8, R50, R7, !PT ;  /* 0x0000000732087209 */ /* 0x000fe20007810000 */
[----:B------:R-:W-:-:S03]  /*2bf0*/  UPRMT UR6, UR48, 0x654, UR6 ;  /* 0x0000065430067896 */ /* 0x000fc60008000006 */
[----:B------:R-:W-:-:S03]  /*2c00*/  FMNMX.FTZ R7, R59, R8, !PT ;  /* 0x000000083b077209 */ /* 0x000fc60007810000 */
[----:B------:R-:W4:Y:S01]  /*2c10*/  MUFU.TANH R10, R10 ;  /* 0x0000000a000a7308 */ /* 0x000f220000002400 */
[----:B------:R-:W-:Y:S02]  /*2c20*/  FMNMX.FTZ R8, R58, R7, !PT ;  /* 0x000000073a087209 */ /* 0x000fe40007810000 */
[----:B---3--:R-:W-:Y:S01]  /*2c30*/  FSEL R9, R9, -INF , P6 ;  /* 0xff80000009097808 */ /* 0x008fe20003000000 */
[----:B------:R-:W-:Y:S01]  /*2c40*/  SYNCS.ARRIVE.TRANS64.RED.A1T0 RZ, [UR6], RZ ;  /* 0x000000ffffff79a7 */ /* 0x000fe20008100406 */
[----:B------:R-:W-:-:S03]  /*2c50*/  ISETP.GT.AND P6, PT, R93, 0x20, PT ;  /* 0x000000205d00780c */ /* 0x000fc60003fc4270 */
[----:B------:R-:W-:Y:S01]  /*2c60*/  MUFU.TANH R31, R31 ;  /* 0x0000001f001f7308 */ /* 0x000fe20000002400 */
[----:B--2---:R-:W-:-:S07]  /*2c70*/  FSEL R51, R27, -INF , P1 ;  /* 0xff8000001b337808 */ /* 0x004fce0000800000 */
[----:B------:R-:W2:Y:S01]  /*2c80*/  MUFU.TANH R13, R13 ;  /* 0x0000000d000d7308 */ /* 0x000ea20000002400 */
[----:B----4-:R-:W-:Y:S02]  /*2c90*/  FSEL R10, R10, -INF , P5 ;  /* 0xff8000000a0a7808 */ /* 0x010fe40002800000 */
[----:B------:R-:W-:-:S05]  /*2ca0*/  ISETP.GT.AND P5, PT, R93, 0x21, PT ;  /* 0x000000215d00780c */ /* 0x000fca0003fa4270 */
[----:B------:R-:W-:Y:S08]  /*2cb0*/  MUFU.TANH R32, R32 ;  /* 0x0000002000207308 */ /* 0x000ff00000002400 */
[----:B------:R-:W3:Y:S01]  /*2cc0*/  MUFU.TANH R12, R12 ;  /* 0x0000000c000c7308 */ /* 0x000ee20000002400 */
[----:B--2---:R-:W-:Y:S02]  /*2cd0*/  FSEL R13, R13, -INF , P4 ;  /* 0xff8000000d0d7808 */ /* 0x004fe40002000000 */
[----:B------:R-:W-:-:S05]  /*2ce0*/  ISETP.GT.AND P4, PT, R93, 0x28, PT ;  /* 0x000000285d00780c */ /* 0x000fca0003f84270 */
[----:B------:R-:W-:Y:S08]  /*2cf0*/  MUFU.TANH R43, R43 ;  /* 0x0000002b002b7308 */ /* 0x000ff00000002400 */
[----:B------:R2:W-:Y:S01]  /*2d00*/  MUFU.TANH R45, R53 ;  /* 0x00000035002d7308 */ /* 0x0005e20000002400 */
[----:B---3--:R-:W-:Y:S02]  /*2d10*/  FSEL R12, R12, -INF , P3 ;  /* 0xff8000000c0c7808 */ /* 0x008fe40001800000 */
[----:B------:R-:W-:-:S05]  /*2d20*/  ISETP.GT.AND P3, PT, R93, 0x29, PT ;  /* 0x000000295d00780c */ /* 0x000fca0003f64270 */
[----:B------:R-:W-:Y:S01]  /*2d30*/  MUFU.TANH R20, R20 ;  /* 0x0000001400147308 */ /* 0x000fe20000002400 */
[----:B--2---:R-:W-:-:S04]  /*2d40*/  FSEL R53, R28, -INF , P2 ;  /* 0xff8000001c357808 */ /* 0x004fc80001000000 */
[----:B------:R-:W-:-:S03]  /*2d50*/  FMNMX.FTZ R8, R53, R8, !PT ;  /* 0x0000000835087209 */ /* 0x000fc60007810000 */
[----:B------:R-:W-:Y:S01]  /*2d60*/  MUFU.TANH R35, R35 ;  /* 0x0000002300237308 */ /* 0x000fe20000002400 */
[----:B------:R-:W-:-:S07]  /*2d70*/  FMNMX.FTZ R8, R51, R8, !PT ;  /* 0x0000000833087209 */ /* 0x000fce0007810000 */
[----:B------:R-:W2:Y:S08]  /*2d80*/  MUFU.TANH R15, R15 ;  /* 0x0000000f000f7308 */ /* 0x000eb00000002400 */
[----:B------:R-:W-:Y:S08]  /*2d90*/  MUFU.TANH R48, R48 ;  /* 0x0000003000307308 */ /* 0x000ff00000002400 */
[----:B------:R3:W-:Y:S01]  /*2da0*/  MUFU.TANH R90, R57 ;  /* 0x00000039005a7308 */ /* 0x0007e20000002400 */
[----:B--2---:R-:W-:-:S02]  /*2db0*/  FSEL R15, R15, -INF , P1 ;  /* 0xff8000000f0f7808 */ /* 0x004fc40000800000 */
[----:B------:R-:W-:-:S05]  /*2dc0*/  ISETP.GT.AND P1, PT, R93, 0x31, PT ;  /* 0x000000315d00780c */ /* 0x000fca0003f24270 */
[----:B------:R-:W2:Y:S01]  /*2dd0*/  MUFU.TANH R26, R26 ;  /* 0x0000001a001a7308 */ /* 0x000ea20000002400 */
[----:B---3--:R-:W-:-:S04]  /*2de0*/  FSEL R57, R31, -INF , P6 ;  /* 0xff8000001f397808 */ /* 0x008fc80003000000 */
[----:B------:R-:W-:-:S03]  /*2df0*/  FMNMX.FTZ R7, R57, R8, !PT ;  /* 0x0000000839077209 */ /* 0x000fc60007810000 */
[----:B------:R3:W4:Y:S08]  /*2e00*/  MUFU.TANH R44, R49 ;  /* 0x00000031002c7308 */ /* 0x0007300000002400 */
[----:B------:R5:W-:Y:S01]  /*2e10*/  MUFU.TANH R89, R56 ;  /* 0x0000003800597308 */ /* 0x000be20000002400 */
[----:B---3--:R-:W-:Y:S02]  /*2e20*/  FSEL R49, R43, -INF , P4 ;  /* 0xff8000002b317808 */ /* 0x008fe40002000000 */
[----:B--2---:R-:W-:-:S02]  /*2e30*/  FSEL R26, R26, -INF , P6 ;  /* 0xff8000001a1a7808 */ /* 0x004fc40003000000 */
[----:B------:R-:W-:-:S03]  /*2e40*/  ISETP.GT.AND P6, PT, R93, 0x38, PT ;  /* 0x000000385d00780c */ /* 0x000fc60003fc4270 */
[----:B------:R-:W2:Y:S01]  /*2e50*/  MUFU.TANH R25, R25 ;  /* 0x0000001900197308 */ /* 0x000ea20000002400 */
[----:B-----5:R-:W-:Y:S02]  /*2e60*/  FSEL R56, R32, -INF , P5 ;  /* 0xff80000020387808 */ /* 0x020fe40002800000 */
[----:B----4-:R-:W-:Y:S02]  /*2e70*/  FSEL R54, R44, -INF , P1 ;  /* 0xff8000002c367808 */ /* 0x010fe40000800000 */
[----:B------:R-:W-:Y:S02]  /*2e80*/  FMNMX.FTZ R8, R56, R7, !PT ;  /* 0x0000000738087209 */ /* 0x000fe40007810000 */
[----:B------:R-:W-:Y:S01]  /*2e90*/  FSEL R7, R20, -INF , P2 ;  /* 0xff80000014077808 */ /* 0x000fe20001000000 */
[----:B------:R-:W3:Y:S01]  /*2ea0*/  MUFU.TANH R52, R52 ;  /* 0x0000003400347308 */ /* 0x000ee20000002400 */
[----:B------:R-:W-:Y:S02]  /*2eb0*/  ISETP.GT.AND P2, PT, R93, 0x30, PT ;  /* 0x000000305d00780c */ /* 0x000fe40003f44270 */
[----:B------:R-:W-:-:S02]  /*2ec0*/  FMNMX.FTZ R8, R49, R8, !PT ;  /* 0x0000000831087209 */ /* 0x000fc40007810000 */
[----:B------:R-:W-:-:S03]  /*2ed0*/  FSEL R55, R48, -INF , P2 ;  /* 0xff80000030377808 */ /* 0x000fc60001000000 */
[----:B------:R-:W4:Y:S01]  /*2ee0*/  MUFU.TANH R30, R30 ;  /* 0x0000001e001e7308 */ /* 0x000f220000002400 */
[----:B--2---:R-:W-:Y:S02]  /*2ef0*/  FSEL R25, R25, -INF , P5 ;  /* 0xff80000019197808 */ /* 0x004fe40002800000 */
[----:B------:R-:W-:-:S04]  /*2f00*/  ISETP.GT.AND P5, PT, R93, 0x39, PT ;  /* 0x000000395d00780c */ /* 0x000fc80003fa4270 */
[----:B------:R-:W-:Y:S01]  /*2f10*/  FSEL R45, R45, -INF , P5 ;  /* 0xff8000002d2d7808 */ /* 0x000fe20002800000 */
[----:B------:R2:W-:Y:S01]  /*2f20*/  MUFU.TANH R92, R61 ;  /* 0x0000003d005c7308 */ /* 0x0005e20000002400 */
[----:B---3--:R-:W-:-:S07]  /*2f30*/  FSEL R48, R52, -INF , P6 ;  /* 0xff80000034307808 */ /* 0x008fce0003000000 */
[----:B------:R-:W3:Y:S01]  /*2f40*/  MUFU.TANH R29, R29 ;  /* 0x0000001d001d7308 */ /* 0x000ee20000002400 */
[----:B--2---:R-:W-:-:S04]  /*2f50*/  FSEL R61, R35, -INF , P3 ;  /* 0xff800000233d7808 */ /* 0x004fc80001800000 */
[----:B------:R-:W-:-:S03]  /*2f60*/  FMNMX.FTZ R8, R61, R8, !PT ;  /* 0x000000083d087209 */ /* 0x000fc60007810000 */
[----:B------:R-:W2:Y:S01]  /*2f70*/  MUFU.TANH R33, R33 ;  /* 0x0000002100217308 */ /* 0x000ea20000002400 */
[----:B------:R-:W-:Y:S02]  /*2f80*/  FMNMX.FTZ R11, R55, R8, !PT ;  /* 0x00000008370b7209 */ /* 0x000fe40007810000 */
[----:B----4-:R-:W-:Y:S02]  /*2f90*/  FSEL R8, R30, -INF , P4 ;  /* 0xff8000001e087808 */ /* 0x010fe40002000000 */
[----:B------:R-:W-:Y:S02]  /*2fa0*/  FMNMX.FTZ R11, R54, R11, !PT ;  /* 0x0000000b360b7209 */ /* 0x000fe40007810000 */
[----:B------:R-:W-:Y:S01]  /*2fb0*/  ISETP.GT.AND P4, PT, R93, 0x40, PT ;  /* 0x000000405d00780c */ /* 0x000fe20003f84270 */
[----:B------:R-:W4:Y:S01]  /*2fc0*/  MUFU.TANH R34, R34 ;  /* 0x0000002200227308 */ /* 0x000f220000002400 */
[----:B------:R-:W-:Y:S02]  /*2fd0*/  FMNMX.FTZ R14, R48, R11, !PT ;  /* 0x0000000b300e7209 */ /* 0x000fe40007810000 */
[----:B---3--:R-:W-:-:S02]  /*2fe0*/  FSEL R29, R29, -INF , P3 ;  /* 0xff8000001d1d7808 */ /* 0x008fc40001800000 */
[----:B------:R-:W-:Y:S02]  /*2ff0*/  ISETP.GT.AND P3, PT, R93, 0x41, PT ;  /* 0x000000415d00780c */ /* 0x000fe40003f64270 */
[----:B------:R-:W-:Y:S01]  /*3000*/  FSEL R43, R89, -INF , P4 ;  /* 0xff800000592b7808 */ /* 0x000fe20002000000 */
[----:B------:R-:W3:Y:S01]  /*3010*/  MUFU.TANH R36, R36 ;  /* 0x0000002400247308 */ /* 0x000ee20000002400 */
[----:B------:R-:W-:Y:S02]  /*3020*/  FMNMX.FTZ R14, R45, R14, !PT ;  /* 0x0000000e2d0e7209 */ /* 0x000fe40007810000 */
[----:B--2---:R-:W-:Y:S02]  /*3030*/  FSEL R11, R33, -INF , P2 ;  /* 0xff800000210b7808 */ /* 0x004fe40001000000 */
[----:B------:R-:W-:Y:S02]  /*3040*/  ISETP.GT.AND P2, PT, R93, 0x48, PT ;  /* 0x000000485d00780c */ /* 0x000fe40003f44270 */
[----:B------:R-:W-:Y:S01]  /*3050*/  FSEL R44, R90, -INF , P3 ;  /* 0xff8000005a2c7808 */ /* 0x000fe20001800000 */
[----:B------:R-:W2:Y:S01]  /*3060*/  MUFU.TANH R37, R37 ;  /* 0x0000002500257308 */ /* 0x000ea20000002400 */
[----:B------:R-:W-:-:S02]  /*3070*/  FMNMX.FTZ R21, R43, R14, !PT ;  /* 0x0000000e2b157209 */ /* 0x000fc40007810000 */
[----:B----4-:R-:W-:Y:S02]  /*3080*/  FSEL R14, R34, -INF , P1 ;  /* 0xff800000220e7808 */ /* 0x010fe40000800000 */
[----:B------:R-:W-:Y:S02]  /*3090*/  ISETP.GT.AND P1, PT, R93, 0x49, PT ;  /* 0x000000495d00780c */ /* 0x000fe40003f24270 */
[----:B------:R-:W-:Y:S01]  /*30a0*/  FSEL R52, R91, -INF , P2 ;  /* 0xff8000005b347808 */ /* 0x000fe20001000000 */
[----:B------:R-:W4:Y:S01]  /*30b0*/  MUFU.TANH R39, R39 ;  /* 0x0000002700277308 */ /* 0x000f220000002400 */
[----:B------:R-:W-:Y:S02]  /*30c0*/  FMNMX.FTZ R27, R44, R21, !PT ;  /* 0x000000152c1b7209 */ /* 0x000fe40007810000 */
[----:B---3--:R-:W-:Y:S02]  /*30d0*/  FSEL R21, R36, -INF , P6 ;  /* 0xff80000024157808 */ /* 0x008fe40003000000 */
[----:B------:R-:W-:-:S02]  /*30e0*/  ISETP.GT.AND P6, PT, R93, 0x50, PT ;  /* 0x000000505d00780c */ /* 0x000fc40003fc4270 */
        /* <DEDUP_REMOVED lines=10> */
[----:B------:R-:W-:Y:S01]  /*3190*/  FMNMX.FTZ R20, R63, R20, !PT ;  /* 0x000000143f147209 */ /* 0x000fe20007810000 */
[----:B------:R-:W4:Y:S01]  /*31a0*/  MUFU.TANH R68, R68 ;  /* 0x0000004400447308 */ /* 0x000f220000002400 */
[----:B---3--:R-:W-:-:S04]  /*31b0*/  FSEL R39, R65, -INF , P5 ;  /* 0xff80000041277808 */ /* 0x008fc80002800000 */
[----:B------:R-:W-:-:S03]  /*31c0*/  FMNMX.FTZ R31, R39, R20, !PT ;  /* 0x00000014271f7209 */ /* 0x000fc60007810000 */
[----:B------:R-:W3:Y:S01]  /*31d0*/  MUFU.TANH R40, R40 ;  /* 0x0000002800287308 */ /* 0x000ee20000002400 */
[----:B--2---:R-:W-:Y:S02]  /*31e0*/  FSEL R28, R38, -INF , P3 ;  /* 0xff800000261c7808 */ /* 0x004fe40001800000 */
[----:B------:R-:W-:-:S05]  /*31f0*/  ISETP.GT.AND P3, PT, R93, 0x59, PT ;  /* 0x000000595d00780c */ /* 0x000fca0003f64270 */
[----:B------:R-:W2:Y:S01]  /*3200*/  MUFU.TANH R69, R69 ;  /* 0x0000004500457308 */ /* 0x000ea20000002400 */
[----:B----4-:R-:W-:-:S04]  /*3210*/  FSEL R38, R68, -INF , P4 ;  /* 0xff80000044267808 */ /* 0x010fc80002000000 */
[----:B------:R-:W-:-:S03]  /*3220*/  FMNMX.FTZ R33, R38, R31, !PT ;  /* 0x0000001f26217209 */ /* 0x000fc60007810000 */
[----:B------:R-:W4:Y:S01]  /*3230*/  MUFU.TANH R41, R41 ;  /* 0x0000002900297308 */ /* 0x000f220000002400 */
[----:B---3--:R-:W-:Y:S02]  /*3240*/  FSEL R30, R40, -INF , P2 ;  /* 0xff800000281e7808 */ /* 0x008fe40001000000 */
[----:B------:R-:W-:-:S05]  /*3250*/  ISETP.GT.AND P2, PT, R93, 0x60, PT ;  /* 0x000000605d00780c */ /* 0x000fca0003f44270 */
[----:B------:R-:W3:Y:S01]  /*3260*/  MUFU.TANH R72, R72 ;  /* 0x0000004800487308 */ /* 0x000ee20000002400 */
[----:B--2---:R-:W-:-:S04]  /*3270*/  FSEL R40, R69, -INF , P3 ;  /* 0xff80000045287808 */ /* 0x004fc80001800000 */
[----:B------:R-:W-:-:S03]  /*3280*/  FMNMX.FTZ R20, R40, R33, !PT ;  /* 0x0000002128147209 */ /* 0x000fc60007810000 */
[----:B------:R-:W2:Y:S01]  /*3290*/  MUFU.TANH R64, R64 ;  /* 0x0000004000407308 */ /* 0x000ea20000002400 */
[----:B----4-:R-:W-:Y:S02]  /*32a0*/  FSEL R31, R41, -INF , P1 ;  /* 0xff800000291f7808 */ /* 0x010fe40000800000 */
[----:B------:R-:W-:-:S05]  /*32b0*/  ISETP.GT.AND P1, PT, R93, 0x61, PT ;  /* 0x000000615d00780c */ /* 0x000fca0003f24270 */
        /* <DEDUP_REMOVED lines=36> */
[----:B------:R-:W-:Y:S01]  /*3500*/  MUFU.TANH R78, R78 ;  /* 0x0000004e004e7308 */ /* 0x000fe20000002400 */
[----:B---3--:R-:W-:-:S04]  /*3510*/  FSEL R68, R84, -INF , P2 ;  /* 0xff80000054447808 */ /* 0x008fc80001000000 */
[----:B------:R-:W-:-:S03]  /*3520*/  FMNMX.FTZ R20, R68, R71, !PT ;  /* 0x0000004744147209 */ /* 0x000fc60007810000 */
[----:B------:R-:W-:Y:S01]  /*3530*/  MUFU.TANH R79, R79 ;  /* 0x0000004f004f7308 */ /* 0x000fe20000002400 */
[----:B--2---:R-:W-:-:S04]  /*3540*/  FSEL R69, R85, -INF , P1 ;  /* 0xff80000055457808 */ /* 0x004fc80000800000 */
[----:B------:R-:W-:-:S03]  /*3550*/  FMNMX.FTZ R71, R69, R20, !PT ;  /* 0x0000001445477209 */ /* 0x000fc60007810000 */
[----:B------:R-:W2:Y:S02]  /*3560*/  MUFU.TANH R82, R82 ;  /* 0x0000005200527308 */ /* 0x000ea40000002400 */
[----:B------:R-:W3:Y:S06]  /*3570*/  SHFL.BFLY PT, R20, R71, 0x2, 0x1f ;  /* 0x0c401f0047147f89 */ /* 0x000eec00000e0000 */
[----:B------:R-:W-:Y:S08]  /*3580*/  MUFU.TANH R83, R83 ;  /* 0x0000005300537308 */ /* 0x000ff00000002400 */
[----:B------:R-:W-:Y:S01]  /*3590*/  MUFU.TANH R86, R86 ;  /* 0x0000005600567308 */ /* 0x000fe20000002400 */
[----:B---3--:R-:W-:-:S05]  /*35a0*/  FMNMX.FTZ R72, R71, R20, !PT ;  /* 0x0000001447487209 */ /* 0x008fca0007810000 */
[----:B------:R-:W3:Y:S02]  /*35b0*/  SHFL.BFLY PT, R73, R72, 0x1, 0x1f ;  /* 0x0c201f0048497f89 */ /* 0x000ee400000e0000 */
[----:B---3--:R-:W-:Y:S01]  /*35c0*/  FMNMX.FTZ R20, R72, R73, !PT ;  /* 0x0000004948147209 */ /* 0x008fe20007810000 */
[----:B------:R-:W-:Y:S01]  /*35d0*/  IMAD.U32 R73, RZ, RZ, UR10 ;  /* 0x0000000aff497e24 */ /* 0x000fe2000f8e00ff */
[----:B------:R-:W3:Y:S02]  /*35e0*/  MUFU.TANH R72, R87 ;  /* 0x0000005700487308 */ /* 0x000ee40000002400 */
[C---:B------:R-:W-:Y:S01]  /*35f0*/  FSETP.NEU.FTZ.AND P0, PT, R20.reuse, -INF , PT ;  /* 0xff8000001400780b */ /* 0x040fe20003f1d000 */
[----:B------:R-:W-:-:S05]  /*3600*/  FFMA.FTZ R70, R20, R73, -8 ;  /* 0xc100000014467423 */ /* 0x000fca0000010049 */
[----:B------:R-:W-:Y:S02]  /*3610*/  FSEL R70, R70, RZ, P0 ;  /* 0x000000ff46467208 */ /* 0x000fe40000000000 */
[----:B------:R-:W-:-:S03]  /*3620*/  ISETP.NE.AND P0, PT, R88, RZ, PT ;  /* 0x000000ff5800720c */ /* 0x000fc60003f05270 */
[--C-:B------:R-:W-:Y:S01]  /*3630*/  FFMA.FTZ R152, R46, UR10, -R70.reuse ;  /* 0x0000000a2e987c23 */ /* 0x100fe20008010846 */
[----:B------:R-:W-:-:S01]  /*3640*/  FFMA.FTZ R46, R60, UR10, -R70 ;  /* 0x0000000a3c2e7c23 */ /* 0x000fc20008010846 */
[----:B------:R-:W-:Y:S01]  /*3650*/  FMNMX.FTZ R60, R4, R3, !PT ;  /* 0x00000003043c7209 */ /* 0x000fe20007810000 */
[----:B------:R-:W-:-:S01]  /*3660*/  FFMA.FTZ R71, R50, UR10, -R70 ;  /* 0x0000000a32477c23 */ /* 0x000fc20008010846 */
        /* <DEDUP_REMOVED lines=8> */
[----:B--2---:R-:W-:Y:S01]  /*36f0*/  FSEL R45, R82, -INF , P4 ;  /* 0xff800000522d7808 */ /* 0x004fe20002000000 */
[----:B------:R-:W-:-:S01]  /*3700*/  FFMA.FTZ R76, R44, UR10, -R70 ;  /* 0x0000000a2c4c7c23 */ /* 0x000fc20008010846 */
[----:B------:R-:W-:Y:S01]  /*3710*/  FMNMX.FTZ R59, R13, R50, !PT ;  /* 0x000000320d3b7209 */ /* 0x000fe20007810000 */
[----:B------:R-:W-:-:S01]  /*3720*/  FFMA.FTZ R44, R52, UR10, -R70 ;  /* 0x0000000a342c7c23 */ /* 0x000fc20008010846 */
[----:B---3--:R-:W-:Y:S01]  /*3730*/  FSEL R72, R72, -INF , P1 ;  /* 0xff80000048487808 */ /* 0x008fe20000800000 */
[----:B------:R-:W-:-:S01]  /*3740*/  FFMA.FTZ R162, R63, UR10, -R70 ;  /* 0x0000000a3fa27c23 */ /* 0x000fc20008010846 */
[----:B------:R-:W-:Y:S01]  /*3750*/  FMNMX.FTZ R50, R12, R59, !PT ;  /* 0x0000003b0c327209 */ /* 0x000fe20007810000 */
[----:B------:R-:W-:-:S01]  /*3760*/  FFMA.FTZ R59, R58, UR10, -R70 ;  /* 0x0000000a3a3b7c23 */ /* 0x000fc20008010846 */
[--C-:B------:R-:W-:Y:S01]  /*3770*/  FFMA.FTZ R47, R47, UR10, -R70.reuse ;  /* 0x0000000a2f2f7c23 */ /* 0x100fe20008010846 */
[----:B------:R-:W-:-:S01]  /*3780*/  FFMA.FTZ R63, R40, UR10, -R70 ;  /* 0x0000000a283f7c23 */ /* 0x000fc20008010846 */
[----:B------:R-:W-:Y:S01]  /*3790*/  FMNMX.FTZ R50, R7, R50, !PT ;  /* 0x0000003207327209 */ /* 0x000fe20007810000 */
[----:B------:R-:W-:-:S01]  /*37a0*/  FFMA.FTZ R40, R42, UR10, -R70 ;  /* 0x0000000a2a287c23 */ /* 0x000fc20008010846 */
[----:B------:R-:W-:Y:S01]  /*37b0*/  MUFU.EX2 R152, R152 ;  /* 0x0000009800987308 */ /* 0x000fe20000000800 */
[----:B------:R-:W-:-:S01]  /*37c0*/  FFMA.FTZ R51, R51, UR10, -R70 ;  /* 0x0000000a33337c23 */ /* 0x000fc20008010846 */
[----:B------:R-:W-:Y:S01]  /*37d0*/  FMNMX.FTZ R73, R15, R50, !PT ;  /* 0x000000320f497209 */ /* 0x000fe20007810000 */
[----:B------:R-:W-:-:S01]  /*37e0*/  FFMA.FTZ R50, R53, UR10, -R70 ;  /* 0x0000000a35327c23 */ /* 0x000fc20008010846 */
[--C-:B------:R-:W-:Y:S01]  /*37f0*/  FFMA.FTZ R164, R41, UR10, -R70.reuse ;  /* 0x0000000a29a47c23 */ /* 0x100fe20008010846 */
[----:B------:R-:W-:-:S01]  /*3800*/  FFMA.FTZ R41, R64, UR10, -R70 ;  /* 0x0000000a40297c23 */ /* 0x000fc20008010846 */
[----:B------:R-:W-:Y:S01]  /*3810*/  FMNMX.FTZ R58, R26, R73, !PT ;  /* 0x000000491a3a7209 */ /* 0x000fe20007810000 */
[----:B------:R-:W-:-:S01]  /*3820*/  FFMA.FTZ R166, R66, UR10, -R70 ;  /* 0x0000000a42a67c23 */ /* 0x000fc20008010846 */
[----:B------:R-:W2:Y:S01]  /*3830*/  MUFU.EX2 R47, R47 ;  /* 0x0000002f002f7308 */ /* 0x000ea20000000800 */
[----:B------:R-:W-:-:S01]  /*3840*/  FFMA.FTZ R49, R49, UR10, -R70 ;  /* 0x0000000a31317c23 */ /* 0x000fc20008010846 */
[----:B------:R-:W-:Y:S01]  /*3850*/  FMNMX.FTZ R53, R25, R58, !PT ;  /* 0x0000003a19357209 */ /* 0x000fe20007810000 */
[----:B------:R-:W-:-:S01]  /*3860*/  FFMA.FTZ R39, R39, UR10, -R70 ;  /* 0x0000000a27277c23 */ /* 0x000fc20008010846 */
[----:B------:R-:W-:-:S02]  /*3870*/  FFMA.FTZ R38, R38, UR10, -R70 ;  /* 0x0000000a26267c23 */ /* 0x000fc40008010846 */
[----:B------:R-:W-:Y:S02]  /*3880*/  FMNMX.FTZ R58, R8, R53, !PT ;  /* 0x00000035083a7209 */ /* 0x000fe40007810000 */
[----:B------:R-:W3:Y:S02]  /*3890*/  MUFU.EX2 R46, R46 ;  /* 0x0000002e002e7308 */ /* 0x000ee40000000800 */
[----:B------:R-:W-:-:S04]  /*38a0*/  FMNMX.FTZ R58, R29, R58, !PT ;  /* 0x0000003a1d3a7209 */ /* 0x000fc80007810000 */
[----:B------:R-:W-:Y:S02]  /*38b0*/  FMNMX.FTZ R53, R11, R58, !PT ;  /* 0x0000003a0b357209 */ /* 0x000fe40007810000 */
[----:B------:R-:W4:Y:S02]  /*38c0*/  MUFU.EX2 R71, R71 ;  /* 0x0000004700477308 */ /* 0x000f240000000800 */
[----:B------:R-:W-:Y:S01]  /*38d0*/  FMNMX.FTZ R58, R14, R53, !PT ;  /* 0x000000350e3a7209 */ /* 0x000fe20007810000 */
[----:B------:R-:W-:-:S03]  /*38e0*/  FFMA.FTZ R53, R56, UR10, -R70 ;  /* 0x0000000a38357c23 */ /* 0x000fc60008010846 */
[----:B------:R-:W-:Y:S02]  /*38f0*/  FMNMX.FTZ R57, R21, R58, !PT ;  /* 0x0000003a15397209 */ /* 0x000fe40007810000 */
[----:B------:R-:W-:Y:S02]  /*3900*/  MUFU.EX2 R154, R154 ;  /* 0x0000009a009a7308 */ /* 0x000fe40000000800 */
[----:B------:R-:W-:-:S04]  /*3910*/  FMNMX.FTZ R56, R24, R57, !PT ;  /* 0x0000003918387209 */ /* 0x000fc80007810000 */
[----:B------:R-:W-:Y:S01]  /*3920*/  FMNMX.FTZ R57, R27, R56, !PT ;  /* 0x000000381b397209 */ /* 0x000fe20007810000 */
[----:B------:R-:W-:-:S01]  /*3930*/  FFMA.FTZ R56, R61, UR10, -R70 ;  /* 0x0000000a3d387c23 */ /* 0x000fc20008010846 */
        /* <DEDUP_REMOVED lines=9> */
[----:B------:R5:W-:Y:S02]  /*39d0*/  MUFU.EX2 R55, R60 ;  /* 0x0000003c00377308 */ /* 0x000be40000000800 */
[----:B------:R-:W-:Y:S01]  /*39e0*/  FMNMX.FTZ R57, R35, R54, !PT ;  /* 0x0000003623397209 */ /* 0x000fe20007810000 */
[----:B------:R-:W-:Y:S01]  /*39f0*/  FFMA.FTZ R54, R48, UR10, -R70 ;  /* 0x0000000a30367c23 */ /* 0x000fe20008010846 */
[----:B------:R-:W-:Y:S02]  /*3a00*/  FSEL R48, R78, -INF , P6 ;  /* 0xff8000004e307808 */ /* 0x000fe40003000000 */
[----:B------:R-:W-:Y:S02]  /*3a10*/  FMNMX.FTZ R58, R36, R57, !PT ;  /* 0x00000039243a7209 */ /* 0x000fe40007810000 */
[----:B------:R-:W-:Y:S01]  /*3a20*/  FSEL R57, R79, -INF , P5 ;  /* 0xff8000004f397808 */ /* 0x000fe20002800000 */
[----:B------:R-:W-:Y:S01]  /*3a30*/  MUFU.EX2 R156, R156 ;  /* 0x0000009c009c7308 */ /* 0x000fe20000000800 */
[----:B------:R-:W-:-:S04]  /*3a40*/  FMNMX.FTZ R61, R37, R58, !PT ;  /* 0x0000003a253d7209 */ /* 0x000fc80007810000 */
[----:B------:R-:W-:-:S03]  /*3a50*/  FMNMX.FTZ R58, R48, R61, !PT ;  /* 0x0000003d303a7209 */ /* 0x000fc60007810000 */
[----:B------:R0:W-:Y:S01]  /*3a60*/  MUFU.EX2 R61, R74 ;  /* 0x0000004a003d7308 */ /* 0x0001e20000000800 */
[----:B-----5:R-:W-:Y:S02]  /*3a70*/  FMNMX.FTZ R60, R57, R58, !PT ;  /* 0x0000003a393c7209 */ /* 0x020fe40007810000 */
[----:B------:R-:W-:Y:S02]  /*3a80*/  FSEL R58, R83, -INF , P3 ;  /* 0xff800000533a7808 */ /* 0x000fe40001800000 */
[----:B------:R-:W-:Y:S02]  /*3a90*/  FMNMX.FTZ R43, R45, R60, !PT ;  /* 0x0000003c2d2b7209 */ /* 0x000fe40007810000 */
[----:B------:R-:W-:Y:S01]  /*3aa0*/  FSEL R60, R86, -INF , P2 ;  /* 0xff800000563c7808 */ /* 0x000fe20001000000 */
[----:B------:R-:W-:Y:S01]  /*3ab0*/  MUFU.EX2 R53, R53 ;  /* 0x0000003500357308 */ /* 0x000fe20000000800 */
[----:B------:R-:W-:-:S04]  /*3ac0*/  FMNMX.FTZ R43, R58, R43, !PT ;  /* 0x0000002b3a2b7209 */ /* 0x000fc80007810000 */
[----:B------:R-:W-:-:S03]  /*3ad0*/  FMNMX.FTZ R73, R60, R43, !PT ;  /* 0x0000002b3c497209 */ /* 0x000fc60007810000 */
[----:B------:R-:W-:Y:S01]  /*3ae0*/  MUFU.EX2 R49, R49 ;  /* 0x0000003100317308 */ /* 0x000fe20000000800 */
[----:B0-----:R-:W-:Y:S01]  /*3af0*/  FMNMX.FTZ R74, R72, R73, !PT ;  /* 0x00000049484a7209 */ /* 0x001fe20007810000 */
[----:B------:R-:W-:-:S04]  /*3b00*/  FFMA.FTZ R73, R62, UR10, -R70 ;  /* 0x0000000a3e497c23 */ /* 0x000fc80008010846 */
[----:B------:R-:W0:Y:S02]  /*3b10*/  SHFL.BFLY PT, R75, R74, 0x2, 0x1f ;  /* 0x0c401f004a4b7f89 */ /* 0x000e2400000e0000 */
[----:B------:R-:W-:Y:S08]  /*3b20*/  MUFU.EX2 R56, R56 ;  /* 0x0000003800387308 */ /* 0x000ff00000000800 */
[----:B------:R-:W-:Y:S08]  /*3b30*/  MUFU.EX2 R158, R158 ;  /* 0x0000009e009e7308 */ /* 0x000ff00000000800 */
[----:B------:R-:W-:Y:S01]  /*3b40*/  MUFU.EX2 R54, R54 ;  /* 0x0000003600367308 */ /* 0x000fe20000000800 */
[----:B0-----:R-:W-:Y:S01]  /*3b50*/  FMNMX.FTZ R52, R74, R75, !PT ;  /* 0x0000004b4a347209 */ /* 0x001fe20007810000 */
[--C-:B------:R-:W-:Y:S01]  /*3b60*/  FFMA.FTZ R75, R65, UR10, -R70.reuse ;  /* 0x0000000a414b7c23 */ /* 0x100fe20008010846 */
[----:B------:R-:W-:-:S01]  /*3b70*/  FFMA.FTZ R65, R67, UR10, -R70 ;  /* 0x0000000a43417c23 */ /* 0x000fc20008010846 */
[----:B------:R-:W-:-:S04]  /*3b80*/  IMAD.U32 R67, RZ, RZ, UR10 ;  /* 0x0000000aff437e24 */ /* 0x000fc8000f8e00ff */
[----:B------:R-:W-:Y:S01]  /*3b90*/  MUFU.EX2 R160, R160 ;  /* 0x000000a000a07308 */ /* 0x000fe20000000800 */
[----:B------:R-:W0:Y:S07]  /*3ba0*/  SHFL.BFLY PT, R77, R52, 0x1, 0x1f ;  /* 0x0c201f00344d7f89 */ /* 0x000e2e00000e0000 */
[----:B------:R-:W-:Y:S08]  /*3bb0*/  MUFU.EX2 R43, R76 ;  /* 0x0000004c002b7308 */ /* 0x000ff00000000800 */
[----:B------:R-:W-:Y:S08]  /*3bc0*/  MUFU.EX2 R44, R44 ;  /* 0x0000002c002c7308 */ /* 0x000ff00000000800 */
[----:B------:R-:W-:Y:S01]  /*3bd0*/  MUFU.EX2 R73, R73 ;  /* 0x0000004900497308 */ /* 0x000fe20000000800 */
[----:B0-----:R-:W-:Y:S01]  /*3be0*/  FMNMX.FTZ R168, R52, R77, !PT ;  /* 0x0000004d34a87209 */ /* 0x001fe20007810000 */
[----:B------:R-:W-:-:S03]  /*3bf0*/  FFMA.FTZ R52, R68, UR10, -R70 ;  /* 0x0000000a44347c23 */ /* 0x000fc60008010846 */
[C---:B------:R-:W-:Y:S01]  /*3c00*/  FSETP.NEU.FTZ.AND P1, PT, R168.reuse, -INF , PT ;  /* 0xff800000a800780b */ /* 0x040fe20003f3d000 */
[----:B------:R-:W-:-:S01]  /*3c10*/  FFMA.FTZ R62, R168, R67, -8 ;  /* 0xc1000000a83e7423 */ /* 0x000fc20000010043 */
[----:B------:R-:W-:Y:S01]  /*3c20*/  FFMA.FTZ R67, R69, UR10, -R70 ;  /* 0x0000000a45437c23 */ /* 0x000fe20008010846 */
[----:B------:R-:W-:Y:S03]  /*3c30*/  MUFU.EX2 R162, R162 ;  /* 0x000000a200a27308 */ /* 0x000fe60000000800 */
[----:B------:R-:W-:-:S05]  /*3c40*/  FSEL R62, R62, RZ, P1 ;  /* 0x000000ff3e3e7208 */ /* 0x000fca0000800000 */
[--C-:B------:R-:W-:Y:S01]  /*3c50*/  FFMA.FTZ R153, R4, UR10, -R62.reuse ;  /* 0x0000000a04997c23 */ /* 0x100fe2000801083e */
        /* <DEDUP_REMOVED lines=9> */
[----:B--2---:R-:W-:Y:S01]  /*3cf0*/  FADD.FTZ R13, R152, R47 ;  /* 0x0000002f980d7221 */ /* 0x004fe20000010000 */
[----:B------:R-:W-:-:S01]  /*3d00*/  FFMA.FTZ R14, R28, UR10, -R62 ;  /* 0x0000000a1c0e7c23 */ /* 0x000fc2000801083e */
[--C-:B------:R-:W-:Y:S01]  /*3d10*/  FFMA.FTZ R64, R15, UR10, -R62.reuse ;  /* 0x0000000a0f407c23 */ /* 0x100fe2000801083e */
[----:B------:R-:W-:-:S01]  /*3d20*/  FFMA.FTZ R24, R24, UR10, -R62 ;  /* 0x0000000a18187c23 */ /* 0x000fc2000801083e */
[----:B------:R-:W0:Y:S01]  /*3d30*/  MUFU.EX2 R42, R42 ;  /* 0x0000002a002a7308 */ /* 0x000e220000000800 */
[----:B---3--:R-:W-:-:S01]  /*3d40*/  FADD.FTZ R68, R46, R13 ;  /* 0x0000000d2e447221 */ /* 0x008fc20000010000 */
[--C-:B------:R-:W-:Y:S01]  /*3d50*/  FFMA.FTZ R157, R26, UR10, -R62.reuse ;  /* 0x0000000a1a9d7c23 */ /* 0x100fe2000801083e */
[----:B------:R-:W-:-:S01]  /*3d60*/  FFMA.FTZ R12, R25, UR10, -R62 ;  /* 0x0000000a190c7c23 */ /* 0x000fc2000801083e */
[----:B------:R-:W-:Y:S01]  /*3d70*/  FFMA.FTZ R26, R29, UR10, -R62 ;  /* 0x0000000a1d1a7c23 */ /* 0x000fe2000801083e */
[----:B----4-:R-:W-:-:S01]  /*3d80*/  FADD.FTZ R15, R71, R68 ;  /* 0x00000044470f7221 */ /* 0x010fc20000010000 */
[--C-:B------:R-:W-:Y:S01]  /*3d90*/  FFMA.FTZ R163, R32, UR10, -R62.reuse ;  /* 0x0000000a20a37c23 */ /* 0x100fe2000801083e */
[----:B------:R-:W-:-:S01]  /*3da0*/  FFMA.FTZ R159, R11, UR10, -R62 ;  /* 0x0000000a0b9f7c23 */ /* 0x000fc2000801083e */
[----:B------:R-:W2:Y:S01]  /*3db0*/  MUFU.EX2 R3, R3 ;  /* 0x0000000300037308 */ /* 0x000ea20000000800 */
[----:B------:R-:W-:-:S01]  /*3dc0*/  FFMA.FTZ R11, R21, UR10, -R62 ;  /* 0x0000000a150b7c23 */ /* 0x000fc2000801083e */
[--C-:B------:R-:W-:Y:S01]  /*3dd0*/  FFMA.FTZ R161, R27, UR10, -R62.reuse ;  /* 0x0000000a1ba17c23 */ /* 0x100fe2000801083e */
[----:B------:R-:W-:-:S01]  /*3de0*/  FFMA.FTZ R30, R30, UR10, -R62 ;  /* 0x0000000a1e1e7c23 */ /* 0x000fc2000801083e */
[--C-:B------:R-:W-:Y:S01]  /*3df0*/  FFMA.FTZ R31, R31, UR10, -R62.reuse ;  /* 0x0000000a1f1f7c23 */ /* 0x100fe2000801083e */
[----:B------:R-:W-:-:S01]  /*3e00*/  FFMA.FTZ R34, R34, UR10, -R62 ;  /* 0x0000000a22227c23 */ /* 0x000fc2000801083e */
[--C-:B------:R-:W-:Y:S01]  /*3e10*/  FFMA.FTZ R35, R35, UR10, -R62.reuse ;  /* 0x0000000a23237c23 */ /* 0x100fe2000801083e */
[----:B------:R-:W-:-:S01]  /*3e20*/  FFMA.FTZ R36, R36, UR10, -R62 ;  /* 0x0000000a24247c23 */ /* 0x000fc2000801083e */
[----:B------:R-:W3:Y:S01]  /*3e30*/  MUFU.EX2 R4, R4 ;  /* 0x0000000400047308 */ /* 0x000ee20000000800 */
[----:B0-----:R-:W-:-:S01]  /*3e40*/  FADD.FTZ R28, R153, R42 ;  /* 0x0000002a991c7221 */ /* 0x001fc20000010000 */
[--C-:B------:R-:W-:Y:S01]  /*3e50*/  FFMA.FTZ R37, R37, UR10, -R62.reuse ;  /* 0x0000000a25257c23 */ /* 0x100fe2000801083e */
[----:B------:R-:W-:-:S01]  /*3e60*/  FFMA.FTZ R48, R48, UR10, -R62 ;  /* 0x0000000a30307c23 */ /* 0x000fc2000801083e */
[--C-:B------:R-:W-:Y:S01]  /*3e70*/  FFMA.FTZ R57, R57, UR10, -R62.reuse ;  /* 0x0000000a39397c23 */ /* 0x100fe2000801083e */
[----:B------:R-:W-:-:S01]  /*3e80*/  FFMA.FTZ R45, R45, UR10, -R62 ;  /* 0x0000000a2d2d7c23 */ /* 0x000fc2000801083e */
[--C-:B------:R-:W-:Y:S01]  /*3e90*/  FFMA.FTZ R58, R58, UR10, -R62.reuse ;  /* 0x0000000a3a3a7c23 */ /* 0x100fe2000801083e */
[----:B------:R-:W-:-:S01]  /*3ea0*/  FFMA.FTZ R60, R60, UR10, -R62 ;  /* 0x0000000a3c3c7c23 */ /* 0x000fc2000801083e */
[----:B------:R-:W0:Y:S01]  /*3eb0*/  MUFU.EX2 R155, R155 ;  /* 0x0000009b009b7308 */ /* 0x000e220000000800 */
[----:B--2---:R-:W-:-:S01]  /*3ec0*/  FADD.FTZ R13, R3, R28 ;  /* 0x0000001c030d7221 */ /* 0x004fc20000010000 */
[----:B------:R-:W-:Y:S01]  /*3ed0*/  FADD.FTZ R28, R154, R15 ;  /* 0x0000000f9a1c7221 */ /* 0x000fe20000010000 */
[----:B------:R-:W-:-:S03]  /*3ee0*/  F2FP.SATFINITE.E4M3.F32.PACK_AB_MERGE_C R46, R71, R46, RZ ;  /* 0x0000002e472e723e */ /* 0x000fc600048070ff */
[----:B------:R-:W-:Y:S01]  /*3ef0*/  FADD.FTZ R15, R59, R28 ;  /* 0x0000001c3b0f7221 */ /* 0x000fe20000010000 */
[----:B------:R-:W-:Y:S01]  /*3f00*/  F2FP.SATFINITE.E4M3.F32.PACK_AB_MERGE_C R152, R47, R152, R46 ;  /* 0x000000982f98723e */ /* 0x000fe2000480702e */
[----:B------:R-:W2:Y:S02]  /*3f10*/  MUFU.EX2 R10, R10 ;  /* 0x0000000a000a7308 */ /* 0x000ea40000000800 */
[----:B------:R-:W-:-:S01]  /*3f20*/  FADD.FTZ R32, R50, R15 ;  /* 0x0000000f32207221 */ /* 0x000fc20000010000 */
[----:B------:R-:W-:-:S03]  /*3f30*/  F2FP.SATFINITE.E4M3.F32.PACK_AB_MERGE_C R50, R51, R50, RZ ;  /* 0x000000323332723e */ /* 0x000fc600048070ff */
[----:B------:R-:W-:Y:S01]  /*3f40*/  FADD.FTZ R15, R51, R32 ;  /* 0x00000020330f7221 */ /* 0x000fe20000010000 */
[----:B------:R-:W-:Y:S01]  /*3f50*/  F2FP.SATFINITE.E4M3.F32.PACK_AB_MERGE_C R154, R59, R154, R50 ;  /* 0x0000009a3b9a723e */ /* 0x000fe20004807032 */
[----:B------:R-:W4:Y:S02]  /*3f60*/  MUFU.EX2 R7, R7 ;  /* 0x0000000700077308 */ /* 0x000f240000000800 */
[----:B------:R-:W-:-:S04]  /*3f70*/  FADD.FTZ R32, R156, R15 ;  /* 0x0000000f9c207221 */ /* 0x000fc80000010000 */
[----:B------:R-:W-:Y:S02]  /*3f80*/  FADD.FTZ R32, R53, R32 ;  /* 0x0000002035207221 */ /* 0x000fe40000010000 */
[----:B------:R-:W5:Y:S08]  /*3f90*/  MUFU.EX2 R64, R64 ;  /* 0x0000004000407308 */ /* 0x000f700000000800 */
[----:B------:R3:W-:Y:S08]  /*3fa0*/  MUFU.EX2 R66, R24 ;  /* 0x0000001800427308 */ /* 0x0007f00000000800 */
[----:B------:R-:W1:Y:S01]  /*3fb0*/  MUFU.EX2 R157, R157 ;  /* 0x0000009d009d7308 */ /* 0x000e620000000800 */
[----:B---3--:R-:W-:-:S04]  /*3fc0*/  FADD.FTZ R24, R4, R13 ;  /* 0x0000000d04187221 */ /* 0x008fc80000010000 */
[----:B0-----:R-:W-:Y:S01]  /*3fd0*/  FADD.FTZ R13, R155, R24 ;  /* 0x000000189b0d7221 */ /* 0x001fe20000010000 */
[----:B------:R-:W-:-:S01]  /*3fe0*/  FFMA.FTZ R24, R33, UR10, -R62 ;  /* 0x0000000a21187c23 */ /* 0x000fc2000801083e */
[----:B------:R-:W-:Y:S01]  /*3ff0*/  FFMA.FTZ R62, R72, UR10, -R62 ;  /* 0x0000000a483e7c23 */ /* 0x000fe2000801083e */
[----:B------:R-:W0:Y:S01]  /*4000*/  MUFU.EX2 R12, R12 ;  /* 0x0000000c000c7308 */ /* 0x000e220000000800 */
[----:B--2---:R-:W-:-:S04]  /*4010*/  FADD.FTZ R28, R10, R13 ;  /* 0x0000000d0a1c7221 */ /* 0x004fc80000010000 */
[----:B----4-:R-:W-:-:S03]  /*4020*/  FADD.FTZ R13, R7, R28 ;  /* 0x0000001c070d7221 */ /* 0x010fc60000010000 */
[----:B------:R-:W2:Y:S01]  /*4030*/  MUFU.EX2 R9, R9 ;  /* 0x0000000900097308 */ /* 0x000ea20000000800 */
[----:B-----5:R-:W-:-:S01]  /*4040*/  FADD.FTZ R28, R64, R13 ;  /* 0x0000000d401c7221 */ /* 0x020fc20000010000 */
[----:B------:R-:W-:-:S03]  /*4050*/  F2FP.SATFINITE.E4M3.F32.PACK_AB_MERGE_C R64, R64, R7, RZ ;  /* 0x000000074040723e */ /* 0x000fc600048070ff */
[----:B-1----:R-:W-:Y:S01]  /*4060*/  FADD.FTZ R13, R157, R28 ;  /* 0x0000001c9d0d7221 */ /* 0x002fe20000010000 */
[----:B------:R-:W-:Y:S02]  /*4070*/  F2FP.SATFINITE.E4M3.F32.PACK_AB_MERGE_C R155, R10, R155, R64 ;  /* 0x0000009b0a9b723e */ /* 0x000fe40004807040 */
[----:B------:R-:W1:Y:S01]  /*4080*/  MUFU.EX2 R26, R26 ;  /* 0x0000001a001a7308 */ /* 0x000e620000000800 */
[----:B0-----:R-:W-:-:S01]  /*4090*/  FADD.FTZ R28, R12, R13 ;  /* 0x0000000d0c1c7221 */ /* 0x001fc20000010000 */
[----:B------:R-:W-:Y:S01]  /*40a0*/  FADD.FTZ R13, R49, R32 ;  /* 0x00000020310d7221 */ /* 0x000fe20000010000 */
[----:B------:R-:W-:-:S03]  /*40b0*/  F2FP.SATFINITE.E4M3.F32.PACK_AB_MERGE_C R49, R56, R49, RZ ;  /* 0x000000313831723e */ /* 0x000fc600048070ff */
[----:B------:R-:W-:Y:S01]  /*40c0*/  FADD.FTZ R13, R56, R13 ;  /* 0x0000000d380d7221 */ /* 0x000fe20000010000 */
[----:B------:R-:W-:Y:S01]  /*40d0*/  F2FP.SATFINITE.E4M3.F32.PACK_AB_MERGE_C R156, R53, R156, R49 ;  /* 0x0000009c359c723e */ /* 0x000fe20004807031 */
[----:B------:R-:W0:Y:S01]  /*40e0*/  MUFU.EX2 R159, R159 ;  /* 0x0000009f009f7308 */ /* 0x000e220000000800 */
[----:B--2---:R-:W-:-:S01]  /*40f0*/  FADD.FTZ R15, R9, R28 ;  /* 0x0000001c090f7221 */ /* 0x004fc20000010000 */
[----:B------:R-:W-:-:S06]  /*4100*/  FADD.FTZ R32, R158, R13 ;  /* 0x0000000d9e207221 */ /* 0x000fcc0000010000 */
[----:B------:R-:W2:Y:S01]  /*4110*/  MUFU.EX2 R8, R8 ;  /* 0x0000000800087308 */ /* 0x000ea20000000800 */
[----:B-1----:R-:W-:-:S01]  /*4120*/  FADD.FTZ R28, R26, R15 ;  /* 0x0000000f1a1c7221 */ /* 0x002fc20000010000 */
[----:B------:R-:W-:-:S04]  /*4130*/  FADD.FTZ R15, R55, R32 ;  /* 0x00000020370f7221 */ /* 0x000fc80000010000 */
[----:B------:R-:W-:Y:S01]  /*4140*/  FADD.FTZ R32, R54, R15 ;  /* 0x0000000f36207221 */ /* 0x000fe20000010000 */
[----:B------:R-:W-:Y:S01]  /*4150*/  F2FP.SATFINITE.E4M3.F32.PACK_AB_MERGE_C R54, R61, R54, RZ ;  /* 0x000000363d36723e */ /* 0x000fe200048070ff */
[----:B------:R-:W1:Y:S01]  /*4160*/  MUFU.EX2 R11, R11 ;  /* 0x0000000b000b7308 */ /* 0x000e620000000800 */
[----:B0-----:R-:W-:-:S01]  /*4170*/  FADD.FTZ R13, R159, R28 ;  /* 0x0000001c9f0d7221 */ /* 0x001fc20000010000 */
[----:B------:R-:W-:Y:S01]  /*4180*/  FADD.FTZ R15, R61, R32 ;  /* 0x000000203d0f7221 */ /* 0x000fe20000010000 */
[----:B------:R-:W-:-:S03]  /*4190*/  F2FP.SATFINITE.E4M3.F32.PACK_AB_MERGE_C R158, R55, R158, R54 ;  /* 0x0000009e379e723e */ /* 0x000fc60004807036 */
[----:B------:R-:W-:Y:S02]  /*41a0*/  FADD.FTZ R32, R160, R15 ;  /* 0x0000000fa0207221 */ /* 0x000fe40000010000 */
[----:B------:R-:W0:Y:S01]  /*41b0*/  MUFU.EX2 R161, R161 ;  /* 0x000000a100a17308 */ /* 0x000e220000000800 */
[----:B--2---:R-:W-:-:S01]  /*41c0*/  FADD.FTZ R28, R8, R13 ;  /* 0x0000000d081c7221 */ /* 0x004fc20000010000 */
[----:B------:R-:W-:-:S06]  /*41d0*/  FADD.FTZ R15, R43, R32 ;  /* 0x000000202b0f7221 */ /* 0x000fcc0000010000 */
[----:B------:R-:W2:Y:S01]  /*41e0*/  MUFU.EX2 R14, R14 ;  /* 0x0000000e000e7308 */ /* 0x000ea20000000800 */
[----:B-1----:R-:W-:-:S01]  /*41f0*/  FADD.FTZ R13, R11, R28 ;  /* 0x0000001c0b0d7221 */ /* 0x002fc20000010000 */
[----:B------:R-:W-:-:S03]  /*4200*/  F2FP.SATFINITE.E4M3.F32.PACK_AB_MERGE_C R11, R66, R11, RZ ;  /* 0x0000000b420b723e */ /* 0x000fc600048070ff */
[----:B------:R-:W-:Y:S01]  /*4210*/  FADD.FTZ R28, R66, R13 ;  /* 0x0000000d421c7221 */ /* 0x000fe20000010000 */
[----:B------:R-:W-:Y:S02]  /*4220*/  F2FP.SATFINITE.E4M3.F32.PACK_AB_MERGE_C R159, R8, R159, R11 ;  /* 0x0000009f089f723e */ /* 0x000fe4000480700b */
[----:B------:R-:W1:Y:S01]  /*4230*/  MUFU.EX2 R30, R30 ;  /* 0x0000001e001e7308 */ /* 0x000e620000000800 */
[----:B0-----:R-:W-:-:S01]  /*4240*/  FADD.FTZ R13, R161, R28 ;  /* 0x0000001ca10d7221 */ /* 0x001fc20000010000 */
[----:B------:R-:W-:Y:S01]  /*4250*/  FADD.FTZ R28, R44, R15 ;  /* 0x0000000f2c1c7221 */ /* 0x000fe20000010000 */
[----:B------:R-:W-:-:S04]  /*4260*/  F2FP.SATFINITE.E4M3.F32.PACK_AB_MERGE_C R44, R73, R44, RZ ;  /* 0x0000002c492c723e */ /* 0x000fc800048070ff */
[----:B------:R-:W-:Y:S01]  /*4270*/  F2FP.SATFINITE.E4M3.F32.PACK_AB_MERGE_C R160, R43, R160, R44 ;  /* 0x000000a02ba0723e */ /* 0x000fe2000480702c */
[----:B------:R-:W0:Y:S01]  /*4280*/  MUFU.EX2 R31, R31 ;  /* 0x0000001f001f7308 */ /* 0x000e220000000800 */
[----:B--2---:R-:W-:-:S07]  /*4290*/  FADD.FTZ R13, R14, R13 ;  /* 0x0000000d0e0d7221 */ /* 0x004fce0000010000 */
[----:B------:R-:W2:Y:S01]  /*42a0*/  MUFU.EX2 R163, R163 ;  /* 0x000000a300a37308 */ /* 0x000ea20000000800 */
[----:B-1----:R-:W-:-:S01]  /*42b0*/  FADD.FTZ R32, R30, R13 ;  /* 0x0000000d1e207221 */ /* 0x002fc20000010000 */
[----:B------:R-:W-:-:S04]  /*42c0*/  FADD.FTZ R13, R73, R28 ;  /* 0x0000001c490d7221 */ /* 0x000fc80000010000 */
[----:B------:R-:W-:Y:S02]  /*42d0*/  FADD.FTZ R28, R162, R13 ;  /* 0x0000000da21c7221 */ /* 0x000fe40000010000 */
[----:B------:R-:W1:Y:S01]  /*42e0*/  MUFU.EX2 R39, R39 ;  /* 0x0000002700277308 */ /* 0x000e620000000800 */
[----:B0-----:R-:W-:-:S01]  /*42f0*/  FADD.FTZ R32, R31, R32 ;  /* 0x000000201f207221 */ /* 0x001fc20000010000 */
[----:B------:R-:W-:-:S04]  /*4300*/  F2FP.SATFINITE.E4M3.F32.PACK_AB_MERGE_C R30, R31, R30, RZ ;  /* 0x0000001e1f1e723e */ /* 0x000fc800048070ff */
[----:B------:R-:W-:Y:S02]  /*4310*/  F2FP.SATFINITE.E4M3.F32.PACK_AB_MERGE_C R161, R14, R161, R30 ;  /* 0x000000a10ea1723e */ /* 0x000fe4000480701e */
[----:B------:R-:W0:Y:S01]  /*4320*/  MUFU.EX2 R24, R24 ;  /* 0x0000001800187308 */ /* 0x000e220000000800 */
[----:B--2---:R-:W-:-:S07]  /*4330*/  FADD.FTZ R13, R163, R32 ;  /* 0x00000020a30d7221 */ /* 0x004fce0000010000 */
[----:B------:R-:W2:Y:S01]  /*4340*/  MUFU.EX2 R38, R38 ;  /* 0x0000002600267308 */ /* 0x000ea20000000800 */
[----:B-1----:R-:W-:-:S07]  /*4350*/  FADD.FTZ R15, R39, R28 ;  /* 0x0000001c270f7221 */ /* 0x002fce0000010000 */
[----:B------:R-:W1:Y:S01]  /*4360*/  MUFU.EX2 R34, R34 ;  /* 0x0000002200227308 */ /* 0x000e620000000800 */
[----:B0-----:R-:W-:-:S07]  /*4370*/  FADD.FTZ R13, R24, R13 ;  /* 0x0000000d180d7221 */ /* 0x001fce0000010000 */
[----:B------:R-:W0:Y:S01]  /*4380*/  MUFU.EX2 R63, R63 ;  /* 0x0000003f003f7308 */ /* 0x000e220000000800 */
[----:B--2---:R-:W-:-:S07]  /*4390*/  FADD.FTZ R28, R38, R15 ;  /* 0x0000000f261c7221 */ /* 0x004fce0000010000 */
[----:B------:R-:W2:Y:S01]  /*43a0*/  MUFU.EX2 R35, R35 ;  /* 0x0000002300237308 */ /* 0x000ea20000000800 */
[----:B-1----:R-:W-:-:S07]  /*43b0*/  FADD.FTZ R32, R34, R13 ;  /* 0x0000000d22207221 */ /* 0x002fce0000010000 */
[----:B------:R-:W1:Y:S01]  /*43c0*/  MUFU.EX2 R164, R164 ;  /* 0x000000a400a47308 */ /* 0x000e620000000800 */
[----:B0-----:R-:W-:-:S01]  /*43d0*/  FADD.FTZ R13, R63, R28 ;  /* 0x0000001c3f0d7221 */ /* 0x001fc20000010000 */
[----:B------:R-:W-:-:S04]  /*43e0*/  F2FP.SATFINITE.E4M3.F32.PACK_AB_MERGE_C R38, R63, R38, RZ ;  /* 0x000000263f26723e */ /* 0x000fc800048070ff */
[----:B------:R-:W-:Y:S02]  /*43f0*/  F2FP.SATFINITE.E4M3.F32.PACK_AB_MERGE_C R162, R39, R162, R38 ;  /* 0x000000a227a2723e */ /* 0x000fe40004807026 */
[----:B------:R-:W0:Y:S01]  /*4400*/  MUFU.EX2 R36, R36 ;  /* 0x0000002400247308 */ /* 0x000e220000000800 */
[----:B--2---:R-:W-:-:S01]  /*4410*/  FADD.FTZ R15, R35, R32 ;  /* 0x00000020230f7221 */ /* 0x004fc20000010000 */
[----:B------:R-:W-:-:S04]  /*4420*/  F2FP.SATFINITE.E4M3.F32.PACK_AB_MERGE_C R34, R35, R34, RZ ;  /* 0x000000222322723e */ /* 0x000fc800048070ff */
[----:B------:R-:W-:Y:S02]  /*4430*/  F2FP.SATFINITE.E4M3.F32.PACK_AB_MERGE_C R163, R24, R163, R34 ;  /* 0x000000a318a3723e */ /* 0x000fe40004807022 */
[----:B------:R-:W2:Y:S01]  /*4440*/  MUFU.EX2 R37, R37 ;  /* 0x0000002500257308 */ /* 0x000ea20000000800 */
[----:B-1----:R-:W-:-:S01]  /*4450*/  FADD.FTZ R28, R164, R13 ;  /* 0x0000000da41c7221 */ /* 0x002fc20000010000 */
[----:B------:R-:W-:-:S04]  /*4460*/  F2FP.SATFINITE.E4M3.F32.PACK_AB_MERGE_C R13, R4, R3, RZ ;  /* 0x00000003040d723e */ /* 0x000fc800048070ff */
[----:B------:R-:W-:Y:S02]  /*4470*/  F2FP.SATFINITE.E4M3.F32.PACK_AB_MERGE_C R153, R42, R153, R13 ;  /* 0x000000992a99723e */ /* 0x000fe4000480700d */
        /* <DEDUP_REMOVED lines=13> */
[C---:B-1----:R-:W-:Y:S01]  /*4550*/  F2FP.SATFINITE.E4M3.F32.PACK_AB_MERGE_C R40, R75.reuse, R40, RZ ;  /* 0x000000284b28723e */ /* 0x042fe200048070ff */
[----:B------:R-:W-:-:S03]  /*4560*/  FADD.FTZ R75, R75, R4 ;  /* 0x000000044b4b7221 */ /* 0x000fc60000010000 */
[----:B------:R-:W-:-:S03]  /*4570*/  F2FP.SATFINITE.E4M3.F32.PACK_AB_MERGE_C R164, R41, R164, R40 ;  /* 0x000000a429a4723e */ /* 0x000fc60004807028 */
        /* <DEDUP_REMOVED lines=16> */
[C---:B--2---:R-:W-:Y:S01]  /*4680*/  F2FP.SATFINITE.E4M3.F32.PACK_AB_MERGE_C R52, R67.reuse, R52, RZ ;  /* 0x000000344334723e */ /* 0x044fe200048070ff */
[----:B------:R-:W-:-:S03]  /*4690*/  FADD.FTZ R3, R67, R4 ;  /* 0x0000000443037221 */ /* 0x000fc60000010000 */
[----:B------:R-:W-:Y:S02]  /*46a0*/  F2FP.SATFINITE.E4M3.F32.PACK_AB_MERGE_C R166, R65, R166, R52 ;  /* 0x000000a641a6723e */ /* 0x000fe40004807034 */
[C---:B-1----:R-:W-:Y:S01]  /*46b0*/  F2FP.SATFINITE.E4M3.F32.PACK_AB_MERGE_C R60, R7.reuse, R60, RZ ;  /* 0x0000003c073c723e */ /* 0x042fe200048070ff */
[----:B------:R-:W-:-:S03]  /*46c0*/  FADD.FTZ R4, R7, R26 ;  /* 0x0000001a07047221 */ /* 0x000fc60000010000 */
[----:B------:R-:W-:Y:S01]  /*46d0*/  F2FP.SATFINITE.E4M3.F32.PACK_AB_MERGE_C R167, R58, R45, R60 ;  /* 0x0000002d3aa7723e */ /* 0x000fe2000480703c */
[----:B------:R-:W-:Y:S06]  /*46e0*/  @!P0 BRA `(.L_x_221) ;  /* 0x0000000000048947 */ /* 0x000fec0003800000 */
[----:B------:R-:W-:Y:S01]  /*46f0*/  BPT.TRAP 0x1 ;  /* 0x000000040000795c */ /* 0x000fe20000300000 */
.L_x_221:
[----:B------:R0:W1:Y:S01]  /*4700*/  SYNCS.PHASECHK.TRANS64.TRYWAIT P1, [UR55+0x38850], R6 ;  /* 0x03885006ff0075a7 */ /* 0x0000620008020177 */
[----:B------:R-:W-:Y:S05]  /*4710*/  @!P0 BRA `(.L_x_222) ;  /* 0x0000000000048947 */ /* 0x000fea0003800000 */
[----:B------:R-:W-:Y:S01]  /*4720*/  BPT.TRAP 0x1 ;  /* 0x000000040000795c */ /* 0x000fe20000300000 */
.L_x_222:
[----:B-1----:R-:W-:Y:S05]  /*4730*/  @P1 BRA `(.L_x_223) ;  /* 0x0000000000081947 */ /* 0x002fea0003800000 */
[----:B------:R-:W1:Y:S02]  /*4740*/  SYNCS.PHASECHK.TRANS64.TRYWAIT P1, [UR55+0x38850], R6 ;  /* 0x03885006ff0075a7 */ /* 0x000e640008020177 */
[----:B-1----:R-:W-:Y:S05]  /*4750*/  @!P1 BRA `(.L_x_224) ;  /* 0x0000010c00189947 */ /* 0x002fea0003800000 */
.L_x_223:
[----:B------:R2:W-:Y:S01]  /*4760*/  BAR.SYNC.DEFER_BLOCKING R5, 0x100 ;  /* 0x000400050000751d */ /* 0x0005e20000010000 */
[----:B------:R-:W-:-:S04]  /*4770*/  UIADD3 UR51, UR51, 0x400, URZ ;  /* 0x0000040033337890 */ /* 0x000fc8000fffe03f */
[----:B------:R-:W-:Y:S01]  /*4780*/  USHF.R.U32.HI UR51, URZ, 0x4, UR51 ;  /* 0x000000043f337899 */ /* 0x000fe20008011633 */
[----:B------:R-:W-:-:S03]  /*4790*/  UMOV UR7, 0x40000040 ;  /* 0x4000004000077882 */ /* 0x000fc60000000000 */
[----:B------:R-:W-:-:S04]  /*47a0*/  ULOP3.LUT UR51, UR51, 0x3fff, URZ, 0xc0, !UPT ;  /* 0x00003fff33337892 */ /* 0x000fc8000f8ec03f */
[----:B------:R-:W-:-:S04]  /*47b0*/  ULOP3.LUT UR51, UR51, 0x10000, URZ, 0xfc, !UPT ;  /* 0x0001000033337892 */ /* 0x000fc8000f8efc3f */
[----:B------:R-:W-:Y:S01]  /*47c0*/  ULEA UR11, UR44, UR51, 0xb ;  /* 0x000000332c0b7291 */ /* 0x000fe2000f8e583f */
[----:B------:R-:W-:-:S06]  /*47d0*/  WARPGROUP.ARRIVE ;  /* 0x00000000000079c5 */ /* 0x000fcc0000000000 */
[----:B------:R-:W-:Y:S02]  /*47e0*/  UMOV UR6, UR11 ;  /* 0x0000000b00067c82 */ /* 0x000fe40008000000 */
[----:B------:R-:W-:Y:S01]  /*47f0*/  QGMMA.64x256x32.F32.E4M3.E4M3 R24, R152, gdesc[UR4], RZ, !UPT, gsb0 ;  /* 0x03e0000498187df3 */ /* 0x000fe2000c0008ff */
        /* <DEDUP_REMOVED lines=19> */
[----:B--2---:R-:W-:Y:S05]  /*4930*/  @!P0 BRA `(.L_x_225) ;  /* 0x0000000000048947 */ /* 0x004fea0003800000 */
[----:B------:R-:W-:Y:S01]  /*4940*/  BPT.TRAP 0x1 ;  /* 0x000000040000795c */ /* 0x000fe20000300000 */
.L_x_225:
[----:B------:R-:W-:-:S04]  /*4950*/  UIADD3 UR55, UR55, 0x38860, URZ ;  /* 0x0003886037377890 */ /* 0x000fc8000fffe03f */
[----:B------:R-:W-:-:S09]  /*4960*/  UPRMT UR55, UR48, 0x654, UR55 ;  /* 0x0000065430377896 */ /* 0x000fd20008000037 */
[----:B------:R-:W-:Y:S01]  /*4970*/  SYNCS.ARRIVE.TRANS64.RED.A1T0 RZ, [UR55], RZ ;  /* 0x000000ffffff79a7 */ /* 0x000fe20008100437 */
[----:B------:R-:W-:-:S04]  /*4980*/  UIADD3 UR55, UR49, -0x2, URZ ;  /* 0xfffffffe31377890 */ /* 0x000fc8000fffe03f */
[----:B------:R-:W-:-:S06]  /*4990*/  UISETP.GE.AND UP0, UPT, UR55, UR41, UPT ;  /* 0x000000293700728c */ /* 0x000fcc000bf06270 */
[----:B------:R-:W-:-:S13]  /*49a0*/  PLOP3.LUT P1, PT, PT, PT, UP0, 0x80, 0x0 ;  /* 0x000000000000781c */ /* 0x000fda0003f2f008 */
[----:B------:R-:W-:Y:S05]  /*49b0*/  @!P1 BRA `(.L_x_226) ;  /* 0x0000002800bc9947 */ /* 0x000fea0003800000 */
[----:B------:R-:W-:Y:S01]  /*49c0*/  IMAD.MOV.U32 R5, RZ, RZ, R168 ;  /* 0x000000ffff057224 */ /* 0x000fe200078e00a8 */
[----:B------:R-:W-:Y:S01]  /*49d0*/  ULDC UR48, c[0x0][0x988] ;  /* 0x0002620000307ab9 */ /* 0x000fe20000000800 */
[----:B01----:R-:W-:-:S07]  /*49e0*/  IMAD.MOV.U32 R6, RZ, RZ, R20 ;  /* 0x000000ffff067224 */ /* 0x003fce00078e0014 */
.L_x_237:
[----:B------:R-:W-:Y:S01]  /*49f0*/  UIADD3 UR44, UR44, 0x1, URZ ;  /* 0x000000012c2c7890 */ /* 0x000fe2000fffe03f */
[----:B------:R-:W-:Y:S01]  /*4a00*/  UMOV UR6, UR55 ;  /* 0x0000003700067c82 */ /* 0x000fe20008000000 */
[----:B------:R-:W-:Y:S02]  /*4a10*/  UIADD3 UR55, UR55, -0x1, URZ ;  /* 0xffffffff37377890 */ /* 0x000fe4000fffe03f */
[----:B------:R-:W-:-:S04]  /*4a20*/  UISETP.NE.AND UP0, UPT, UR44, 0x2, UPT ;  /* 0x000000022c00788c */ /* 0x000fc8000bf05270 */
[----:B------:R-:W-:Y:S02]  /*4a30*/  USEL UR7, URZ, 0x1, UP0 ;  /* 0x000000013f077887 */ /* 0x000fe40008000000 */
[----:B------:R-:W-:Y:S02]  /*4a40*/  USEL UR44, UR44, URZ, UP0 ;  /* 0x0000003f2c2c7287 */ /* 0x000fe40008000000 */
[----:B------:R-:W-:Y:S02]  /*4a50*/  ULOP3.LUT UR45, UR45, UR7, URZ, 0x3c, !UPT ;  /* 0x000000072d2d7292 */ /* 0x000fe4000f8e3c3f */
[----:B------:R-:W-:Y:S01]  /*4a60*/  UISETP.GT.AND UP0, UPT, UR6, UR41, UPT ;  /* 0x000000290600728c */ /* 0x000fe2000bf04270 */
[----:B------:R-:W-:Y:S10]  /*4a70*/  @!P0 BRA `(.L_x_227) ;  /* 0x0000000000048947 */ /* 0x000ff40003800000 */
[----:B------:R-:W-:Y:S01]  /*4a80*/  BPT.TRAP 0x1 ;  /* 0x000000040000795c */ /* 0x000fe20000300000 */
.L_x_227:
[----:B------:R-:W0:Y:S01]  /*4a90*/  S2UR UR54, SR_CgaCtaId ;  /* 0x00000000003679c3 */ /* 0x000e220000008800 */
[----:B------:R-:W-:Y:S01]  /*4aa0*/  IMAD.U32 R2, RZ, RZ, UR45 ;  /* 0x0000002dff027e24 */ /* 0x000fe2000f8e00ff */
[----:B------:R-:W-:-:S04]  /*4ab0*/  UMOV UR6, 0x400 ;  /* 0x0000040000067882 */ /* 0x000fc80000000000 */
[----:B------:R-:W-:-:S04]  /*4ac0*/  SHF.L.U32 R2, R2, 0x1f, RZ ;  /* 0x0000001f02027819 */ /* 0x000fc800000006ff */
[----:B------:R-:W-:-:S13]  /*4ad0*/  R2UR UR56, R2 ;  /* 0x00000000023872ca */ /* 0x000fda00000e0000 */
[----:B------:R-:W-:Y:S01]  /*4ae0*/  IMAD.U32 R2, RZ, RZ, UR56 ;  /* 0x00000038ff027e24 */ /* 0x000fe2000f8e00ff */
[----:B0-----:R-:W-:-:S04]  /*4af0*/  ULEA UR6, UR54, UR6, 0x18 ;  /* 0x0000000636067291 */ /* 0x001fc8000f8ec03f */
[----:B------:R-:W-:-:S09]  /*4b00*/  ULEA UR49, UR44, UR6, 0x3 ;  /* 0x000000062c317291 */ /* 0x000fd2000f8e183f */
[----:B------:R0:W1:Y:S01]  /*4b10*/  SYNCS.PHASECHK.TRANS64.TRYWAIT P1, [UR49+0x38830], R2 ;  /* 0x03883002ff0075a7 */ /* 0x0000620008020171 */
[----:B------:R-:W-:Y:S05]  /*4b20*/  @!P0 BRA `(.L_x_228) ;  /* 0x0000000000048947 */ /* 0x000fea0003800000 */
[----:B------:R-:W-:Y:S01]  /*4b30*/  BPT.TRAP 0x1 ;  /* 0x000000040000795c */ /* 0x000fe20000300000 */
.L_x_228:
[----:B-1----:R-:W-:Y:S05]  /*4b40*/  @P1 BRA `(.L_x_229) ;  /* 0x00000000000c1947 */ /* 0x002fea0003800000 */
[----:B0-----:R-:W-:-:S04]  /*4b50*/  IMAD.U32 R2, RZ, RZ, UR56 ;  /* 0x00000038ff027e24 */ /* 0x001fc8000f8e00ff */
[----:B------:R-:W0:Y:S02]  /*4b60*/  SYNCS.PHASECHK.TRANS64.TRYWAIT P1, [UR49+0x38830], R2 ;  /* 0x03883002ff0075a7 */ /* 0x000e240008020171 */
[----:B0-----:R-:W-:Y:S05]  /*4b70*/  @!P1 BRA `(.L_x_230) ;  /* 0x0000010800289947 */ /* 0x001fea0003800000 */
.L_x_229:
[----:B------:R-:W-:Y:S01]  /*4b80*/  ULEA UR34, UR44, UR50, 0xb ;  /* 0x000000322c227291 */ /* 0x000fe2000f8e583f */
[----:B------:R-:W-:Y:S01]  /*4b90*/  WARPGROUP.ARRIVE ;  /* 0x00000000000079c5 */ /* 0x000fe20000000000 */
[----:B------:R-:W-:Y:S01]  /*4ba0*/  UMOV UR35, 0x40000040 ;  /* 0x4000004000237882 */ /* 0x000fe20000000000 */
[----:B------:R-:W-:Y:S01]  /*4bb0*/  UMOV UR7, 0x40000040 ;  /* 0x4000004000077882 */ /* 0x000fe20000000000 */
[----:B------:R-:W-:-:S03]  /*4bc0*/  UIADD3 UR6, UR34, 0x2, URZ ;  /* 0x0000000222067890 */ /* 0x000fc6000fffe03f */
[----:B0-----:R-:W0:Y:S01]  /*4bd0*/  S2R R2, SR_TID.X ;  /* 0x0000000000027919 */ /* 0x001e220000002100 */
[----:B------:R-:W-:Y:S01]  /*4be0*/  UIADD3 UR10, UR34, 0x4, URZ ;  /* 0x00000004220a7890 */ /* 0x000fe2000fffe03f */
[----:B------:R-:W-:Y:S01]  /*4bf0*/  UMOV UR11, 0x40000040 ;  /* 0x40000040000b7882 */ /* 0x000fe20000000000 */
        /* <DEDUP_REMOVED lines=11> */
[----:B0-----:R-:W-:-:S04]  /*4cb0*/  SHF.R.U32.HI R2, RZ, 0x7, R2 ;  /* 0x00000007ff027819 */ /* 0x001fc80000011602 */
[----:B------:R-:W-:Y:S01]  /*4cc0*/  IADD3 R2, -R2, 0xb, RZ ;  /* 0x0000000b02027810 */ /* 0x000fe20007ffe1ff */
        /* <DEDUP_REMOVED lines=25> */
.L_x_231:
        /* <DEDUP_REMOVED lines=37> */
[C---:B------:R-:W-:Y:S01]  /*50b0*/  FMUL.FTZ R193, R0.reuse, R213 ;  /* 0x000000d500c17220 */ /* 0x040fe20000410000 */
[----:B------:R-:W2:Y:S01]  /*50c0*/  MUFU.TANH R11, R11 ;  /* 0x0000000b000b7308 */ /* 0x000ea20000002400 */
[----:B---3--:R-:W-:Y:S01]  /*50d0*/  FMNMX.FTZ R20, R9, R20, !PT ;  /* 0x0000001409147209 */ /* 0x008fe20007810000 */
[----:B------:R-:W-:Y:S01]  /*50e0*/  UMOV UR10, UR48 ;  /* 0x00000030000a7c82 */ /* 0x000fe20008000000 */
[C---:B------:R-:W-:Y:S01]  /*50f0*/  FMUL.FTZ R191, R0.reuse, R191 ;  /* 0x000000bf00bf7220 */ /* 0x040fe20000410000 */
[C---:B------:R-:W-:Y:S01]  /*5100*/  FMUL.FTZ R194, R0.reuse, R194 ;  /* 0x000000c200c27220 */ /* 0x040fe20000410000 */
[C---:B------:R-:W-:Y:S01]  /*5110*/  FMUL.FTZ R195, R0.reuse, R195 ;  /* 0x000000c300c37220 */ /* 0x040fe20000410000 */
[C---:B------:R-:W-:Y:S01]  /*5120*/  FMUL.FTZ R198, R0.reuse, R198 ;  /* 0x000000c600c67220 */ /* 0x040fe20000410000 */
[----:B------:R-:W-:Y:S01]  /*5130*/  FMUL.FTZ R199, R0, R199 ;  /* 0x000000c700c77220 */ /* 0x000fe20000410000 */
[----:B------:R-:W3:Y:S01]  /*5140*/  MUFU.TANH R12, R12 ;  /* 0x0000000c000c7308 */ /* 0x000ee20000002400 */
[----:B-1----:R-:W-:Y:S01]  /*5150*/  FMNMX.FTZ R20, R10, R20, !PT ;  /* 0x000000140a147209 */ /* 0x002fe20007810000 */
[C---:B------:R-:W-:Y:S01]  /*5160*/  FMUL.FTZ R202, R0.reuse, R202 ;  /* 0x000000ca00ca7220 */ /* 0x040fe20000410000 */
[C---:B------:R-:W-:Y:S01]  /*5170*/  FMUL.FTZ R203, R0.reuse, R203 ;  /* 0x000000cb00cb7220 */ /* 0x040fe20000410000 */
[C---:B------:R-:W-:Y:S01]  /*5180*/  FMUL.FTZ R206, R0.reuse, R206 ;  /* 0x000000ce00ce7220 */ /* 0x040fe20000410000 */
[C---:B------:R-:W-:Y:S01]  /*5190*/  FMUL.FTZ R207, R0.reuse, R207 ;  /* 0x000000cf00cf7220 */ /* 0x040fe20000410000 */
[C---:B------:R-:W-:Y:S01]  /*51a0*/  FMUL.FTZ R210, R0.reuse, R210 ;  /* 0x000000d200d27220 */ /* 0x040fe20000410000 */
[C---:B------:R-:W-:Y:S01]  /*51b0*/  FMUL.FTZ R211, R0.reuse, R211 ;  /* 0x000000d300d37220 */ /* 0x040fe20000410000 */
[----:B------:R-:W1:Y:S01]  /*51c0*/  MUFU.TANH R13, R13 ;  /* 0x0000000d000d7308 */ /* 0x000e620000002400 */
[----:B--2---:R-:W-:Y:S01]  /*51d0*/  FMNMX.FTZ R20, R11, R20, !PT ;  /* 0x000000140b147209 */ /* 0x004fe20007810000 */
[C---:B------:R-:W-:Y:S01]  /*51e0*/  FMUL.FTZ R214, R0.reuse, R214 ;  /* 0x000000d600d67220 */ /* 0x040fe20000410000 */
[----:B------:R-:W-:Y:S01]  /*51f0*/  FMUL.FTZ R215, R0, R215 ;  /* 0x000000d700d77220 */ /* 0x000fe20000410000 */
[----:B------:R-:W-:-:S04]  /*5200*/  UIADD3 UR6, UR49, 0x38840, URZ ;  /* 0x0003884031067890 */ /* 0x000fc8000fffe03f */
[----:B------:R-:W2:Y:S01]  /*5210*/  MUFU.TANH R14, R14 ;  /* 0x0000000e000e7308 */ /* 0x000ea20000002400 */
[----:B---3--:R-:W-:Y:S01]  /*5220*/  FMNMX.FTZ R20, R12, R20, !PT ;  /* 0x000000140c147209 */ /* 0x008fe20007810000 */
[----:B------:R-:W-:-:S06]  /*5230*/  UPRMT UR6, UR54, 0x654, UR6 ;  /* 0x0000065436067896 */ /* 0x000fcc0008000006 */
[----:B------:R-:W3:Y:S01]  /*5240*/  MUFU.TANH R15, R15 ;  /* 0x0000000f000f7308 */ /* 0x000ee20000002400 */
[----:B-1----:R-:W-:Y:S02]  /*5250*/  FMNMX.FTZ R20, R13, R20, !PT ;  /* 0x000000140d147209 */ /* 0x002fe40007810000 */
[----:B------:R-:W-:Y:S05]  /*5260*/  SYNCS.ARRIVE.TRANS64.RED.A1T0 RZ, [UR6], RZ ;  /* 0x000000ffffff79a7 */ /* 0x000fea0008100406 */
        /* <DEDUP_REMOVED lines=45> */
[----:B---3--:R-:W-:-:S04]  /*5540*/  FMNMX.FTZ R20, R189, R20, !PT ;  /* 0x00000014bd147209 */ /* 0x008fc80007810000 */
[----:B-1----:R-:W-:-:S04]  /*5550*/  FMNMX.FTZ R20, R192, R20, !PT ;  /* 0x00000014c0147209 */ /* 0x002fc80007810000 */
[----:B--2---:R-:W-:-:S05]  /*5560*/  FMNMX.FTZ R20, R193, R20, !PT ;  /* 0x00000014c1147209 */ /* 0x004fca0007810000 */
[----:B------:R-:W1:Y:S02]  /*5570*/  SHFL.BFLY PT, R196, R20, 0x2, 0x1f ;  /* 0x0c401f0014c47f89 */ /* 0x000e6400000e0000 */
[----:B-1----:R-:W-:-:S05]  /*5580*/  FMNMX.FTZ R20, R20, R196, !PT ;  /* 0x000000c414147209 */ /* 0x002fca0007810000 */
[----:B------:R-:W1:Y:S02]  /*5590*/  SHFL.BFLY PT, R196, R20, 0x1, 0x1f ;  /* 0x0c201f0014c47f89 */ /* 0x000e6400000e0000 */
[----:B-1----:R-:W-:Y:S01]  /*55a0*/  FMNMX.FTZ R20, R20, R196, !PT ;  /* 0x000000c414147209 */ /* 0x002fe20007810000 */
[----:B------:R-:W-:-:S04]  /*55b0*/  IMAD.U32 R196, RZ, RZ, UR10 ;  /* 0x0000000affc47e24 */ /* 0x000fc8000f8e00ff */
[C---:B------:R-:W-:Y:S01]  /*55c0*/  FADD.FTZ R197, -R20.reuse, R6 ;  /* 0x0000000614c57221 */ /* 0x040fe20000010100 */
[----:B------:R-:W-:-:S03]  /*55d0*/  FFMA.FTZ R6, R20, R196, -8 ;  /* 0xc100000014067423 */ /* 0x000fc600000100c4 */
        /* <DEDUP_REMOVED lines=12> */
[--C-:B------:R-:W-:Y:S01]  /*56a0*/  FFMA.FTZ R21, R21, UR10, -R6.reuse ;  /* 0x0000000a15157c23 */ /* 0x100fe20008010806 */
[----:B------:R-:W-:-:S01]  /*56b0*/  FFMA.FTZ R153, R153, UR10, -R6 ;  /* 0x0000000a99997c23 */ /* 0x000fc20008010806 */
[----:B------:R-:W1:Y:S01]  /*56c0*/  MUFU.EX2 R7, R7 ;  /* 0x0000000700077308 */ /* 0x000e620000000800 */
[----:B------:R-:W-:-:S01]  /*56d0*/  FFMA.FTZ R156, R156, UR10, -R6 ;  /* 0x0000000a9c9c7c23 */ /* 0x000fc20008010806 */
[--C-:B------:R-:W-:Y:S01]  /*56e0*/  FFMA.FTZ R157, R157, UR10, -R6.reuse ;  /* 0x0000000a9d9d7c23 */ /* 0x100fe20008010806 */
[----:B------:R-:W-:-:S01]  /*56f0*/  FFMA.FTZ R160, R160, UR10, -R6 ;  /* 0x0000000aa0a07c23 */ /* 0x000fc20008010806 */
[--C-:B------:R-:W-:Y:S01]  /*5700*/  FFMA.FTZ R161, R161, UR10, -R6.reuse ;  /* 0x0000000aa1a17c23 */ /* 0x100fe20008010806 */
[----:B------:R-:W-:-:S01]  /*5710*/  FFMA.FTZ R164, R164, UR10, -R6 ;  /* 0x0000000aa4a47c23 */ /* 0x000fc20008010806 */
        /* <DEDUP_REMOVED lines=11> */
[----:B-1----:R-:W-:-:S01]  /*57d0*/  FFMA.FTZ R3, R196, R3, R7 ;  /* 0x00000003c4037223 */ /* 0x002fc20000010007 */
[--C-:B------:R-:W-:Y:S01]  /*57e0*/  FFMA.FTZ R184, R184, UR10, -R6.reuse ;  /* 0x0000000ab8b87c23 */ /* 0x100fe20008010806 */
[----:B------:R-:W-:-:S01]  /*57f0*/  FFMA.FTZ R185, R185, UR10, -R6 ;  /* 0x0000000ab9b97c23 */ /* 0x000fc20008010806 */
[--C-:B------:R-:W-:Y:S01]  /*5800*/  FFMA.FTZ R188, R188, UR10, -R6.reuse ;  /* 0x0000000abcbc7c23 */ /* 0x100fe20008010806 */
[----:B------:R-:W-:-:S01]  /*5810*/  FFMA.FTZ R189, R189, UR10, -R6 ;  /* 0x0000000abdbd7c23 */ /* 0x000fc20008010806 */
[--C-:B------:R-:W-:Y:S01]  /*5820*/  FFMA.FTZ R192, R192, UR10, -R6.reuse ;  /* 0x0000000ac0c07c23 */ /* 0x100fe20008010806 */
[----:B------:R-:W-:-:S01]  /*5830*/  FFMA.FTZ R6, R193, UR10, -R6 ;  /* 0x0000000ac1067c23 */ /* 0x000fc20008010806 */
        /* <DEDUP_REMOVED lines=8> */
[----:B------:R-:W-:Y:S01]  /*58c0*/  MUFU.EX2 R204, R197 ;  /* 0x000000c500cc7308 */ /* 0x000fe20000000800 */
[----:B---3--:R-:W-:-:S01]  /*58d0*/  FADD.FTZ R3, R9, R3 ;  /* 0x0000000309037221 */ /* 0x008fc20000010000 */
[-C--:B------:R-:W-:Y:S01]  /*58e0*/  FMUL.FTZ R36, R36, R196.reuse ;  /* 0x000000c424247220 */ /* 0x080fe20000410000 */
[-C--:B------:R-:W-:Y:S01]  /*58f0*/  FMUL.FTZ R37, R37, R196.reuse ;  /* 0x000000c425257220 */ /* 0x080fe20000410000 */
[-C--:B------:R-:W-:Y:S01]  /*5900*/  FMUL.FTZ R40, R40, R196.reuse ;  /* 0x000000c428287220 */ /* 0x080fe20000410000 */
[-C--:B------:R-:W-:Y:S01]  /*5910*/  FMUL.FTZ R41, R41, R196.reuse ;  /* 0x000000c429297220 */ /* 0x080fe20000410000 */
[-C--:B------:R-:W-:Y:S01]  /*5920*/  FMUL.FTZ R44, R44, R196.reuse ;  /* 0x000000c42c2c7220 */ /* 0x080fe20000410000 */
[----:B------:R-:W-:Y:S01]  /*5930*/  FMUL.FTZ R45, R45, R196 ;  /* 0x000000c42d2d7220 */ /* 0x000fe20000410000 */
[----:B------:R-:W-:Y:S01]  /*5940*/  MUFU.EX2 R197, R157 ;  /* 0x0000009d00c57308 */ /* 0x000fe20000000800 */
[C---:B-1----:R-:W-:Y:S01]  /*5950*/  F2FP.SATFINITE.E4M3.F32.PACK_AB_MERGE_C R9, R10.reuse, R9, RZ ;  /* 0x000000090a09723e */ /* 0x042fe200048070ff */
[----:B------:R-:W-:Y:S01]  /*5960*/  FADD.FTZ R3, R10, R3 ;  /* 0x000000030a037221 */ /* 0x000fe20000010000 */
[C---:B------:R-:W-:Y:S01]  /*5970*/  FMUL.FTZ R10, R0.reuse, R159 ;  /* 0x0000009f000a7220 */ /* 0x040fe20000410000 */
[----:B------:R-:W-:Y:S01]  /*5980*/  FMUL.FTZ R159, R0, R167 ;  /* 0x000000a7009f7220 */ /* 0x000fe20000410000 */
[----:B------:R-:W-:Y:S01]  /*5990*/  F2FP.SATFINITE.E4M3.F32.PACK_AB_MERGE_C R152, R8, R7, R9 ;  /* 0x000000070898723e */ /* 0x000fe20004807009 */
[C---:B------:R-:W-:Y:S01]  /*59a0*/  FMUL.FTZ R7, R0.reuse, R154 ;  /* 0x0000009a00077220 */ /* 0x040fe20000410000 */
[C---:B------:R-:W-:Y:S01]  /*59b0*/  FMUL.FTZ R8, R0.reuse, R155 ;  /* 0x0000009b00087220 */ /* 0x040fe20000410000 */
[C---:B------:R-:W-:Y:S01]  /*59c0*/  FMUL.FTZ R9, R0.reuse, R158 ;  /* 0x0000009e00097220 */ /* 0x040fe20000410000 */
[C---:B------:R-:W-:Y:S01]  /*59d0*/  FMUL.FTZ R154, R0.reuse, R162 ;  /* 0x000000a2009a7220 */ /* 0x040fe20000410000 */
        /* <DEDUP_REMOVED lines=14> */
[----:B------:R-:W-:Y:S01]  /*5ac0*/  FMUL.FTZ R182, R0, R190 ;  /* 0x000000be00b67220 */ /* 0x000fe20000410000 */
[-C--:B------:R-:W-:Y:S01]  /*5ad0*/  FMUL.FTZ R48, R48, R196.reuse ;  /* 0x000000c430307220 */ /* 0x080fe20000410000 */
[----:B------:R-:W2:Y:S01]  /*5ae0*/  MUFU.TANH R8, R8 ;  /* 0x0000000800087308 */ /* 0x000ea20000002400 */
[-C--:B------:R-:W-:Y:S01]  /*5af0*/  FMUL.FTZ R49, R49, R196.reuse ;  /* 0x000000c431317220 */ /* 0x080fe20000410000 */
[-C--:B------:R-:W-:Y:S01]  /*5b00*/  FMUL.FTZ R52, R52, R196.reuse ;  /* 0x000000c434347220 */ /* 0x080fe20000410000 */
[-C--:B------:R-:W-:Y:S01]  /*5b10*/  FMUL.FTZ R53, R53, R196.reuse ;  /* 0x000000c435357220 */ /* 0x080fe20000410000 */
[-C--:B------:R-:W-:Y:S01]  /*5b20*/  FMUL.FTZ R56, R56, R196.reuse ;  /* 0x000000c438387220 */ /* 0x080fe20000410000 */
[-C--:B------:R-:W-:Y:S01]  /*5b30*/  FMUL.FTZ R57, R57, R196.reuse ;  /* 0x000000c439397220 */ /* 0x080fe20000410000 */
[-C--:B------:R-:W-:Y:S01]  /*5b40*/  FMUL.FTZ R60, R60, R196.reuse ;  /* 0x000000c43c3c7220 */ /* 0x080fe20000410000 */
[-C--:B------:R-:W-:Y:S01]  /*5b50*/  FMUL.FTZ R61, R61, R196.reuse ;  /* 0x000000c43d3d7220 */ /* 0x080fe20000410000 */
[----:B------:R-:W3:Y:S01]  /*5b60*/  MUFU.TANH R9, R9 ;  /* 0x0000000900097308 */ /* 0x000ee20000002400 */
[----:B-1----:R-:W-:Y:S01]  /*5b70*/  FMNMX.FTZ R183, R7, R5, !PT ;  /* 0x0000000507b77209 */ /* 0x002fe20007810000 */
[-C--:B------:R-:W-:Y:S01]  /*5b80*/  FMUL.FTZ R64, R64, R196.reuse ;  /* 0x000000c440407220 */ /* 0x080fe20000410000 */
[-C--:B------:R-:W-:Y:S01]  /*5b90*/  FMUL.FTZ R65, R65, R196.reuse ;  /* 0x000000c441417220 */ /* 0x080fe20000410000 */
[-C--:B------:R-:W-:Y:S01]  /*5ba0*/  FMUL.FTZ R68, R68, R196.reuse ;  /* 0x000000c444447220 */ /* 0x080fe20000410000 */
[-C--:B------:R-:W-:Y:S01]  /*5bb0*/  FMUL.FTZ R69, R69, R196.reuse ;  /* 0x000000c445457220 */ /* 0x080fe20000410000 */
[-C--:B------:R-:W-:Y:S01]  /*5bc0*/  FMUL.FTZ R72, R72, R196.reuse ;  /* 0x000000c448487220 */ /* 0x080fe20000410000 */
[-C--:B------:R-:W-:Y:S01]  /*5bd0*/  FMUL.FTZ R73, R73, R196.reuse ;  /* 0x000000c449497220 */ /* 0x080fe20000410000 */
[----:B------:R-:W1:Y:S01]  /*5be0*/  MUFU.TANH R154, R154 ;  /* 0x0000009a009a7308 */ /* 0x000e620000002400 */
[----:B--2---:R-:W-:Y:S01]  /*5bf0*/  FMNMX.FTZ R183, R8, R183, !PT ;  /* 0x000000b708b77209 */ /* 0x004fe20007810000 */
[-C--:B------:R-:W-:Y:S01]  /*5c00*/  FMUL.FTZ R76, R76, R196.reuse ;  /* 0x000000c44c4c7220 */ /* 0x080fe20000410000 */
[-C--:B------:R-:W-:Y:S01]  /*5c10*/  FMUL.FTZ R77, R77, R196.reuse ;  /* 0x000000c44d4d7220 */ /* 0x080fe20000410000 */
[-C--:B------:R-:W-:Y:S01]  /*5c20*/  FMUL.FTZ R80, R80, R196.reuse ;  /* 0x000000c450507220 */ /* 0x080fe20000410000 */
[-C--:B------:R-:W-:Y:S01]  /*5c30*/  FMUL.FTZ R81, R81, R196.reuse ;  /* 0x000000c451517220 */ /* 0x080fe20000410000 */
[-C--:B------:R-:W-:Y:S01]  /*5c40*/  FMUL.FTZ R84, R84, R196.reuse ;  /* 0x000000c454547220 */ /* 0x080fe20000410000 */
[-C--:B------:R-:W-:Y:S01]  /*5c50*/  FMUL.FTZ R85, R85, R196.reuse ;  /* 0x000000c455557220 */ /* 0x080fe20000410000 */
[----:B------:R-:W2:Y:S01]  /*5c60*/  MUFU.TANH R155, R155 ;  /* 0x0000009b009b7308 */ /* 0x000ea20000002400 */
[----:B---3--:R-:W-:Y:S01]  /*5c70*/  FMNMX.FTZ R186, R9, R183, !PT ;  /* 0x000000b709ba7209 */ /* 0x008fe20007810000 */
[-C--:B------:R-:W-:Y:S01]  /*5c80*/  FMUL.FTZ R88, R88, R196.reuse ;  /* 0x000000c458587220 */ /* 0x080fe20000410000 */
[-C--:B------:R-:W-:Y:S01]  /*5c90*/  FMUL.FTZ R89, R89, R196.reuse ;  /* 0x000000c459597220 */ /* 0x080fe20000410000 */
[----:B------:R-:W-:Y:S01]  /*5ca0*/  FMUL.FTZ R92, R92, R196 ;  /* 0x000000c45c5c7220 */ /* 0x000fe20000410000 */
[----:B------:R-:W-:Y:S01]  /*5cb0*/  FMNMX.FTZ R186, R10, R186, !PT ;  /* 0x000000ba0aba7209 */ /* 0x000fe20007810000 */
[-C--:B------:R-:W-:Y:S01]  /*5cc0*/  FMUL.FTZ R93, R93, R196.reuse ;  /* 0x000000c45d5d7220 */ /* 0x080fe20000410000 */
[----:B------:R-:W-:Y:S01]  /*5cd0*/  FMUL.FTZ R96, R96, R196 ;  /* 0x000000c460607220 */ /* 0x000fe20000410000 */
        /* <DEDUP_REMOVED lines=20> */
[-C--:B------:R-:W-:Y:S01]  /*5e20*/  FMUL.FTZ R125, R125, R196.reuse ;  /* 0x000000c47d7d7220 */ /* 0x080fe20000410000 */
[-C--:B------:R-:W-:Y:S01]  /*5e30*/  FMUL.FTZ R128, R128, R196.reuse ;  /* 0x000000c480807220 */ /* 0x080fe20000410000 */
        /* <DEDUP_REMOVED lines=11> */
[-C--:B------:R-:W-:Y:S01]  /*5ef0*/  FMUL.FTZ R145, R145, R196.reuse ;  /* 0x000000c491917220 */ /* 0x080fe20000410000 */
[-C--:B------:R-:W-:Y:S01]  /*5f00*/  FMUL.FTZ R148, R148, R196.reuse ;  /* 0x000000c494947220 */ /* 0x080fe20000410000 */
[----:B------:R-:W-:-:S05]  /*5f10*/  FMUL.FTZ R149, R149, R196 ;  /* 0x000000c495957220 */ /* 0x000fca0000410000 */
[----:B------:R-:W4:Y:S08]  /*5f20*/  MUFU.TANH R167, R167 ;  /* 0x000000a700a77308 */ /* 0x000f300000002400 */
[----:B------:R-:W5:Y:S08]  /*5f30*/  MUFU.TANH R170, R170 ;  /* 0x000000aa00aa7308 */ /* 0x000f700000002400 */
[----:B------:R2:W-:Y:S08]  /*5f40*/  MUFU.TANH R183, R191 ;  /* 0x000000bf00b77308 */ /* 0x0005f00000002400 */
[----:B------:R-:W0:Y:S01]  /*5f50*/  MUFU.TANH R171, R171 ;  /* 0x000000ab00ab7308 */ /* 0x000e220000002400 */
[----:B--2---:R-:W-:-:S04]  /*5f60*/  FMNMX.FTZ R191, R162, R190, !PT ;  /* 0x000000bea2bf7209 */ /* 0x004fc80007810000 */
[----:B---3--:R-:W-:-:S03]  /*5f70*/  FMNMX.FTZ R191, R163, R191, !PT ;  /* 0x000000bfa3bf7209 */ /* 0x008fc60007810000 */
[----:B------:R-:W2:Y:S01]  /*5f80*/  MUFU.TANH R174, R174 ;  /* 0x000000ae00ae7308 */ /* 0x000ea20000002400 */
[----:B-1----:R-:W-:-:S04]  /*5f90*/  FMNMX.FTZ R193, R166, R191, !PT ;  /* 0x000000bfa6c17209 */ /* 0x002fc80007810000 */
[----:B----4-:R-:W-:-:S03]  /*5fa0*/  FMNMX.FTZ R193, R167, R193, !PT ;  /* 0x000000c1a7c17209 */ /* 0x010fc60007810000 */
[----:B------:R-:W1:Y:S08]  /*5fb0*/  MUFU.TANH R175, R175 ;  /* 0x000000af00af7308 */ /* 0x000e700000002400 */
[----:B------:R-:W3:Y:S08]  /*5fc0*/  MUFU.TANH R178, R178 ;  /* 0x000000b200b27308 */ /* 0x000ef00000002400 */
[----:B------:R5:W-:Y:S08]  /*5fd0*/  MUFU.TANH R186, R194 ;  /* 0x000000c200ba7308 */ /* 0x000bf00000002400 */
[----:B------:R-:W4:Y:S01]  /*5fe0*/  MUFU.TANH R179, R179 ;  /* 0x000000b300b37308 */ /* 0x000f220000002400 */
[----:B-----5:R-:W-:-:S04]  /*5ff0*/  FMNMX.FTZ R194, R170, R193, !PT ;  /* 0x000000c1aac27209 */ /* 0x020fc80007810000 */
[----:B0-----:R-:W-:-:S03]  /*6000*/  FMNMX.FTZ R194, R171, R194, !PT ;  /* 0x000000c2abc27209 */ /* 0x001fc60007810000 */
[----:B------:R-:W0:Y:S08]  /*6010*/  MUFU.TANH R182, R182 ;  /* 0x000000b600b67308 */ /* 0x000e300000002400 */
[----:B------:R2:W5:Y:S08]  /*6020*/  MUFU.TANH R187, R195 ;  /* 0x000000c300bb7308 */ /* 0x0005700000002400 */
[----:B------:R3:W5:Y:S01]  /*6030*/  MUFU.TANH R190, R198 ;  /* 0x000000c600be7308 */ /* 0x0007620000002400 */
[----:B--2---:R-:W-:-:S04]  /*6040*/  FMNMX.FTZ R195, R174, R194, !PT ;  /* 0x000000c2aec37209 */ /* 0x004fc80007810000 */
[----:B-1----:R-:W-:-:S03]  /*6050*/  FMNMX.FTZ R195, R175, R195, !PT ;  /* 0x000000c3afc37209 */ /* 0x002fc60007810000 */
[----:B------:R0:W1:Y:S01]  /*6060*/  MUFU.TANH R191, R199 ;  /* 0x000000c700bf7308 */ /* 0x0000620000002400 */
[----:B---3--:R-:W-:-:S04]  /*6070*/  FMNMX.FTZ R198, R178, R195, !PT ;  /* 0x000000c3b2c67209 */ /* 0x008fc80007810000 */
[----:B----4-:R-:W-:-:S03]  /*6080*/  FMNMX.FTZ R198, R179, R198, !PT ;  /* 0x000000c6b3c67209 */ /* 0x010fc60007810000 */
[----:B------:R-:W2:Y:S01]  /*6090*/  MUFU.TANH R193, R202 ;  /* 0x000000ca00c17308 */ /* 0x000ea20000002400 */
[----:B0-----:R-:W-:-:S04]  /*60a0*/  FMNMX.FTZ R199, R182, R198, !PT ;  /* 0x000000c6b6c77209 */ /* 0x001fc80007810000 */
[----:B------:R-:W-:-:S03]  /*60b0*/  FMNMX.FTZ R199, R183, R199, !PT ;  /* 0x000000c7b7c77209 */ /* 0x000fc60007810000 */
[----:B------:R-:W0:Y:S01]  /*60c0*/  MUFU.TANH R194, R203 ;  /* 0x000000cb00c27308 */ /* 0x000e220000002400 */
[----:B------:R-:W-:-:S04]  /*60d0*/  FMNMX.FTZ R200, R186, R199, !PT ;  /* 0x000000c7bac87209 */ /* 0x000fc80007810000 */
[----:B-----5:R-:W-:-:S03]  /*60e0*/  FMNMX.FTZ R200, R187, R200, !PT ;  /* 0x000000c8bbc87209 */ /* 0x020fc60007810000 */
[----:B------:R-:W3:Y:S01]  /*60f0*/  MUFU.TANH R195, R206 ;  /* 0x000000ce00c37308 */ /* 0x000ee20000002400 */
[----:B------:R-:W-:-:S04]  /*6100*/  FMNMX.FTZ R201, R190, R200, !PT ;  /* 0x000000c8bec97209 */ /* 0x000fc80007810000 */
[----:B-1----:R-:W-:-:S03]  /*6110*/  FMNMX.FTZ R201, R191, R201, !PT ;  /* 0x000000c9bfc97209 */ /* 0x002fc60007810000 */
[----:B------:R-:W1:Y:S01]  /*6120*/  MUFU.TANH R198, R207 ;  /* 0x000000cf00c67308 */ /* 0x000e620000002400 */
[----:B--2---:R-:W-:-:S04]  /*6130*/  FMNMX.FTZ R202, R193, R201, !PT ;  /* 0x000000c9c1ca7209 */ /* 0x004fc80007810000 */
[----:B0-----:R-:W-:-:S03]  /*6140*/  FMNMX.FTZ R202, R194, R202, !PT ;  /* 0x000000cac2ca7209 */ /* 0x001fc60007810000 */
[----:B------:R-:W0:Y:S01]  /*6150*/  MUFU.TANH R199, R210 ;  /* 0x000000d200c77308 */ /* 0x000e220000002400 */
[----:B---3--:R-:W-:-:S07]  /*6160*/  FMNMX.FTZ R203, R195, R202, !PT ;  /* 0x000000cac3cb7209 */ /* 0x008fce0007810000 */
[----:B------:R-:W2:Y:S01]  /*6170*/  MUFU.TANH R200, R211 ;  /* 0x000000d300c87308 */ /* 0x000ea20000002400 */
[----:B-1----:R-:W-:-:S07]  /*6180*/  FMNMX.FTZ R203, R198, R203, !PT ;  /* 0x000000cbc6cb7209 */ /* 0x002fce0007810000 */
[----:B------:R-:W1:Y:S01]  /*6190*/  MUFU.TANH R201, R214 ;  /* 0x000000d600c97308 */ /* 0x000e620000002400 */
[----:B0-----:R-:W-:-:S07]  /*61a0*/  FMNMX.FTZ R203, R199, R203, !PT ;  /* 0x000000cbc7cb7209 */ /* 0x001fce0007810000 */
[----:B------:R-:W0:Y:S01]  /*61b0*/  MUFU.TANH R202, R215 ;  /* 0x000000d700ca7308 */ /* 0x000e220000002400 */
[----:B--2---:R-:W-:-:S07]  /*61c0*/  FMNMX.FTZ R203, R200, R203, !PT ;  /* 0x000000cbc8cb7209 */ /* 0x004fce0007810000 */
[----:B------:R-:W2:Y:S01]  /*61d0*/  MUFU.EX2 R11, R11 ;  /* 0x0000000b000b7308 */ /* 0x000ea20000000800 */
[----:B-1----:R-:W-:-:S07]  /*61e0*/  FMNMX.FTZ R203, R201, R203, !PT ;  /* 0x000000cbc9cb7209 */ /* 0x002fce0007810000 */
[----:B------:R-:W1:Y:S01]  /*61f0*/  MUFU.EX2 R12, R12 ;  /* 0x0000000c000c7308 */ /* 0x000e620000000800 */
[----:B0-----:R-:W-:-:S05]  /*6200*/  FMNMX.FTZ R205, R202, R203, !PT ;  /* 0x000000cbcacd7209 */ /* 0x001fca0007810000 */
[----:B------:R-:W0:Y:S02]  /*6210*/  SHFL.BFLY PT, R206, R205, 0x2, 0x1f ;  /* 0x0c401f00cdce7f89 */ /* 0x000e2400000e0000 */
[----:B------:R-:W-:Y:S01]  /*6220*/  MUFU.EX2 R203, R14 ;  /* 0x0000000e00cb7308 */ /* 0x000fe20000000800 */
[----:B--2---:R-:W-:-:S07]  /*6230*/  FADD.FTZ R3, R11, R3 ;  /* 0x000000030b037221 */ /* 0x004fce0000010000 */
[----:B------:R-:W-:Y:S01]  /*6240*/  MUFU.EX2 R14, R156 ;  /* 0x0000009c000e7308 */ /* 0x000fe20000000800 */
[----:B-1----:R-:W-:-:S07]  /*6250*/  FADD.FTZ R3, R12, R3 ;  /* 0x000000030c037221 */ /* 0x002fce0000010000 */
[----:B------:R-:W-:Y:S01]  /*6260*/  MUFU.EX2 R156, R168 ;  /* 0x000000a8009c7308 */ /* 0x000fe20000000800 */
[----:B0-----:R-:W-:-:S07]  /*6270*/  FMNMX.FTZ R205, R205, R206, !PT ;  /* 0x000000cecdcd7209 */ /* 0x001fce0007810000 */
[----:B------:R-:W0:Y:S01]  /*6280*/  MUFU.EX2 R13, R13 ;  /* 0x0000000d000d7308 */ /* 0x000e220000000800 */
[----:B------:R-:W1:Y:S07]  /*6290*/  SHFL.BFLY PT, R206, R205, 0x1, 0x1f ;  /* 0x0c201f00cdce7f89 */ /* 0x000e6e00000e0000 */
[----:B------:R-:W2:Y:S08]  /*62a0*/  MUFU.EX2 R15, R15 ;  /* 0x0000000f000f7308 */ /* 0x000eb00000000800 */
[----:B------:R-:W3:Y:S01]  /*62b0*/  MUFU.EX2 R21, R21 ;  /* 0x0000001500157308 */ /* 0x000ee20000000800 */
[----:B0-----:R-:W-:-:S01]  /*62c0*/  FADD.FTZ R3, R13, R3 ;  /* 0x000000030d037221 */ /* 0x001fc20000010000 */
[----:B------:R-:W-:-:S03]  /*62d0*/  F2FP.SATFINITE.E4M3.F32.PACK_AB_MERGE_C R13, R203, R13, RZ ;  /* 0x0000000dcb0d723e */ /* 0x000fc600048070ff */
[----:B------:R-:W-:-:S03]  /*62e0*/  FADD.FTZ R3, R203, R3 ;  /* 0x00000003cb037221 */ /* 0x000fc60000010000 */
[----:B------:R-:W-:Y:S01]  /*62f0*/  MUFU.EX2 R153, R153 ;  /* 0x0000009900997308 */ /* 0x000fe20000000800 */
[----:B--2---:R-:W-:-:S01]  /*6300*/  FADD.FTZ R3, R15, R3 ;  /* 0x000000030f037221 */ /* 0x004fc20000010000 */
[----:B-1----:R-:W-:Y:S01]  /*6310*/  FMNMX.FTZ R168, R205, R206, !PT ;  /* 0x000000cecda87209 */ /* 0x002fe20007810000 */
[----:B------:R-:W-:-:S04]  /*6320*/  IMAD.U32 R205, RZ, RZ, UR10 ;  /* 0x0000000affcd7e24 */ /* 0x000fc8000f8e00ff */
[C---:B------:R-:W-:Y:S01]  /*6330*/  FADD.FTZ R157, -R168.reuse, R5 ;  /* 0x00000005a89d7221 */ /* 0x040fe20000010100 */
[----:B------:R-:W-:-:S01]  /*6340*/  FFMA.FTZ R5, R168, R205, -8 ;  /* 0xc1000000a8057423 */ /* 0x000fc200000100cd */
[----:B---3--:R-:W-:Y:S01]  /*6350*/  FADD.FTZ R3, R21, R3 ;  /* 0x0000000315037221 */ /* 0x008fe20000010000 */
[----:B------:R-:W-:Y:S01]  /*6360*/  MUFU.EX2 R160, R160 ;  /* 0x000000a000a07308 */ /* 0x000fe20000000800 */
[----:B------:R-:W-:Y:S01]  /*6370*/  FMUL.FTZ R157, R157, UR10 ;  /* 0x0000000a9d9d7c20 */ /* 0x000fe20008410000 */
        /* <DEDUP_REMOVED lines=14> */
[----:B------:R-:W0:Y:S01]  /*6460*/  MUFU.EX2 R7, R7 ;  /* 0x0000000700077308 */ /* 0x000e220000000800 */
        /* <DEDUP_REMOVED lines=19> */
[----:B------:R-:W-:Y:S01]  /*65a0*/  FFMA.FTZ R5, R202, UR10, -R5 ;  /* 0x0000000aca057c23 */ /* 0x000fe20008010805 */
[----:B------:R-:W-:Y:S01]  /*65b0*/  MUFU.EX2 R10, R10 ;  /* 0x0000000a000a7308 */ /* 0x000fe20000000800 */
[----:B0-----:R-:W-:-:S01]  /*65c0*/  FFMA.FTZ R4, R157, R4, R7 ;  /* 0x000000049d047223 */ /* 0x001fc20000010007 */
[----:B------:R-:W-:Y:S01]  /*65d0*/  FADD.FTZ R3, R204, R3 ;  /* 0x00000003cc037221 */ /* 0x000fe20000010000 */
[----:B------:R-:W-:Y:S01]  /*65e0*/  F2FP.SATFINITE.E4M3.F32.PACK_AB_MERGE_C R204, R153, R204, RZ ;  /* 0x000000cc99cc723e */ /* 0x000fe200048070ff */
[----:B------:R-:W-:Y:S01]  /*65f0*/  FMUL.FTZ R26, R26, R157 ;  /* 0x0000009d1a1a7220 */ /* 0x000fe20000410000 */
[----:B-1----:R-:W-:-:S01]  /*6600*/  FADD.FTZ R4, R8, R4 ;  /* 0x0000000408047221 */ /* 0x002fc20000010000 */
[----:B------:R-:W-:Y:S01]  /*6610*/  FADD.FTZ R3, R153, R3 ;  /* 0x0000000399037221 */ /* 0x000fe20000010000 */
[-C--:B------:R-:W-:Y:S01]  /*6620*/  FMUL.FTZ R27, R27, R157.reuse ;  /* 0x0000009d1b1b7220 */ /* 0x080fe20000410000 */
[----:B------:R-:W0:Y:S01]  /*6630*/  MUFU.EX2 R202, R9 ;  /* 0x0000000900ca7308 */ /* 0x000e220000000800 */
[-C--:B------:R-:W-:Y:S01]  /*6640*/  FMUL.FTZ R30, R30, R157.reuse ;  /* 0x0000009d1e1e7220 */ /* 0x080fe20000410000 */
[----:B------:R-:W-:Y:S01]  /*6650*/  FADD.FTZ R3, R14, R3 ;  /* 0x000000030e037221 */ /* 0x000fe20000010000 */
[-C--:B------:R-:W-:Y:S01]  /*6660*/  FMUL.FTZ R31, R31, R157.reuse ;  /* 0x0000009d1f1f7220 */ /* 0x080fe20000410000 */
[-C--:B------:R-:W-:Y:S01]  /*6670*/  FMUL.FTZ R34, R34, R157.reuse ;  /* 0x0000009d22227220 */ /* 0x080fe20000410000 */
[-C--:B------:R-:W-:Y:S01]  /*6680*/  FMUL.FTZ R35, R35, R157.reuse ;  /* 0x0000009d23237220 */ /* 0x080fe20000410000 */
[----:B------:R-:W-:Y:S01]  /*6690*/  FADD.FTZ R3, R197, R3 ;  /* 0x00000003c5037221 */ /* 0x000fe20000010000 */
[-C--:B------:R-:W-:Y:S01]  /*66a0*/  FMUL.FTZ R38, R38, R157.reuse ;  /* 0x0000009d26267220 */ /* 0x080fe20000410000 */
[----:B------:R-:W1:Y:S01]  /*66b0*/  MUFU.EX2 R9, R154 ;  /* 0x0000009a00097308 */ /* 0x000e620000000800 */
[-C--:B------:R-:W-:Y:S01]  /*66c0*/  FMUL.FTZ R39, R39, R157.reuse ;  /* 0x0000009d27277220 */ /* 0x080fe20000410000 */
[----:B------:R-:W-:Y:S01]  /*66d0*/  FADD.FTZ R3, R160, R3 ;  /* 0x00000003a0037221 */ /* 0x000fe20000010000 */
        /* <DEDUP_REMOVED lines=11> */
[----:B------:R-:W-:Y:S01]  /*6790*/  F2FP.SATFINITE.E4M3.F32.PACK_AB_MERGE_C R10, R10, R202, RZ ;  /* 0x000000ca0a0a723e */ /* 0x000fe200048070ff */
        /* <DEDUP_REMOVED lines=27> */
[----:B------:R-:W-:Y:S01]  /*6950*/  F2FP.SATFINITE.E4M3.F32.PACK_AB_MERGE_C R158, R159, R158, RZ ;  /* 0x0000009e9f9e723e */ /* 0x000fe200048070ff */
[-C--:B------:R-:W-:Y:S01]  /*6960*/  FMUL.FTZ R95, R95, R157.reuse ;  /* 0x0000009d5f5f7220 */ /* 0x080fe20000410000 */
[-C--:B------:R-:W-:Y:S01]  /*6970*/  FMUL.FTZ R98, R98, R157.reuse ;  /* 0x0000009d62627220 */ /* 0x080fe20000410000 */
[----:B------:R-:W-:Y:S01]  /*6980*/  FMUL.FTZ R99, R99, R157 ;  /* 0x0000009d63637220 */ /* 0x000fe20000410000 */
[----:B------:R-:W-:Y:S01]  /*6990*/  F2FP.SATFINITE.E4M3.F32.PACK_AB_MERGE_C R155, R155, R9, R158 ;  /* 0x000000099b9b723e */ /* 0x000fe2000480709e */
        /* <DEDUP_REMOVED lines=27> */
[----:B------:R-:W-:Y:S01]  /*6b50*/  F2FP.SATFINITE.E4M3.F32.PACK_AB_MERGE_C R166, R167, R166, RZ ;  /* 0x000000a6a7a6723e */ /* 0x000fe200048070ff */
        /* <DEDUP_REMOVED lines=8> */
[----:B------:R-:W-:Y:S01]  /*6be0*/  FMUL.FTZ R151, R151, R157 ;  /* 0x0000009d97977220 */ /* 0x000fe20000410000 */
[----:B------:R-:W-:-:S02]  /*6bf0*/  F2FP.SATFINITE.E4M3.F32.PACK_AB_MERGE_C R157, R163, R162, R166 ;  /* 0x000000a2a39d723e */ /* 0x000fc400048070a6 */
[----:B------:R-:W-:Y:S02]  /*6c00*/  F2FP.SATFINITE.E4M3.F32.PACK_AB_MERGE_C R154, R12, R11, R13 ;  /* 0x0000000b0c9a723e */ /* 0x000fe4000480700d */
[----:B------:R-:W0:Y:S01]  /*6c10*/  MUFU.EX2 R161, R161 ;  /* 0x000000a100a17308 */ /* 0x000e220000000800 */
[----:B-1----:R-:W-:-:S07]  /*6c20*/  FADD.FTZ R4, R171, R4 ;  /* 0x00000004ab047221 */ /* 0x002fce0000010000 */
[----:B------:R-:W1:Y:S01]  /*6c30*/  MUFU.EX2 R175, R175 ;  /* 0x000000af00af7308 */ /* 0x000e620000000800 */
[----:B--2---:R-:W-:-:S07]  /*6c40*/  FADD.FTZ R4, R174, R4 ;  /* 0x00000004ae047221 */ /* 0x004fce0000010000 */
[----:B------:R-:W2:Y:S01]  /*6c50*/  MUFU.EX2 R164, R164 ;  /* 0x000000a400a47308 */ /* 0x000ea20000000800 */
[----:B0-----:R-:W-:-:S01]  /*6c60*/  FADD.FTZ R3, R161, R3 ;  /* 0x00000003a1037221 */ /* 0x001fc20000010000 */
[----:B------:R-:W-:-:S04]  /*6c70*/  F2FP.SATFINITE.E4M3.F32.PACK_AB_MERGE_C R160, R161, R160, RZ ;  /* 0x000000a0a1a0723e */ /* 0x000fc800048070ff */
[----:B------:R-:W-:Y:S02]  /*6c80*/  F2FP.SATFINITE.E4M3.F32.PACK_AB_MERGE_C R158, R197, R14, R160 ;  /* 0x0000000ec59e723e */ /* 0x000fe400048070a0 */
[----:B------:R-:W0:Y:S01]  /*6c90*/  MUFU.EX2 R178, R178 ;  /* 0x000000b200b27308 */ /* 0x000e220000000800 */
[----:B-1----:R-:W-:-:S01]  /*6ca0*/  FADD.FTZ R4, R175, R4 ;  /* 0x00000004af047221 */ /* 0x002fc20000010000 */
[----:B------:R-:W-:-:S04]  /*6cb0*/  F2FP.SATFINITE.E4M3.F32.PACK_AB_MERGE_C R159, R175, R174, RZ ;  /* 0x000000aeaf9f723e */ /* 0x000fc800048070ff */
[----:B------:R-:W-:Y:S02]  /*6cc0*/  F2FP.SATFINITE.E4M3.F32.PACK_AB_MERGE_C R159, R171, R170, R159 ;  /* 0x000000aaab9f723e */ /* 0x000fe4000480709f */
[----:B------:R-:W1:Y:S01]  /*6cd0*/  MUFU.EX2 R165, R165 ;  /* 0x000000a500a57308 */ /* 0x000e620000000800 */
[----:B--2---:R-:W-:-:S07]  /*6ce0*/  FADD.FTZ R3, R164, R3 ;  /* 0x00000003a4037221 */ /* 0x004fce0000010000 */
[----:B------:R-:W2:Y:S01]  /*6cf0*/  MUFU.EX2 R179, R179 ;  /* 0x000000b300b37308 */ /* 0x000ea20000000800 */
[----:B0-----:R-:W-:-:S07]  /*6d00*/  FADD.FTZ R4, R178, R4 ;  /* 0x00000004b2047221 */ /* 0x001fce0000010000 */
[----:B------:R-:W0:Y:S01]  /*6d10*/  MUFU.EX2 R182, R182 ;  /* 0x000000b600b67308 */ /* 0x000e220000000800 */
[----:B-1----:R-:W-:-:S04]  /*6d20*/  FADD.FTZ R3, R165, R3 ;  /* 0x00000003a5037221 */ /* 0x002fc80000010000 */
[----:B------:R-:W-:-:S03]  /*6d30*/  FADD.FTZ R3, R156, R3 ;  /* 0x000000039c037221 */ /* 0x000fc60000010000 */
[----:B------:R-:W1:Y:S01]  /*6d40*/  MUFU.EX2 R169, R169 ;  /* 0x000000a900a97308 */ /* 0x000e620000000800 */
[----:B--2---:R-:W-:-:S07]  /*6d50*/  FADD.FTZ R4, R179, R4 ;  /* 0x00000004b3047221 */ /* 0x004fce0000010000 */
        /* <DEDUP_REMOVED lines=59> */
[----:B------:R2:W3:Y:S01]  /*7110*/  MUFU.EX2 R4, R5 ;  /* 0x0000000500047308 */ /* 0x0004e20000000800 */
[----:B0-----:R-:W-:-:S01]  /*7120*/  FADD.FTZ R3, R6, R3 ;  /* 0x0000000306037221 */ /* 0x001fc20000010000 */
[----:B------:R-:W-:-:S04]  /*7130*/  F2FP.SATFINITE.E4M3.F32.PACK_AB_MERGE_C R6, R6, R192, RZ ;  /* 0x000000c00606723e */ /* 0x000fc800048070ff */
[----:B------:R-:W-:Y:S01]  /*7140*/  F2FP.SATFINITE.E4M3.F32.PACK_AB_MERGE_C R166, R189, R188, R6 ;  /* 0x000000bcbda6723e */ /* 0x000fe20004807006 */
[----:B-1----:R-:W-:-:S01]  /*7150*/  FADD.FTZ R153, R201, R153 ;  /* 0x00000099c9997221 */ /* 0x002fc20000010000 */
[----:B--2---:R-:W-:-:S04]  /*7160*/  F2FP.SATFINITE.E4M3.F32.PACK_AB_MERGE_C R5, R198, R195, RZ ;  /* 0x000000c3c605723e */ /* 0x004fc800048070ff */
[----:B------:R-:W-:Y:S02]  /*7170*/  F2FP.SATFINITE.E4M3.F32.PACK_AB_MERGE_C R165, R194, R193, R5 ;  /* 0x000000c1c2a5723e */ /* 0x000fe40004807005 */
[C---:B---3--:R-:W-:Y:S01]  /*7180*/  F2FP.SATFINITE.E4M3.F32.PACK_AB_MERGE_C R167, R4.reuse, R201, RZ ;  /* 0x000000c904a7723e */ /* 0x048fe200048070ff */
[----:B------:R-:W-:Y:S01]  /*7190*/  FADD.FTZ R4, R4, R153 ;  /* 0x0000009904047221 */ /* 0x000fe20000010000 */
[----:B------:R-:W-:Y:S02]  /*71a0*/  F2FP.SATFINITE.E4M3.F32.PACK_AB_MERGE_C R153, R8, R7, R10 ;  /* 0x000000070899723e */ /* 0x000fe4000480700a */
[----:B------:R-:W-:Y:S01]  /*71b0*/  F2FP.SATFINITE.E4M3.F32.PACK_AB_MERGE_C R167, R200, R199, R167 ;  /* 0x000000c7c8a7723e */ /* 0x000fe200048070a7 */
[----:B------:R-:W-:Y:S06]  /*71c0*/  @!P0 BRA `(.L_x_232) ;  /* 0x0000000000048947 */ /* 0x000fec0003800000 */
[----:B------:R-:W-:Y:S01]  /*71d0*/  BPT.TRAP 0x1 ;  /* 0x000000040000795c */ /* 0x000fe20000300000 */
.L_x_232:
[----:B------:R-:W-:-:S04]  /*71e0*/  IMAD.U32 R5, RZ, RZ, UR56 ;  /* 0x00000038ff057e24 */ /* 0x000fc8000f8e00ff */
[----:B------:R0:W1:Y:S01]  /*71f0*/  SYNCS.PHASECHK.TRANS64.TRYWAIT P1, [UR49+0x38850], R5 ;  /* 0x03885005ff0075a7 */ /* 0x0000620008020171 */
[----:B------:R-:W-:Y:S05]  /*7200*/  @!P0 BRA `(.L_x_233) ;  /* 0x0000000000048947 */ /* 0x000fea0003800000 */
[----:B------:R-:W-:Y:S01]  /*7210*/  BPT.TRAP 0x1 ;  /* 0x000000040000795c */ /* 0x000fe20000300000 */
.L_x_233:
[----:B-1----:R-:W-:Y:S05]  /*7220*/  @P1 BRA `(.L_x_234) ;  /* 0x00000000000c1947 */ /* 0x002fea0003800000 */
[----:B0-----:R-:W-:-:S04]  /*7230*/  IMAD.U32 R5, RZ, RZ, UR56 ;  /* 0x00000038ff057e24 */ /* 0x001fc8000f8e00ff */
[----:B------:R-:W0:Y:S02]  /*7240*/  SYNCS.PHASECHK.TRANS64.TRYWAIT P1, [UR49+0x38850], R5 ;  /* 0x03885005ff0075a7 */ /* 0x000e240008020171 */
[----:B0-----:R-:W-:Y:S05]  /*7250*/  @!P1 BRA `(.L_x_235) ;  /* 0x000000e0008c9947 */ /* 0x001fea0003800000 */
.L_x_234:
[----:B0-----:R-:W0:Y:S01]  /*7260*/  S2R R5, SR_TID.X ;  /* 0x0000000000057919 */ /* 0x001e220000002100 */
[----:B------:R-:W-:Y:S01]  /*7270*/  ULEA UR11, UR44, UR51, 0xb ;  /* 0x000000332c0b7291 */ /* 0x000fe2000f8e583f */
[----:B------:R-:W-:-:S06]  /*7280*/  UMOV UR7, 0x40000040 ;  /* 0x4000004000077882 */ /* 0x000fcc0000000000 */
[----:B------:R-:W-:Y:S01]  /*7290*/  UMOV UR6, UR11 ;  /* 0x0000000b00067c82 */ /* 0x000fe20008000000 */
[----:B0-----:R-:W-:-:S05]  /*72a0*/  SHF.R.U32.HI R5, RZ, 0x7, R5 ;  /* 0x00000007ff057819 */ /* 0x001fca0000011605 */
[----:B------:R-:W-:-:S05]  /*72b0*/  VIADD R5, R5, 0x8 ;  /* 0x0000000805057836 */ /* 0x000fca0000000000 */
[----:B------:R0:W-:Y:S06]  /*72c0*/  BAR.SYNC.DEFER_BLOCKING R5, 0x100 ;  /* 0x000400050000751d */ /* 0x0001ec0000010000 */
        /* <DEDUP_REMOVED lines=21> */
[----:B0-----:R-:W-:Y:S05]  /*7420*/  @!P0 BRA `(.L_x_236) ;  /* 0x0000000000048947 */ /* 0x001fea0003800000 */
[----:B------:R-:W-:Y:S01]  /*7430*/  BPT.TRAP 0x1 ;  /* 0x000000040000795c */ /* 0x000fe20000300000 */
.L_x_236:
[----:B------:R-:W-:Y:S01]  /*7440*/  UIADD3 UR49, UR49, 0x38860, URZ ;  /* 0x0003886031317890 */ /* 0x000fe2000fffe03f */
[----:B------:R-:W-:Y:S01]  /*7450*/  PLOP3.LUT P1, PT, PT, PT, UP0, 0x80, 0x0 ;  /* 0x000000000000781c */ /* 0x000fe20003f2f008 */
[----:B------:R-:W-:Y:S02]  /*7460*/  IMAD.MOV.U32 R5, RZ, RZ, R168 ;  /* 0x000000ffff057224 */ /* 0x000fe400078e00a8 */
[----:B------:R-:W-:Y:S01]  /*7470*/  UPRMT UR49, UR54, 0x654, UR49 ;  /* 0x0000065436317896 */ /* 0x000fe20008000031 */
[----:B------:R-:W-:-:S08]  /*7480*/  IMAD.MOV.U32 R6, RZ, RZ, R20 ;  /* 0x000000ffff067224 */ /* 0x000fd000078e0014 */
[----:B------:R-:W-:Y:S01]  /*7490*/  SYNCS.ARRIVE.TRANS64.RED.A1T0 RZ, [UR49], RZ ;  /* 0x000000ffffff79a7 */ /* 0x000fe20008100431 */
[----:B------:R-:W-:Y:S05]  /*74a0*/  @P1 BRA `(.L_x_237) ;  /* 0xffffffd400501947 */ /* 0x000fea000383ffff */
.L_x_226:
[----:B------:R-:W-:Y:S01]  /*74b0*/  ULDC.64 UR4, c[0x0][0x9a0] ;  /* 0x0002680000047ab9 */ /* 0x000fe20000000a00 */
[----:B------:R-:W-:Y:S01]  /*74c0*/  IMAD.MOV.U32 R5, RZ, RZ, 0x3f800000 ;  /* 0x3f800000ff057424 */ /* 0x000fe200078e00ff */
[----:B------:R2:W-:Y:S08]  /*74d0*/  BAR.ARV R2, 0x100 ;  /* 0x000400020000751d */ /* 0x0005f00000002000 */
[----:B------:R-:W-:Y:S06]  /*74e0*/  BAR.ARV 0x8, 0x180 ;  /* 0x0206000000007b1d */ /* 0x000fec0000002000 */
[----:B------:R-:W-:-:S04]  /*74f0*/  ISETP.NE.U32.AND P0, PT, RZ, UR4, PT ;  /* 0x00000004ff007c0c */ /* 0x000fc8000bf05070 */
[----:B------:R-:W-:-:S13]  /*7500*/  ISETP.NE.AND.EX P0, PT, RZ, UR5, PT, P0 ;  /* 0x00000005ff007c0c */ /* 0x000fda000bf05300 */
[----:B01----:R-:W0:Y:S08]  /*7510*/  @P0 LDC.64 R6, c[0x0][0x9c8] ;  /* 0x00027200ff060b82 */ /* 0x003e300000000a00 */
[----:B------:R-:W1:Y:S01]  /*7520*/  @P0 LDC.64 R8, c[0x0][0x9d0] ;  /* 0x00027400ff080b82 */ /* 0x000e620000000a00 */
[C---:B0-----:R-:W-:Y:S02]  /*7530*/  @P0 IMAD R0, R6.reuse, UR37, RZ ;  /* 0x0000002506000c24 */ /* 0x041fe4000f8e02ff */
[----:B------:R-:W-:-:S04]  /*7540*/  @P0 IMAD.WIDE.U32 R10, R6, UR36, RZ ;  /* 0x00000024060a0c25 */ /* 0x000fc8000f8e00ff */
[----:B------:R-:W-:Y:S02]  /*7550*/  @P0 IMAD R7, R7, UR36, R0 ;  /* 0x0000002407070c24 */ /* 0x000fe4000f8e0200 */
[----:B------:R-:W-:Y:S02]  /*7560*/  @P0 IMAD.MOV.U32 R6, RZ, RZ, R10 ;  /* 0x000000ffff060224 */ /* 0x000fe400078e000a */
[----:B------:R-:W-:Y:S02]  /*7570*/  @P0 IMAD.IADD R7, R11, 0x1, R7 ;  /* 0x000000010b070824 */ /* 0x000fe400078e0207 */
[----:B-1----:R-:W-:-:S04]  /*7580*/  @P0 IMAD.WIDE.U32 R6, R8, UR40, R6 ;  /* 0x0000002808060c25 */ /* 0x002fc8000f8e0006 */
[----:B------:R-:W-:Y:S01]  /*7590*/  @P0 IMAD R9, R9, UR40, R7 ;  /* 0x0000002809090c24 */ /* 0x000fe2000f8e0207 */
[----:B------:R-:W-:-:S04]  /*75a0*/  @P0 LEA R8, P1, R6, UR4, 0x2 ;  /* 0x0000000406080c11 */ /* 0x000fc8000f8210ff */
[----:B------:R-:W-:-:S05]  /*75b0*/  @P0 LEA.HI.X R9, R6, UR5, R9, 0x2, P1 ;  /* 0x0000000506090c11 */ /* 0x000fca00088f1409 */
[----:B------:R0:W3:Y:S01]  /*75c0*/  @P0 LDG.E R5, desc[UR52][R8.64] ;  /* 0x0000003408050981 */ /* 0x0000e2000c1e1900 */
[----:B------:R-:W-:Y:S01]  /*75d0*/  UIADD3 UR44, UR44, 0x1, URZ ;  /* 0x000000012c2c7890 */ /* 0x000fe2000fffe03f */
[----:B--2---:R-:W-:Y:S01]  /*75e0*/  IMAD.MOV.U32 R2, RZ, RZ, -0x800000 ;  /* 0xff800000ff027424 */ /* 0x004fe200078e00ff */
[----:B------:R-:W-:Y:S01]  /*75f0*/  UIADD3 UR46, UR46, 0x1, URZ ;  /* 0x000000012e2e7890 */ /* 0x000fe2000fffe03f */
[----:B------:R-:W1:Y:S01]  /*7600*/  SHFL.BFLY PT, R0, R3, 0x2, 0x1f ;  /* 0x0c401f0003007f89 */ /* 0x000e6200000e0000 */
[----:B------:R-:W-:-:S03]  /*7610*/  UISETP.NE.AND UP0, UPT, UR44, 0x2, UPT ;  /* 0x000000022c00788c */ /* 0x000fc6000bf05270 */
[----:B------:R-:W2:Y:S01]  /*7620*/  SHFL.BFLY PT, R11, R4, 0x2, 0x1f ;  /* 0x0c401f00040b7f89 */ /* 0x000ea200000e0000 */
[----:B------:R-:W-:Y:S01]  /*7630*/  USEL UR4, URZ, 0x1, UP0 ;  /* 0x000000013f047887 */ /* 0x000fe20008000000 */
[----:B0-----:R-:W-:Y:S01]  /*7640*/  IMAD.MOV.U32 R8, RZ, RZ, RZ ;  /* 0x000000ffff087224 */ /* 0x001fe200078e00ff */
[----:B------:R-:W-:Y:S02]  /*7650*/  USEL UR44, UR44, URZ, UP0 ;  /* 0x0000003f2c2c7287 */ /* 0x000fe40008000000 */
[----:B------:R-:W-:Y:S01]  /*7660*/  ULOP3.LUT UR45, UR45, UR4, URZ, 0x3c, !UPT ;  /* 0x000000042d2d7292 */ /* 0x000fe2000f8e3c3f */
[----:B-1----:R-:W-:Y:S01]  /*7670*/  FADD.FTZ R0, R0, R3 ;  /* 0x0000000300007221 */ /* 0x002fe20000010000 */
[----:B------:R-:W-:Y:S02]  /*7680*/  IMAD.U32 R3, RZ, RZ, UR10 ;  /* 0x0000000aff037e24 */ /* 0x000fe4000f8e00ff */
[----:B--2---:R-:W-:Y:S02]  /*7690*/  FADD.FTZ R11, R11, R4 ;  /* 0x000000040b0b7221 */ /* 0x004fe40000010000 */
[----:B------:R-:W0:Y:S04]  /*76a0*/  SHFL.BFLY PT, R7, R0, 0x1, 0x1f ;  /* 0x0c201f0000077f89 */ /* 0x000e2800000e0000 */
[----:B------:R-:W1:Y:S01]  /*76b0*/  SHFL.BFLY PT, R6, R11, 0x1, 0x1f ;  /* 0x0c201f000b067f89 */ /* 0x000e6200000e0000 */
[----:B0-----:R-:W-:Y:S01]  /*76c0*/  FADD.FTZ R10, R0, R7 ;  /* 0x00000007000a7221 */ /* 0x001fe20000010000 */
[----:B------:R-:W-:-:S03]  /*76d0*/  IMAD.MOV.U32 R0, RZ, RZ, -0x800000 ;  /* 0xff800000ff007424 */ /* 0x000fc600078e00ff */
[C---:B------:R-:W-:Y:S01]  /*76e0*/  FMUL.FTZ R13, R10.reuse, 0.00390625 ;  /* 0x3b8000000a0d7820 */ /* 0x040fe20000410000 */
[----:B------:R-:W-:Y:S01]  /*76f0*/  FSETP.NE.FTZ.AND P0, PT, R10, RZ, PT ;  /* 0x000000ff0a00720b */ /* 0x000fe20003f15000 */
[----:B-1----:R-:W-:Y:S01]  /*7700*/  FADD.FTZ R12, R11, R6 ;  /* 0x000000060b0c7221 */ /* 0x002fe20000010000 */
[----:B------:R-:W-:Y:S02]  /*7710*/  IMAD.MOV.U32 R6, RZ, RZ, RZ ;  /* 0x000000ffff067224 */ /* 0x000fe400078e00ff */
[----:B------:R-:W-:Y:S01]  /*7720*/  FSETP.NE.FTZ.AND P1, PT, R13, RZ, PT ;  /* 0x000000ff0d00720b */ /* 0x000fe20003f35000 */
[----:B------:R-:W-:Y:S01]  /*7730*/  FMUL.FTZ R9, R12, 0.00390625 ;  /* 0x3b8000000c097820 */ /* 0x000fe20000410000 */
[----:B------:R-:W-:-:S04]  /*7740*/  IMAD.U32 R11, RZ, RZ, UR10 ;  /* 0x0000000aff0b7e24 */ /* 0x000fc8000f8e00ff */
[----:B------:R-:W-:-:S03]  /*7750*/  FSETP.NE.FTZ.AND P2, PT, R9, RZ, PT ;  /* 0x000000ff0900720b */ /* 0x000fc60003f55000 */
[----:B------:R0:W-:Y:S01]  /*7760*/  @P0 MUFU.RCP R6, R10 ;  /* 0x0000000a00060308 */ /* 0x0001e20000001000 */
[----:B------:R-:W-:-:S03]  /*7770*/  FSETP.NE.FTZ.AND P0, PT, R12, RZ, PT ;  /* 0x000000ff0c00720b */ /* 0x000fc60003f15000 */
[----:B------:R-:W-:-:S04]  /*7780*/  @P1 FMUL.FTZ R3, R3, 0.69314718246459960938 ;  /* 0x3f31721803031820 */ /* 0x000fc80000410000 */
[----:B------:R-:W1:Y:S02]  /*7790*/  @P1 MUFU.LG2 R4, R13 ;  /* 0x0000000d00041308 */ /* 0x000e640000000c00 */
[----:B0-----:R-:W-:-:S06]  /*77a0*/  @P2 FMUL.FTZ R10, R11, 0.69314718246459960938 ;  /* 0x3f3172180b0a2820 */ /* 0x001fcc0000410000 */
[----:B------:R-:W0:Y:S08]  /*77b0*/  @P2 MUFU.LG2 R7, R9 ;  /* 0x0000000900072308 */ /* 0x000e300000000c00 */
[----:B------:R-:W2:Y:S01]  /*77c0*/  @P0 MUFU.RCP R8, R12 ;  /* 0x0000000c00080308 */ /* 0x000ea20000001000 */
[----:B-1----:R-:W-:Y:S01]  /*77d0*/  @P1 FMUL.FTZ R4, R4, 0.69314718246459960938 ;  /* 0x3f31721804041820 */ /* 0x002fe20000410000 */
[----:B------:R-:W-:-:S03]  /*77e0*/  PLOP3.LUT P0, PT, PT, PT, PT, 0x8, 0x0 ;  /* 0x000000000000781c */ /* 0x000fc60003f0e170 */
[----:B------:R-:W-:Y:S01]  /*77f0*/  @P1 FFMA.FTZ R2, R3, R20, R4 ;  /* 0x0000001403021223 */ /* 0x000fe20000010004 */
[----:B0-----:R-:W-:-:S04]  /*7800*/  @P2 FMUL.FTZ R7, R7, 0.69314718246459960938 ;  /* 0x3f31721807072820 */ /* 0x001fc80000410000 */
[----:B------:R-:W-:Y:S01]  /*7810*/  @P2 FFMA.FTZ R0, R10, R168, R7 ;  /* 0x000000a80a002223 */ /* 0x000fe20000010007 */
[-C--:B---3--:R-:W-:Y:S01]  /*7820*/  FMUL.FTZ R4, R6, R5.reuse ;  /* 0x0000000506047220 */ /* 0x088fe20000410000 */
        /* <DEDUP_REMOVED lines=129> */
.L_x_213:
[----:B------:R-:W0:Y:S08]  /*8040*/  S2UR UR4, SR_CgaCtaId ;  /* 0x00000000000479c3 */ /* 0x000e300000008800 */
[----:B------:R-:W-:Y:S01]  /*8050*/  BAR.SYNC.DEFER_BLOCKING 0x5, 0x180 ;  /* 0x0146000000007b1d */ /* 0x000fe20000010000 */
[----:B------:R-:W-:-:S05]  /*8060*/  UISETP.NE.AND UP0, UPT, UR43, URZ, UPT ;  /* 0x0000003f2b00728c */ /* 0x000fca000bf05270 */
[----:B------:R-:W-:Y:S01]  /*8070*/  UMOV UR8, 0x400 ;  /* 0x0000040000087882 */ /* 0x000fe20000000000 */
[----:B------:R-:W-:Y:S05]  /*8080*/  BSSY B0, `(.L_x_238) ;  /* 0x000061a000007945 */ /* 0x000fea0003800000 */
[----:B------:R-:W-:Y:S01]  /*8090*/  @!UP0 ULDC UR43, c[0x0][0xad4] ;  /* 0x0002b500002b8ab9 */ /* 0x000fe20000000800 */
[----:B0-----:R-:W-:-:S09]  /*80a0*/  ULEA UR8, UR4, UR8, 0x18 ;  /* 0x0000000804087291 */ /* 0x001fd2000f8ec03f */
[----:B------:R-:W0:Y:S02]  /*80b0*/  LDS.128 R4, [UR8+0x388d0] ;  /* 0x0388d008ff047984 */ /* 0x000e240008000c00 */
[----:B0-----:R-:W-:Y:S02]  /*80c0*/  R2UR UR6, R5 ;  /* 0x00000000050672ca */ /* 0x001fe400000e0000 */
[----:B------:R-:W-:Y:S02]  /*80d0*/  R2UR UR5, R6 ;  /* 0x00000000060572ca */ /* 0x000fe400000e0000 */
[----:B------:R-:W-:Y:S01]  /*80e0*/  R2UR UR7, R7 ;  /* 0x00000000070772ca */ /* 0x000fe200000e0000 */
[----:B------:R-:W-:Y:S06]  /*80f0*/  BAR.ARV 0x4, 0x180 ;  /* 0x0106000000007b1d */ /* 0x000fec0000002000 */
[----:B------:R-:W-:Y:S08]  /*8100*/  @P0 BRA `(.L_x_239) ;  /* 0x0000005000740947 */ /* 0x000ff00003800000 */
[----:B------:R-:W2:Y:S01]  /*8110*/  LDL R168, [R1+0x34] ;  /* 0x0000340001a87983 */ /* 0x000ea20000100800 */
[----:B------:R-:W-:Y:S01]  /*8120*/  ULDC.64 UR10, c[0x4][0x38] ;  /* 0x01000e00000a7ab9 */ /* 0x000fe20000000a00 */
[----:B------:R-:W0:Y:S01]  /*8130*/  S2R R186, SR_TID.X ;  /* 0x0000000000ba7919 */ /* 0x000e220000002100 */
[----:B------:R-:W1:Y:S01]  /*8140*/  S2UR UR4, SR_SWINHI ;  /* 0x00000000000479c3 */ /* 0x000e620000002f00 */
[----:B------:R-:W-:Y:S01]  /*8150*/  ULDC.64 UR14, c[0x0][0xc00] ;  /* 0x00030000000e7ab9 */ /* 0x000fe20000000a00 */
[----:B------:R-:W-:Y:S01]  /*8160*/  USHF.L.U64.HI UR16, UR36, 0x2, UR37 ;  /* 0x0000000224107899 */ /* 0x000fe20008010225 */
[----:B------:R-:W3:Y:S01]  /*8170*/  LDL R187, [R1+0x30] ;  /* 0x0000300001bb7983 */ /* 0x000ee20000100800 */
[----:B------:R-:W-:Y:S01]  /*8180*/  ULDC UR20, c[0x0][0xbe8] ;  /* 0x0002fa0000147ab9 */ /* 0x000fe20000000800 */
[----:B0-----:R-:W-:-:S05]  /*8190*/  IMAD.SHL.U32 R3, R186, 0x4, RZ ;  /* 0x00000004ba037824 */ /* 0x001fca00078e00ff */
[----:B------:R-:W-:Y:S01]  /*81a0*/  LOP3.LUT R3, R3, 0xc, RZ, 0xc0, !PT ;  /* 0x0000000c03037812 */ /* 0x000fe200078ec0ff */
[----:B------:R-:W-:Y:S03]  /*81b0*/  BAR.SYNC.DEFER_BLOCKING 0x1, 0x100 ;  /* 0x0044000000007b1d */ /* 0x000fe60000010000 */
[----:B------:R-:W-:-:S05]  /*81c0*/  IADD3 R4, P0, R3, UR10, RZ ;  /* 0x0000000a03047c10 */ /* 0x000fca000ff1e0ff */
[----:B------:R-:W-:-:S05]  /*81d0*/  IMAD.X R5, RZ, RZ, UR11, P0 ;  /* 0x0000000bff057e24 */ /* 0x000fca00080e06ff */
[----:B------:R0:W4:Y:S01]  /*81e0*/  LDG.E.CONSTANT R4, desc[UR52][R4.64] ;  /* 0x0000003404047981 */ /* 0x000122000c1e9900 */
[----:B------:R-:W-:Y:S01]  /*81f0*/  LOP3.LUT P0, R3, R186, 0x3, RZ, 0xc0, !PT ;  /* 0x00000003ba037812 */ /* 0x000fe2000780c0ff */
[----:B------:R-:W-:Y:S01]  /*8200*/  UMOV UR10, UR8 ;  /* 0x00000008000a7c82 */ /* 0x000fe20008000000 */
[----:B-1----:R-:W-:Y:S02]  /*8210*/  UMOV UR11, UR4 ;  /* 0x00000004000b7c82 */ /* 0x002fe40008000000 */
[----:B------:R-:W-:-:S04]  /*8220*/  ISETP.EQ.OR P0, PT, R3, 0x3, !P0 ;  /* 0x000000030300780c */ /* 0x000fc80004702670 */
        /* <DEDUP_REMOVED lines=14> */
[----:B------:R-:W-:Y:S01]  /*8310*/  IMAD.MOV.U32 R38, RZ, RZ, 0x2 ;  /* 0x00000002ff267424 */ /* 0x000fe200078e00ff */
        /* <DEDUP_REMOVED lines=10> */
[----:B0-----:R-:W-:Y:S02]  /*83c0*/  SEL R5, R24, R25, P0 ;  /* 0x0000001918057207 */ /* 0x001fe40000000000 */
        /* <DEDUP_REMOVED lines=88> */
[----:B------:R-:W-:Y:S01]  /*8950*/  SEL R20, R68, R69, P0 ;  /* 0x0000004544147207 */ /* 0x000fe20000000000 */
[----:B--2---:R-:W-:Y:S01]  /*8960*/  IMAD.WIDE R38, R168, R38, UR10 ;  /* 0x0000000aa8267e25 */ /* 0x004fe2000f8e0226 */
[----:B------:R-:W-:-:S02]  /*8970*/  SEL R122, R123, R122, P0 ;  /* 0x0000007a7b7a7207 */ /* 0x000fc40000000000 */
[----:B------:R-:W-:Y:S02]  /*8980*/  SEL R69, R69, R68, P0 ;  /* 0x0000004445457207 */ /* 0x000fe40000000000 */
[----:B------:R-:W-:-:S04]  /*8990*/  IADD3 R55, P4, R38, 0xc060, RZ ;  /* 0x0000c06026377810 */ /* 0x000fc80007f9e0ff */
[----:B------:R-:W-:Y:S02]  /*89a0*/  LOP3.LUT R54, R55, 0x380, RZ, 0xc0, !PT ;  /* 0x0000038037367812 */ /* 0x000fe400078ec0ff */
[----:B------:R-:W-:Y:S02]  /*89b0*/  IADD3 R59, P3, R38, 0xc040, RZ ;  /* 0x0000c040263b7810 */ /* 0x000fe40007f7e0ff */
[----:B------:R-:W-:Y:S02]  /*89c0*/  SHF.R.U64 R54, R54, 0x3, RZ ;  /* 0x0000000336367819 */ /* 0x000fe400000012ff */
[----:B------:R-:W-:Y:S02]  /*89d0*/  IADD3 R63, P2, R38, 0xc020, RZ ;  /* 0x0000c020263f7810 */ /* 0x000fe40007f5e0ff */
[----:B------:R-:W-:Y:S02]  /*89e0*/  LOP3.LUT R58, R59, 0x380, RZ, 0xc0, !PT ;  /* 0x000003803b3a7812 */ /* 0x000fe400078ec0ff */
[----:B------:R-:W-:Y:S01]  /*89f0*/  LOP3.LUT R54, R54, R55, RZ, 0x3c, !PT ;  /* 0x0000003736367212 */ /* 0x000fe200078e3cff */
[----:B------:R-:W-:Y:S01]  /*8a00*/  IMAD.X R55, RZ, RZ, R39, P4 ;  /* 0x000000ffff377224 */ /* 0x000fe200020e0627 */
[----:B------:R-:W-:-:S02]  /*8a10*/  LOP3.LUT R62, R63, 0x380, RZ, 0xc0, !PT ;  /* 0x000003803f3e7812 */ /* 0x000fc400078ec0ff */
[----:B------:R-:W-:Y:S02]  /*8a20*/  IADD3 R79, P4, R38, 0x8020, RZ ;  /* 0x00008020264f7810 */ /* 0x000fe40007f9e0ff */
[----:B------:R-:W-:Y:S02]  /*8a30*/  SHF.R.U64 R58, R58, 0x3, RZ ;  /* 0x000000033a3a7819 */ /* 0x000fe400000012ff */
[----:B------:R-:W-:Y:S02]  /*8a40*/  IADD3 R71, P6, R38, 0x8060, RZ ;  /* 0x0000806026477810 */ /* 0x000fe40007fde0ff */
[----:B------:R-:W-:Y:S02]  /*8a50*/  SHF.R.U64 R62, R62, 0x3, RZ ;  /* 0x000000033e3e7819 */ /* 0x000fe400000012ff */
[----:B------:R-:W-:Y:S02]  /*8a60*/  LOP3.LUT R78, R79, 0x380, RZ, 0xc0, !PT ;  /* 0x000003804f4e7812 */ /* 0x000fe400078ec0ff */
[----:B------:R-:W-:Y:S01]  /*8a70*/  LOP3.LUT R58, R58, R59, RZ, 0x3c, !PT ;  /* 0x0000003b3a3a7212 */ /* 0x000fe200078e3cff */
[----:B------:R-:W-:Y:S01]  /*8a80*/  IMAD.X R59, RZ, RZ, R39, P3 ;  /* 0x000000ffff3b7224 */ /* 0x000fe200018e0627 */
[----:B------:R-:W-:-:S02]  /*8a90*/  IADD3 R83, P3, R38, 0x8000, RZ ;  /* 0x0000800026537810 */ /* 0x000fc40007f7e0ff */
[----:B------:R-:W-:Y:S02]  /*8aa0*/  LOP3.LUT R70, R71, 0x380, RZ, 0xc0, !PT ;  /* 0x0000038047467812 */ /* 0x000fe400078ec0ff */
[----:B------:R-:W-:Y:S01]  /*8ab0*/  LOP3.LUT R62, R62, R63, RZ, 0x3c, !PT ;  /* 0x0000003f3e3e7212 */ /* 0x000fe200078e3cff */
[----:B------:R-:W-:Y:S01]  /*8ac0*/  IMAD.X R63, RZ, RZ, R39, P2 ;  /* 0x000000ffff3f7224 */ /* 0x000fe200010e0627 */
[----:B------:R-:W-:Y:S02]  /*8ad0*/  SHF.R.U64 R78, R78, 0x3, RZ ;  /* 0x000000034e4e7819 */ /* 0x000fe400000012ff */
[C---:B------:R-:W-:Y:S02]  /*8ae0*/  IADD3 R75, P5, R38.reuse, 0x8040, RZ ;  /* 0x00008040264b7810 */ /* 0x040fe40007fbe0ff */
[----:B------:R-:W-:Y:S02]  /*8af0*/  IADD3 R87, P2, R38, 0x4060, RZ ;  /* 0x0000406026577810 */ /* 0x000fe40007f5e0ff */
[----:B------:R-:W-:-:S02]  /*8b00*/  LOP3.LUT R82, R83, 0x380, RZ, 0xc0, !PT ;  /* 0x0000038053527812 */ /* 0x000fc400078ec0ff */
[----:B------:R-:W-:Y:S02]  /*8b10*/  SHF.R.U64 R70, R70, 0x3, RZ ;  /* 0x0000000346467819 */ /* 0x000fe400000012ff */
[----:B------:R-:W-:Y:S01]  /*8b20*/  LOP3.LUT R78, R78, R79, RZ, 0x3c, !PT ;  /* 0x0000004f4e4e7212 */ /* 0x000fe200078e3cff */
[----:B------:R-:W-:Y:S01]  /*8b30*/  IMAD.X R79, RZ, RZ, R39, P4 ;  /* 0x000000ffff4f7224 */ /* 0x000fe200020e0627 */
[----:B------:R-:W-:Y:S02]  /*8b40*/  LOP3.LUT R74, R75, 0x380, RZ, 0xc0, !PT ;  /* 0x000003804b4a7812 */ /* 0x000fe400078ec0ff */
[----:B------:R-:W-:Y:S02]  /*8b50*/  LOP3.LUT R86, R87, 0x380, RZ, 0xc0, !PT ;  /* 0x0000038057567812 */ /* 0x000fe400078ec0ff */
[----:B------:R-:W-:Y:S02]  /*8b60*/  IADD3 R43, P4, R38, 0x40, RZ ;  /* 0x00000040262b7810 */ /* 0x000fe40007f9e0ff */
[----:B------:R-:W-:-:S02]  /*8b70*/  SHF.R.U64 R82, R82, 0x3, RZ ;  /* 0x0000000352527819 */ /* 0x000fc400000012ff */
[----:B------:R-:W-:Y:S02]  /*8b80*/  IADD3 R67, P1, R38, 0xc000, RZ ;  /* 0x0000c00026437810 */ /* 0x000fe40007f3e0ff */
[----:B------:R-:W-:Y:S01]  /*8b90*/  LOP3.LUT R70, R70, R71, RZ, 0x3c, !PT ;  /* 0x0000004746467212 */ /* 0x000fe200078e3cff */
[----:B------:R-:W-:Y:S01]  /*8ba0*/  IMAD.X R71, RZ, RZ, R39, P6 ;  /* 0x000000ffff477224 */ /* 0x000fe200030e0627 */
[----:B------:R-:W-:Y:S02]  /*8bb0*/  SHF.R.U64 R74, R74, 0x3, RZ ;  /* 0x000000034a4a7819 */ /* 0x000fe400000012ff */
[----:B------:R-:W-:Y:S02]  /*8bc0*/  SHF.R.U64 R86, R86, 0x3, RZ ;  /* 0x0000000356567819 */ /* 0x000fe400000012ff */
[----:B------:R-:W-:Y:S02]  /*8bd0*/  IADD3 R95, P6, R38, 0x4020, RZ ;  /* 0x00004020265f7810 */ /* 0x000fe40007fde0ff */
[----:B------:R-:W-:-:S02]  /*8be0*/  LOP3.LUT R42, R43, 0x380, RZ, 0xc0, !PT ;  /* 0x000003802b2a7812 */ /* 0x000fc400078ec0ff */
[----:B------:R-:W-:Y:S01]  /*8bf0*/  LOP3.LUT R82, R82, R83, RZ, 0x3c, !PT ;  /* 0x0000005352527212 */ /* 0x000fe200078e3cff */
[--C-:B------:R-:W-:Y:S01]  /*8c00*/  IMAD.X R83, RZ, RZ, R39.reuse, P3 ;  /* 0x000000ffff537224 */ /* 0x100fe200018e0627 */
[----:B------:R-:W-:Y:S02]  /*8c10*/  LOP3.LUT R66, R67, 0x380, RZ, 0xc0, !PT ;  /* 0x0000038043427812 */ /* 0x000fe400078ec0ff */
[----:B------:R-:W-:Y:S02]  /*8c20*/  IADD3 R47, P3, R38, 0x4000, RZ ;  /* 0x00004000262f7810 */ /* 0x000fe40007f7e0ff */
[----:B------:R-:W-:Y:S01]  /*8c30*/  LOP3.LUT R74, R74, R75, RZ, 0x3c, !PT ;  /* 0x0000004b4a4a7212 */ /* 0x000fe200078e3cff */
[--C-:B------:R-:W-:Y:S01]  /*8c40*/  IMAD.X R75, RZ, RZ, R39.reuse, P5 ;  /* 0x000000ffff4b7224 */ /* 0x100fe200028e0627 */
[----:B------:R-:W-:Y:S01]  /*8c50*/  LOP3.LUT R86, R86, R87, RZ, 0x3c, !PT ;  /* 0x0000005756567212 */ /* 0x000fe200078e3cff */
[----:B------:R-:W-:Y:S01]  /*8c60*/  IMAD.X R87, RZ, RZ, R39, P2 ;  /* 0x000000ffff577224 */ /* 0x000fe200010e0627 */
[----:B------:R-:W-:-:S02]  /*8c70*/  LOP3.LUT R94, R95, 0x380, RZ, 0xc0, !PT ;  /* 0x000003805f5e7812 */ /* 0x000fc400078ec0ff */
[----:B------:R-:W-:Y:S02]  /*8c80*/  SHF.R.U64 R42, R42, 0x3, RZ ;  /* 0x000000032a2a7819 */ /* 0x000fe400000012ff */
[----:B------:R-:W-:Y:S02]  /*8c90*/  SHF.R.U64 R66, R66, 0x3, RZ ;  /* 0x0000000342427819 */ /* 0x000fe400000012ff */
[C---:B------:R-:W-:Y:S02]  /*8ca0*/  IADD3 R99, P5, R38.reuse, 0x20, RZ ;  /* 0x0000002026637810 */ /* 0x040fe40007fbe0ff */
[----:B------:R-:W-:Y:S02]  /*8cb0*/  IADD3 R51, P2, R38, 0x60, RZ ;  /* 0x0000006026337810 */ /* 0x000fe40007f5e0ff */
[----:B------:R-:W-:Y:S02]  /*8cc0*/  LOP3.LUT R46, R47, 0x380, RZ, 0xc0, !PT ;  /* 0x000003802f2e7812 */ /* 0x000fe400078ec0ff */
[----:B------:R-:W-:-:S02]  /*8cd0*/  SHF.R.U64 R94, R94, 0x3, RZ ;  /* 0x000000035e5e7819 */ /* 0x000fc400000012ff */
[----:B------:R-:W-:Y:S02]  /*8ce0*/  LOP3.LUT R42, R42, R43, RZ, 0x3c, !PT ;  /* 0x0000002b2a2a7212 */ /* 0x000fe400078e3cff */
[----:B------:R-:W-:Y:S02]  /*8cf0*/  LOP3.LUT R43, R38, 0x380, RZ, 0xc0, !PT ;  /* 0x00000380262b7812 */ /* 0x000fe400078ec0ff */
[----:B------:R-:W-:Y:S01]  /*8d00*/  LOP3.LUT R66, R66, R67, RZ, 0x3c, !PT ;  /* 0x0000004342427212 */ /* 0x000fe200078e3cff */
[----:B------:R-:W-:Y:S01]  /*8d10*/  IMAD.X R67, RZ, RZ, R39, P1 ;  /* 0x000000ffff437224 */ /* 0x000fe200008e0627 */
[----:B------:R-:W-:Y:S02]  /*8d20*/  LOP3.LUT R98, R99, 0x380, RZ, 0xc0, !PT ;  /* 0x0000038063627812 */ /* 0x000fe400078ec0ff */
[----:B------:R-:W-:Y:S02]  /*8d30*/  LOP3.LUT R50, R51, 0x380, RZ, 0xc0, !PT ;  /* 0x0000038033327812 */ /* 0x000fe400078ec0ff */
[----:B------:R-:W-:-:S02]  /*8d40*/  SHF.R.U64 R46, R46, 0x3, RZ ;  /* 0x000000032e2e7819 */ /* 0x000fc400000012ff */
[----:B------:R-:W-:Y:S02]  /*8d50*/  IADD3 R91, P1, R38, 0x4040, RZ ;  /* 0x00004040265b7810 */ /* 0x000fe40007f3e0ff */
[----:B------:R-:W-:Y:S01]  /*8d60*/  LOP3.LUT R94, R94, R95, RZ, 0x3c, !PT ;  /* 0x0000005f5e5e7212 */ /* 0x000fe200078e3cff */
[----:B------:R-:W-:Y:S01]  /*8d70*/  IMAD.X R95, RZ, RZ, R39, P6 ;  /* 0x000000ffff5f7224 */ /* 0x000fe200030e0627 */
[----:B------:R-:W-:Y:S02]  /*8d80*/  SEL R123, R126, R127, P0 ;  /* 0x0000007f7e7b7207 */ /* 0x000fe40000000000 */
[----:B------:R-:W-:Y:S02]  /*8d90*/  SHF.R.U64 R43, R43, 0x3, RZ ;  /* 0x000000032b2b7819 */ /* 0x000fe400000012ff */
[----:B------:R-:W-:Y:S02]  /*8da0*/  SEL R126, R127, R126, P0 ;  /* 0x0000007e7f7e7207 */ /* 0x000fe40000000000 */
[----:B------:R-:W-:-:S02]  /*8db0*/  SHF.R.U64 R98, R98, 0x3, RZ ;  /* 0x0000000362627819 */ /* 0x000fc400000012ff */
[----:B------:R-:W-:Y:S02]  /*8dc0*/  SHF.R.U64 R50, R50, 0x3, RZ ;  /* 0x0000000332327819 */ /* 0x000fe400000012ff */
[----:B------:R-:W-:Y:S02]  /*8dd0*/  SEL R127, R130, R131, P0 ;  /* 0x00000083827f7207 */ /* 0x000fe40000000000 */
[----:B------:R-:W-:Y:S01]  /*8de0*/  LOP3.LUT R46, R46, R47, RZ, 0x3c, !PT ;  /* 0x0000002f2e2e7212 */ /* 0x000fe200078e3cff */
[----:B------:R-:W-:Y:S01]  /*8df0*/  IMAD.X R47, RZ, RZ, R39, P3 ;  /* 0x000000ffff2f7224 */ /* 0x000fe200018e0627 */
[----:B------:R-:W-:Y:S02]  /*8e00*/  SEL R130, R131, R130, P0 ;  /* 0x0000008283827207 */ /* 0x000fe40000000000 */
[----:B------:R-:W-:Y:S02]  /*8e10*/  LOP3.LUT R90, R91, 0x380, RZ, 0xc0, !PT ;  /* 0x000003805b5a7812 */ /* 0x000fe400078ec0ff */
[----:B------:R-:W-:-:S02]  /*8e20*/  SEL R131, R134, R135, P0 ;  /* 0x0000008786837207 */ /* 0x000fc40000000000 */
[----:B------:R-:W-:Y:S01]  /*8e30*/  LOP3.LUT R38, R43, R38, RZ, 0x3c, !PT ;  /* 0x000000262b267212 */ /* 0x000fe200078e3cff */
[--C-:B------:R-:W-:Y:S01]  /*8e40*/  IMAD.X R43, RZ, RZ, R39.reuse, P4 ;  /* 0x000000ffff2b7224 */ /* 0x100fe200020e0627 */
[----:B------:R-:W-:Y:S02]  /*8e50*/  SEL R134, R135, R134, P0 ;  /* 0x0000008687867207 */ /* 0x000fe40000000000 */
[----:B------:R-:W-:Y:S01]  /*8e60*/  LOP3.LUT R98, R98, R99, RZ, 0x3c, !PT ;  /* 0x0000006362627212 */ /* 0x000fe200078e3cff */
[--C-:B------:R-:W-:Y:S01]  /*8e70*/  IMAD.X R99, RZ, RZ, R39.reuse, P5 ;  /* 0x000000ffff637224 */ /* 0x100fe200028e0627 */
[----:B------:R-:W-:Y:S01]  /*8e80*/  LOP3.LUT R50, R50, R51, RZ, 0x3c, !PT ;  /* 0x0000003332327212 */ /* 0x000fe200078e3cff */
[----:B------:R-:W-:Y:S01]  /*8e90*/  IMAD.X R51, RZ, RZ, R39, P2 ;  /* 0x000000ffff337224 */ /* 0x000fe200010e0627 */
[----:B------:R-:W-:Y:S02]  /*8ea0*/  MOV R175, R94 ;  /* 0x0000005e00af7202 */ /* 0x000fe40000000f00 */
[----:B------:R-:W-:-:S02]  /*8eb0*/  SEL R135, R138, R139, P0 ;  /* 0x0000008b8a877207 */ /* 0x000fc40000000000 */
[----:B----4-:R-:W-:Y:S02]  /*8ec0*/  LOP3.LUT R95, R4, 0x2, RZ, 0x3c, !PT ;  /* 0x00000002045f7812 */ /* 0x010fe400078e3cff */
[----:B------:R-:W-:Y:S02]  /*8ed0*/  SHF.R.U64 R90, R90, 0x3, RZ ;  /* 0x000000035a5a7819 */ /* 0x000fe400000012ff */
[----:B------:R-:W-:Y:S02]  /*8ee0*/  SEL R168, R142, R143, P0 ;  /* 0x0000008f8ea87207 */ /* 0x000fe40000000000 */
[----:B------:R-:W-:Y:S02]  /*8ef0*/  MOV R173, R46 ;  /* 0x0000002e00ad7202 */ /* 0x000fe40000000f00 */
[----:B------:R-:W-:Y:S01]  /*8f00*/  SEL R138, R139, R138, P0 ;  /* 0x0000008a8b8a7207 */ /* 0x000fe20000000000 */
[----:B------:R-:W-:Y:S01]  /*8f10*/  SHFL.IDX PT, R47, R10, R4, 0x1c1f ;  /* 0x001c1f040a2f7589 */ /* 0x000fe200000e0000 */
[----:B------:R-:W-:-:S02]  /*8f20*/  SEL R142, R143, R142, P0 ;  /* 0x0000008e8f8e7207 */ /* 0x000fc40000000000 */
[----:B------:R-:W-:Y:S01]  /*8f30*/  MOV R185, R54 ;  /* 0x0000003600b97202 */ /* 0x000fe20000000f00 */
[----:B------:R-:W-:Y:S01]  /*8f40*/  SHFL.IDX PT, R10, R41, R4, 0x1c1f ;  /* 0x001c1f04290a7589 */ /* 0x000fe200000e0000 */
[----:B------:R-:W-:Y:S02]  /*8f50*/  MOV R183, R62 ;  /* 0x0000003e00b77202 */ /* 0x000fe40000000f00 */
[----:B------:R-:W-:Y:S01]  /*8f60*/  MOV R179, R78 ;  /* 0x0000004e00b37202 */ /* 0x000fe20000000f00 */
[----:B------:R-:W-:Y:S01]  /*8f70*/  SHFL.IDX PT, R55, R6, R4, 0x1c1f ;  /* 0x001c1f0406377589 */ /* 0x000fe200000e0000 */
[----:B------:R-:W-:Y:S02]  /*8f80*/  SEL R143, R150, R151, P0 ;  /* 0x00000097968f7207 */ /* 0x000fe40000000000 */
[----:B------:R-:W-:Y:S01]  /*8f90*/  SEL R139, R151, R150, P0 ;  /* 0x00000096978b7207 */ /* 0x000fe20000000000 */
[----:B------:R-:W-:Y:S01]  /*8fa0*/  SHFL.IDX PT, R62, R154, R4, 0x1c1f ;  /* 0x001c1f049a3e7589 */ /* 0x000fe200000e0000 */
[----:B------:R-:W-:-:S02]  /*8fb0*/  MOV R180, R74 ;  /* 0x0000004a00b47202 */ /* 0x000fc40000000f00 */
[----:B------:R-:W-:Y:S01]  /*8fc0*/  MOV R178, R82 ;  /* 0x0000005200b27202 */ /* 0x000fe20000000f00 */
[----:B------:R-:W-:Y:S01]  /*8fd0*/  SHFL.IDX PT, R6, R61, R4, 0x1c1f ;  /* 0x001c1f043d067589 */ /* 0x000fe200000e0000 */
[----:B------:R-:W-:Y:S02]  /*8fe0*/  MOV R78, R42 ;  /* 0x0000002a004e7202 */ /* 0x000fe40000000f00 */
[----:B------:R-:W-:Y:S01]  /*8ff0*/  LOP3.LUT R90, R90, R91, RZ, 0x3c, !PT ;  /* 0x0000005b5a5a7212 */ /* 0x000fe200078e3cff */
[----:B------:R-:W-:Y:S01]  /*9000*/  SHFL.IDX PT, R43, R12, R4, 0x1c1f ;  /* 0x001c1f040c2b7589 */ /* 0x000fe200000e0000 */
[----:B------:R-:W-:Y:S01]  /*9010*/  MOV R75, R98 ;  /* 0x00000062004b7202 */ /* 0x000fe20000000f00 */
[----:B------:R-:W-:Y:S01]  /*9020*/  IMAD.X R91, RZ, RZ, R39, P1 ;  /* 0x000000ffff5b7224 */ /* 0x000fe200008e0627 */
[----:B------:R-:W-:Y:S01]  /*9030*/  MOV R172, R50 ;  /* 0x0000003200ac7202 */ /* 0x000fe20000000f00 */
[----:B------:R-:W-:Y:S01]  /*9040*/  SHFL.IDX PT, R150, R76, R4, 0x1c1f ;  /* 0x001c1f044c967589 */ /* 0x000fe200000e0000 */
[----:B------:R-:W-:-:S03]  /*9050*/  MOV R68, R38 ;  /* 0x0000002600447202 */ /* 0x000fc60000000f00 */
[----:B------:R-:W-:Y:S01]  /*9060*/  SHFL.IDX PT, R41, R146, R4, 0x1c1f ;  /* 0x001c1f0492297589 */ /* 0x000fe200000e0000 */
[----:B------:R-:W-:-:S03]  /*9070*/  MOV R182, R66 ;  /* 0x0000004200b67202 */ /* 0x000fc60000000f00 */
[----:B------:R-:W-:Y:S04]  /*9080*/  SHFL.IDX PT, R154, R135, R4, 0x1c1f ;  /* 0x001c1f04879a7589 */ /* 0x000fe800000e0000 */
[----:B------:R-:W-:Y:S01]  /*9090*/  SHFL.IDX PT, R82, R73, R95, 0x1c1f ;  /* 0x001c1f5f49527589 */ /* 0x000fe200000e0000 */
[----:B------:R-:W-:-:S03]  /*90a0*/  MOV R184, R58 ;  /* 0x0000003a00b87202 */ /* 0x000fc60000000f00 */
        /* <DEDUP_REMOVED lines=20> */
[----:B------:R-:W0:Y:S01]  /*91f0*/  SHFL.IDX PT, R127, R34, R95, 0x1c1f ;  /* 0x001c1f5f227f7589 */ /* 0x000e2200000e0000 */
        /* <DEDUP_REMOVED lines=8> */
[----:B------:R-:W1:Y:S04]  /*9280*/  SHFL.IDX PT, R100, R31, R95, 0x1c1f ;  /* 0x001c1f5f1f647589 */ /* 0x000e6800000e0000 */
[----:B------:R-:W2:Y:S04]  /*9290*/  SHFL.IDX PT, R105, R105, R95, 0x1c1f ;  /* 0x001c1f5f69697589 */ /* 0x000ea800000e0000 */
[----:B------:R-:W4:Y:S01]  /*92a0*/  SHFL.IDX PT, R103, R121, R95, 0x1c1f ;  /* 0x001c1f5f79677589 */ /* 0x000f2200000e0000 */
[----:B------:R-:W-:-:S03]  /*92b0*/  MOV R181, R70 ;  /* 0x0000004600b57202 */ /* 0x000fc60000000f00 */
[----:B------:R-:W5:Y:S01]  /*92c0*/  SHFL.IDX PT, R51, R8, R4, 0x1c1f ;  /* 0x001c1f0408337589 */ /* 0x000f6200000e0000 */
[----:B------:R-:W-:-:S03]  /*92d0*/  MOV R177, R86 ;  /* 0x0000005600b17202 */ /* 0x000fc60000000f00 */
[----:B------:R-:W-:Y:S04]  /*92e0*/  SHFL.IDX PT, R109, R109, R4, 0x1c1f ;  /* 0x001c1f046d6d7589 */ /* 0x000fe800000e0000 */
[----:B------:R-:W-:Y:S04]  /*92f0*/  SHFL.IDX PT, R13, R115, R4, 0x1c1f ;  /* 0x001c1f04730d7589 */ /* 0x000fe800000e0000 */
[----:B------:R-:W-:Y:S04]  /*9300*/  SHFL.IDX PT, R66, R123, R4, 0x1c1f ;  /* 0x001c1f047b427589 */ /* 0x000fe800000e0000 */
[----:B------:R-:W-:Y:S04]  /*9310*/  SHFL.IDX PT, R107, R56, R95, 0x1c1f ;  /* 0x001c1f5f386b7589 */ /* 0x000fe800000e0000 */
[----:B------:R-:W-:Y:S04]  /*9320*/  SHFL.IDX PT, R99, R64, R95, 0x1c1f ;  /* 0x001c1f5f40637589 */ /* 0x000fe800000e0000 */
[----:B------:R-:W3:Y:S04]  /*9330*/  SHFL.IDX PT, R119, R35, R95, 0x1c1f ;  /* 0x001c1f5f23777589 */ /* 0x000ee800000e0000 */
[----:B------:R-:W3:Y:S04]  /*9340*/  SHFL.IDX PT, R92, R129, R95, 0x1c1f ;  /* 0x001c1f5f815c7589 */ /* 0x000ee800000e0000 */
        /* <DEDUP_REMOVED lines=11> */
[----:B------:R-:W3:Y:S04]  /*9400*/  SHFL.IDX PT, R139, R139, R95, 0x1c1f ;  /* 0x001c1f5f8b8b7589 */ /* 0x000ee800000e0000 */
[----:B------:R-:W-:Y:S04]  /*9410*/  SHFL.IDX PT, R38, R20, R4, 0x1c1f ;  /* 0x001c1f0414267589 */ /* 0x000fe800000e0000 */
[----:B------:R-:W-:Y:S04]  /*9420*/  SHFL.IDX PT, R25, R25, R4, 0x1c1f ;  /* 0x001c1f0419197589 */ /* 0x000fe800000e0000 */
[----:B------:R-:W-:Y:S04]  /*9430*/  SHFL.IDX PT, R33, R33, R4, 0x1c1f ;  /* 0x001c1f0421217589 */ /* 0x000fe800000e0000 */
[----:B------:R-:W-:Y:S04]  /*9440*/  SHFL.IDX PT, R153, R153, R4, 0x1c1f ;  /* 0x001c1f0499997589 */ /* 0x000fe800000e0000 */
[----:B------:R-:W-:Y:S04]  /*9450*/  SHFL.IDX PT, R167, R167, R4, 0x1c1f ;  /* 0x001c1f04a7a77589 */ /* 0x000fe800000e0000 */
[----:B------:R-:W3:Y:S04]  /*9460*/  SHFL.IDX PT, R169, R169, R95, 0x1c1f ;  /* 0x001c1f5fa9a97589 */ /* 0x000ee800000e0000 */
[----:B------:R-:W3:Y:S04]  /*9470*/  SHFL.IDX PT, R63, R52, R95, 0x1c1f ;  /* 0x001c1f5f343f7589 */ /* 0x000ee800000e0000 */
[----:B------:R-:W3:Y:S04]  /*9480*/  SHFL.IDX PT, R56, R69, R95, 0x1c1f ;  /* 0x001c1f5f45387589 */ /* 0x000ee800000e0000 */
[----:B------:R-:W-:Y:S04]  /*9490*/  SHFL.IDX PT, R40, R96, R95, 0x1c1f ;  /* 0x001c1f5f60287589 */ /* 0x000fe800000e0000 */
[----:B------:R-:W3:Y:S04]  /*94a0*/  SHFL.IDX PT, R80, R145, R95, 0x1c1f ;  /* 0x001c1f5f91507589 */ /* 0x000ee800000e0000 */
[----:B------:R-:W3:Y:S04]  /*94b0*/  SHFL.IDX PT, R31, R102, R95, 0x1c1f ;  /* 0x001c1f5f661f7589 */ /* 0x000ee800000e0000 */
[----:B------:R-:W3:Y:S04]  /*94c0*/  SHFL.IDX PT, R30, R106, R95, 0x1c1f ;  /* 0x001c1f5f6a1e7589 */ /* 0x000ee800000e0000 */
[----:B------:R-:W-:Y:S04]  /*94d0*/  SHFL.IDX PT, R28, R28, R4, 0x1c1f ;  /* 0x001c1f041c1c7589 */ /* 0x000fe800000e0000 */
[----:B------:R-:W-:Y:S04]  /*94e0*/  SHFL.IDX PT, R37, R37, R4, 0x1c1f ;  /* 0x001c1f0425257589 */ /* 0x000fe800000e0000 */
[----:B------:R-:W-:Y:S04]  /*94f0*/  SHFL.IDX PT, R8, R49, R4, 0x1c1f ;  /* 0x001c1f0431087589 */ /* 0x000fe800000e0000 */
[----:B------:R-:W-:Y:S04]  /*9500*/  SHFL.IDX PT, R5, R72, R4, 0x1c1f ;  /* 0x001c1f0448057589 */ /* 0x000fe800000e0000 */
[----:B------:R-:W-:Y:S04]  /*9510*/  SHFL.IDX PT, R159, R159, R4, 0x1c1f ;  /* 0x001c1f049f9f7589 */ /* 0x000fe800000e0000 */
[----:B------:R-:W3:Y:S04]  /*9520*/  SHFL.IDX PT, R170, R170, R95, 0x1c1f ;  /* 0x001c1f5faaaa7589 */ /* 0x000ee800000e0000 */
[----:B------:R-:W-:Y:S04]  /*9530*/  SHFL.IDX PT, R48, R85, R95, 0x1c1f ;  /* 0x001c1f5f55307589 */ /* 0x000fe800000e0000 */
[----:B------:R-:W3:Y:S04]  /*9540*/  SHFL.IDX PT, R35, R147, R95, 0x1c1f ;  /* 0x001c1f5f93237589 */ /* 0x000ee800000e0000 */
        /* <DEDUP_REMOVED lines=22> */
[----:B------:R-:W3:Y:S04]  /*96b0*/  SHFL.IDX PT, R67, R120, R95, 0x1c1f ;  /* 0x001c1f5f78437589 */ /* 0x000ee800000e0000 */
[----:B------:R0:W-:Y:S04]  /*96c0*/  SHFL.IDX PT, R4, R128, R95, 0x1c1f ;  /* 0x001c1f5f80047589 */ /* 0x0001e800000e0000 */
[----:B------:R-:W3:Y:S04]  /*96d0*/  SHFL.IDX PT, R89, R122, R95, 0x1c1f ;  /* 0x001c1f5f7a597589 */ /* 0x000ee800000e0000 */
[----:B------:R-:W3:Y:S04]  /*96e0*/  SHFL.IDX PT, R79, R126, R95, 0x1c1f ;  /* 0x001c1f5f7e4f7589 */ /* 0x000ee800000e0000 */
[----:B------:R-:W3:Y:S04]  /*96f0*/  SHFL.IDX PT, R52, R77, R95, 0x1c1f ;  /* 0x001c1f5f4d347589 */ /* 0x000ee800000e0000 */
[----:B------:R-:W3:Y:S04]  /*9700*/  SHFL.IDX PT, R88, R88, R95, 0x1c1f ;  /* 0x001c1f5f58587589 */ /* 0x000ee800000e0000 */
[----:B------:R-:W3:Y:S04]  /*9710*/  SHFL.IDX PT, R27, R116, R95, 0x1c1f ;  /* 0x001c1f5f741b7589 */ /* 0x000ee800000e0000 */
[----:B------:R-:W3:Y:S04]  /*9720*/  SHFL.IDX PT, R69, R132, R95, 0x1c1f ;  /* 0x001c1f5f84457589 */ /* 0x000ee800000e0000 */
[----:B------:R-:W3:Y:S04]  /*9730*/  SHFL.IDX PT, R96, R113, R95, 0x1c1f ;  /* 0x001c1f5f71607589 */ /* 0x000ee800000e0000 */
[----:B------:R1:W3:Y:S04]  /*9740*/  SHFL.IDX PT, R94, R137, R95, 0x1c1f ;  /* 0x001c1f5f895e7589 */ /* 0x0002e800000e0000 */
[----:B------:R-:W3:Y:S04]  /*9750*/  SHFL.IDX PT, R147, R130, R95, 0x1c1f ;  /* 0x001c1f5f82937589 */ /* 0x000ee800000e0000 */
[----:B------:R2:W3:Y:S01]  /*9760*/  SHFL.IDX PT, R74, R134, R95, 0x1c1f ;  /* 0x001c1f5f864a7589 */ /* 0x0004e200000e0000 */
[----:B0-----:R-:W-:-:S03]  /*9770*/  SEL R128, R93, R127, P0 ;  /* 0x0000007f5d807207 */ /* 0x001fc60000000000 */
[----:B------:R0:W-:Y:S01]  /*9780*/  SHFL.IDX PT, R151, R136, R95, 0x1c1f ;  /* 0x001c1f5f88977589 */ /* 0x0001e200000e0000 */
[----:B-1----:R-:W-:Y:S02]  /*9790*/  SEL R137, R57, R104, P0 ;  /* 0x0000006839897207 */ /* 0x002fe40000000000 */
[----:B------:R-:W-:Y:S01]  /*97a0*/  SEL R126, R127, R93, P0 ;  /* 0x0000005d7f7e7207 */ /* 0x000fe20000000000 */
[----:B------:R-:W1:Y:S01]  /*97b0*/  SHFL.IDX PT, R152, R152, R95, 0x1c1f ;  /* 0x001c1f5f98987589 */ /* 0x000e6200000e0000 */
[----:B--2---:R-:W-:Y:S02]  /*97c0*/  SEL R134, R135, R61, P0 ;  /* 0x0000003d87867207 */ /* 0x004fe40000000000 */
[----:B------:R-:W-:Y:S02]  /*97d0*/  SEL R129, R97, R100, P0 ;  /* 0x0000006461817207 */ /* 0x000fe40000000000 */
[----:B0-----:R-:W-:Y:S02]  /*97e0*/  SEL R136, R61, R135, P0 ;  /* 0x000000873d887207 */ /* 0x001fe40000000000 */
[----:B------:R-:W-:Y:S01]  /*97f0*/  SEL R135, R104, R57, P0 ;  /* 0x0000003968877207 */ /* 0x000fe20000000000 */
[----:B------:R0:W2:Y:S01]  /*9800*/  SHFL.IDX PT, R77, R140, R95, 0x1c1f ;  /* 0x001c1f5f8c4d7589 */ /* 0x0000a200000e0000 */
[----:B------:R-:W-:-:S02]  /*9810*/  SEL R127, R100, R97, P0 ;  /* 0x00000061647f7207 */ /* 0x000fc40000000000 */
[----:B------:R-:W-:Y:S01]  /*9820*/  SEL R112, R53, R105, P0 ;  /* 0x0000006935707207 */ /* 0x000fe20000000000 */
[----:B------:R-:W-:Y:S01]  /*9830*/  SHFL.IDX PT, R91, R114, R95, 0x1c1f ;  /* 0x001c1f5f725b7589 */ /* 0x000fe200000e0000 */
[----:B------:R-:W-:Y:S02]  /*9840*/  SEL R110, R105, R53, P0 ;  /* 0x00000035696e7207 */ /* 0x000fe40000000000 */
[----:B----4-:R-:W-:Y:S01]  /*9850*/  SEL R104, R45, R103, P0 ;  /* 0x000000672d687207 */ /* 0x010fe20000000000 */
[----:B------:R4:W-:Y:S01]  /*9860*/  SHFL.IDX PT, R155, R138, R95, 0x1c1f ;  /* 0x001c1f5f8a9b7589 */ /* 0x0009e200000e0000 */
[----:B------:R-:W-:Y:S02]  /*9870*/  SEL R102, R103, R45, P0 ;  /* 0x0000002d67667207 */ /* 0x000fe40000000000 */
[----:B-----5:R-:W-:Y:S01]  /*9880*/  SEL R133, R51, R83, P0 ;  /* 0x0000005333857207 */ /* 0x020fe20000000000 */
[----:B------:R-:W-:Y:S01]  /*9890*/  SHFL.IDX PT, R85, R148, R95, 0x1c1f ;  /* 0x001c1f5f94557589 */ /* 0x000fe200000e0000 */
[----:B------:R-:W-:-:S02]  /*98a0*/  SEL R131, R83, R51, P0 ;  /* 0x0000003353837207 */ /* 0x000fc40000000000 */
[----:B---3--:R-:W-:Y:S01]  /*98b0*/  SEL R120, R109, R119, P0 ;  /* 0x000000776d787207 */ /* 0x008fe20000000000 */
[----:B------:R-:W-:Y:S01]  /*98c0*/  SHFL.IDX PT, R144, R144, R95, 0x1c1f ;  /* 0x001c1f5f90907589 */ /* 0x000fe200000e0000 */
[----:B------:R-:W-:Y:S02]  /*98d0*/  SEL R118, R119, R109, P0 ;  /* 0x0000006d77767207 */ /* 0x000fe40000000000 */
[----:B------:R-:W-:Y:S01]  /*98e0*/  SEL R108, R42, R107, P0 ;  /* 0x0000006b2a6c7207 */ /* 0x000fe20000000000 */
[----:B------:R-:W3:Y:S01]  /*98f0*/  SHFL.IDX PT, R156, R156, R95, 0x1c1f ;  /* 0x001c1f5f9c9c7589 */ /* 0x000ee200000e0000 */
[----:B------:R-:W-:Y:S02]  /*9900*/  SEL R106, R107, R42, P0 ;  /* 0x0000002a6b6a7207 */ /* 0x000fe40000000000 */
[----:B------:R-:W-:Y:S01]  /*9910*/  SEL R105, R41, R92, P0 ;  /* 0x0000005c29697207 */ /* 0x000fe20000000000 */
[----:B------:R-:W-:Y:S01]  /*9920*/  SHFL.IDX PT, R161, R161, R95, 0x1c1f ;  /* 0x001c1f5fa1a17589 */ /* 0x000fe200000e0000 */
[----:B------:R-:W-:-:S02]  /*9930*/  SEL R103, R92, R41, P0 ;  /* 0x000000295c677207 */ /* 0x000fc40000000000 */
[----:B------:R-:W-:Y:S01]  /*9940*/  SEL R100, R98, R99, P0 ;  /* 0x0000006362647207 */ /* 0x000fe20000000000 */
[----:B------:R-:W5:Y:S01]  /*9950*/  SHFL.IDX PT, R158, R158, R95, 0x1c1f ;  /* 0x001c1f5f9e9e7589 */ /* 0x000f6200000e0000 */
[----:B------:R-:W-:Y:S02]  /*9960*/  SEL R145, R143, R139, P0 ;  /* 0x0000008b8f917207 */ /* 0x000fe40000000000 */
[----:B0-----:R-:W-:Y:S01]  /*9970*/  SEL R140, R58, R171, P0 ;  /* 0x000000ab3a8c7207 */ /* 0x001fe20000000000 */
[----:B------:R-:W0:Y:S01]  /*9980*/  SHFL.IDX PT, R163, R163, R95, 0x1c1f ;  /* 0x001c1f5fa3a37589 */ /* 0x000e2200000e0000 */
[----:B----4-:R-:W-:Y:S02]  /*9990*/  SEL R138, R171, R58, P0 ;  /* 0x0000003aab8a7207 */ /* 0x010fe40000000000 */
[----:B------:R-:W-:Y:S01]  /*99a0*/  SEL R121, R117, R101, P0 ;  /* 0x0000006575797207 */ /* 0x000fe20000000000 */
[----:B------:R-:W4:Y:S01]  /*99b0*/  SHFL.IDX PT, R142, R142, R95, 0x1c1f ;  /* 0x001c1f5f8e8e7589 */ /* 0x000f2200000e0000 */
[----:B------:R-:W-:-:S02]  /*99c0*/  SEL R119, R101, R117, P0 ;  /* 0x0000007565777207 */ /* 0x000fc40000000000 */
[----:B------:R-:W-:Y:S01]  /*99d0*/  SEL R116, R46, R115, P0 ;  /* 0x000000732e747207 */ /* 0x000fe20000000000 */
[----:B------:R1:W4:Y:S01]  /*99e0*/  SHFL.IDX PT, R86, R174, R95, 0x1c1f ;  /* 0x001c1f5fae567589 */ /* 0x00032200000e0000 */
        /* <DEDUP_REMOVED lines=15> */
[----:B-1----:R-:W-:Y:S02]  /*9ae0*/  SEL R95, R80, R153, P0 ;  /* 0x00000099505f7207 */ /* 0x002fe40000000000 */
        /* <DEDUP_REMOVED lines=43> */
[----:B------:R-:W-:Y:S02]  /*9da0*/  F2FP.BF16.F32.PACK_AB R64, R141, R140 ;  /* 0x0000008c8d40723e */ /* 0x000fe400000010ff */
[----:B------:R-:W-:Y:S02]  /*9db0*/  F2FP.BF16.F32.PACK_AB R65, R137, R136 ;  /* 0x000000888941723e */ /* 0x000fe400000010ff */
[----:B------:R-:W-:Y:S02]  /*9dc0*/  F2FP.BF16.F32.PACK_AB R66, R139, R138 ;  /* 0x0000008a8b42723e */ /* 0x000fe400000010ff */
[----:B------:R-:W-:Y:S02]  /*9dd0*/  F2FP.BF16.F32.PACK_AB R67, R135, R134 ;  /* 0x000000868743723e */ /* 0x000fe400000010ff */
[----:B------:R-:W-:Y:S02]  /*9de0*/  SEL R52, R29, R88, P0 ;  /* 0x000000581d347207 */ /* 0x000fe40000000000 */
[----:B------:R-:W-:-:S02]  /*9df0*/  SEL R50, R88, R29, P0 ;  /* 0x0000001d58327207 */ /* 0x000fc40000000000 */
[----:B------:R-:W-:Y:S02]  /*9e00*/  SEL R29, R7, R27, P0 ;  /* 0x0000001b071d7207 */ /* 0x000fe40000000000 */
[----:B------:R-:W-:Y:S01]  /*9e10*/  SEL R27, R27, R7, P0 ;  /* 0x000000071b1b7207 */ /* 0x000fe20000000000 */
[----:B------:R1:W-:Y:S01]  /*9e20*/  STSM.16.M88.4 [R68], R64 ;  /* 0x0000004044007844 */ /* 0x0003e20000000200 */
[----:B------:R-:W-:Y:S02]  /*9e30*/  SEL R7, R5, R69, P0 ;  /* 0x0000004505077207 */ /* 0x000fe40000000000 */
[----:B------:R-:W-:Y:S02]  /*9e40*/  SEL R5, R69, R5, P0 ;  /* 0x0000000545057207 */ /* 0x000fe40000000000 */
[----:B------:R-:W-:Y:S02]  /*9e50*/  F2FP.BF16.F32.PACK_AB R69, R129, R128 ;  /* 0x000000808145723e */ /* 0x000fe400000010ff */
[----:B------:R-:W-:-:S02]  /*9e60*/  F2FP.BF16.F32.PACK_AB R70, R131, R130 ;  /* 0x000000828346723e */ /* 0x000fc400000010ff */
[----:B------:R-:W-:Y:S02]  /*9e70*/  F2FP.BF16.F32.PACK_AB R71, R127, R126 ;  /* 0x0000007e7f47723e */ /* 0x000fe400000010ff */
[----:B------:R-:W-:Y:S02]  /*9e80*/  SEL R125, R47, R81, P0 ;  /* 0x000000512f7d7207 */ /* 0x000fe40000000000 */
[----:B------:R-:W-:Y:S02]  /*9e90*/  SEL R123, R81, R47, P0 ;  /* 0x0000002f517b7207 */ /* 0x000fe40000000000 */
[----:B-1----:R-:W-:Y:S02]  /*9ea0*/  F2FP.BF16.F32.PACK_AB R68, R133, R132 ;  /* 0x000000848544723e */ /* 0x002fe400000010ff */
[----:B------:R-:W-:Y:S02]  /*9eb0*/  SEL R113, R49, R96, P0 ;  /* 0x0000006031717207 */ /* 0x000fe40000000000 */
[----:B------:R-:W-:-:S02]  /*9ec0*/  SEL R111, R96, R49, P0 ;  /* 0x00000031606f7207 */ /* 0x000fc40000000000 */
[----:B------:R-:W-:Y:S02]  /*9ed0*/  SEL R96, R149, R94, P0 ;  /* 0x0000005e95607207 */ /* 0x000fe40000000000 */
[----:B------:R-:W-:Y:S01]  /*9ee0*/  SEL R148, R146, R147, P0 ;  /* 0x0000009392947207 */ /* 0x000fe20000000000 */
[----:B------:R1:W-:Y:S01]  /*9ef0*/  STSM.16.M88.4 [R75], R68 ;  /* 0x000000444b007844 */ /* 0x0003e20000000200 */
[----:B------:R-:W-:Y:S02]  /*9f00*/  SEL R94, R94, R149, P0 ;  /* 0x000000955e5e7207 */ /* 0x000fe40000000000 */
[----:B------:R-:W-:Y:S02]  /*9f10*/  SEL R146, R147, R146, P0 ;  /* 0x0000009293927207 */ /* 0x000fe40000000000 */
[----:B------:R-:W-:Y:S02]  /*9f20*/  SEL R149, R72, R74, P0 ;  /* 0x0000004a48957207 */ /* 0x000fe40000000000 */
[----:B------:R-:W-:-:S02]  /*9f30*/  SEL R147, R74, R72, P0 ;  /* 0x000000484a937207 */ /* 0x000fc40000000000 */
[----:B------:R-:W-:Y:S02]  /*9f40*/  F2FP.BF16.F32.PACK_AB R72, R125, R124 ;  /* 0x0000007c7d48723e */ /* 0x000fe400000010ff */
[----:B------:R-:W-:Y:S02]  /*9f50*/  F2FP.BF16.F32.PACK_AB R73, R121, R120 ;  /* 0x000000787949723e */ /* 0x000fe400000010ff */
[----:B------:R-:W-:Y:S02]  /*9f60*/  F2FP.BF16.F32.PACK_AB R74, R123, R122 ;  /* 0x0000007a7b4a723e */ /* 0x000fe400000010ff */
[----:B-1----:R-:W-:Y:S02]  /*9f70*/  F2FP.BF16.F32.PACK_AB R75, R119, R118 ;  /* 0x00000076774b723e */ /* 0x002fe400000010ff */
[----:B------:R-:W-:Y:S02]  /*9f80*/  SEL R81, R157, R152, P0 ;  /* 0x000000989d517207 */ /* 0x000fe40000000000 */
[----:B------:R-:W-:-:S02]  /*9f90*/  SEL R63, R152, R157, P0 ;  /* 0x0000009d983f7207 */ /* 0x000fc40000000000 */
[----:B------:R-:W-:Y:S01]  /*9fa0*/  SEL R152, R150, R151, P0 ;  /* 0x0000009796987207 */ /* 0x000fe20000000000 */
[----:B------:R1:W-:Y:S01]  /*9fb0*/  STSM.16.M88.4 [R78], R72 ;  /* 0x000000484e007844 */ /* 0x0003e20000000200 */
[----:B------:R-:W-:Y:S02]  /*9fc0*/  SEL R150, R151, R150, P0 ;  /* 0x0000009697967207 */ /* 0x000fe40000000000 */
[----:B--2---:R-:W-:Y:S02]  /*9fd0*/  SEL R153, R76, R77, P0 ;  /* 0x0000004d4c997207 */ /* 0x004fe40000000000 */
[----:B------:R-:W-:Y:S02]  /*9fe0*/  SEL R151, R77, R76, P0 ;  /* 0x0000004c4d977207 */ /* 0x000fe40000000000 */
[----:B------:R-:W-:Y:S02]  /*9ff0*/  F2FP.BF16.F32.PACK_AB R76, R117, R116 ;  /* 0x00000074754c723e */ /* 0x000fe400000010ff */
[----:B------:R-:W-:-:S02]  /*a000*/  F2FP.BF16.F32.PACK_AB R79, R111, R110 ;  /* 0x0000006e6f4f723e */ /* 0x000fc400000010ff */
[----:B------:R-:W-:Y:S02]  /*a010*/  F2FP.BF16.F32.PACK_AB R77, R113, R112 ;  /* 0x00000070714d723e */ /* 0x000fe400000010ff */
[----:B---3--:R-:W-:Y:S02]  /*a020*/  SEL R57, R162, R156, P0 ;  /* 0x0000009ca2397207 */ /* 0x008fe40000000000 */
[----:B-1----:R-:W-:Y:S02]  /*a030*/  F2FP.BF16.F32.PACK_AB R78, R115, R114 ;  /* 0x00000072734e723e */ /* 0x002fe400000010ff */
[----:B------:R-:W-:Y:S02]  /*a040*/  SEL R55, R156, R162, P0 ;  /* 0x000000a29c377207 */ /* 0x000fe40000000000 */
[----:B-----5:R-:W-:Y:S02]  /*a050*/  SEL R48, R164, R158, P0 ;  /* 0x0000009ea4307207 */ /* 0x020fe40000000000 */
[----:B------:R-:W-:-:S02]  /*a060*/  SEL R46, R158, R164, P0 ;  /* 0x000000a49e2e7207 */ /* 0x000fc40000000000 */
[----:B------:R-:W-:Y:S02]  /*a070*/  SEL R49, R165, R161, P0 ;  /* 0x000000a1a5317207 */ /* 0x000fe40000000000 */
[----:B------:R-:W-:Y:S02]  /*a080*/  SEL R47, R161, R165, P0 ;  /* 0x000000a5a12f7207 */ /* 0x000fe40000000000 */
[----:B------:R-:W-:Y:S02]  /*a090*/  SEL R156, R154, R155, P0 ;  /* 0x0000009b9a9c7207 */ /* 0x000fe40000000000 */
[----:B------:R-:W-:Y:S02]  /*a0a0*/  F2FP.BF16.F32.PACK_AB R64, R109, R108 ;  /* 0x0000006c6d40723e */ /* 0x000fe400000010ff */
[----:B------:R-:W-:Y:S02]  /*a0b0*/  F2FP.BF16.F32.PACK_AB R66, R107, R106 ;  /* 0x0000006a6b42723e */ /* 0x000fe400000010ff */
[----:B------:R-:W-:-:S02]  /*a0c0*/  F2FP.BF16.F32.PACK_AB R67, R103, R102 ;  /* 0x000000666743723e */ /* 0x000fc400000010ff */
[----:B------:R-:W-:Y:S01]  /*a0d0*/  F2FP.BF16.F32.PACK_AB R65, R105, R104 ;  /* 0x000000686941723e */ /* 0x000fe200000010ff */
[----:B------:R1:W-:Y:S01]  /*a0e0*/  STSM.16.M88.4 [R172], R76 ;  /* 0x0000004cac007844 */ /* 0x0003e20000000200 */
[----:B0-----:R-:W-:Y:S02]  /*a0f0*/  SEL R40, R166, R163, P0 ;  /* 0x000000a3a6287207 */ /* 0x001fe40000000000 */
[----:B------:R-:W-:Y:S02]  /*a100*/  SEL R38, R163, R166, P0 ;  /* 0x000000a6a3267207 */ /* 0x000fe40000000000 */
[----:B------:R-:W-:Y:S02]  /*a110*/  SEL R154, R155, R154, P0 ;  /* 0x0000009a9b9a7207 */ /* 0x000fe40000000000 */
[----:B------:R-:W-:Y:S02]  /*a120*/  F2FP.BF16.F32.PACK_AB R68, R101, R100 ;  /* 0x000000646544723e */ /* 0x000fe400000010ff */
[----:B------:R-:W-:-:S02]  /*a130*/  F2FP.BF16.F32.PACK_AB R70, R99, R98 ;  /* 0x000000626346723e */ /* 0x000fc400000010ff */
[----:B------:R-:W-:Y:S02]  /*a140*/  F2FP.BF16.F32.PACK_AB R71, R95, R94 ;  /* 0x0000005e5f47723e */ /* 0x000fe400000010ff */
[----:B------:R-:W-:Y:S02]  /*a150*/  F2FP.BF16.F32.PACK_AB R69, R97, R96 ;  /* 0x000000606145723e */ /* 0x000fe400000010ff */
[----:B------:R-:W-:Y:S02]  /*a160*/  SEL R158, R160, R144, P0 ;  /* 0x00000090a09e7207 */ /* 0x000fe40000000000 */
[----:B------:R-:W-:Y:S02]  /*a170*/  SEL R24, R20, R91, P0 ;  /* 0x0000005b14187207 */ /* 0x000fe40000000000 */
[----:B----4-:R-:W-:Y:S02]  /*a180*/  SEL R157, R87, R142, P0 ;  /* 0x0000008e579d7207 */ /* 0x010fe40000000000 */
[----:B------:R-:W-:-:S02]  /*a190*/  SEL R155, R142, R87, P0 ;  /* 0x000000578e9b7207 */ /* 0x000fc40000000000 */
[----:B------:R-:W-:Y:S02]  /*a1a0*/  SEL R160, R144, R160, P0 ;  /* 0x000000a090a07207 */ /* 0x000fe40000000000 */
[----:B------:R-:W-:Y:S02]  /*a1b0*/  F2FP.BF16.F32.PACK_AB R72, R93, R92 ;  /* 0x0000005c5d48723e */ /* 0x000fe400000010ff */
[----:B------:R-:W-:Y:S02]  /*a1c0*/  F2FP.BF16.F32.PACK_AB R74, R83, R82 ;  /* 0x00000052534a723e */ /* 0x000fe400000010ff */
[----:B------:R-:W-:Y:S02]  /*a1d0*/  F2FP.BF16.F32.PACK_AB R75, R63, R62 ;  /* 0x0000003e3f4b723e */ /* 0x000fe400000010ff */
[----:B------:R-:W-:Y:S02]  /*a1e0*/  F2FP.BF16.F32.PACK_AB R73, R81, R80 ;  /* 0x000000505149723e */ /* 0x000fe400000010ff */
[----:B------:R-:W-:-:S02]  /*a1f0*/  SEL R20, R91, R20, P0 ;  /* 0x000000145b147207 */ /* 0x000fc40000000000 */
[----:B------:R-:W-:Y:S02]  /*a200*/  SEL R159, R84, R85, P0 ;  /* 0x00000055549f7207 */ /* 0x000fe40000000000 */
[----:B-1----:R-:W-:Y:S02]  /*a210*/  F2FP.BF16.F32.PACK_AB R76, R61, R60 ;  /* 0x0000003c3d4c723e */ /* 0x002fe400000010ff */
[----:B------:R-:W-:Y:S02]  /*a220*/  F2FP.BF16.F32.PACK_AB R78, R59, R58 ;  /* 0x0000003a3b4e723e */ /* 0x000fe400000010ff */
[----:B------:R-:W-:Y:S02]  /*a230*/  F2FP.BF16.F32.PACK_AB R79, R55, R54 ;  /* 0x00000036374f723e */ /* 0x000fe400000010ff */
[----:B------:R-:W-:Y:S02]  /*a240*/  F2FP.BF16.F32.PACK_AB R77, R57, R56 ;  /* 0x00000038394d723e */ /* 0x000fe400000010ff */
[----:B------:R-:W-:-:S02]  /*a250*/  SEL R161, R85, R84, P0 ;  /* 0x0000005455a17207 */ /* 0x000fc40000000000 */
[----:B------:R-:W-:Y:S02]  /*a260*/  SEL R144, R3, R86, P0 ;  /* 0x0000005603907207 */ /* 0x000fe40000000000 */
[----:B------:R-:W-:Y:S01]  /*a270*/  SEL R142, R86, R3, P0 ;  /* 0x00000003568e7207 */ /* 0x000fe20000000000 */
[----:B------:R0:W-:Y:S01]  /*a280*/  STSM.16.M88.4 [R173], R64 ;  /* 0x00000040ad007844 */ /* 0x0001e20000000200 */
[----:B------:R-:W-:Y:S02]  /*a290*/  F2FP.BF16.F32.PACK_AB R84, R53, R52 ;  /* 0x000000343554723e */ /* 0x000fe400000010ff */
[----:B------:R-:W-:Y:S02]  /*a2a0*/  F2FP.BF16.F32.PACK_AB R86, R51, R50 ;  /* 0x000000323356723e */ /* 0x000fe400000010ff */
[----:B------:R-:W-:Y:S02]  /*a2b0*/  F2FP.BF16.F32.PACK_AB R87, R47, R46 ;  /* 0x0000002e2f57723e */ /* 0x000fe400000010ff */
[----:B------:R-:W-:Y:S01]  /*a2c0*/  F2FP.BF16.F32.PACK_AB R85, R49, R48 ;  /* 0x000000303155723e */ /* 0x000fe200000010ff */
[----:B------:R1:W-:Y:S01]  /*a2d0*/  STSM.16.M88.4 [R175], R68 ;  /* 0x00000044af007844 */ /* 0x0003e20000000200 */
[----:B------:R-:W-:-:S02]  /*a2e0*/  F2FP.BF16.F32.PACK_AB R88, R45, R44 ;  /* 0x0000002c2d58723e */ /* 0x000fc400000010ff */
[----:B------:R-:W-:Y:S02]  /*a2f0*/  F2FP.BF16.F32.PACK_AB R90, R43, R42 ;  /* 0x0000002a2b5a723e */ /* 0x000fe400000010ff */
[----:B------:R-:W-:Y:S02]  /*a300*/  F2FP.BF16.F32.PACK_AB R91, R39, R38 ;  /* 0x00000026275b723e */ /* 0x000fe400000010ff */
[----:B------:R-:W-:Y:S01]  /*a310*/  F2FP.BF16.F32.PACK_AB R89, R41, R40 ;  /* 0x000000282959723e */ /* 0x000fe200000010ff */
[----:B------:R2:W-:Y:S01]  /*a320*/  STSM.16.M88.4 [R176], R72 ;  /* 0x00000048b0007844 */ /* 0x0005e20000000200 */
[----:B0-----:R-:W-:Y:S02]  /*a330*/  F2FP.BF16.F32.PACK_AB R64, R37, R36 ;  /* 0x000000242540723e */ /* 0x001fe400000010ff */
[----:B------:R-:W-:Y:S02]  /*a340*/  F2FP.BF16.F32.PACK_AB R66, R35, R34 ;  /* 0x000000222342723e */ /* 0x000fe400000010ff */
[----:B------:R-:W-:-:S02]  /*a350*/  F2FP.BF16.F32.PACK_AB R67, R31, R30 ;  /* 0x0000001e1f43723e */ /* 0x000fc400000010ff */
[----:B------:R-:W-:Y:S01]  /*a360*/  F2FP.BF16.F32.PACK_AB R65, R33, R32 ;  /* 0x000000202141723e */ /* 0x000fe200000010ff */
[----:B------:R0:W-:Y:S01]  /*a370*/  STSM.16.M88.4 [R177], R76 ;  /* 0x0000004cb1007844 */ /* 0x0001e20000000200 */
[----:B-1----:R-:W-:Y:S02]  /*a380*/  F2FP.BF16.F32.PACK_AB R68, R29, R28 ;  /* 0x0000001c1d44723e */ /* 0x002fe400000010ff */
[----:B------:R-:W-:Y:S02]  /*a390*/  F2FP.BF16.F32.PACK_AB R70, R27, R26 ;  /* 0x0000001a1b46723e */ /* 0x000fe400000010ff */
[----:B------:R-:W-:Y:S02]  /*a3a0*/  F2FP.BF16.F32.PACK_AB R71, R21, R20 ;  /* 0x000000141547723e */ /* 0x000fe400000010ff */
[----:B------:R-:W-:Y:S01]  /*a3b0*/  F2FP.BF16.F32.PACK_AB R69, R25, R24 ;  /* 0x000000181945723e */ /* 0x000fe200000010ff */
[----:B------:R-:W-:Y:S01]  /*a3c0*/  STSM.16.M88.4 [R178], R84 ;  /* 0x00000054b2007844 */ /* 0x000fe20000000200 */
[----:B--2---:R-:W-:-:S02]  /*a3d0*/  F2FP.BF16.F32.PACK_AB R72, R15, R14 ;  /* 0x0000000e0f48723e */ /* 0x004fc400000010ff */
[----:B------:R-:W-:Y:S01]  /*a3e0*/  F2FP.BF16.F32.PACK_AB R74, R13, R12 ;  /* 0x0000000c0d4a723e */ /* 0x000fe200000010ff */
[----:B------:R-:W-:Y:S01]  /*a3f0*/  STSM.16.M88.4 [R179], R88 ;  /* 0x00000058b3007844 */ /* 0x000fe20000000200 */
[----:B------:R-:W-:Y:S02]  /*a400*/  F2FP.BF16.F32.PACK_AB R75, R9, R8 ;  /* 0x00000008094b723e */ /* 0x000fe400000010ff */
[----:B------:R-:W-:Y:S01]  /*a410*/  F2FP.BF16.F32.PACK_AB R73, R11, R10 ;  /* 0x0000000a0b49723e */ /* 0x000fe200000010ff */
[----:B------:R1:W-:Y:S01]  /*a420*/  STSM.16.M88.4 [R180], R64 ;  /* 0x00000040b4007844 */ /* 0x0003e20000000200 */
[----:B0-----:R-:W-:Y:S02]  /*a430*/  F2FP.BF16.F32.PACK_AB R76, R7, R6 ;  /* 0x00000006074c723e */ /* 0x001fe400000010ff */
[----:B------:R-:W-:Y:S01]  /*a440*/  F2FP.BF16.F32.PACK_AB R78, R5, R4 ;  /* 0x00000004054e723e */ /* 0x000fe200000010ff */
[----:B------:R0:W-:Y:S01]  /*a450*/  STSM.16.M88.4 [R181], R68 ;  /* 0x00000044b5007844 */ /* 0x0001e20000000200 */
[----:B------:R-:W-:-:S02]  /*a460*/  F2FP.BF16.F32.PACK_AB R79, R147, R146 ;  /* 0x00000092934f723e */ /* 0x000fc400000010ff */
[----:B------:R-:W-:Y:S01]  /*a470*/  F2FP.BF16.F32.PACK_AB R77, R149, R148 ;  /* 0x00000094954d723e */ /* 0x000fe200000010ff */
[----:B------:R2:W-:Y:S04]  /*a480*/  STSM.16.M88.4 [R182], R72 ;  /* 0x00000048b6007844 */ /* 0x0005e80000000200 */
[----:B------:R-:W-:Y:S01]  /*a490*/  STSM.16.M88.4 [R183], R76 ;  /* 0x0000004cb7007844 */ /* 0x000fe20000000200 */
[----:B-1----:R-:W-:Y:S02]  /*a4a0*/  F2FP.BF16.F32.PACK_AB R64, R153, R152 ;  /* 0x000000989940723e */ /* 0x002fe400000010ff */
[----:B------:R-:W-:Y:S02]  /*a4b0*/  F2FP.BF16.F32.PACK_AB R66, R151, R150 ;  /* 0x000000969742723e */ /* 0x000fe400000010ff */
[----:B------:R-:W-:-:S02]  /*a4c0*/  F2FP.BF16.F32.PACK_AB R67, R155, R154 ;  /* 0x0000009a9b43723e */ /* 0x000fc400000010ff */
[----:B------:R-:W-:Y:S02]  /*a4d0*/  F2FP.BF16.F32.PACK_AB R65, R157, R156 ;  /* 0x0000009c9d41723e */ /* 0x000fe400000010ff */
[----:B0-----:R-:W-:Y:S02]  /*a4e0*/  F2FP.BF16.F32.PACK_AB R69, R145, R144 ;  /* 0x000000909145723e */ /* 0x001fe400000010ff */
[----:B------:R-:W-:Y:S02]  /*a4f0*/  F2FP.BF16.F32.PACK_AB R70, R161, R160 ;  /* 0x000000a0a146723e */ /* 0x000fe400000010ff */
[----:B------:R-:W-:Y:S02]  /*a500*/  F2FP.BF16.F32.PACK_AB R71, R143, R142 ;  /* 0x0000008e8f47723e */ /* 0x000fe400000010ff */
[----:B------:R-:W-:Y:S01]  /*a510*/  F2FP.BF16.F32.PACK_AB R68, R159, R158 ;  /* 0x0000009e9f44723e */ /* 0x000fe200000010ff */
[----:B------:R0:W-:Y:S04]  /*a520*/  STSM.16.M88.4 [R184], R64 ;  /* 0x00000040b8007844 */ /* 0x0001e80000000200 */
[----:B------:R1:W-:Y:S01]  /*a530*/  STSM.16.M88.4 [R185], R68 ;  /* 0x00000044b9007844 */ /* 0x0003e20000000200 */
[----:B------:R-:W-:Y:S01]  /*a540*/  USHF.L.U32 UR4, UR36, 0x2, URZ ;  /* 0x0000000224047899 */ /* 0x000fe2000800063f */
[----:B------:R-:W-:Y:S01]  /*a550*/  BAR.SYNC.DEFER_BLOCKING 0x1, 0x100 ;  /* 0x0044000000007b1d */ /* 0x000fe20000010000 */
[----:B------:R-:W-:-:S02]  /*a560*/  ISETP.NE.U32.AND P0, PT, RZ, UR14, PT ;  /* 0x0000000eff007c0c */ /* 0x000fc4000bf05070 */
[----:B------:R-:W-:Y:S02]  /*a570*/  UIADD3 UR9, UP0, UR4, UR14, URZ ;  /* 0x0000000e04097290 */ /* 0x000fe4000ff1e03f */
[----:B------:R-:W-:Y:S02]  /*a580*/  ISETP.NE.AND.EX P0, PT, RZ, UR15, PT, P0 ;  /* 0x0000000fff007c0c */ /* 0x000fe4000bf05300 */
[----:B------:R-:W-:Y:S02]  /*a590*/  UIADD3.X UR12, UR16, UR15, URZ, UP0, !UPT ;  /* 0x0000000f100c7290 */ /* 0x000fe400087fe43f */
[----:B--2---:R-:W-:-:S04]  /*a5a0*/  IMAD.U32 R72, RZ, RZ, UR9 ;  /* 0x00000009ff487e24 */ /* 0x004fc8000f8e00ff */
[----:B------:R-:W-:Y:S01]  /*a5b0*/  IMAD.U32 R73, RZ, RZ, UR12 ;  /* 0x0000000cff497e24 */ /* 0x000fe2000f8e00ff */
[----:B------:R-:W-:Y:S02]  /*a5c0*/  ULDC.64 UR12, c[0x0][0xc08] ;  /* 0x00030200000c7ab9 */ /* 0x000fe40000000a00 */
[----:B------:R-:W-:Y:S02]  /*a5d0*/  UISETP.NE.U32.AND UP0, UPT, UR12, URZ, UPT ;  /* 0x0000003f0c00728c */ /* 0x000fe4000bf05070 */
[----:B------:R-:W2:Y:S02]  /*a5e0*/  @P0 LDG.E R3, desc[UR52][R72.64] ;  /* 0x0000003448030981 */ /* 0x000ea4000c1e1900 */
[----:B------:R-:W-:-:S06]  /*a5f0*/  UISETP.NE.AND.EX UP0, UPT, UR13, URZ, UPT, UP0 ;  /* 0x0000003f0d00728c */ /* 0x000fcc000bf05300 */
[----:B------:R-:W-:-:S05]  /*a600*/  PLOP3.LUT P4, PT, PT, PT, UP0, 0x80, 0x0 ;  /* 0x000000000000781c */ /* 0x000fca0003f8f008 */
[----:B------:R-:W-:-:S04]  /*a610*/  @UP0 UIADD3 UR12, UP1, UR4, UR12, URZ ;  /* 0x0000000c040c0290 */ /* 0x000fc8000ff3e03f */
[----:B------:R-:W-:Y:S02]  /*a620*/  @UP0 UIADD3.X UR13, UR16, UR13, URZ, UP1, !UPT ;  /* 0x0000000d100d0290 */ /* 0x000fe40008ffe43f */
[----:B0-----:R-:W-:-:S04]  /*a630*/  IMAD.U32 R64, RZ, RZ, UR12 ;  /* 0x0000000cff407e24 */ /* 0x001fc8000f8e00ff */
[----:B------:R-:W-:-:S05]  /*a640*/  IMAD.U32 R65, RZ, RZ, UR13 ;  /* 0x0000000dff417e24 */ /* 0x000fca000f8e00ff */
[----:B------:R0:W3:Y:S01]  /*a650*/  @P4 LDG.E R66, desc[UR52][R64.64] ;  /* 0x0000003440424981 */ /* 0x0000e2000c1e1900 */
[----:B------:R-:W-:Y:S02]  /*a660*/  UISETP.NE.AND UP2, UPT, UR20, 0x1, UPT ;  /* 0x000000011400788c */ /* 0x000fe4000bf45270 */
[----:B------:R-:W-:Y:S01]  /*a670*/  UISETP.GT.AND UP1, UPT, UR43, 0x1, UPT ;  /* 0x000000012b00788c */ /* 0x000fe2000bf24270 */
[----:B------:R-:W-:-:S03]  /*a680*/  UMOV UR21, 0x9b8 ;  /* 0x000009b800157882 */ /* 0x000fc60000000000 */
[----:B------:R-:W-:Y:S01]  /*a690*/  USEL UR21, UR21, 0x978, UP1 ;  /* 0x0000097815157887 */ /* 0x000fe20008800000 */
[----:B------:R-:W-:Y:S01]  /*a6a0*/  PLOP3.LUT P1, PT, PT, PT, UP2, 0x80, 0x0 ;  /* 0x000000000000781c */ /* 0x000fe20003f2f028 */
[----:B------:R-:W-:Y:S01]  /*a6b0*/  UISETP.NE.U32.AND UP0, UPT, UR14, URZ, UPT ;  /* 0x0000003f0e00728c */ /* 0x000fe2000bf05070 */
[----:B-1----:R-:W-:Y:S01]  /*a6c0*/  IMAD.U32 R70, RZ, RZ, UR38 ;  /* 0x00000026ff467e24 */ /* 0x002fe2000f8e00ff */
[----:B------:R-:W-:Y:S01]  /*a6d0*/  UMOV UR4, URZ ;  /* 0x0000003f00047c82 */ /* 0x000fe20008000000 */
[----:B------:R-:W-:Y:S01]  /*a6e0*/  @UP2 ULDC UR24, c[0x0][0xbec] ;  /* 0x0002fb0000182ab9 */ /* 0x000fe20000000800 */
[----:B------:R-:W-:Y:S01]  /*a6f0*/  UISETP.NE.AND.EX UP0, UPT, UR15, URZ, UPT, UP0 ;  /* 0x0000003f0f00728c */ /* 0x000fe2000bf05300 */
[----:B------:R-:W-:Y:S01]  /*a700*/  IMAD R70, R70, 0x80, R187 ;  /* 0x0000008046467824 */ /* 0x000fe200078e02bb */
[----:B------:R-:W-:Y:S02]  /*a710*/  USEL UR9, UR39, URZ, UP1 ;  /* 0x0000003f27097287 */ /* 0x000fe40008800000 */
[----:B------:R-:W-:-:S02]  /*a720*/  USEL UR36, UR36, URZ, !UP0 ;  /* 0x0000003f24247287 */ /* 0x000fc4000c000000 */
[----:B------:R-:W-:Y:S01]  /*a730*/  ULDC.64 UR14, c[0x0][UR21+0x220] ;  /* 0x00008800150e7abb */ /* 0x000fe20008000a00 */
[----:B------:R-:W-:Y:S01]  /*a740*/  ULDC.64 UR18, c[0x0][UR21+0x218] ;  /* 0x0000860015127abb */ /* 0x000fe20008000a00 */
[----:B0-----:R-:W-:Y:S01]  /*a750*/  @P1 IMAD.HI.U32 R64, R70, UR24, RZ ;  /* 0x0000001846401c27 */ /* 0x001fe2000f8e00ff */
[----:B------:R-:W-:Y:S01]  /*a760*/  ULDC.64 UR16, c[0x0][UR21+0x228] ;  /* 0x00008a0015107abb */ /* 0x000fe20008000a00 */
[----:B------:R-:W-:Y:S02]  /*a770*/  USEL UR37, UR37, URZ, !UP0 ;  /* 0x0000003f25257287 */ /* 0x000fe4000c000000 */
[----:B------:R-:W-:Y:S02]  /*a780*/  UIMAD UR15, UR15, UR36, URZ ;  /* 0x000000240f0f72a4 */ /* 0x000fe4000f8e023f */
[----:B------:R-:W-:Y:S01]  /*a790*/  UIMAD.WIDE.U32 UR12, UR18, UR40, URZ ;  /* 0x00000028120c72a5 */ /* 0x000fe2000f8e003f */
[----:B------:R-:W-:Y:S01]  /*a7a0*/  @UP2 ULDC UR25, c[0x0][0xbf0] ;  /* 0x0002fc0000192ab9 */ /* 0x000fe20000000800 */
[----:B------:R-:W-:-:S02]  /*a7b0*/  UIMAD UR18, UR19, UR40, URZ ;  /* 0x00000028131272a4 */ /* 0x000fc4000f8e023f */
[----:B------:R-:W-:Y:S02]  /*a7c0*/  UIMAD.WIDE.U32 UR22, UR16, UR9, URZ ;  /* 0x00000009101672a5 */ /* 0x000fe4000f8e003f */
[----:B------:R-:W-:Y:S02]  /*a7d0*/  UIMAD UR9, UR17, UR9, URZ ;  /* 0x00000009110972a4 */ /* 0x000fe4000f8e023f */
[----:B------:R-:W-:Y:S02]  /*a7e0*/  UIMAD.WIDE.U32 UR16, UR14, UR36, URZ ;  /* 0x000000240e1072a5 */ /* 0x000fe4000f8e003f */
[----:B------:R-:W-:Y:S02]  /*a7f0*/  UIMAD UR15, UR14, UR37, UR15 ;  /* 0x000000250e0f72a4 */ /* 0x000fe4000f8e020f */
[----:B------:R-:W-:Y:S02]  /*a800*/  UIADD3 UR18, UR13, UR18, URZ ;  /* 0x000000120d127290 */ /* 0x000fe4000fffe03f */
[----:B------:R-:W-:-:S02]  /*a810*/  UIADD3 UR13, UR23, UR9, URZ ;  /* 0x00000009170d7290 */ /* 0x000fc4000fffe03f */
[----:B------:R-:W-:-:S04]  /*a820*/  UIADD3 UR9, UR17, UR15, URZ ;  /* 0x0000000f11097290 */ /* 0x000fc8000fffe03f */
[----:B------:R-:W-:Y:S01]  /*a830*/  IMAD.U32 R74, RZ, RZ, UR13 ;  /* 0x0000000dff4a7e24 */ /* 0x000fe2000f8e00ff */
[----:B--2---:R-:W-:Y:S01]  /*a840*/  @P0 R2UR UR4, R3 ;  /* 0x00000000030402ca */ /* 0x004fe200000e0000 */
[----:B------:R-:W-:Y:S01]  /*a850*/  IMAD.MOV.U32 R3, RZ, RZ, R70 ;  /* 0x000000ffff037224 */ /* 0x000fe200078e0046 */
[----:B------:R-:W-:Y:S01]  /*a860*/  @P1 SHF.R.U32.HI R3, RZ, UR25, R64 ;  /* 0x00000019ff031c19 */ /* 0x000fe20008011640 */
[----:B------:R-:W-:-:S04]  /*a870*/  IMAD.U32 R64, RZ, RZ, UR22 ;  /* 0x00000016ff407e24 */ /* 0x000fc8000f8e00ff */
[----:B------:R-:W-:-:S06]  /*a880*/  IMAD.MOV R67, RZ, RZ, -R3 ;  /* 0x000000ffff437224 */ /* 0x000fcc00078e0a03 */
[----:B------:R-:W-:Y:S02]  /*a890*/  UIADD3 UR12, UP0, UP3, UR16, UR12, UR4 ;  /* 0x0000000c100c7290 */ /* 0x000fe4000fb1e004 */
[----:B------:R-:W-:Y:S01]  /*a8a0*/  USHF.R.S32.HI UR14, URZ, 0x1f, UR4 ;  /* 0x0000001f3f0e7899 */ /* 0x000fe20008011404 */
[----:B------:R-:W-:Y:S01]  /*a8b0*/  IMAD R67, R67, UR20, R70 ;  /* 0x0000001443437c24 */ /* 0x000fe2000f8e0246 */
[----:B------:R-:W-:Y:S01]  /*a8c0*/  SHF.R.S32.HI R65, RZ, 0x1f, R3 ;  /* 0x0000001fff417819 */ /* 0x000fe20000011403 */
[----:B------:R-:W-:Y:S01]  /*a8d0*/  ULDC.64 UR16, c[0x0][0xba8] ;  /* 0x0002ea0000107ab9 */ /* 0x000fe20000000a00 */
[----:B------:R-:W-:Y:S01]  /*a8e0*/  UIADD3.X UR9, UR9, UR18, UR14, UP0, UP3 ;  /* 0x0000001209097290 */ /* 0x000fe200087e640e */
[----:B------:R-:W-:Y:S01]  /*a8f0*/  IADD3 R64, P2, P3, R3, UR12, R64 ;  /* 0x0000000c03407c10 */ /* 0x000fe2000fb5e040 */
[----:B------:R-:W-:Y:S01]  /*a900*/  ULDC.64 UR12, c[0x0][UR21+0x210] ;  /* 0x00008400150c7abb */ /* 0x000fe20008000a00 */
[----:B------:R-:W-:Y:S01]  /*a910*/  SHF.R.S32.HI R3, RZ, 0x1f, R67 ;  /* 0x0000001fff037819 */ /* 0x000fe20000011443 */
[----:B------:R-:W-:Y:S01]  /*a920*/  IMAD R68, R67, UR13, RZ ;  /* 0x0000000d43447c24 */ /* 0x000fe2000f8e02ff */
[----:B------:R-:W-:Y:S01]  /*a930*/  @!UP1 ULDC UR16, c[0x0][0xb50] ;  /* 0x0002d40000109ab9 */ /* 0x000fe20000000800 */
[----:B------:R-:W-:Y:S01]  /*a940*/  IADD3.X R65, R65, UR9, R74, P2, P3 ;  /* 0x0000000941417c10 */ /* 0x000fe200097e644a */
[----:B------:R-:W-:Y:S01]  /*a950*/  @!UP1 ULDC UR17, c[0x0][0xb54] ;  /* 0x0002d50000119ab9 */ /* 0x000fe20000000800 */
[----:B------:R-:W-:-:S02]  /*a960*/  IMAD R3, R3, UR12, R68 ;  /* 0x0000000c03037c24 */ /* 0x000fc4000f8e0244 */
[----:B------:R-:W-:-:S04]  /*a970*/  IMAD.WIDE.U32 R64, R67, UR12, R64 ;  /* 0x0000000c43407c25 */ /* 0x000fc8000f8e0040 */
[----:B------:R-:W-:Y:S01]  /*a980*/  IMAD.IADD R3, R65, 0x1, R3 ;  /* 0x0000000141037824 */ /* 0x000fe200078e0203 */
[----:B------:R-:W-:Y:S01]  /*a990*/  LEA R68, P2, R64, UR16, 0x2 ;  /* 0x0000001040447c11 */ /* 0x000fe2000f8410ff */
[----:B------:R-:W-:Y:S01]  /*a9a0*/  ULDC UR9, c[0x0][0xa88] ;  /* 0x0002a20000097ab9 */ /* 0x000fe20000000800 */
[----:B---3--:R-:W-:Y:S02]  /*a9b0*/  @P4 R2UR UR9, R66 ;  /* 0x00000000420942ca */ /* 0x008fe400000e0000 */
[----:B------:R-:W-:Y:S01]  /*a9c0*/  LEA.HI.X R69, R64, UR17, R3, 0x2, P2 ;  /* 0x0000001140457c11 */ /* 0x000fe200090f1403 */
[----:B------:R-:W-:-:S12]  /*a9d0*/  @P4 BRA `(.L_x_240) ;  /* 0x0000000000184947 */ /* 0x000fd80003800000 */
[----:B------:R-:W-:Y:S05]  /*a9e0*/  @!P0 BRA `(.L_x_240) ;  /* 0x0000000000148947 */ /* 0x000fea0003800000 */
[----:B------:R-:W2:Y:S04]  /*a9f0*/  LDG.E R64, desc[UR52][R72.64] ;  /* 0x0000003448407981 */ /* 0x000ea8000c1e1900 */
[----:B------:R-:W3:Y:S01]  /*aa00*/  LDG.E R3, desc[UR52][R72.64+0x4] ;  /* 0x0000043448037981 */ /* 0x000ee2000c1e1900 */
[----:B--2---:R-:W-:Y:S02]  /*aa10*/  R2UR UR12, R64 ;  /* 0x00000000400c72ca */ /* 0x004fe400000e0000 */
[----:B---3--:R-:W-:-:S13]  /*aa20*/  R2UR UR9, R3 ;  /* 0x00000000030972ca */ /* 0x008fda00000e0000 */
[----:B------:R-:W-:-:S12]  /*aa30*/  UIADD3 UR9, -UR12, UR9, URZ ;  /* 0x000000090c097290 */ /* 0x000fd8000fffe13f */
.L_x_240:
[----:B------:R-:W2:Y:S04]  /*aa40*/  LDL R72, [R1+0x2c] ;  /* 0x00002c0001487983 */ /* 0x000ea80000100800 */
[----:B------:R-:W3:Y:S01]  /*aa50*/  LDL R3, [R1+0x28] ;  /* 0x0000280001037983 */ /* 0x000ee20000100800 */
[----:B------:R-:W-:Y:S01]  /*aa60*/  IMAD.U32 R71, RZ, RZ, UR38 ;  /* 0x00000026ff477e24 */ /* 0x000fe2000f8e00ff */
[----:B------:R-:W-:Y:S01]  /*aa70*/  UIMAD UR15, UR9, UR20, URZ ;  /* 0x00000014090f72a4 */ /* 0x000fe2000f8e023f */
[----:B------:R-:W-:Y:S01]  /*aa80*/  PLOP3.LUT P3, PT, PT, PT, UP1, 0x80, 0x0 ;  /* 0x000000000000781c */ /* 0x000fe20003f6f018 */
[----:B------:R-:W-:Y:S04]  /*aa90*/  SHFL.IDX PT, R64, R68, RZ, 0x1c1f ;  /* 0x001c1fff44407589 */ /* 0x000fe800000e0000 */
[----:B------:R-:W0:Y:S04]  /*aaa0*/  SHFL.IDX PT, R65, R69, RZ, 0x1c1f ;  /* 0x001c1fff45417589 */ /* 0x000e2800000e0000 */
[----:B------:R-:W-:Y:S04]  /*aab0*/  SHFL.IDX PT, R66, R68, 0x1, 0x1c1f ;  /* 0x003c1f0044427f89 */ /* 0x000fe800000e0000 */
[----:B------:R-:W1:Y:S01]  /*aac0*/  SHFL.IDX PT, R67, R69, 0x1, 0x1c1f ;  /* 0x003c1f0045437f89 */ /* 0x000e6200000e0000 */
[----:B--2---:R-:W-:Y:S01]  /*aad0*/  IMAD R71, R71, 0x80, R72 ;  /* 0x0000008047477824 */ /* 0x004fe200078e0248 */
[----:B---3--:R-:W-:-:S03]  /*aae0*/  LOP3.LUT P0, RZ, R3, 0x3, RZ, 0xc0, !PT ;  /* 0x0000000303ff7812 */ /* 0x008fc6000780c0ff */
[C---:B------:R-:W-:Y:S01]  /*aaf0*/  VIADD R3, R71.reuse, 0x8 ;  /* 0x0000000847037836 */ /* 0x040fe20000000000 */
[----:B------:R-:W-:-:S04]  /*ab00*/  ISETP.GE.OR P2, PT, R71, UR15, P0 ;  /* 0x0000000f47007c0c */ /* 0x000fc80008746670 */
[----:B------:R-:W-:-:S09]  /*ab10*/  ISETP.GE.OR P0, PT, R3, UR15, P0 ;  /* 0x0000000f03007c0c */ /* 0x000fd20008706670 */
[----:B0-----:R0:W-:Y:S01]  /*ab20*/  @!P2 ST.E desc[UR52][R64.64], R2 ;  /* 0x000000024000a985 */ /* 0x0011e2000c101934 */
[----:B------:R-:W-:-:S03]  /*ab30*/  ISETP.GE.AND P2, PT, R71, UR15, PT ;  /* 0x0000000f47007c0c */ /* 0x000fc6000bf46270 */
[----:B-1----:R0:W-:Y:S01]  /*ab40*/  @!P0 ST.E desc[UR52][R66.64], R0 ;  /* 0x0000000042008985 */ /* 0x0021e2000c101934 */
[----:B------:R-:W-:Y:S01]  /*ab50*/  ISETP.GE.AND P0, PT, R3, UR15, PT ;  /* 0x0000000f03007c0c */ /* 0x000fe2000bf06270 */
[----:B------:R-:W-:-:S12]  /*ab60*/  @P3 BRA `(.L_x_241) ;  /* 0x00000010000c3947 */ /* 0x000fd80003800000 */
[----:B0-----:R-:W-:Y:S01]  /*ab70*/  VIADD R0, R186, 0xffffff80 ;  /* 0xffffff80ba007836 */ /* 0x001fe20000000000 */
[----:B------:R-:W-:-:S04]  /*ab80*/  ULDC.64 UR12, c[0x0][0xaa0] ;  /* 0x0002a800000c7ab9 */ /* 0x000fc80000000a00 */
[----:B------:R-:W-:-:S04]  /*ab90*/  SHF.R.S32.HI R3, RZ, 0x1f, R0 ;  /* 0x0000001fff037819 */ /* 0x000fc80000011400 */
[----:B------:R-:W-:-:S04]  /*aba0*/  LEA.HI R3, R3, R0, RZ, 0x3 ;  /* 0x0000000003037211 */ /* 0x000fc800078f18ff */
[----:B------:R-:W-:Y:S02]  /*abb0*/  LOP3.LUT R5, R3, 0xfffffff8, RZ, 0xc0, !PT ;  /* 0xfffffff803057812 */ /* 0x000fe400078ec0ff */
[----:B------:R-:W-:Y:S01]  /*abc0*/  SHF.R.S32.HI R21, RZ, 0x3, R3 ;  /* 0x00000003ff157819 */ /* 0x000fe20000011403 */
[----:B------:R-:W-:Y:S02]  /*abd0*/  IMAD.MOV.U32 R3, RZ, RZ, 0x2 ;  /* 0x00000002ff037424 */ /* 0x000fe400078e00ff */
[----:B------:R-:W-:-:S04]  /*abe0*/  IMAD.IADD R20, R0, 0x1, -R5 ;  /* 0x0000000100147824 */ /* 0x000fc800078e0a05 */
[----:B------:R-:W-:-:S04]  /*abf0*/  IMAD.SHL.U32 R0, R20, 0x8, RZ ;  /* 0x0000000814007824 */ /* 0x000fc800078e00ff */
[----:B------:R-:W-:-:S04]  /*ac00*/  IMAD R2, R21, 0x40, R0 ;  /* 0x0000004015027824 */ /* 0x000fc800078e0200 */
[----:B------:R-:W-:-:S03]  /*ac10*/  IMAD.WIDE R2, R2, R3, UR10 ;  /* 0x0000000a02027e25 */ /* 0x000fc6000f8e0203 */
[C---:B------:R-:W-:Y:S02]  /*ac20*/  IADD3 R25, P2, R2.reuse, 0x3000, RZ ;  /* 0x0000300002197810 */ /* 0x040fe40007f5e0ff */
[C---:B------:R-:W-:Y:S02]  /*ac30*/  IADD3 R9, P4, R2.reuse, 0x1000, RZ ;  /* 0x0000100002097810 */ /* 0x040fe40007f9e0ff */
[----:B------:R-:W-:Y:S02]  /*ac40*/  IADD3 R13, P3, R2, 0x2000, RZ ;  /* 0x00002000020d7810 */ /* 0x000fe40007f7e0ff */
[----:B------:R-:W-:Y:S02]  /*ac50*/  LOP3.LUT R24, R25, 0x380, RZ, 0xc0, !PT ;  /* 0x0000038019187812 */ /* 0x000fe400078ec0ff */
[----:B------:R-:W-:Y:S02]  /*ac60*/  LOP3.LUT R8, R9, 0x380, RZ, 0xc0, !PT ;  /* 0x0000038009087812 */ /* 0x000fe400078ec0ff */
[----:B------:R-:W-:-:S02]  /*ac70*/  LOP3.LUT R12, R13, 0x380, RZ, 0xc0, !PT ;  /* 0x000003800d0c7812 */ /* 0x000fc400078ec0ff */
[----:B------:R-:W-:Y:S02]  /*ac80*/  SHF.R.U64 R24, R24, 0x3, RZ ;  /* 0x0000000318187819 */ /* 0x000fe400000012ff */
[----:B------:R-:W-:Y:S02]  /*ac90*/  SHF.R.U64 R8, R8, 0x3, RZ ;  /* 0x0000000308087819 */ /* 0x000fe400000012ff */
[----:B------:R-:W-:Y:S02]  /*aca0*/  SHF.R.U64 R12, R12, 0x3, RZ ;  /* 0x000000030c0c7819 */ /* 0x000fe400000012ff */
[----:B------:R-:W-:Y:S01]  /*acb0*/  LOP3.LUT R24, R24, R25, RZ, 0x3c, !PT ;  /* 0x0000001918187212 */ /* 0x000fe200078e3cff */
[--C-:B------:R-:W-:Y:S01]  /*acc0*/  IMAD.X R25, RZ, RZ, R3.reuse, P2 ;  /* 0x000000ffff197224 */ /* 0x100fe200010e0603 */
[----:B------:R-:W-:Y:S01]  /*acd0*/  LOP3.LUT R8, R8, R9, RZ, 0x3c, !PT ;  /* 0x0000000908087212 */ /* 0x000fe200078e3cff */
[--C-:B------:R-:W-:Y:S01]  /*ace0*/  IMAD.X R9, RZ, RZ, R3.reuse, P4 ;  /* 0x000000ffff097224 */ /* 0x100fe200020e0603 */
[----:B------:R-:W-:Y:S01]  /*acf0*/  LOP3.LUT R12, R12, R13, RZ, 0x3c, !PT ;  /* 0x0000000d0c0c7212 */ /* 0x000fe200078e3cff */
[----:B------:R-:W-:Y:S01]  /*ad00*/  IMAD.X R13, RZ, RZ, R3, P3 ;  /* 0x000000ffff0d7224 */ /* 0x000fe200018e0603 */
[C---:B------:R-:W-:Y:S01]  /*ad10*/  IADD3 R49, P2, R2.reuse, 0x9000, RZ ;  /* 0x0000900002317810 */ /* 0x040fe20007f5e0ff */
[----:B------:R-:W-:Y:S01]  /*ad20*/  UIMAD UR9, UR14, UR12, URZ ;  /* 0x0000000c0e0972a4 */ /* 0x000fe2000f8e023f */
[C---:B------:R-:W-:Y:S01]  /*ad30*/  IADD3 R29, P0, R2.reuse, 0x4000, RZ ;  /* 0x00004000021d7810 */ /* 0x040fe20007f1e0ff */
[----:B------:R-:W-:Y:S01]  /*ad40*/  UIMAD.WIDE.U32 UR10, UR4, UR12, URZ ;  /* 0x0000000c040a72a5 */ /* 0x000fe2000f8e003f */
[C---:B------:R-:W-:Y:S01]  /*ad50*/  IADD3 R33, P6, R2.reuse, 0x5000, RZ ;  /* 0x0000500002217810 */ /* 0x040fe20007fde0ff */
[----:B------:R-:W-:Y:S01]  /*ad60*/  IMAD.U32 R82, RZ, RZ, UR38 ;  /* 0x00000026ff527e24 */ /* 0x000fe2000f8e00ff */
[C---:B------:R-:W-:Y:S01]  /*ad70*/  IADD3 R37, P5, R2.reuse, 0x6000, RZ ;  /* 0x0000600002257810 */ /* 0x040fe20007fbe0ff */
[----:B------:R-:W5:Y:S01]  /*ad80*/  LD.E.128 R8, desc[UR52][R8.64] ;  /* 0x0000003408087980 */ /* 0x000f62000c101d00 */
[----:B------:R-:W-:-:S02]  /*ad90*/  IADD3 R41, P4, R2, 0x7000, RZ ;  /* 0x0000700002297810 */ /* 0x000fc40007f9e0ff */
[----:B------:R-:W-:Y:S01]  /*ada0*/  IADD3 R45, P3, R2, 0x8000, RZ ;  /* 0x00008000022d7810 */ /* 0x000fe20007f7e0ff */
[----:B------:R-:W5:Y:S01]  /*adb0*/  LD.E.128 R12, desc[UR52][R12.64] ;  /* 0x000000340c0c7980 */ /* 0x000f62000c101d00 */
[----:B------:R-:W-:Y:S02]  /*adc0*/  LOP3.LUT R48, R49, 0x380, RZ, 0xc0, !PT ;  /* 0x0000038031307812 */ /* 0x000fe400078ec0ff */
[----:B------:R-:W-:Y:S01]  /*add0*/  LOP3.LUT R28, R29, 0x380, RZ, 0xc0, !PT ;  /* 0x000003801d1c7812 */ /* 0x000fe200078ec0ff */
[----:B------:R-:W5:Y:S01]  /*ade0*/  LD.E.128 R24, desc[UR52][R24.64] ;  /* 0x0000003418187980 */ /* 0x000f62000c101d00 */
[----:B------:R-:W-:Y:S02]  /*adf0*/  LOP3.LUT R32, R33, 0x380, RZ, 0xc0, !PT ;  /* 0x0000038021207812 */ /* 0x000fe400078ec0ff */
[----:B------:R-:W-:Y:S02]  /*ae00*/  LOP3.LUT R36, R37, 0x380, RZ, 0xc0, !PT ;  /* 0x0000038025247812 */ /* 0x000fe400078ec0ff */
[----:B------:R-:W-:-:S02]  /*ae10*/  LOP3.LUT R40, R41, 0x380, RZ, 0xc0, !PT ;  /* 0x0000038029287812 */ /* 0x000fc400078ec0ff */
[----:B------:R-:W-:Y:S02]  /*ae20*/  LOP3.LUT R44, R45, 0x380, RZ, 0xc0, !PT ;  /* 0x000003802d2c7812 */ /* 0x000fe400078ec0ff */
[----:B------:R-:W-:Y:S02]  /*ae30*/  SHF.R.U64 R48, R48, 0x3, RZ ;  /* 0x0000000330307819 */ /* 0x000fe400000012ff */
[----:B------:R-:W-:Y:S02]  /*ae40*/  SHF.R.U64 R28, R28, 0x3, RZ ;  /* 0x000000031c1c7819 */ /* 0x000fe400000012ff */
[----:B------:R-:W-:Y:S02]  /*ae50*/  SHF.R.U64 R32, R32, 0x3, RZ ;  /* 0x0000000320207819 */ /* 0x000fe400000012ff */
[----:B------:R-:W-:Y:S02]  /*ae60*/  SHF.R.U64 R36, R36, 0x3, RZ ;  /* 0x0000000324247819 */ /* 0x000fe400000012ff */
[----:B------:R-:W-:-:S02]  /*ae70*/  SHF.R.U64 R40, R40, 0x3, RZ ;  /* 0x0000000328287819 */ /* 0x000fc400000012ff */
[----:B------:R-:W-:Y:S02]  /*ae80*/  SHF.R.U64 R44, R44, 0x3, RZ ;  /* 0x000000032c2c7819 */ /* 0x000fe400000012ff */
[----:B------:R-:W-:Y:S01]  /*ae90*/  LOP3.LUT R48, R48, R49, RZ, 0x3c, !PT ;  /* 0x0000003130307212 */ /* 0x000fe200078e3cff */
[--C-:B------:R-:W-:Y:S01]  /*aea0*/  IMAD.X R49, RZ, RZ, R3.reuse, P2 ;  /* 0x000000ffff317224 */ /* 0x100fe200010e0603 */
        /* <DEDUP_REMOVED lines=9> */
[----:B------:R-:W-:Y:S01]  /*af40*/  IMAD.X R45, RZ, RZ, R3, P3 ;  /* 0x000000ffff2d7224 */ /* 0x000fe200018e0603 */
[----:B------:R-:W-:-:S02]  /*af50*/  IADD3 R5, P2, R2, 0xf000, RZ ;  /* 0x0000f00002057810 */ /* 0x000fc40007f5e0ff */
[C---:B------:R-:W-:Y:S01]  /*af60*/  LOP3.LUT R7, R2.reuse, 0x380, RZ, 0xc0, !PT ;  /* 0x0000038002077812 */ /* 0x040fe200078ec0ff */
[----:B------:R-:W-:Y:S01]  /*af70*/  UIMAD UR9, UR4, UR13, UR9 ;  /* 0x0000000d040972a4 */ /* 0x000fe2000f8e0209 */
[C---:B------:R-:W-:Y:S01]  /*af80*/  IADD3 R53, P0, R2.reuse, 0xa000, RZ ;  /* 0x0000a00002357810 */ /* 0x040fe20007f1e0ff */
[----:B------:R-:W-:Y:S01]  /*af90*/  IMAD.X R73, RZ, RZ, R3, P2 ;  /* 0x000000ffff497224 */ /* 0x000fe200010e0603 */
[C---:B------:R-:W-:Y:S01]  /*afa0*/  IADD3 R57, P6, R2.reuse, 0xb000, RZ ;  /* 0x0000b00002397810 */ /* 0x040fe20007fde0ff */
[----:B------:R-:W-:Y:S01]  /*afb0*/  ULDC.64 UR12, c[0x0][0xae8] ;  /* 0x0002ba00000c7ab9 */ /* 0x000fe20000000a00 */
[C---:B------:R-:W-:Y:S01]  /*afc0*/  IADD3 R61, P5, R2.reuse, 0xc000, RZ ;  /* 0x0000c000023d7810 */ /* 0x040fe20007fbe0ff */
[----:B------:R-:W5:Y:S01]  /*afd0*/  LD.E.128 R28, desc[UR52][R28.64] ;  /* 0x000000341c1c7980 */ /* 0x000f62000c101d00 */
[C---:B------:R-:W-:Y:S02]  /*afe0*/  IADD3 R65, P4, R2.reuse, 0xd000, RZ ;  /* 0x0000d00002417810 */ /* 0x040fe40007f9e0ff */
[----:B------:R-:W-:Y:S01]  /*aff0*/  IADD3 R69, P3, R2, 0xe000, RZ ;  /* 0x0000e00002457810 */ /* 0x000fe20007f7e0ff */
[----:B------:R-:W5:Y:S01]  /*b000*/  LD.E.128 R32, desc[UR52][R32.64] ;  /* 0x0000003420207980 */ /* 0x000f62000c101d00 */
[----:B------:R-:W-:-:S02]  /*b010*/  LOP3.LUT R4, R5, 0x380, RZ, 0xc0, !PT ;  /* 0x0000038005047812 */ /* 0x000fc400078ec0ff */
[----:B------:R-:W-:Y:S01]  /*b020*/  LOP3.LUT R52, R53, 0x380, RZ, 0xc0, !PT ;  /* 0x0000038035347812 */ /* 0x000fe200078ec0ff */
[----:B------:R-:W5:Y:S01]  /*b030*/  LD.E.128 R36, desc[UR52][R36.64] ;  /* 0x0000003424247980 */ /* 0x000f62000c101d00 */
[----:B------:R-:W-:Y:S02]  /*b040*/  LOP3.LUT R56, R57, 0x380, RZ, 0xc0, !PT ;  /* 0x0000038039387812 */ /* 0x000fe400078ec0ff */
[----:B------:R-:W-:Y:S01]  /*b050*/  LOP3.LUT R60, R61, 0x380, RZ, 0xc0, !PT ;  /* 0x000003803d3c7812 */ /* 0x000fe200078ec0ff */
[----:B------:R-:W5:Y:S01]  /*b060*/  LD.E.128 R40, desc[UR52][R40.64] ;  /* 0x0000003428287980 */ /* 0x000f62000c101d00 */
[----:B------:R-:W-:Y:S02]  /*b070*/  LOP3.LUT R64, R65, 0x380, RZ, 0xc0, !PT ;  /* 0x0000038041407812 */ /* 0x000fe400078ec0ff */
[----:B------:R-:W-:Y:S01]  /*b080*/  LOP3.LUT R68, R69, 0x380, RZ, 0xc0, !PT ;  /* 0x0000038045447812 */ /* 0x000fe200078ec0ff */
[----:B------:R-:W5:Y:S01]  /*b090*/  LD.E.128 R44, desc[UR52][R44.64] ;  /* 0x000000342c2c7980 */ /* 0x000f62000c101d00 */
[----:B------:R-:W-:-:S02]  /*b0a0*/  SHF.R.U64 R7, R7, 0x3, RZ ;  /* 0x0000000307077819 */ /* 0x000fc400000012ff */
[----:B------:R-:W-:Y:S01]  /*b0b0*/  SHF.R.U64 R4, R4, 0x3, RZ ;  /* 0x0000000304047819 */ /* 0x000fe200000012ff */
[----:B------:R-:W5:Y:S01]  /*b0c0*/  LD.E.128 R48, desc[UR52][R48.64] ;  /* 0x0000003430307980 */ /* 0x000f62000c101d00 */
[----:B------:R-:W-:Y:S02]  /*b0d0*/  SHF.R.U64 R52, R52, 0x3, RZ ;  /* 0x0000000334347819 */ /* 0x000fe400000012ff */
[----:B------:R-:W-:Y:S02]  /*b0e0*/  SHF.R.U64 R56, R56, 0x3, RZ ;  /* 0x0000000338387819 */ /* 0x000fe400000012ff */
[----:B------:R-:W-:Y:S02]  /*b0f0*/  SHF.R.U64 R60, R60, 0x3, RZ ;  /* 0x000000033c3c7819 */ /* 0x000fe400000012ff */
[----:B------:R-:W-:Y:S02]  /*b100*/  SHF.R.U64 R64, R64, 0x3, RZ ;  /* 0x0000000340407819 */ /* 0x000fe400000012ff */
[----:B------:R-:W-:-:S02]  /*b110*/  SHF.R.U64 R68, R68, 0x3, RZ ;  /* 0x0000000344447819 */ /* 0x000fc400000012ff */
[----:B------:R-:W-:Y:S01]  /*b120*/  LOP3.LUT R2, R7, R2, RZ, 0x3c, !PT ;  /* 0x0000000207027212 */ /* 0x000fe200078e3cff */
[----:B------:R-:W-:Y:S01]  /*b130*/  UIADD3 UR11, UR11, UR9, URZ ;  /* 0x000000090b0b7290 */ /* 0x000fe2000fffe03f */
        /* <DEDUP_REMOVED lines=10> */
[----:B------:R-:W-:Y:S01]  /*b1e0*/  LOP3.LUT R72, R4, R5, RZ, 0x3c, !PT ;  /* 0x0000000504487212 */ /* 0x000fe200078e3cff */
[----:B------:R-:W-:Y:S01]  /*b1f0*/  UIMAD.WIDE.U32 UR10, UR40, UR12, UR10 ;  /* 0x0000000c280a72a5 */ /* 0x000fe2000f8e000a */
[----:B------:R0:W5:Y:S01]  /*b200*/  LD.E.128 R4, desc[UR52][R2.64] ;  /* 0x0000003402047980 */ /* 0x000162000c101d00 */
[----:B------:R-:W-:-:S02]  /*b210*/  USHF.R.S32.HI UR4, URZ, 0x1f, UR36 ;  /* 0x0000001f3f047899 */ /* 0x000fc40008011424 */
[----:B------:R-:W-:Y:S01]  /*b220*/  UIMAD UR11, UR40, UR13, UR11 ;  /* 0x0000000d280b72a4 */ /* 0x000fe2000f8e020b */
[----:B------:R-:W5:Y:S01]  /*b230*/  LD.E.128 R52, desc[UR52][R52.64] ;  /* 0x0000003434347980 */ /* 0x000f62000c101d00 */
[----:B------:R-:W-:Y:S01]  /*b240*/  @UP2 ULDC UR9, c[0x0][0xbec] ;  /* 0x0002fb0000092ab9 */ /* 0x000fe20000000800 */
[----:B------:R-:W-:Y:S02]  /*b250*/  ULDC.64 UR12, c[0x0][0xaf0] ;  /* 0x0002bc00000c7ab9 */ /* 0x000fe40000000a00 */
[----:B------:R-:W5:Y:S01]  /*b260*/  LD.E.128 R56, desc[UR52][R56.64] ;  /* 0x0000003438387980 */ /* 0x000f62000c101d00 */
[----:B0-----:R-:W-:Y:S02]  /*b270*/  IMAD.U32 R3, RZ, RZ, UR38 ;  /* 0x00000026ff037e24 */ /* 0x001fe4000f8e00ff */
[----:B------:R-:W-:Y:S01]  /*b280*/  IMAD R2, R20, 0x20, R21 ;  /* 0x0000002014027824 */ /* 0x000fe200078e0215 */
[----:B------:R-:W5:Y:S03]  /*b290*/  LD.E.128 R60, desc[UR52][R60.64] ;  /* 0x000000343c3c7980 */ /* 0x000f66000c101d00 */
[----:B------:R-:W-:Y:S01]  /*b2a0*/  IMAD R76, R3, 0x80, R2 ;  /* 0x00000080034c7824 */ /* 0x000fe200078e0202 */
[----:B------:R-:W-:Y:S01]  /*b2b0*/  UIMAD UR4, UR4, UR12, URZ ;  /* 0x0000000c040472a4 */ /* 0x000fe2000f8e023f */
[----:B------:R-:W5:Y:S02]  /*b2c0*/  LD.E.128 R64, desc[UR52][R64.64] ;  /* 0x0000003440407980 */ /* 0x000f64000c101d00 */
[----:B------:R-:W-:Y:S01]  /*b2d0*/  @P1 IMAD.HI.U32 R2, R76, UR9, RZ ;  /* 0x000000094c021c27 */ /* 0x000fe2000f8e00ff */
[----:B------:R-:W-:Y:S01]  /*b2e0*/  @UP2 ULDC UR9, c[0x0][0xbf0] ;  /* 0x0002fc0000092ab9 */ /* 0x000fe20000000800 */
[----:B------:R-:W-:Y:S01]  /*b2f0*/  UIMAD UR4, UR36, UR13, UR4 ;  /* 0x0000000d240472a4 */ /* 0x000fe2000f8e0204 */
[----:B------:R-:W5:Y:S01]  /*b300*/  LD.E.128 R68, desc[UR52][R68.64] ;  /* 0x0000003444447980 */ /* 0x000f62000c101d00 */
[----:B------:R-:W-:Y:S01]  /*b310*/  IMAD.MOV.U32 R77, RZ, RZ, R76 ;  /* 0x000000ffff4d7224 */ /* 0x000fe200078e004c */
[----:B------:R-:W-:Y:S01]  /*b320*/  @P1 SHF.R.U32.HI R77, RZ, UR9, R2 ;  /* 0x00000009ff4d1c19 */ /* 0x000fe20008011602 */
[----:B------:R-:W-:Y:S01]  /*b330*/  UIMAD.WIDE.U32 UR36, UR36, UR12, UR10 ;  /* 0x0000000c242472a5 */ /* 0x000fe2000f8e000a */
[----:B------:R-:W5:Y:S02]  /*b340*/  LD.E.128 R72, desc[UR52][R72.64] ;  /* 0x0000003448487980 */ /* 0x000f64000c101d00 */
[--C-:B------:R-:W-:Y:S01]  /*b350*/  SHF.R.S32.HI R20, RZ, 0x1f, R77.reuse ;  /* 0x0000001fff147819 */ /* 0x100fe2000001144d */
[----:B------:R-:W-:Y:S01]  /*b360*/  UIADD3 UR4, UR37, UR4, URZ ;  /* 0x0000000425047290 */ /* 0x000fe2000fffe03f */
[----:B------:R-:W-:Y:S01]  /*b370*/  IMAD.MOV R79, RZ, RZ, -R77 ;  /* 0x000000ffff4f7224 */ /* 0x000fe200078e0a4d */
[----:B------:R-:W-:Y:S01]  /*b380*/  ULDC.64 UR10, c[0x0][0xae0] ;  /* 0x0002b800000a7ab9 */ /* 0x000fe20000000a00 */
[----:B------:R-:W-:Y:S01]  /*b390*/  IMAD.U32 R3, RZ, RZ, UR37 ;  /* 0x00000025ff037e24 */ /* 0x000fe2000f8e00ff */
[----:B------:R-:W-:Y:S01]  /*b3a0*/  @!PT LDS RZ, [RZ] ;  /* 0x00000000fffff984 */ /* 0x000fe20000000800 */
[----:B------:R-:W-:Y:S01]  /*b3b0*/  @!PT LDS RZ, [RZ] ;  /* 0x00000000fffff984 */ /* 0x000fe20000000800 */
[----:B------:R-:W-:Y:S01]  /*b3c0*/  @!PT LDS RZ, [RZ] ;  /* 0x00000000fffff984 */ /* 0x000fe20000000800 */
[----:B------:R-:W-:Y:S01]  /*b3d0*/  @!PT LDS RZ, [RZ] ;  /* 0x00000000fffff984 */ /* 0x000fe20000000800 */
[----:B------:R0:W-:Y:S06]  /*b3e0*/  MEMBAR.ALL.CTA ;  /* 0x0000000000007992 */ /* 0x0001ec0000008000 */
[----:B0-----:R-:W0:Y:S01]  /*b3f0*/  FENCE.VIEW.ASYNC.S ;  /* 0x00000000000073c6 */ /* 0x001e220000000000 */
[----:B------:R-:W-:-:S02]  /*b400*/  IMAD R20, R20, UR10, RZ ;  /* 0x0000000a14147c24 */ /* 0x000fc4000f8e02ff */
[----:B------:R-:W-:Y:S02]  /*b410*/  IMAD R79, R79, UR20, R76 ;  /* 0x000000144f4f7c24 */ /* 0x000fe4000f8e024c */
[----:B------:R-:W-:Y:S02]  /*b420*/  IMAD.U32 R2, RZ, RZ, UR36 ;  /* 0x00000024ff027e24 */ /* 0x000fe4000f8e00ff */
[----:B------:R-:W-:Y:S02]  /*b430*/  IMAD.U32 R3, RZ, RZ, UR4 ;  /* 0x00000004ff037e24 */ /* 0x000fe4000f8e00ff */
[C---:B------:R-:W-:Y:S01]  /*b440*/  IMAD R81, R77.reuse, UR11, R20 ;  /* 0x0000000b4d517c24 */ /* 0x040fe2000f8e0214 */
[----:B------:R-:W-:Y:S01]  /*b450*/  SHF.R.S32.HI R20, RZ, 0x1f, R79 ;  /* 0x0000001fff147819 */ /* 0x000fe2000001144f */
[----:B------:R-:W-:Y:S01]  /*b460*/  IMAD.WIDE.U32 R2, R77, UR10, R2 ;  /* 0x0000000a4d027c25 */ /* 0x000fe2000f8e0002 */
[----:B------:R-:W-:-:S03]  /*b470*/  ULDC.64 UR10, c[0x0][0xad8] ;  /* 0x0002b600000a7ab9 */ /* 0x000fc60000000a00 */
[----:B------:R-:W-:Y:S02]  /*b480*/  IMAD.IADD R3, R3, 0x1, R81 ;  /* 0x0000000103037824 */ /* 0x000fe400078e0251 */
[----:B------:R-:W-:Y:S02]  /*b490*/  IMAD R20, R20, UR10, RZ ;  /* 0x0000000a14147c24 */ /* 0x000fe4000f8e02ff */
[----:B------:R-:W-:Y:S02]  /*b4a0*/  IMAD R82, R82, 0x80, R21 ;  /* 0x0000008052527824 */ /* 0x000fe400078e0215 */
[C---:B------:R-:W-:Y:S02]  /*b4b0*/  IMAD R21, R79.reuse, UR11, R20 ;  /* 0x0000000b4f157c24 */ /* 0x040fe4000f8e0214 */
[----:B------:R-:W-:Y:S01]  /*b4c0*/  IMAD.WIDE.U32 R2, R79, UR10, R2 ;  /* 0x0000000a4f027c25 */ /* 0x000fe2000f8e0002 */
[----:B------:R-:W-:-:S03]  /*b4d0*/  ULDC.64 UR10, c[0x0][0xa80] ;  /* 0x0002a000000a7ab9 */ /* 0x000fc60000000a00 */
[----:B------:R-:W-:Y:S01]  /*b4e0*/  IMAD.IADD R3, R3, 0x1, R21 ;  /* 0x0000000103037824 */ /* 0x000fe200078e0215 */
[----:B------:R-:W-:Y:S01]  /*b4f0*/  LEA R80, P2, R2, UR10, 0x1 ;  /* 0x0000000a02507c11 */ /* 0x000fe2000f8408ff */
[----:B------:R-:W-:-:S03]  /*b500*/  UIADD3 UR8, UR8, 0x38820, URZ ;  /* 0x0003882008087890 */ /* 0x000fc6000fffe03f */
[----:B------:R-:W-:Y:S02]  /*b510*/  LEA.HI.X R81, R2, UR11, R3, 0x1, P2 ;  /* 0x0000000b02517c11 */ /* 0x000fe400090f0c03 */
[C---:B------:R-:W-:Y:S01]  /*b520*/  ISETP.GE.AND P2, PT, R82.reuse, UR15, PT ;  /* 0x0000000f52007c0c */ /* 0x040fe2000bf46270 */
[----:B------:R-:W-:Y:S01]  /*b530*/  UPRMT UR8, URZ, 0x654, UR8 ;  /* 0x000006543f087896 */ /* 0x000fe20008000008 */
[C---:B------:R-:W-:Y:S02]  /*b540*/  VIADD R20, R82.reuse, 0x20 ;  /* 0x0000002052147836 */ /* 0x040fe40000000000 */
[----:B------:R-:W-:Y:S02]  /*b550*/  VIADD R76, R82, 0x40 ;  /* 0x00000040524c7836 */ /* 0x000fe40000000000 */
[C---:B------:R-:W-:Y:S02]  /*b560*/  VIADD R86, R0.reuse, 0x80 ;  /* 0x0000008000567836 */ /* 0x040fe40000000000 */
[----:B------:R-:W-:-:S02]  /*b570*/  VIADD R88, R0, 0xc0 ;  /* 0x000000c000587836 */ /* 0x000fc40000000000 */
[----:B------:R-:W-:Y:S01]  /*b580*/  VIADD R84, R0, 0x40 ;  /* 0x0000004000547836 */ /* 0x000fe20000000000 */
[----:B0-----:R-:W-:Y:S01]  /*b590*/  SYNCS.ARRIVE.TRANS64.RED.A1T0 RZ, [UR8], RZ ;  /* 0x000000ffffff79a7 */ /* 0x001fe20008100408 */
[----:B------:R0:W1:Y:S01]  /*b5a0*/  SHFL.IDX PT, R83, R80, RZ, 0x181f ;  /* 0x00181fff50537589 */ /* 0x00006200000e0000 */
[----:B------:R-:W-:Y:S03]  /*b5b0*/  BSSY B1, `(.L_x_242) ;  /* 0x000001a000017945 */ /* 0x000fe60003800000 */
[----:B------:R0:W2:Y:S01]  /*b5c0*/  SHFL.IDX PT, R79, R81, RZ, 0x181f ;  /* 0x00181fff514f7589 */ /* 0x0000a200000e0000 */
[----:B------:R-:W-:Y:S02]  /*b5d0*/  ISETP.GE.AND P1, PT, R20, UR15, PT ;  /* 0x0000000f14007c0c */ /* 0x000fe4000bf26270 */
[----:B------:R-:W-:Y:S02]  /*b5e0*/  ISETP.GE.AND P0, PT, R76, UR15, PT ;  /* 0x0000000f4c007c0c */ /* 0x000fe4000bf06270 */
[----:B------:R-:W-:-:S02]  /*b5f0*/  SHF.R.S32.HI R90, RZ, 0x1f, R0 ;  /* 0x0000001fff5a7819 */ /* 0x000fc40000011400 */
[----:B------:R-:W-:Y:S02]  /*b600*/  SHF.R.S32.HI R85, RZ, 0x1f, R86 ;  /* 0x0000001fff557819 */ /* 0x000fe40000011456 */
[----:B------:R-:W-:Y:S02]  /*b610*/  SHF.R.S32.HI R87, RZ, 0x1f, R88 ;  /* 0x0000001fff577819 */ /* 0x000fe40000011458 */
[----:B------:R-:W-:Y:S01]  /*b620*/  SHF.R.S32.HI R89, RZ, 0x1f, R84 ;  /* 0x0000001fff597819 */ /* 0x000fe20000011454 */
[----:B0-----:R-:W-:Y:S06]  /*b630*/  @P2 BRA `(.L_x_243) ;  /* 0x0000000000442947 */ /* 0x001fec0003800000 */
[----:B------:R-:W-:Y:S02]  /*b640*/  ULDC UR4, c[0x0][0xac8] ;  /* 0x0002b20000047ab9 */ /* 0x000fe40000000800 */
[----:B------:R-:W-:Y:S02]  /*b650*/  ISETP.GE.AND P5, PT, R0, UR4, PT ;  /* 0x0000000400007c0c */ /* 0x000fe4000bfa6270 */
[----:B------:R-:W-:Y:S02]  /*b660*/  ISETP.GE.AND P4, PT, R84, UR4, PT ;  /* 0x0000000454007c0c */ /* 0x000fe4000bf86270 */
[----:B------:R-:W-:Y:S02]  /*b670*/  ISETP.GE.AND P3, PT, R86, UR4, PT ;  /* 0x0000000456007c0c */ /* 0x000fe4000bf66270 */
[----:B------:R-:W-:-:S07]  /*b680*/  ISETP.GE.AND P2, PT, R88, UR4, PT ;  /* 0x0000000458007c0c */ /* 0x000fce000bf46270 */
[----:B-1----:R-:W-:-:S04]  /*b690*/  @!P5 LEA R2, P6, R0, R83, 0x1 ;  /* 0x000000530002d211 */ /* 0x002fc800078c08ff */
[----:B--2---:R-:W-:Y:S02]  /*b6a0*/  @!P5 LEA.HI.X R3, R0, R79, R90, 0x1, P6 ;  /* 0x0000004f0003d211 */ /* 0x004fe400030f0c5a */
[----:B------:R-:W-:-:S03]  /*b6b0*/  @!P4 LEA R20, P6, R84, R83, 0x1 ;  /* 0x000000535414c211 */ /* 0x000fc600078c08ff */
[----:B-----5:R0:W-:Y:S01]  /*b6c0*/  @!P5 ST.E.128 desc[UR52][R2.64], R4 ;  /* 0x000000040200d985 */ /* 0x0201e2000c101d34 */
[----:B------:R-:W-:Y:S02]  /*b6d0*/  @!P4 LEA.HI.X R21, R84, R79, R89, 0x1, P6 ;  /* 0x0000004f5415c211 */ /* 0x000fe400030f0c59 */
[----:B------:R-:W-:-:S03]  /*b6e0*/  @!P3 LEA R76, P6, R86, R83, 0x1 ;  /* 0x00000053564cb211 */ /* 0x000fc600078c08ff */
[----:B------:R0:W-:Y:S01]  /*b6f0*/  @!P4 ST.E.128 desc[UR52][R20.64], R28 ;  /* 0x0000001c1400c985 */ /* 0x0001e2000c101d34 */
[----:B------:R-:W-:Y:S02]  /*b700*/  @!P3 LEA.HI.X R77, R86, R79, R85, 0x1, P6 ;  /* 0x0000004f564db211 */ /* 0x000fe400030f0c55 */
[----:B------:R-:W-:-:S03]  /*b710*/  @!P2 LEA R78, P6, R88, R83, 0x1 ;  /* 0x00000053584ea211 */ /* 0x000fc600078c08ff */
[----:B------:R0:W-:Y:S01]  /*b720*/  @!P3 ST.E.128 desc[UR52][R76.64], R44 ;  /* 0x0000002c4c00b985 */ /* 0x0001e2000c101d34 */
[----:B------:R-:W-:-:S05]  /*b730*/  @!P2 LEA.HI.X R79, R88, R79, R87, 0x1, P6 ;  /* 0x0000004f584fa211 */ /* 0x000fca00030f0c57 */
[----:B------:R0:W-:Y:S04]  /*b740*/  @!P2 ST.E.128 desc[UR52][R78.64], R60 ;  /* 0x0000003c4e00a985 */ /* 0x0001e8000c101d34 */
.L_x_243:
[----:B------:R-:W-:Y:S05]  /*b750*/  BSYNC B1 ;  /* 0x0000000000017941 */ /* 0x000fea0003800000 */
.L_x_242:
[----:B0-----:R0:W3:Y:S01]  /*b760*/  SHFL.IDX PT, R21, R81, 0x1, 0x181f ;  /* 0x00381f0051157f89 */ /* 0x0010e200000e0000 */
[----:B------:R-:W-:Y:S03]  /*b770*/  BSSY B1, `(.L_x_244) ;  /* 0x0000014000017945 */ /* 0x000fe60003800000 */
[----:B-----5:R0:W4:Y:S01]  /*b780*/  SHFL.IDX PT, R7, R80, 0x1, 0x181f ;  /* 0x00381f0050077f89 */ /* 0x02012200000e0000 */
[----:B------:R-:W-:Y:S05]  /*b790*/  @P1 BRA `(.L_x_245) ;  /* 0x0000000000441947 */ /* 0x000fea0003800000 */
[----:B------:R-:W-:Y:S02]  /*b7a0*/  ULDC UR4, c[0x0][0xac8] ;  /* 0x0002b20000047ab9 */ /* 0x000fe40000000800 */
[----:B------:R-:W-:Y:S02]  /*b7b0*/  ISETP.GE.AND P4, PT, R0, UR4, PT ;  /* 0x0000000400007c0c */ /* 0x000fe4000bf86270 */
[----:B------:R-:W-:Y:S02]  /*b7c0*/  ISETP.GE.AND P3, PT, R84, UR4, PT ;  /* 0x0000000454007c0c */ /* 0x000fe4000bf66270 */
[----:B------:R-:W-:Y:S02]  /*b7d0*/  ISETP.GE.AND P2, PT, R86, UR4, PT ;  /* 0x0000000456007c0c */ /* 0x000fe4000bf46270 */
[----:B------:R-:W-:-:S07]  /*b7e0*/  ISETP.GE.AND P1, PT, R88, UR4, PT ;  /* 0x0000000458007c0c */ /* 0x000fce000bf26270 */
[-C--:B----4-:R-:W-:Y:S02]  /*b7f0*/  @!P4 LEA R2, P6, R0, R7.reuse, 0x1 ;  /* 0x000000070002c211 */ /* 0x090fe400078c08ff */
[----:B------:R-:W-:Y:S02]  /*b800*/  @!P3 LEA R4, P5, R84, R7, 0x1 ;  /* 0x000000075404b211 */ /* 0x000fe400078a08ff */
[----:B---3--:R-:W-:Y:S02]  /*b810*/  @!P4 LEA.HI.X R3, R0, R21, R90, 0x1, P6 ;  /* 0x000000150003c211 */ /* 0x008fe400030f0c5a */
[----:B------:R-:W-:Y:S02]  /*b820*/  @!P2 LEA R6, P6, R86, R7, 0x1 ;  /* 0x000000075606a211 */ /* 0x000fe400078c08ff */
[----:B------:R-:W-:Y:S01]  /*b830*/  @!P3 LEA.HI.X R5, R84, R21, R89, 0x1, P5 ;  /* 0x000000155405b211 */ /* 0x000fe200028f0c59 */
[----:B------:R3:W-:Y:S01]  /*b840*/  @!P4 ST.E.128 desc[UR52][R2.64], R8 ;  /* 0x000000080200c985 */ /* 0x0007e2000c101d34 */
[----:B------:R-:W-:-:S02]  /*b850*/  @!P1 LEA R20, P5, R88, R7, 0x1 ;  /* 0x0000000758149211 */ /* 0x000fc400078a08ff */
[-C--:B------:R-:W-:Y:S01]  /*b860*/  @!P2 LEA.HI.X R7, R86, R21.reuse, R85, 0x1, P6 ;  /* 0x000000155607a211 */ /* 0x080fe200030f0c55 */
[----:B------:R3:W-:Y:S01]  /*b870*/  @!P3 ST.E.128 desc[UR52][R4.64], R32 ;  /* 0x000000200400b985 */ /* 0x0007e2000c101d34 */
[----:B------:R-:W-:-:S03]  /*b880*/  @!P1 LEA.HI.X R21, R88, R21, R87, 0x1, P5 ;  /* 0x0000001558159211 */ /* 0x000fc600028f0c57 */
[----:B------:R3:W-:Y:S04]  /*b890*/  @!P2 ST.E.128 desc[UR52][R6.64], R48 ;  /* 0x000000300600a985 */ /* 0x0007e8000c101d34 */
[----:B------:R3:W-:Y:S02]  /*b8a0*/  @!P1 ST.E.128 desc[UR52][R20.64], R64 ;  /* 0x0000004014009985 */ /* 0x0007e4000c101d34 */
.L_x_245:
[----:B------:R-:W-:Y:S05]  /*b8b0*/  BSYNC B1 ;  /* 0x0000000000017941 */ /* 0x000fea0003800000 */
.L_x_244:
[----:B---3--:R3:W0:Y:S01]  /*b8c0*/  SHFL.IDX PT, R9, R81, 0x2, 0x181f ;  /* 0x00581f0051097f89 */ /* 0x00862200000e0000 */
[----:B------:R-:W-:Y:S03]  /*b8d0*/  BSSY B1, `(.L_x_246) ;  /* 0x0000014000017945 */ /* 0x000fe60003800000 */
[----:B------:R3:W0:Y:S01]  /*b8e0*/  SHFL.IDX PT, R5, R80, 0x2, 0x181f ;  /* 0x00581f0050057f89 */ /* 0x00062200000e0000 */
[----:B------:R-:W-:Y:S05]  /*b8f0*/  @P0 BRA `(.L_x_247) ;  /* 0x0000000000440947 */ /* 0x000fea0003800000 */
[----:B------:R-:W-:Y:S02]  /*b900*/  ULDC UR4, c[0x0][0xac8] ;  /* 0x0002b20000047ab9 */ /* 0x000fe40000000800 */
[----:B------:R-:W-:Y:S02]  /*b910*/  ISETP.GE.AND P3, PT, R0, UR4, PT ;  /* 0x0000000400007c0c */ /* 0x000fe4000bf66270 */
[----:B------:R-:W-:Y:S02]  /*b920*/  ISETP.GE.AND P2, PT, R84, UR4, PT ;  /* 0x0000000454007c0c */ /* 0x000fe4000bf46270 */
[----:B------:R-:W-:Y:S02]  /*b930*/  ISETP.GE.AND P1, PT, R86, UR4, PT ;  /* 0x0000000456007c0c */ /* 0x000fe4000bf26270 */
[----:B------:R-:W-:-:S07]  /*b940*/  ISETP.GE.AND P0, PT, R88, UR4, PT ;  /* 0x0000000458007c0c */ /* 0x000fce000bf06270 */
[-C--:B0-----:R-:W-:Y:S02]  /*b950*/  @!P3 LEA R2, P6, R0, R5.reuse, 0x1 ;  /* 0x000000050002b211 */ /* 0x081fe400078c08ff */
[-C--:B------:R-:W-:Y:S02]  /*b960*/  @!P2 LEA R4, P5, R84, R5.reuse, 0x1 ;  /* 0x000000055404a211 */ /* 0x080fe400078a08ff */
[----:B------:R-:W-:Y:S02]  /*b970*/  @!P1 LEA R6, P4, R86, R5, 0x1 ;  /* 0x0000000556069211 */ /* 0x000fe400078808ff */
[----:B------:R-:W-:Y:S02]  /*b980*/  @!P3 LEA.HI.X R3, R0, R9, R90, 0x1, P6 ;  /* 0x000000090003b211 */ /* 0x000fe400030f0c5a */
[----:B------:R-:W-:Y:S02]  /*b990*/  @!P0 LEA R8, P6, R88, R5, 0x1 ;  /* 0x0000000558088211 */ /* 0x000fe400078c08ff */
[-C--:B------:R-:W-:Y:S01]  /*b9a0*/  @!P2 LEA.HI.X R5, R84, R9.reuse, R89, 0x1, P5 ;  /* 0x000000095405a211 */ /* 0x080fe200028f0c59 */
[----:B------:R0:W-:Y:S01]  /*b9b0*/  @!P3 ST.E.128 desc[UR52][R2.64], R12 ;  /* 0x0000000c0200b985 */ /* 0x0001e2000c101d34 */
[----:B----4-:R-:W-:-:S02]  /*b9c0*/  @!P1 LEA.HI.X R7, R86, R9, R85, 0x1, P4 ;  /* 0x0000000956079211 */ /* 0x010fc400020f0c55 */
[----:B------:R-:W-:Y:S01]  /*b9d0*/  @!P0 LEA.HI.X R9, R88, R9, R87, 0x1, P6 ;  /* 0x0000000958098211 */ /* 0x000fe200030f0c57 */
[----:B------:R0:W-:Y:S04]  /*b9e0*/  @!P2 ST.E.128 desc[UR52][R4.64], R36 ;  /* 0x000000240400a985 */ /* 0x0001e8000c101d34 */
[----:B------:R0:W-:Y:S04]  /*b9f0*/  @!P1 ST.E.128 desc[UR52][R6.64], R52 ;  /* 0x0000003406009985 */ /* 0x0001e8000c101d34 */
[----:B------:R0:W-:Y:S02]  /*ba00*/  @!P0 ST.E.128 desc[UR52][R8.64], R68 ;  /* 0x0000004408008985 */ /* 0x0001e4000c101d34 */
.L_x_247:
[----:B------:R-:W-:Y:S05]  /*ba10*/  BSYNC B1 ;  /* 0x0000000000017941 */ /* 0x000fea0003800000 */
.L_x_246:
[----:B0-----:R-:W-:Y:S01]  /*ba20*/  VIADD R2, R82, 0x60 ;  /* 0x0000006052027836 */ /* 0x001fe20000000000 */
[----:B---3--:R-:W0:Y:S04]  /*ba30*/  SHFL.IDX PT, R81, R81, 0x3, 0x181f ;  /* 0x00781f0051517f89 */ /* 0x008e2800000e0000 */
[----:B------:R-:W-:Y:S01]  /*ba40*/  ISETP.GE.AND P0, PT, R2, UR15, PT ;  /* 0x0000000f02007c0c */ /* 0x000fe2000bf06270 */
[----:B------:R3:W0:-:S12]  /*ba50*/  SHFL.IDX PT, R9, R80, 0x3, 0x181f ;  /* 0x00781f0050097f89 */ /* 0x00061800000e0000 */
[----:B---3--:R-:W-:Y:S05]  /*ba60*/  @P0 BRA `(.L_x_248) ;  /* 0x0000002400ec0947 */ /* 0x008fea0003800000 */
[----:B------:R-:W-:Y:S02]  /*ba70*/  ULDC UR4, c[0x0][0xac8] ;  /* 0x0002b20000047ab9 */ /* 0x000fe40000000800 */
[----:B------:R-:W-:Y:S02]  /*ba80*/  ISETP.GE.AND P3, PT, R0, UR4, PT ;  /* 0x0000000400007c0c */ /* 0x000fe4000bf66270 */
[----:B------:R-:W-:Y:S02]  /*ba90*/  ISETP.GE.AND P4, PT, R84, UR4, PT ;  /* 0x0000000454007c0c */ /* 0x000fe4000bf86270 */
[----:B------:R-:W-:-:S09]  /*baa0*/  ISETP.GE.AND P5, PT, R86, UR4, PT ;  /* 0x0000000456007c0c */ /* 0x000fd2000bfa6270 */
[-C--:B0-----:R-:W-:Y:S02]  /*bab0*/  @!P3 LEA R2, P0, R0, R9.reuse, 0x1 ;  /* 0x000000090002b211 */ /* 0x081fe400078008ff */
[-C--:B------:R-:W-:Y:S02]  /*bac0*/  @!P4 LEA R4, P1, R84, R9.reuse, 0x1 ;  /* 0x000000095404c211 */ /* 0x080fe400078208ff */
[----:B------:R-:W-:Y:S02]  /*bad0*/  @!P5 LEA R6, P2, R86, R9, 0x1 ;  /* 0x000000095606d211 */ /* 0x000fe400078408ff */
[-C--:B------:R-:W-:Y:S02]  /*bae0*/  @!P3 LEA.HI.X R3, R0, R81.reuse, R90, 0x1, P0 ;  /* 0x000000510003b211 */ /* 0x080fe400000f0c5a */
[-C--:B------:R-:W-:Y:S02]  /*baf0*/  @!P4 LEA.HI.X R5, R84, R81.reuse, R89, 0x1, P1 ;  /* 0x000000515405c211 */ /* 0x080fe400008f0c59 */
[----:B----4-:R-:W-:Y:S01]  /*bb00*/  @!P5 LEA.HI.X R7, R86, R81, R85, 0x1, P2 ;  /* 0x000000515607d211 */ /* 0x010fe200010f0c55 */
[----:B------:R3:W-:Y:S01]  /*bb10*/  @!P3 ST.E.128 desc[UR52][R2.64], R24 ;  /* 0x000000180200b985 */ /* 0x0007e2000c101d34 */
[----:B------:R-:W-:-:S03]  /*bb20*/  ISETP.GE.AND P0, PT, R88, UR4, PT ;  /* 0x0000000458007c0c */ /* 0x000fc6000bf06270 */
[----:B------:R3:W-:Y:S04]  /*bb30*/  @!P4 ST.E.128 desc[UR52][R4.64], R40 ;  /* 0x000000280400c985 */ /* 0x0007e8000c101d34 */
[----:B------:R3:W-:Y:S06]  /*bb40*/  @!P5 ST.E.128 desc[UR52][R6.64], R56 ;  /* 0x000000380600d985 */ /* 0x0007ec000c101d34 */
[----:B------:R-:W-:Y:S05]  /*bb50*/  @P0 BRA `(.L_x_248) ;  /* 0x0000002400b00947 */ /* 0x000fea0003800000 */
[----:B---3--:R-:W-:-:S04]  /*bb60*/  LEA R2, P0, R88, R9, 0x1 ;  /* 0x0000000958027211 */ /* 0x008fc800078008ff */
[----:B------:R-:W-:-:S05]  /*bb70*/  LEA.HI.X R3, R88, R81, R87, 0x1, P0 ;  /* 0x0000005158037211 */ /* 0x000fca00000f0c57 */
[----:B------:R0:W-:Y:S01]  /*bb80*/  ST.E.128 desc[UR52][R2.64], R72 ;  /* 0x0000004802007985 */ /* 0x0001e2000c101d34 */
[----:B------:R-:W-:Y:S05]  /*bb90*/  BRA `(.L_x_248) ;  /* 0x0000002400a07947 */ /* 0x000fea0003800000 */
.L_x_241:
[----:B------:R-:W-:Y:S01]  /*bba0*/  ULDC.64 UR12, c[0x0][0xb08] ;  /* 0x0002c200000c7ab9 */ /* 0x000fe20000000a00 */
[----:B0-----:R-:W-:Y:S01]  /*bbb0*/  IMAD.MOV.U32 R65, RZ, RZ, R70 ;  /* 0x000000ffff417224 */ /* 0x001fe200078e0046 */
[----:B------:R-:W-:Y:S01]  /*bbc0*/  UIMAD UR9, UR14, UR12, URZ ;  /* 0x0000000c0e0972a4 */ /* 0x000fe2000f8e023f */
[C---:B------:R-:W-:Y:S01]  /*bbd0*/  VIADD R167, R16.reuse, 0x48 ;  /* 0x0000004810a77836 */ /* 0x040fe20000000000 */
[----:B------:R-:W-:Y:S01]  /*bbe0*/  UIMAD.WIDE.U32 UR10, UR4, UR12, URZ ;  /* 0x0000000c040a72a5 */ /* 0x000fe2000f8e003f */
[C---:B------:R-:W-:Y:S01]  /*bbf0*/  VIADD R169, R16.reuse, 0x40 ;  /* 0x0000004010a97836 */ /* 0x040fe20000000000 */
[----:B------:R-:W-:Y:S01]  /*bc00*/  UIMAD UR9, UR4, UR13, UR9 ;  /* 0x0000000d040972a4 */ /* 0x000fe2000f8e0209 */
[C---:B------:R-:W-:Y:S01]  /*bc10*/  VIADD R171, R16.reuse, 0x38 ;  /* 0x0000003810ab7836 */ /* 0x040fe20000000000 */
[----:B------:R-:W-:Y:S01]  /*bc20*/  USHF.R.S32.HI UR4, URZ, 0x1f, UR36 ;  /* 0x0000001f3f047899 */ /* 0x000fe20008011424 */
[C---:B------:R-:W-:Y:S01]  /*bc30*/  VIADD R173, R16.reuse, 0x30 ;  /* 0x0000003010ad7836 */ /* 0x040fe20000000000 */
[----:B------:R-:W-:Y:S01]  /*bc40*/  UIADD3 UR11, UR11, UR9, URZ ;  /* 0x000000090b0b7290 */ /* 0x000fe2000fffe03f */
[C---:B------:R-:W-:Y:S01]  /*bc50*/  VIADD R175, R16.reuse, 0x28 ;  /* 0x0000002810af7836 */ /* 0x040fe20000000000 */
[----:B------:R-:W-:Y:S01]  /*bc60*/  ULDC.64 UR12, c[0x0][0xb38] ;  /* 0x0002ce00000c7ab9 */ /* 0x000fe20000000a00 */
[----:B------:R-:W-:Y:S01]  /*bc70*/  ULDC.64 UR14, c[0x0][0xb40] ;  /* 0x0002d000000e7ab9 */ /* 0x000fe20000000a00 */
[----:B------:R-:W-:Y:S01]  /*bc80*/  UIMAD.WIDE.U32 UR10, UR40, UR12, UR10 ;  /* 0x0000000c280a72a5 */ /* 0x000fe2000f8e000a */
[C---:B------:R-:W-:Y:S01]  /*bc90*/  VIADD R177, R16.reuse, 0x20 ;  /* 0x0000002010b17836 */ /* 0x040fe20000000000 */
[----:B------:R-:W-:Y:S01]  /*bca0*/  UIMAD UR4, UR4, UR14, URZ ;  /* 0x0000000e040472a4 */ /* 0x000fe2000f8e023f */
[C---:B------:R-:W-:Y:S01]  /*bcb0*/  VIADD R179, R16.reuse, 0x18 ;  /* 0x0000001810b37836 */ /* 0x040fe20000000000 */
[----:B------:R-:W-:Y:S01]  /*bcc0*/  UIMAD UR11, UR40, UR13, UR11 ;  /* 0x0000000d280b72a4 */ /* 0x000fe2000f8e020b */
[C---:B------:R-:W-:Y:S01]  /*bcd0*/  VIADD R181, R16.reuse, 0x10 ;  /* 0x0000001010b57836 */ /* 0x040fe20000000000 */
[----:B------:R-:W-:Y:S01]  /*bce0*/  UIMAD UR4, UR36, UR15, UR4 ;  /* 0x0000000f240472a4 */ /* 0x000fe2000f8e0204 */
[----:B------:R-:W-:Y:S01]  /*bcf0*/  VIADD R183, R16, 0x8 ;  /* 0x0000000810b77836 */ /* 0x000fe20000000000 */
[----:B------:R-:W-:Y:S01]  /*bd00*/  UIMAD.WIDE.U32 UR36, UR36, UR14, UR10 ;  /* 0x0000000e242472a5 */ /* 0x000fe2000f8e000a */
[----:B------:R-:W-:Y:S01]  /*bd10*/  BSSY B1, `(.L_x_249) ;  /* 0x00000cf000017945 */ /* 0x000fe20003800000 */
[----:B------:R-:W-:Y:S01]  /*bd20*/  @UP2 ULDC UR9, c[0x0][0xbec] ;  /* 0x0002fb0000092ab9 */ /* 0x000fe20000000800 */
[----:B------:R-:W-:Y:S01]  /*bd30*/  ULDC.64 UR12, c[0x0][0xb48] ;  /* 0x0002d200000c7ab9 */ /* 0x000fe20000000a00 */
[----:B------:R-:W-:Y:S01]  /*bd40*/  @P1 IMAD.HI.U32 R0, R70, UR9, RZ ;  /* 0x0000000946001c27 */ /* 0x000fe2000f8e00ff */
[----:B------:R-:W-:Y:S01]  /*bd50*/  UIADD3 UR11, UR37, UR4, URZ ;  /* 0x00000004250b7290 */ /* 0x000fe2000fffe03f */
[----:B------:R-:W-:Y:S01]  /*bd60*/  SHF.R.S32.HI R73, RZ, 0x1f, R19 ;  /* 0x0000001fff497819 */ /* 0x000fe20000011413 */
[----:B------:R-:W-:Y:S01]  /*bd70*/  UMOV UR10, UR36 ;  /* 0x00000024000a7c82 */ /* 0x000fe20008000000 */
[----:B------:R-:W-:Y:S01]  /*bd80*/  @UP2 ULDC UR4, c[0x0][0xbf0] ;  /* 0x0002fc0000042ab9 */ /* 0x000fe20000000800 */
[----:B------:R-:W-:Y:S01]  /*bd90*/  UIMAD.WIDE.U32 UR10, UR39, UR12, UR10 ;  /* 0x0000000c270a72a5 */ /* 0x000fe2000f8e000a */
[----:B------:R-:W-:Y:S01]  /*bda0*/  @P1 SHF.R.U32.HI R65, RZ, UR4, R0 ;  /* 0x00000004ff411c19 */ /* 0x000fe20008011600 */
[----:B------:R-:W-:Y:S01]  /*bdb0*/  UIADD3 UR8, UR8, 0x38820, URZ ;  /* 0x0003882008087890 */ /* 0x000fe2000fffe03f */
[----:B------:R-:W-:Y:S01]  /*bdc0*/  SHF.R.S32.HI R76, RZ, 0x1f, R22 ;  /* 0x0000001fff4c7819 */ /* 0x000fe20000011416 */
[----:B------:R-:W-:Y:S01]  /*bdd0*/  UIMAD UR39, UR39, UR13, UR11 ;  /* 0x0000000d272772a4 */ /* 0x000fe2000f8e020b */
[--C-:B------:R-:W-:Y:S01]  /*bde0*/  SHF.R.S32.HI R0, RZ, 0x1f, R65.reuse ;  /* 0x0000001fff007819 */ /* 0x100fe20000011441 */
[----:B------:R-:W-:Y:S01]  /*bdf0*/  IMAD.MOV R67, RZ, RZ, -R65 ;  /* 0x000000ffff437224 */ /* 0x000fe200078e0a41 */
[----:B------:R-:W-:Y:S01]  /*be00*/  ULDC.64 UR12, c[0x0][0xb30] ;  /* 0x0002cc00000c7ab9 */ /* 0x000fe20000000a00 */
[----:B------:R-:W-:Y:S01]  /*be10*/  IMAD.U32 R3, RZ, RZ, UR11 ;  /* 0x0000000bff037e24 */ /* 0x000fe2000f8e00ff */
[----:B------:R-:W-:Y:S01]  /*be20*/  UPRMT UR8, URZ, 0x654, UR8 ;  /* 0x000006543f087896 */ /* 0x000fe20008000008 */
[----:B------:R-:W-:Y:S01]  /*be30*/  IMAD R67, R67, UR20, R70 ;  /* 0x0000001443437c24 */ /* 0x000fe2000f8e0246 */
[----:B------:R-:W-:Y:S01]  /*be40*/  SHF.R.S32.HI R77, RZ, 0x1f, R23 ;  /* 0x0000001fff4d7819 */ /* 0x000fe20000011417 */
[----:B------:R-:W-:Y:S01]  /*be50*/  IMAD R0, R0, UR12, RZ ;  /* 0x0000000c00007c24 */ /* 0x000fe2000f8e02ff */
[----:B------:R-:W-:Y:S01]  /*be60*/  SHF.R.S32.HI R78, RZ, 0x1f, R216 ;  /* 0x0000001fff4e7819 */ /* 0x000fe200000114d8 */
[----:B------:R-:W-:Y:S01]  /*be70*/  IMAD.U32 R2, RZ, RZ, UR10 ;  /* 0x0000000aff027e24 */ /* 0x000fe2000f8e00ff */
[----:B------:R-:W-:Y:S01]  /*be80*/  ULDC.64 UR10, c[0x0][0xb28] ;  /* 0x0002ca00000a7ab9 */ /* 0x000fe20000000a00 */
[----:B------:R-:W-:Y:S01]  /*be90*/  IMAD.U32 R3, RZ, RZ, UR39 ;  /* 0x00000027ff037e24 */ /* 0x000fe2000f8e00ff */
[----:B------:R-:W-:Y:S01]  /*bea0*/  SHF.R.S32.HI R79, RZ, 0x1f, R217 ;  /* 0x0000001fff4f7819 */ /* 0x000fe200000114d9 */
[C---:B------:R-:W-:Y:S01]  /*beb0*/  IMAD R69, R65.reuse, UR13, R0 ;  /* 0x0000000d41457c24 */ /* 0x040fe2000f8e0200 */
[----:B------:R-:W-:Y:S01]  /*bec0*/  SHF.R.S32.HI R0, RZ, 0x1f, R67 ;  /* 0x0000001fff007819 */ /* 0x000fe20000011443 */
[----:B------:R-:W-:Y:S01]  /*bed0*/  IMAD.WIDE.U32 R2, R65, UR12, R2 ;  /* 0x0000000c41027c25 */ /* 0x000fe2000f8e0002 */
[----:B------:R-:W-:Y:S01]  /*bee0*/  SYNCS.ARRIVE.TRANS64.RED.A1T0 RZ, [UR8], RZ ;  /* 0x000000ffffff79a7 */ /* 0x000fe20008100408 */
[----:B------:R-:W-:-:S02]  /*bef0*/  SHF.R.S32.HI R84, RZ, 0x1f, R218 ;  /* 0x0000001fff547819 */ /* 0x000fc400000114da */
[----:B------:R-:W-:Y:S01]  /*bf00*/  IMAD R0, R0, UR10, RZ ;  /* 0x0000000a00007c24 */ /* 0x000fe2000f8e02ff */
[----:B------:R-:W-:Y:S01]  /*bf10*/  SHF.R.S32.HI R85, RZ, 0x1f, R219 ;  /* 0x0000001fff557819 */ /* 0x000fe200000114db */
[----:B------:R-:W-:Y:S01]  /*bf20*/  IMAD.IADD R3, R3, 0x1, R69 ;  /* 0x0000000103037824 */ /* 0x000fe200078e0245 */
[----:B------:R-:W-:Y:S01]  /*bf30*/  SHF.R.S32.HI R86, RZ, 0x1f, R220 ;  /* 0x0000001fff567819 */ /* 0x000fe200000114dc */
[C---:B------:R-:W-:Y:S01]  /*bf40*/  IMAD R65, R67.reuse, UR11, R0 ;  /* 0x0000000b43417c24 */ /* 0x040fe2000f8e0200 */
[----:B------:R-:W-:Y:S01]  /*bf50*/  SHF.R.S32.HI R87, RZ, 0x1f, R221 ;  /* 0x0000001fff577819 */ /* 0x000fe200000114dd */
[----:B------:R-:W-:Y:S01]  /*bf60*/  IMAD.WIDE.U32 R2, R67, UR10, R2 ;  /* 0x0000000a43027c25 */ /* 0x000fe2000f8e0002 */
[----:B------:R-:W-:Y:S01]  /*bf70*/  ULDC.64 UR10, c[0x0][0xb00] ;  /* 0x0002c000000a7ab9 */ /* 0x000fe20000000a00 */
[----:B------:R-:W-:Y:S02]  /*bf80*/  SHF.R.S32.HI R88, RZ, 0x1f, R222 ;  /* 0x0000001fff587819 */ /* 0x000fe400000114de */
[----:B------:R-:W-:Y:S01]  /*bf90*/  IMAD.IADD R3, R3, 0x1, R65 ;  /* 0x0000000103037824 */ /* 0x000fe200078e0241 */
[----:B------:R-:W-:Y:S01]  /*bfa0*/  LEA R0, P1, R2, UR10, 0x2 ;  /* 0x0000000a02007c11 */ /* 0x000fe2000f8210ff */
[C---:B------:R-:W-:Y:S01]  /*bfb0*/  VIADD R166, R16.reuse, 0x48 ;  /* 0x0000004810a67836 */ /* 0x040fe20000000000 */
[----:B------:R-:W-:Y:S01]  /*bfc0*/  SHF.R.S32.HI R89, RZ, 0x1f, R223 ;  /* 0x0000001fff597819 */ /* 0x000fe200000114df */
[----:B------:R-:W-:Y:S01]  /*bfd0*/  VIADD R168, R16, 0x40 ;  /* 0x0000004010a87836 */ /* 0x000fe20000000000 */
[----:B------:R-:W-:Y:S01]  /*bfe0*/  LEA.HI.X R72, R2, UR11, R3, 0x2, P1 ;  /* 0x0000000b02487c11 */ /* 0x000fe200088f1403 */
[C---:B------:R-:W-:Y:S01]  /*bff0*/  VIADD R170, R16.reuse, 0x38 ;  /* 0x0000003810aa7836 */ /* 0x040fe20000000000 */
[----:B------:R0:W1:Y:S01]  /*c000*/  SHFL.IDX PT, R2, R0, RZ, 0x1c1f ;  /* 0x001c1fff00027589 */ /* 0x00006200000e0000 */
[----:B------:R-:W-:Y:S01]  /*c010*/  SHF.R.S32.HI R90, RZ, 0x1f, R224 ;  /* 0x0000001fff5a7819 */ /* 0x000fe200000114e0 */
[C---:B------:R-:W-:Y:S01]  /*c020*/  VIADD R172, R16.reuse, 0x30 ;  /* 0x0000003010ac7836 */ /* 0x040fe20000000000 */
[----:B------:R-:W-:Y:S01]  /*c030*/  SHF.R.S32.HI R91, RZ, 0x1f, R225 ;  /* 0x0000001fff5b7819 */ /* 0x000fe200000114e1 */
[----:B------:R0:W2:Y:S01]  /*c040*/  SHFL.IDX PT, R3, R72, RZ, 0x1c1f ;  /* 0x001c1fff48037589 */ /* 0x0000a200000e0000 */
        /* <DEDUP_REMOVED lines=10> */
[----:B------:R-:W-:-:S02]  /*c0f0*/  SHF.R.S32.HI R169, RZ, 0x1f, R169 ;  /* 0x0000001fffa97819 */ /* 0x000fc400000114a9 */
[----:B------:R-:W-:Y:S02]  /*c100*/  SHF.R.S32.HI R171, RZ, 0x1f, R171 ;  /* 0x0000001fffab7819 */ /* 0x000fe400000114ab */
[----:B------:R-:W-:Y:S02]  /*c110*/  SHF.R.S32.HI R173, RZ, 0x1f, R173 ;  /* 0x0000001fffad7819 */ /* 0x000fe400000114ad */
[----:B------:R-:W-:Y:S02]  /*c120*/  SHF.R.S32.HI R175, RZ, 0x1f, R175 ;  /* 0x0000001fffaf7819 */ /* 0x000fe400000114af */
[----:B------:R-:W-:Y:S02]  /*c130*/  SHF.R.S32.HI R177, RZ, 0x1f, R177 ;  /* 0x0000001fffb17819 */ /* 0x000fe400000114b1 */
[----:B------:R-:W-:Y:S02]  /*c140*/  SHF.R.S32.HI R179, RZ, 0x1f, R179 ;  /* 0x0000001fffb37819 */ /* 0x000fe400000114b3 */
[----:B------:R-:W-:-:S02]  /*c150*/  SHF.R.S32.HI R181, RZ, 0x1f, R181 ;  /* 0x0000001fffb57819 */ /* 0x000fc400000114b5 */
[----:B------:R-:W-:Y:S01]  /*c160*/  SHF.R.S32.HI R183, RZ, 0x1f, R183 ;  /* 0x0000001fffb77819 */ /* 0x000fe200000114b7 */
[----:B012---:R-:W-:Y:S06]  /*c170*/  @P2 BRA `(.L_x_250) ;  /* 0x0000000800202947 */ /* 0x007fec0003800000 */
[----:B------:R-:W-:Y:S02]  /*c180*/  ULDC UR4, c[0x0][0xac8] ;  /* 0x0002b20000047ab9 */ /* 0x000fe40000000800 */
[----:B------:R-:W-:Y:S02]  /*c190*/  ISETP.GE.AND P3, PT, R16, UR4, PT ;  /* 0x0000000410007c0c */ /* 0x000fe4000bf66270 */
[----:B------:R-:W-:Y:S02]  /*c1a0*/  ISETP.GE.AND P2, PT, R182, UR4, PT ;  /* 0x00000004b6007c0c */ /* 0x000fe4000bf46270 */
[----:B------:R-:W-:Y:S02]  /*c1b0*/  ISETP.GE.AND P1, PT, R180, UR4, PT ;  /* 0x00000004b4007c0c */ /* 0x000fe4000bf26270 */
[----:B------:R-:W-:-:S07]  /*c1c0*/  ISETP.GE.AND P4, PT, R178, UR4, PT ;  /* 0x00000004b2007c0c */ /* 0x000fce000bf86270 */
[----:B------:R-:W-:Y:S02]  /*c1d0*/  @!P3 IMAD.WIDE R64, R16, 0x4, R2 ;  /* 0x000000041040b825 */ /* 0x000fe400078e0202 */
[----:B------:R-:W-:-:S03]  /*c1e0*/  @!P2 LEA R66, P5, R182, R2, 0x2 ;  /* 0x00000002b642a211 */ /* 0x000fc600078a10ff */
[----:B------:R0:W-:Y:S01]  /*c1f0*/  @!P3 ST.E.64 desc[UR52][R64.64], R140 ;  /* 0x0000008c4000b985 */ /* 0x0001e2000c101b34 */
[----:B------:R-:W-:Y:S02]  /*c200*/  ISETP.GE.AND P3, PT, R176, UR4, PT ;  /* 0x00000004b0007c0c */ /* 0x000fe4000bf66270 */
[----:B------:R-:W-:-:S05]  /*c210*/  @!P2 LEA.HI.X R67, R182, R3, R183, 0x2, P5 ;  /* 0x00000003b643a211 */ /* 0x000fca00028f14b7 */
[----:B------:R1:W-:Y:S01]  /*c220*/  @!P2 ST.E.64 desc[UR52][R66.64], R138 ;  /* 0x0000008a4200a985 */ /* 0x0003e2000c101b34 */
[----:B------:R-:W-:Y:S02]  /*c230*/  ISETP.GE.AND P2, PT, R174, UR4, PT ;  /* 0x00000004ae007c0c */ /* 0x000fe4000bf46270 */
[----:B0-----:R-:W-:-:S04]  /*c240*/  @!P1 LEA R64, P6, R180, R2, 0x2 ;  /* 0x00000002b4409211 */ /* 0x001fc800078c10ff */
[----:B------:R-:W-:Y:S02]  /*c250*/  @!P1 LEA.HI.X R65, R180, R3, R181, 0x2, P6 ;  /* 0x00000003b4419211 */ /* 0x000fe400030f14b5 */
[----:B-1----:R-:W-:-:S03]  /*c260*/  @!P4 LEA R66, P5, R178, R2, 0x2 ;  /* 0x00000002b242c211 */ /* 0x002fc600078a10ff */
        /* <DEDUP_REMOVED lines=42> */
[----:B------:R-:W-:Y:S02]  /*c510*/  @!P2 LEA.HI.X R67, R226, R3, R162, 0x2, P5 ;  /* 0x00000003e243a211 */ /* 0x000fe400028f14a2 */
[----:B------:R-:W-:-:S03]  /*c520*/  ISETP.GE.AND P5, PT, R221, UR4, PT ;  /* 0x00000004dd007c0c */ /* 0x000fc6000bfa6270 */
[----:B------:R1:W-:Y:S01]  /*c530*/  @!P2 ST.E.64 desc[UR52][R66.64], R82 ;  /* 0x000000524200a985 */ /* 0x0003e2000c101b34 */
[----:B------:R-:W-:Y:S02]  /*c540*/  ISETP.GE.AND P2, PT, R222, UR4, PT ;  /* 0x00000004de007c0c */ /* 0x000fe4000bf46270 */
[----:B0-----:R-:W-:-:S04]  /*c550*/  @!P1 LEA R64, P6, R225, R2, 0x2 ;  /* 0x00000002e1409211 */ /* 0x001fc800078c10ff */
[----:B------:R-:W-:Y:S02]  /*c560*/  @!P1 LEA.HI.X R65, R225, R3, R91, 0x2, P6 ;  /* 0x00000003e1419211 */ /* 0x000fe400030f145b */
[----:B------:R-:W-:-:S03]  /*c570*/  @!P4 LEA R68, P6, R224, R2, 0x2 ;  /* 0x00000002e044c211 */ /* 0x000fc600078c10ff */
[----:B------:R0:W-:Y:S01]  /*c580*/  @!P1 ST.E.64 desc[UR52][R64.64], R60 ;  /* 0x0000003c40009985 */ /* 0x0001e2000c101b34 */
[-C--:B------:R-:W-:Y:S02]  /*c590*/  @!P4 LEA.HI.X R69, R224, R3.reuse, R90, 0x2, P6 ;  /* 0x00000003e045c211 */ /* 0x080fe400030f145a */
[CC--:B------:R-:W-:Y:S02]  /*c5a0*/  @!P3 LEA R70, P1, R223.reuse, R2.reuse, 0x2 ;  /* 0x00000002df46b211 */ /* 0x0c0fe400078210ff */
[-C--:B------:R-:W-:Y:S01]  /*c5b0*/  @!P2 LEA R74, P6, R222, R2.reuse, 0x2 ;  /* 0x00000002de4aa211 */ /* 0x080fe200078c10ff */
[----:B------:R2:W-:Y:S01]  /*c5c0*/  @!P4 ST.E.64 desc[UR52][R68.64], R58 ;  /* 0x0000003a4400c985 */ /* 0x0005e2000c101b34 */
[----:B------:R-:W-:Y:S02]  /*c5d0*/  @!P3 LEA.HI.X R71, R223, R3, R89, 0x2, P1 ;  /* 0x00000003df47b211 */ /* 0x000fe400008f1459 */
[----:B------:R-:W-:Y:S02]  /*c5e0*/  ISETP.GE.AND P4, PT, R220, UR4, PT ;  /* 0x00000004dc007c0c */ /* 0x000fe4000bf86270 */
[----:B------:R-:W-:Y:S01]  /*c5f0*/  ISETP.GE.AND P1, PT, R219, UR4, PT ;  /* 0x00000004db007c0c */ /* 0x000fe2000bf26270 */
[----:B------:R3:W-:Y:S01]  /*c600*/  @!P3 ST.E.64 desc[UR52][R70.64], R52 ;  /* 0x000000344600b985 */ /* 0x0007e2000c101b34 */
[----:B-1----:R-:W-:-:S02]  /*c610*/  @!P5 LEA R66, P3, R221, R2, 0x2 ;  /* 0x00000002dd42d211 */ /* 0x002fc400078610ff */
[-C--:B------:R-:W-:Y:S02]  /*c620*/  @!P2 LEA.HI.X R75, R222, R3.reuse, R88, 0x2, P6 ;  /* 0x00000003de4ba211 */ /* 0x080fe400030f1458 */
[----:B------:R-:W-:Y:S02]  /*c630*/  @!P5 LEA.HI.X R67, R221, R3, R87, 0x2, P3 ;  /* 0x00000003dd43d211 */ /* 0x000fe400018f1457 */
[----:B------:R-:W-:Y:S01]  /*c640*/  ISETP.GE.AND P6, PT, R218, UR4, PT ;  /* 0x00000004da007c0c */ /* 0x000fe2000bfc6270 */
[----:B------:R1:W-:Y:S01]  /*c650*/  @!P2 ST.E.64 desc[UR52][R74.64], R50 ;  /* 0x000000324a00a985 */ /* 0x0003e2000c101b34 */
[----:B------:R-:W-:Y:S02]  /*c660*/  ISETP.GE.AND P3, PT, R217, UR4, PT ;  /* 0x00000004d9007c0c */ /* 0x000fe4000bf66270 */
[-C--:B0-----:R-:W-:Y:S01]  /*c670*/  @!P4 LEA R60, P2, R220, R2.reuse, 0x2 ;  /* 0x00000002dc3cc211 */ /* 0x081fe200078410ff */
[----:B------:R0:W-:Y:S01]  /*c680*/  @!P5 ST.E.64 desc[UR52][R66.64], R44 ;  /* 0x0000002c4200d985 */ /* 0x0001e2000c101b34 */
[----:B--2---:R-:W-:-:S02]  /*c690*/  @!P1 LEA R58, P5, R219, R2, 0x2 ;  /* 0x00000002db3a9211 */ /* 0x004fc400078a10ff */
[-C--:B------:R-:W-:Y:S02]  /*c6a0*/  @!P4 LEA.HI.X R61, R220, R3.reuse, R86, 0x2, P2 ;  /* 0x00000003dc3dc211 */ /* 0x080fe400010f1456 */
[----:B------:R-:W-:Y:S02]  /*c6b0*/  @!P1 LEA.HI.X R59, R219, R3, R85, 0x2, P5 ;  /* 0x00000003db3b9211 */ /* 0x000fe400028f1455 */
[----:B------:R-:W-:Y:S01]  /*c6c0*/  ISETP.GE.AND P2, PT, R216, UR4, PT ;  /* 0x00000004d8007c0c */ /* 0x000fe2000bf46270 */
[----:B------:R2:W-:Y:S01]  /*c6d0*/  @!P4 ST.E.64 desc[UR52][R60.64], R42 ;  /* 0x0000002a3c00c985 */ /* 0x0005e2000c101b34 */
[----:B------:R-:W-:Y:S02]  /*c6e0*/  ISETP.GE.AND P4, PT, R23, UR4, PT ;  /* 0x0000000417007c0c */ /* 0x000fe4000bf86270 */
[-C--:B---3--:R-:W-:Y:S01]  /*c6f0*/  @!P6 LEA R52, P5, R218, R2.reuse, 0x2 ;  /* 0x00000002da34e211 */ /* 0x088fe200078a10ff */
[----:B------:R3:W-:Y:S01]  /*c700*/  @!P1 ST.E.64 desc[UR52][R58.64], R36 ;  /* 0x000000243a009985 */ /* 0x0007e2000c101b34 */
[----:B-1----:R-:W-:-:S02]  /*c710*/  @!P3 LEA R50, P1, R217, R2, 0x2 ;  /* 0x00000002d932b211 */ /* 0x002fc400078210ff */
[-C--:B------:R-:W-:Y:S02]  /*c720*/  @!P6 LEA.HI.X R53, R218, R3.reuse, R84, 0x2, P5 ;  /* 0x00000003da35e211 */ /* 0x080fe400028f1454 */
[----:B------:R-:W-:Y:S02]  /*c730*/  @!P3 LEA.HI.X R51, R217, R3, R79, 0x2, P1 ;  /* 0x00000003d933b211 */ /* 0x000fe400008f144f */
[----:B------:R-:W-:Y:S01]  /*c740*/  ISETP.GE.AND P1, PT, R22, UR4, PT ;  /* 0x0000000416007c0c */ /* 0x000fe2000bf26270 */
[----:B------:R1:W-:Y:S01]  /*c750*/  @!P6 ST.E.64 desc[UR52][R52.64], R34 ;  /* 0x000000223400e985 */ /* 0x0003e2000c101b34 */
[-C--:B0-----:R-:W-:Y:S02]  /*c760*/  @!P2 LEA R44, P5, R216, R2.reuse, 0x2 ;  /* 0x00000002d82ca211 */ /* 0x081fe400078a10ff */
[----:B--2---:R-:W-:Y:S01]  /*c770*/  @!P4 LEA R42, P6, R23, R2, 0x2 ;  /* 0x00000002172ac211 */ /* 0x004fe200078c10ff */
[----:B------:R0:W-:Y:S01]  /*c780*/  @!P3 ST.E.64 desc[UR52][R50.64], R28 ;  /* 0x0000001c3200b985 */ /* 0x0001e2000c101b34 */
[----:B------:R-:W-:-:S02]  /*c790*/  ISETP.GE.AND P3, PT, R19, UR4, PT ;  /* 0x0000000413007c0c */ /* 0x000fc4000bf66270 */
[-C--:B------:R-:W-:Y:S02]  /*c7a0*/  @!P2 LEA.HI.X R45, R216, R3.reuse, R78, 0x2, P5 ;  /* 0x00000003d82da211 */ /* 0x080fe400028f144e */
[----:B------:R-:W-:-:S03]  /*c7b0*/  @!P4 LEA.HI.X R43, R23, R3, R77, 0x2, P6 ;  /* 0x00000003172bc211 */ /* 0x000fc600030f144d */
[----:B------:R2:W-:Y:S01]  /*c7c0*/  @!P2 ST.E.64 desc[UR52][R44.64], R26 ;  /* 0x0000001a2c00a985 */ /* 0x0005e2000c101b34 */
[-C--:B---3--:R-:W-:Y:S01]  /*c7d0*/  @!P1 LEA R36, P2, R22, R2.reuse, 0x2 ;  /* 0x0000000216249211 */ /* 0x088fe200078410ff */
[----:B-1----:R-:W-:Y:S02]  /*c7e0*/  VIADD R53, R16, 0xe8 ;  /* 0x000000e810357836 */ /* 0x002fe40000000000 */
[----:B------:R1:W-:Y:S01]  /*c7f0*/  @!P4 ST.E.64 desc[UR52][R42.64], R14 ;  /* 0x0000000e2a00c985 */ /* 0x0003e2000c101b34 */
[----:B------:R-:W-:Y:S01]  /*c800*/  ISETP.GE.AND P4, PT, R18, UR4, PT ;  /* 0x0000000412007c0c */ /* 0x000fe2000bf86270 */
[----:B0-----:R-:W-:Y:S01]  /*c810*/  VIADD R29, R16, 0xf0 ;  /* 0x000000f0101d7836 */ /* 0x001fe20000000000 */
[-C--:B------:R-:W-:Y:S02]  /*c820*/  @!P1 LEA.HI.X R37, R22, R3.reuse, R76, 0x2, P2 ;  /* 0x0000000316259211 */ /* 0x080fe400010f144c */
[----:B------:R-:W-:Y:S02]  /*c830*/  @!P3 LEA R34, P5, R19, R2, 0x2 ;  /* 0x000000021322b211 */ /* 0x000fe400078a10ff */
[----:B------:R-:W-:Y:S01]  /*c840*/  ISETP.GE.AND P2, PT, R17, UR4, PT ;  /* 0x0000000411007c0c */ /* 0x000fe2000bf46270 */
[----:B------:R0:W-:Y:S01]  /*c850*/  @!P1 ST.E.64 desc[UR52][R36.64], R12 ;  /* 0x0000000c24009985 */ /* 0x0001e2000c101b34 */
[----:B------:R-:W-:-:S02]  /*c860*/  @!P3 LEA.HI.X R35, R19, R3, R73, 0x2, P5 ;  /* 0x000000031323b211 */ /* 0x000fc400028f1449 */
[----:B------:R-:W-:Y:S02]  /*c870*/  ISETP.GE.AND P1, PT, R53, UR4, PT ;  /* 0x0000000435007c0c */ /* 0x000fe4000bf26270 */
[----:B--2---:R-:W-:Y:S01]  /*c880*/  SHF.R.S32.HI R27, RZ, 0x1f, R17 ;  /* 0x0000001fff1b7819 */ /* 0x004fe20000011411 */
[----:B------:R2:W-:Y:S01]  /*c890*/  @!P3 ST.E.64 desc[UR52][R34.64], R6 ;  /* 0x000000062200b985 */ /* 0x0005e2000c101b34 */
[----:B-1----:R-:W-:Y:S01]  /*c8a0*/  SHF.R.S32.HI R15, RZ, 0x1f, R18 ;  /* 0x0000001fff0f7819 */ /* 0x002fe20000011412 */
[----:B------:R-:W-:Y:S01]  /*c8b0*/  VIADD R43, R16, 0xf8 ;  /* 0x000000f8102b7836 */ /* 0x000fe20000000000 */
[-C--:B------:R-:W-:Y:S02]  /*c8c0*/  @!P4 LEA R14, P6, R18, R2.reuse, 0x2 ;  /* 0x00000002120ec211 */ /* 0x080fe400078c10ff */
[----:B------:R-:W-:Y:S02]  /*c8d0*/  ISETP.GE.AND P3, PT, R29, UR4, PT ;  /* 0x000000041d007c0c */ /* 0x000fe4000bf66270 */
[----:B------:R-:W-:-:S02]  /*c8e0*/  @!P2 LEA R26, P5, R17, R2, 0x2 ;  /* 0x00000002111aa211 */ /* 0x000fc400078a10ff */
[-C--:B------:R-:W-:Y:S02]  /*c8f0*/  @!P4 LEA.HI.X R15, R18, R3.reuse, R15, 0x2, P6 ;  /* 0x00000003120fc211 */ /* 0x080fe400030f140f */
[----:B------:R-:W-:Y:S02]  /*c900*/  ISETP.GE.AND P6, PT, R43, UR4, PT ;  /* 0x000000042b007c0c */ /* 0x000fe4000bfc6270 */
[----:B------:R-:W-:Y:S01]  /*c910*/  @!P2 LEA.HI.X R27, R17, R3, R27, 0x2, P5 ;  /* 0x00000003111ba211 */ /* 0x000fe200028f141b */
[----:B------:R1:W-:Y:S01]  /*c920*/  @!P4 ST.E.64 desc[UR52][R14.64], R4 ;  /* 0x000000040e00c985 */ /* 0x0003e2000c101b34 */
[----:B0-----:R-:W-:Y:S02]  /*c930*/  SHF.R.S32.HI R12, RZ, 0x1f, R53 ;  /* 0x0000001fff0c7819 */ /* 0x001fe40000011435 */
[----:B--2---:R-:W-:Y:S01]  /*c940*/  @!P1 LEA R6, P5, R53, R2, 0x2 ;  /* 0x0000000235069211 */ /* 0x004fe200078a10ff */
[----:B------:R1:W-:Y:S01]  /*c950*/  @!P2 ST.E.64 desc[UR52][R26.64], R152 ;  /* 0x000000981a00a985 */ /* 0x0003e2000c101b34 */
[----:B------:R-:W-:-:S02]  /*c960*/  SHF.R.S32.HI R13, RZ, 0x1f, R29 ;  /* 0x0000001fff0d7819 */ /* 0x000fc4000001141d */
[-C--:B------:R-:W-:Y:S02]  /*c970*/  @!P1 LEA.HI.X R7, R53, R3.reuse, R12, 0x2, P5 ;  /* 0x0000000335079211 */ /* 0x080fe400028f140c */
[CC--:B------:R-:W-:Y:S02]  /*c980*/  @!P3 LEA R12, P5, R29.reuse, R2.reuse, 0x2 ;  /* 0x000000021d0cb211 */ /* 0x0c0fe400078a10ff */
[----:B------:R-:W-:Y:S01]  /*c990*/  SHF.R.S32.HI R28, RZ, 0x1f, R43 ;  /* 0x0000001fff1c7819 */ /* 0x000fe2000001142b */
[----:B------:R1:W-:Y:S01]  /*c9a0*/  @!P1 ST.E.64 desc[UR52][R6.64], R150 ;  /* 0x0000009606009985 */ /* 0x0003e2000c101b34 */
[----:B------:R-:W-:Y:S02]  /*c9b0*/  @!P3 LEA.HI.X R13, R29, R3, R13, 0x2, P5 ;  /* 0x000000031d0db211 */ /* 0x000fe400028f140d */
[----:B------:R-:W-:-:S03]  /*c9c0*/  @!P6 LEA R2, P5, R43, R2, 0x2 ;  /* 0x000000022b02e211 */ /* 0x000fc600078a10ff */
[----:B------:R1:W-:Y:S01]  /*c9d0*/  @!P3 ST.E.64 desc[UR52][R12.64], R158 ;  /* 0x0000009e0c00b985 */ /* 0x0003e2000c101b34 */
[----:B------:R-:W-:-:S05]  /*c9e0*/  @!P6 LEA.HI.X R3, R43, R3, R28, 0x2, P5 ;  /* 0x000000032b03e211 */ /* 0x000fca00028f141c */
[----:B------:R1:W-:Y:S04]  /*c9f0*/  @!P6 ST.E.64 desc[UR52][R2.64], R160 ;  /* 0x000000a00200e985 */ /* 0x0003e8000c101b34 */
.L_x_250:
[----:B------:R-:W-:Y:S05]  /*ca00*/  BSYNC B1 ;  /* 0x0000000000017941 */ /* 0x000fea0003800000 */
.L_x_249:
[----:B-1----:R0:W1:Y:S04]  /*ca10*/  SHFL.IDX PT, R3, R72, 0x1, 0x1c1f ;  /* 0x003c1f0048037f89 */ /* 0x00206800000e0000 */
[----:B------:R0:W2:Y:S01]  /*ca20*/  SHFL.IDX PT, R2, R0, 0x1, 0x1c1f ;  /* 0x003c1f0000027f89 */ /* 0x0000a200000e0000 */
[----:B------:R-:W-:Y:S05]  /*ca30*/  @P0 BRA `(.L_x_248) ;  /* 0x0000001400f80947 */ /* 0x000fea0003800000 */
[----:B------:R-:W-:Y:S01]  /*ca40*/  ULDC UR4, c[0x0][0xac8] ;  /* 0x0002b20000047ab9 */ /* 0x000fe20000000800 */
[----:B------:R-:W-:Y:S01]  /*ca50*/  VIADD R35, R16, 0xe8 ;  /* 0x000000e810237836 */ /* 0x000fe20000000000 */
[----:B------:R-:W-:Y:S02]  /*ca60*/  ISETP.GE.AND P4, PT, R182, UR4, PT ;  /* 0x00000004b6007c0c */ /* 0x000fe4000bf86270 */
[----:B------:R-:W-:Y:S02]  /*ca70*/  ISETP.GE.AND P6, PT, R16, UR4, PT ;  /* 0x0000000410007c0c */ /* 0x000fe4000bfc6270 */
[----:B------:R-:W-:Y:S02]  /*ca80*/  ISETP.GE.AND P0, PT, R180, UR4, PT ;  /* 0x00000004b4007c0c */ /* 0x000fe4000bf06270 */
[----:B------:R-:W-:Y:S02]  /*ca90*/  ISETP.GE.AND P2, PT, R178, UR4, PT ;  /* 0x00000004b2007c0c */ /* 0x000fe4000bf46270 */
[----:B------:R-:W-:-:S02]  /*caa0*/  ISETP.GE.AND P1, PT, R176, UR4, PT ;  /* 0x00000004b0007c0c */ /* 0x000fc4000bf26270 */
[----:B0-----:R-:W-:-:S03]  /*cab0*/  SHF.R.S32.HI R0, RZ, 0x1f, R35 ;  /* 0x0000001fff007819 */ /* 0x001fc60000011423 */
[-C--:B--2---:R-:W-:Y:S02]  /*cac0*/  @!P4 LEA R6, P3, R182, R2.reuse, 0x2 ;  /* 0x00000002b606c211 */ /* 0x084fe400078610ff */
[----:B-1----:R-:W-:Y:S02]  /*cad0*/  @!P6 IMAD.WIDE R4, R16, 0x4, R2 ;  /* 0x000000041004e825 */ /* 0x002fe400078e0202 */
[----:B------:R-:W-:Y:S02]  /*cae0*/  @!P4 LEA.HI.X R7, R182, R3, R183, 0x2, P3 ;  /* 0x00000003b607c211 */ /* 0x000fe400018f14b7 */
[----:B------:R-:W-:Y:S01]  /*caf0*/  ISETP.GE.AND P3, PT, R174, UR4, PT ;  /* 0x00000004ae007c0c */ /* 0x000fe2000bf66270 */
[----:B------:R0:W-:Y:S01]  /*cb00*/  @!P6 ST.E.64 desc[UR52][R4.64], R136 ;  /* 0x000000880400e985 */ /* 0x0001e2000c101b34 */
[-C--:B------:R-:W-:Y:S02]  /*cb10*/  @!P0 LEA R12, P5, R180, R2.reuse, 0x2 ;  /* 0x00000002b40c8211 */ /* 0x080fe400078a10ff */
[----:B------:R-:W-:Y:S01]  /*cb20*/  @!P1 LEA R26, P6, R176, R2, 0x2 ;  /* 0x00000002b01a9211 */ /* 0x000fe200078c10ff */
[----:B------:R1:W-:Y:S01]  /*cb30*/  @!P4 ST.E.64 desc[UR52][R6.64], R134 ;  /* 0x000000860600c985 */ /* 0x0003e2000c101b34 */
[----:B------:R-:W-:-:S02]  /*cb40*/  ISETP.GE.AND P4, PT, R172, UR4, PT ;  /* 0x00000004ac007c0c */ /* 0x000fc4000bf86270 */
[-C--:B------:R-:W-:Y:S02]  /*cb50*/  @!P0 LEA.HI.X R13, R180, R3.reuse, R181, 0x2, P5 ;  /* 0x00000003b40d8211 */ /* 0x080fe400028f14b5 */
[-C--:B------:R-:W-:Y:S02]  /*cb60*/  @!P2 LEA R14, P5, R178, R2.reuse, 0x2 ;  /* 0x00000002b20ea211 */ /* 0x080fe400078a10ff */
[-C--:B------:R-:W-:Y:S01]  /*cb70*/  @!P1 LEA.HI.X R27, R176, R3.reuse, R177, 0x2, P6 ;  /* 0x00000003b01b9211 */ /* 0x080fe200030f14b1 */
[----:B------:R2:W-:Y:S01]  /*cb80*/  @!P0 ST.E.64 desc[UR52][R12.64], R128 ;  /* 0x000000800c008985 */ /* 0x0005e2000c101b34 */
[----:B------:R-:W-:Y:S02]  /*cb90*/  @!P2 LEA.HI.X R15, R178, R3, R179, 0x2, P5 ;  /* 0x00000003b20fa211 */ /* 0x000fe400028f14b3 */
[----:B------:R-:W-:Y:S02]  /*cba0*/  ISETP.GE.AND P0, PT, R170, UR4, PT ;  /* 0x00000004aa007c0c */ /* 0x000fe4000bf06270 */
[----:B------:R-:W-:Y:S01]  /*cbb0*/  @!P3 LEA R28, P5, R174, R2, 0x2 ;  /* 0x00000002ae1cb211 */ /* 0x000fe200078a10ff */
[----:B------:R3:W-:Y:S01]  /*cbc0*/  @!P2 ST.E.64 desc[UR52][R14.64], R126 ;  /* 0x0000007e0e00a985 */ /* 0x0007e2000c101b34 */
[----:B------:R-:W-:-:S02]  /*cbd0*/  ISETP.GE.AND P2, PT, R168, UR4, PT ;  /* 0x00000004a8007c0c */ /* 0x000fc4000bf46270 */
[-C--:B------:R-:W-:Y:S01]  /*cbe0*/  @!P3 LEA.HI.X R29, R174, R3.reuse, R175, 0x2, P5 ;  /* 0x00000003ae1db211 */ /* 0x080fe200028f14af */
[----:B------:R4:W-:Y:S01]  /*cbf0*/  @!P1 ST.E.64 desc[UR52][R26.64], R120 ;  /* 0x000000781a009985 */ /* 0x0009e2000c101b34 */
[-C--:B0-----:R-:W-:Y:S02]  /*cc00*/  @!P4 LEA R4, P5, R172, R2.reuse, 0x2 ;  /* 0x00000002ac04c211 */ /* 0x081fe400078a10ff */
[----:B------:R-:W-:Y:S01]  /*cc10*/  ISETP.GE.AND P1, PT, R166, UR4, PT ;  /* 0x00000004a6007c0c */ /* 0x000fe2000bf26270 */
[----:B------:R0:W-:Y:S01]  /*cc20*/  @!P3 ST.E.64 desc[UR52][R28.64], R118 ;  /* 0x000000761c00b985 */ /* 0x0001e2000c101b34 */
[----:B------:R-:W-:Y:S02]  /*cc30*/  @!P4 LEA.HI.X R5, R172, R3, R173, 0x2, P5 ;  /* 0x00000003ac05c211 */ /* 0x000fe400028f14ad */
[----:B-1----:R-:W-:Y:S02]  /*cc40*/  @!P0 LEA R6, P6, R170, R2, 0x2 ;  /* 0x00000002aa068211 */ /* 0x002fe400078c10ff */
[----:B------:R-:W-:Y:S01]  /*cc50*/  ISETP.GE.AND P3, PT, R229, UR4, PT ;  /* 0x00000004e5007c0c */ /* 0x000fe2000bf66270 */
[----:B------:R1:W-:Y:S01]  /*cc60*/  @!P4 ST.E.64 desc[UR52][R4.64], R112 ;  /* 0x000000700400c985 */ /* 0x0003e2000c101b34 */
[----:B------:R-:W-:-:S02]  /*cc70*/  ISETP.GE.AND P4, PT, R228, UR4, PT ;  /* 0x00000004e4007c0c */ /* 0x000fc4000bf86270 */
[----:B------:R-:W-:Y:S02]  /*cc80*/  @!P0 LEA.HI.X R7, R170, R3, R171, 0x2, P6 ;  /* 0x00000003aa078211 */ /* 0x000fe400030f14ab */
[----:B--2---:R-:W-:-:S03]  /*cc90*/  @!P2 LEA R12, P5, R168, R2, 0x2 ;  /* 0x00000002a80ca211 */ /* 0x004fc600078a10ff */
[----:B------:R2:W-:Y:S01]  /*cca0*/  @!P0 ST.E.64 desc[UR52][R6.64], R110 ;  /* 0x0000006e06008985 */ /* 0x0005e2000c101b34 */
[-C--:B------:R-:W-:Y:S02]  /*ccb0*/  @!P2 LEA.HI.X R13, R168, R3.reuse, R169, 0x2, P5 ;  /* 0x00000003a80da211 */ /* 0x080fe400028f14a9 */
[CC--:B---3--:R-:W-:Y:S02]  /*ccc0*/  @!P1 LEA R14, P0, R166.reuse, R2.reuse, 0x2 ;  /* 0x00000002a60e9211 */ /* 0x0c8fe400078010ff */
[-C--:B----4-:R-:W-:Y:S01]  /*ccd0*/  @!P3 LEA R26, P6, R229, R2.reuse, 0x2 ;  /* 0x00000002e51ab211 */ /* 0x090fe200078c10ff */
[----:B------:R3:W-:Y:S01]  /*cce0*/  @!P2 ST.E.64 desc[UR52][R12.64], R104 ;  /* 0x000000680c00a985 */ /* 0x0007e2000c101b34 */
[-C--:B------:R-:W-:Y:S02]  /*ccf0*/  @!P1 LEA.HI.X R15, R166, R3.reuse, R167, 0x2, P0 ;  /* 0x00000003a60f9211 */ /* 0x080fe400000f14a7 */
[----:B------:R-:W-:Y:S02]  /*cd00*/  ISETP.GE.AND P2, PT, R227, UR4, PT ;  /* 0x00000004e3007c0c */ /* 0x000fe4000bf46270 */
[----:B0-----:R-:W-:Y:S01]  /*cd10*/  @!P4 LEA R28, P5, R228, R2, 0x2 ;  /* 0x00000002e41cc211 */ /* 0x001fe200078a10ff */
[----:B------:R0:W-:Y:S01]  /*cd20*/  @!P1 ST.E.64 desc[UR52][R14.64], R102 ;  /* 0x000000660e009985 */ /* 0x0001e2000c101b34 */
[----:B------:R-:W-:-:S02]  /*cd30*/  @!P3 LEA.HI.X R27, R229, R3, R165, 0x2, P6 ;  /* 0x00000003e51bb211 */ /* 0x000fc400030f14a5 */
[----:B------:R-:W-:Y:S02]  /*cd40*/  @!P4 LEA.HI.X R29, R228, R3, R164, 0x2, P5 ;  /* 0x00000003e41dc211 */ /* 0x000fe400028f14a4 */
[----:B------:R-:W-:Y:S01]  /*cd50*/  ISETP.GE.AND P0, PT, R226, UR4, PT ;  /* 0x00000004e2007c0c */ /* 0x000fe2000bf06270 */
[----:B------:R4:W-:Y:S01]  /*cd60*/  @!P3 ST.E.64 desc[UR52][R26.64], R96 ;  /* 0x000000601a00b985 */ /* 0x0009e2000c101b34 */
[----:B------:R-:W-:-:S03]  /*cd70*/  ISETP.GE.AND P1, PT, R225, UR4, PT ;  /* 0x00000004e1007c0c */ /* 0x000fc6000bf26270 */
[----:B------:R5:W-:Y:S01]  /*cd80*/  @!P4 ST.E.64 desc[UR52][R28.64], R94 ;  /* 0x0000005e1c00c985 */ /* 0x000be2000c101b34 */
[----:B------:R-:W-:Y:S02]  /*cd90*/  ISETP.GE.AND P4, PT, R224, UR4, PT ;  /* 0x00000004e0007c0c */ /* 0x000fe4000bf86270 */
[----:B-1----:R-:W-:-:S04]  /*cda0*/  @!P2 LEA R4, P3, R227, R2, 0x2 ;  /* 0x00000002e304a211 */ /* 0x002fc800078610ff */
[-C--:B------:R-:W-:Y:S02]  /*cdb0*/  @!P2 LEA.HI.X R5, R227, R3.reuse, R163, 0x2, P3 ;  /* 0x00000003e305a211 */ /* 0x080fe400018f14a3 */
[CC--:B--2---:R-:W-:Y:S02]  /*cdc0*/  @!P0 LEA R6, P6, R226.reuse, R2.reuse, 0x2 ;  /* 0x00000002e2068211 */ /* 0x0c4fe400078c10ff */
[----:B---3--:R-:W-:Y:S01]  /*cdd0*/  @!P1 LEA R12, P5, R225, R2, 0x2 ;  /* 0x00000002e10c9211 */ /* 0x008fe200078a10ff */
[----:B------:R1:W-:Y:S01]  /*cde0*/  @!P2 ST.E.64 desc[UR52][R4.64], R80 ;  /* 0x000000500400a985 */ /* 0x0003e2000c101b34 */
[----:B------:R-:W-:Y:S02]  /*cdf0*/  ISETP.GE.AND P3, PT, R223, UR4, PT ;  /* 0x00000004df007c0c */ /* 0x000fe4000bf66270 */
[-C--:B------:R-:W-:Y:S02]  /*ce00*/  @!P0 LEA.HI.X R7, R226, R3.reuse, R162, 0x2, P6 ;  /* 0x00000003e2078211 */ /* 0x080fe400030f14a2 */
[----:B------:R-:W-:-:S02]  /*ce10*/  @!P1 LEA.HI.X R13, R225, R3, R91, 0x2, P5 ;  /* 0x00000003e10d9211 */ /* 0x000fc400028f145b */
[----:B------:R-:W-:Y:S01]  /*ce20*/  ISETP.GE.AND P2, PT, R222, UR4, PT ;  /* 0x00000004de007c0c */ /* 0x000fe2000bf46270 */
[----:B------:R2:W-:Y:S01]  /*ce30*/  @!P0 ST.E.64 desc[UR52][R6.64], R62 ;  /* 0x0000003e06008985 */ /* 0x0005e2000c101b34 */
[CC--:B0-----:R-:W-:Y:S02]  /*ce40*/  @!P4 LEA R14, P5, R224.reuse, R2.reuse, 0x2 ;  /* 0x00000002e00ec211 */ /* 0x0c1fe400078a10ff */
[----:B------:R-:W-:Y:S01]  /*ce50*/  ISETP.GE.AND P0, PT, R221, UR4, PT ;  /* 0x00000004dd007c0c */ /* 0x000fe2000bf06270 */
[----:B------:R0:W-:Y:S01]  /*ce60*/  @!P1 ST.E.64 desc[UR52][R12.64], R56 ;  /* 0x000000380c009985 */ /* 0x0001e2000c101b34 */
[----:B------:R-:W-:Y:S02]  /*ce70*/  @!P4 LEA.HI.X R15, R224, R3, R90, 0x2, P5 ;  /* 0x00000003e00fc211 */ /* 0x000fe400028f145a */
[----:B------:R-:W-:Y:S02]  /*ce80*/  ISETP.GE.AND P1, PT, R220, UR4, PT ;  /* 0x00000004dc007c0c */ /* 0x000fe4000bf26270 */
[----:B----4-:R-:W-:Y:S01]  /*ce90*/  @!P3 LEA R26, P6, R223, R2, 0x2 ;  /* 0x00000002df1ab211 */ /* 0x010fe200078c10ff */
[----:B------:R3:W-:Y:S01]  /*cea0*/  @!P4 ST.E.64 desc[UR52][R14.64], R54 ;  /* 0x000000360e00c985 */ /* 0x0007e2000c101b34 */
[----:B------:R-:W-:-:S02]  /*ceb0*/  ISETP.GE.AND P4, PT, R219, UR4, PT ;  /* 0x00000004db007c0c */ /* 0x000fc4000bf86270 */
[CC--:B-----5:R-:W-:Y:S02]  /*cec0*/  @!P2 LEA R28, P5, R222.reuse, R2.reuse, 0x2 ;  /* 0x00000002de1ca211 */ /* 0x0e0fe400078a10ff */
[-C--:B------:R-:W-:Y:S02]  /*ced0*/  @!P3 LEA.HI.X R27, R223, R3.reuse, R89, 0x2, P6 ;  /* 0x00000003df1bb211 */ /* 0x080fe400030f1459 */
[-C--:B------:R-:W-:Y:S02]  /*cee0*/  @!P2 LEA.HI.X R29, R222, R3.reuse, R88, 0x2, P5 ;  /* 0x00000003de1da211 */ /* 0x080fe400028f1458 */
[CC--:B-1----:R-:W-:Y:S01]  /*cef0*/  @!P0 LEA R4, P5, R221.reuse, R2.reuse, 0x2 ;  /* 0x00000002dd048211 */ /* 0x0c2fe200078a10ff */
[----:B------:R1:W-:Y:S01]  /*cf00*/  @!P3 ST.E.64 desc[UR52][R26.64], R48 ;  /* 0x000000301a00b985 */ /* 0x0003e2000c101b34 */
[----:B------:R-:W-:Y:S02]  /*cf10*/  ISETP.GE.AND P3, PT, R218, UR4, PT ;  /* 0x00000004da007c0c */ /* 0x000fe4000bf66270 */
[----:B--2---:R-:W-:Y:S01]  /*cf20*/  @!P1 LEA R6, P6, R220, R2, 0x2 ;  /* 0x00000002dc069211 */ /* 0x004fe200078c10ff */
[----:B------:R2:W-:Y:S01]  /*cf30*/  @!P2 ST.E.64 desc[UR52][R28.64], R46 ;  /* 0x0000002e1c00a985 */ /* 0x0005e2000c101b34 */
[----:B------:R-:W-:-:S02]  /*cf40*/  @!P0 LEA.HI.X R5, R221, R3, R87, 0x2, P5 ;  /* 0x00000003dd058211 */ /* 0x000fc400028f1457 */
[----:B------:R-:W-:Y:S02]  /*cf50*/  ISETP.GE.AND P2, PT, R217, UR4, PT ;  /* 0x00000004d9007c0c */ /* 0x000fe4000bf46270 */
[CC--:B0-----:R-:W-:Y:S01]  /*cf60*/  @!P4 LEA R12, P5, R219.reuse, R2.reuse, 0x2 ;  /* 0x00000002db0cc211 */ /* 0x0c1fe200078a10ff */
[----:B------:R-:W-:Y:S01]  /*cf70*/  @!P0 ST.E.64 desc[UR52][R4.64], R40 ;  /* 0x0000002804008985 */ /* 0x000fe2000c101b34 */
[-C--:B------:R-:W-:Y:S02]  /*cf80*/  @!P1 LEA.HI.X R7, R220, R3.reuse, R86, 0x2, P6 ;  /* 0x00000003dc079211 */ /* 0x080fe400030f1456 */
[----:B------:R-:W-:Y:S02]  /*cf90*/  @!P4 LEA.HI.X R13, R219, R3, R85, 0x2, P5 ;  /* 0x00000003db0dc211 */ /* 0x000fe400028f1455 */
[----:B------:R-:W-:Y:S01]  /*cfa0*/  ISETP.GE.AND P0, PT, R216, UR4, PT ;  /* 0x00000004d8007c0c */ /* 0x000fe2000bf06270 */
[----:B------:R-:W-:Y:S01]  /*cfb0*/  @!P1 ST.E.64 desc[UR52][R6.64], R38 ;  /* 0x0000002606009985 */ /* 0x000fe2000c101b34 */
[----:B---3--:R-:W-:-:S03]  /*cfc0*/  @!P3 LEA R14, P1, R218, R2, 0x2 ;  /* 0x00000002da0eb211 */ /* 0x008fc600078210ff */
[----:B------:R0:W-:Y:S01]  /*cfd0*/  @!P4 ST.E.64 desc[UR52][R12.64], R32 ;  /* 0x000000200c00c985 */ /* 0x0001e2000c101b34 */
[----:B------:R-:W-:Y:S02]  /*cfe0*/  ISETP.GE.AND P4, PT, R23, UR4, PT ;  /* 0x0000000417007c0c */ /* 0x000fe4000bf86270 */
[CC--:B-1----:R-:W-:Y:S02]  /*cff0*/  @!P2 LEA R26, P5, R217.reuse, R2.reuse, 0x2 ;  /* 0x00000002d91aa211 */ /* 0x0c2fe400078a10ff */
[-C--:B------:R-:W-:Y:S02]  /*d000*/  @!P3 LEA.HI.X R15, R218, R3.reuse, R84, 0x2, P1 ;  /* 0x00000003da0fb211 */ /* 0x080fe400008f1454 */
[----:B------:R-:W-:Y:S02]  /*d010*/  ISETP.GE.AND P1, PT, R22, UR4, PT ;  /* 0x0000000416007c0c */ /* 0x000fe4000bf26270 */
[----:B------:R-:W-:Y:S01]  /*d020*/  @!P2 LEA.HI.X R27, R217, R3, R79, 0x2, P5 ;  /* 0x00000003d91ba211 */ /* 0x000fe200028f144f */
[----:B------:R1:W-:Y:S01]  /*d030*/  @!P3 ST.E.64 desc[UR52][R14.64], R30 ;  /* 0x0000001e0e00b985 */ /* 0x0003e2000c101b34 */
[----:B--2---:R-:W-:-:S03]  /*d040*/  @!P0 LEA R28, P6, R216, R2, 0x2 ;  /* 0x00000002d81c8211 */ /* 0x004fc600078c10ff */
[----:B------:R-:W-:Y:S01]  /*d050*/  @!P2 ST.E.64 desc[UR52][R26.64], R24 ;  /* 0x000000181a00a985 */ /* 0x000fe2000c101b34 */
[----:B------:R-:W-:Y:S01]  /*d060*/  @!P0 LEA.HI.X R29, R216, R3, R78, 0x2, P6 ;  /* 0x00000003d81d8211 */ /* 0x000fe200030f144e */
[----:B0-----:R-:W-:Y:S01]  /*d070*/  VIADD R33, R16, 0xf0 ;  /* 0x000000f010217836 */ /* 0x001fe20000000000 */
[----:B------:R-:W-:-:S03]  /*d080*/  @!P4 LEA R4, P2, R23, R2, 0x2 ;  /* 0x000000021704c211 */ /* 0x000fc600078410ff */
[----:B------:R-:W-:Y:S01]  /*d090*/  @!P0 ST.E.64 desc[UR52][R28.64], R20 ;  /* 0x000000141c008985 */ /* 0x000fe2000c101b34 */
[-C--:B------:R-:W-:Y:S02]  /*d0a0*/  @!P4 LEA.HI.X R5, R23, R3.reuse, R77, 0x2, P2 ;  /* 0x000000031705c211 */ /* 0x080fe400010f144d */
[----:B------:R-:W-:Y:S02]  /*d0b0*/  ISETP.GE.AND P0, PT, R35, UR4, PT ;  /* 0x0000000423007c0c */ /* 0x000fe4000bf06270 */
[C---:B------:R-:W-:Y:S01]  /*d0c0*/  @!P1 LEA R6, P3, R22.reuse, R2, 0x2 ;  /* 0x0000000216069211 */ /* 0x040fe200078610ff */
[----:B------:R0:W-:Y:S01]  /*d0d0*/  @!P4 ST.E.64 desc[UR52][R4.64], R10 ;  /* 0x0000000a0400c985 */ /* 0x0001e2000c101b34 */
[----:B------:R-:W-:Y:S02]  /*d0e0*/  ISETP.GE.AND P2, PT, R19, UR4, PT ;  /* 0x0000000413007c0c */ /* 0x000fe4000bf46270 */
[----:B------:R-:W-:Y:S02]  /*d0f0*/  @!P1 LEA.HI.X R7, R22, R3, R76, 0x2, P3 ;  /* 0x0000000316079211 */ /* 0x000fe400018f144c */
[----:B------:R-:W-:-:S02]  /*d100*/  ISETP.GE.AND P3, PT, R33, UR4, PT ;  /* 0x0000000421007c0c */ /* 0x000fc4000bf66270 */
[----:B------:R-:W-:Y:S01]  /*d110*/  ISETP.GE.AND P4, PT, R18, UR4, PT ;  /* 0x0000000412007c0c */ /* 0x000fe2000bf86270 */
[----:B------:R2:W-:Y:S01]  /*d120*/  @!P1 ST.E.64 desc[UR52][R6.64], R8 ;  /* 0x0000000806009985 */ /* 0x0005e2000c101b34 */
[----:B------:R-:W-:Y:S02]  /*d130*/  ISETP.GE.AND P1, PT, R17, UR4, PT ;  /* 0x0000000411007c0c */ /* 0x000fe4000bf26270 */
[----:B-1----:R-:W-:-:S03]  /*d140*/  @!P0 LEA R14, P6, R35, R2, 0x2 ;  /* 0x00000002230e8211 */ /* 0x002fc600078c10ff */
[-C--:B------:R-:W-:Y:S02]  /*d150*/  @!P2 LEA R12, P5, R19, R2.reuse, 0x2 ;  /* 0x00000002130ca211 */ /* 0x080fe400078a10ff */
[-C--:B------:R-:W-:Y:S02]  /*d160*/  @!P0 LEA.HI.X R15, R35, R3.reuse, R0, 0x2, P6 ;  /* 0x00000003230f8211 */ /* 0x080fe400030f1400 */
[----:B------:R-:W-:Y:S02]  /*d170*/  @!P2 LEA.HI.X R13, R19, R3, R73, 0x2, P5 ;  /* 0x00000003130da211 */ /* 0x000fe400028f1449 */
[----:B------:R-:W-:Y:S02]  /*d180*/  SHF.R.S32.HI R0, RZ, 0x1f, R33 ;  /* 0x0000001fff007819 */ /* 0x000fe40000011421 */
[-C--:B0-----:R-:W-:Y:S01]  /*d190*/  @!P3 LEA R10, P6, R33, R2.reuse, 0x2 ;  /* 0x00000002210ab211 */ /* 0x081fe200078c10ff */
[----:B------:R0:W-:Y:S01]  /*d1a0*/  @!P2 ST.E.64 desc[UR52][R12.64], R148 ;  /* 0x000000940c00a985 */ /* 0x0001e2000c101b34 */
[----:B------:R-:W-:Y:S01]  /*d1b0*/  SHF.R.S32.HI R5, RZ, 0x1f, R18 ;  /* 0x0000001fff057819 */ /* 0x000fe20000011412 */
[----:B--2---:R-:W-:Y:S01]  /*d1c0*/  VIADD R9, R16, 0xf8 ;  /* 0x000000f810097836 */ /* 0x004fe20000000000 */
[----:B------:R-:W-:-:S02]  /*d1d0*/  @!P4 LEA R4, P5, R18, R2, 0x2 ;  /* 0x000000021204c211 */ /* 0x000fc400078a10ff */
[-C--:B------:R-:W-:Y:S02]  /*d1e0*/  @!P3 LEA.HI.X R11, R33, R3.reuse, R0, 0x2, P6 ;  /* 0x00000003210bb211 */ /* 0x080fe400030f1400 */
[-C--:B------:R-:W-:Y:S02]  /*d1f0*/  @!P4 LEA.HI.X R5, R18, R3.reuse, R5, 0x2, P5 ;  /* 0x000000031205c211 */ /* 0x080fe400028f1405 */
[----:B------:R-:W-:Y:S02]  /*d200*/  SHF.R.S32.HI R0, RZ, 0x1f, R17 ;  /* 0x0000001fff007819 */ /* 0x000fe40000011411 */
[C---:B------:R-:W-:Y:S01]  /*d210*/  @!P1 LEA R6, P5, R17.reuse, R2, 0x2 ;  /* 0x0000000211069211 */ /* 0x040fe200078a10ff */
[----:B------:R0:W-:Y:S03]  /*d220*/  @!P4 ST.E.64 desc[UR52][R4.64], R146 ;  /* 0x000000920400c985 */ /* 0x0001e6000c101b34 */
[----:B------:R-:W-:-:S05]  /*d230*/  @!P1 LEA.HI.X R7, R17, R3, R0, 0x2, P5 ;  /* 0x0000000311079211 */ /* 0x000fca00028f1400 */
[----:B------:R0:W-:Y:S04]  /*d240*/  @!P1 ST.E.64 desc[UR52][R6.64], R156 ;  /* 0x0000009c06009985 */ /* 0x0001e8000c101b34 */
[----:B------:R0:W-:Y:S01]  /*d250*/  @!P0 ST.E.64 desc[UR52][R14.64], R154 ;  /* 0x0000009a0e008985 */ /* 0x0001e2000c101b34 */
[----:B------:R-:W-:-:S03]  /*d260*/  ISETP.GE.AND P0, PT, R9, UR4, PT ;  /* 0x0000000409007c0c */ /* 0x000fc6000bf06270 */
[----:B------:R0:W-:Y:S10]  /*d270*/  @!P3 ST.E.64 desc[UR52][R10.64], R144 ;  /* 0x000000900a00b985 */ /* 0x0001f4000c101b34 */
[----:B------:R-:W-:Y:S05]  /*d280*/  @P0 BRA `(.L_x_248) ;  /* 0x0000000c00e40947 */ /* 0x000fea0003800000 */
[----:B------:R-:W-:Y:S02]  /*d290*/  LEA R2, P0, R9, R2, 0x2 ;  /* 0x0000000209027211 */ /* 0x000fe400078010ff */
[----:B------:R-:W-:-:S04]  /*d2a0*/  SHF.R.S32.HI R0, RZ, 0x1f, R9 ;  /* 0x0000001fff007819 */ /* 0x000fc80000011409 */
[----:B------:R-:W-:-:S05]  /*d2b0*/  LEA.HI.X R3, R9, R3, R0, 0x2, P0 ;  /* 0x0000000309037211 */ /* 0x000fca00000f1400 */
[----:B------:R1:W-:Y:S01]  /*d2c0*/  ST.E.64 desc[UR52][R2.64], R142 ;  /* 0x0000008e02007985 */ /* 0x0003e2000c101b34 */
[----:B------:R-:W-:Y:S05]  /*d2d0*/  BRA `(.L_x_248) ;  /* 0x0000000c00d07947 */ /* 0x000fea0003800000 */
.L_x_239:
[----:B------:R-:W-:Y:S02]  /*d2e0*/  ULDC.64 UR8, c[0x0][0xc00] ;  /* 0x0003000000087ab9 */ /* 0x000fe40000000a00 */
[----:B------:R-:W-:-:S04]  /*d2f0*/  UISETP.NE.U32.AND UP0, UPT, UR8, URZ, UPT ;  /* 0x0000003f0800728c */ /* 0x000fc8000bf05070 */
[----:B------:R-:W-:-:S03]  /*d300*/  UISETP.NE.AND.EX UP0, UPT, UR9, URZ, UPT, UP0 ;  /* 0x0000003f0900728c */ /* 0x000fc6000bf05300 */
[----:B------:R-:W-:Y:S02]  /*d310*/  ULDC.64 UR8, c[0x0][0xc00] ;  /* 0x0003000000087ab9 */ /* 0x000fe40000000a00 */
[----:B------:R-:W-:Y:S01]  /*d320*/  UIMAD.WIDE UR8, UR36, 0x4, UR8 ;  /* 0x00000004240878a5 */ /* 0x000fe2000f8e0208 */
[----:B------:R-:W-:-:S05]  /*d330*/  PLOP3.LUT P1, PT, PT, PT, UP0, 0x80, 0x0 ;  /* 0x000000000000781c */ /* 0x000fca0003f2f008 */
[----:B------:R-:W-:Y:S02]  /*d340*/  IMAD.U32 R2, RZ, RZ, UR8 ;  /* 0x00000008ff027e24 */ /* 0x000fe4000f8e00ff */
[----:B------:R-:W-:Y:S01]  /*d350*/  IMAD.U32 R3, RZ, RZ, UR9 ;  /* 0x00000009ff037e24 */ /* 0x000fe2000f8e00ff */
[----:B------:R-:W-:Y:S02]  /*d360*/  ULDC.64 UR8, c[0x0][0xc08] ;  /* 0x0003020000087ab9 */ /* 0x000fe40000000a00 */
[----:B------:R-:W-:-:S03]  /*d370*/  UISETP.NE.U32.AND UP1, UPT, UR8, URZ, UPT ;  /* 0x0000003f0800728c */ /* 0x000fc6000bf25070 */
[----:B------:R-:W2:Y:S01]  /*d380*/  @P1 LDG.E R6, desc[UR52][R2.64] ;  /* 0x0000003402061981 */ /* 0x000ea2000c1e1900 */
[----:B------:R-:W-:Y:S01]  /*d390*/  UISETP.NE.AND.EX UP1, UPT, UR9, URZ, UPT, UP1 ;  /* 0x0000003f0900728c */ /* 0x000fe2000bf25310 */
[----:B------:R-:W-:Y:S01]  /*d3a0*/  ULDC UR4, c[0x0][0xa88] ;  /* 0x0002a20000047ab9 */ /* 0x000fe20000000800 */
[----:B------:R-:W0:Y:S01]  /*d3b0*/  S2R R7, SR_TID.X ;  /* 0x0000000000077919 */ /* 0x000e220000002100 */
[----:B------:R-:W-:-:S03]  /*d3c0*/  IMAD.U32 R0, RZ, RZ, UR4 ;  /* 0x00000004ff007e24 */ /* 0x000fc6000f8e00ff */
[----:B------:R-:W-:-:S05]  /*d3d0*/  PLOP3.LUT P2, PT, PT, PT, UP1, 0x80, 0x0 ;  /* 0x000000000000781c */ /* 0x000fca0003f4f018 */
[----:B------:R-:W-:Y:S02]  /*d3e0*/  @UP1 ULDC.64 UR8, c[0x0][0xc08] ;  /* 0x0003020000081ab9 */ /* 0x000fe40000000a00 */
[----:B------:R-:W-:-:S06]  /*d3f0*/  @UP1 UIMAD.WIDE UR8, UR36, 0x4, UR8 ;  /* 0x00000004240818a5 */ /* 0x000fcc000f8e0208 */
[----:B------:R-:W-:Y:S02]  /*d400*/  IMAD.U32 R4, RZ, RZ, UR8 ;  /* 0x00000008ff047e24 */ /* 0x000fe4000f8e00ff */
[----:B------:R-:W-:-:S05]  /*d410*/  IMAD.U32 R5, RZ, RZ, UR9 ;  /* 0x00000009ff057e24 */ /* 0x000fca000f8e00ff */
[----:B------:R1:W5:Y:S01]  /*d420*/  @P2 LDG.E R0, desc[UR52][R4.64] ;  /* 0x0000003404002981 */ /* 0x000362000c1e1900 */
[----:B------:R-:W-:Y:S01]  /*d430*/  UMOV UR4, URZ ;  /* 0x0000003f00047c82 */ /* 0x000fe20008000000 */
[----:B--2---:R-:W-:Y:S01]  /*d440*/  @P1 R2UR UR4, R6 ;  /* 0x00000000060412ca */ /* 0x004fe200000e0000 */
[----:B0-----:R-:W-:-:S05]  /*d450*/  VIADD R6, R7, 0xffffff80 ;  /* 0xffffff8007067836 */ /* 0x001fca0000000000 */
[----:B------:R-:W-:-:S07]  /*d460*/  ISETP.GT.AND P0, PT, R6, 0x7f, PT ;  /* 0x0000007f0600780c */ /* 0x000fce0003f04270 */
[----:B------:R-:W-:Y:S01]  /*d470*/  USHF.R.S32.HI UR16, URZ, 0x1f, UR4 ;  /* 0x0000001f3f107899 */ /* 0x000fe20008011404 */
[----:B-1----:R-:W-:Y:S11]  /*d480*/  @P2 BRA `(.L_x_251) ;  /* 0x0000000000102947 */ /* 0x002ff60003800000 */
[----:B------:R-:W-:Y:S05]  /*d490*/  @!P1 BRA `(.L_x_251) ;  /* 0x00000000000c9947 */ /* 0x000fea0003800000 */
[----:B------:R-:W2:Y:S04]  /*d4a0*/  LDG.E R5, desc[UR52][R2.64] ;  /* 0x0000003402057981 */ /* 0x000ea8000c1e1900 */
[----:B-----5:R-:W2:Y:S02]  /*d4b0*/  LDG.E R0, desc[UR52][R2.64+0x4] ;  /* 0x0000043402007981 */ /* 0x020ea4000c1e1900 */
[----:B--2---:R-:W-:-:S07]  /*d4c0*/  IMAD.IADD R0, R0, 0x1, -R5 ;  /* 0x0000000100007824 */ /* 0x004fce00078e0a05 */
.L_x_251:
[----:B------:R-:W-:Y:S01]  /*d4d0*/  USEL UR36, UR36, URZ, !UP0 ;  /* 0x0000003f24247287 */ /* 0x000fe2000c000000 */
[----:B------:R-:W-:Y:S01]  /*d4e0*/  BSSY B1, `(.L_x_252) ;  /* 0x0000038000017945 */ /* 0x000fe20003800000 */
[----:B------:R-:W-:-:S03]  /*d4f0*/  USEL UR37, UR37, URZ, !UP0 ;  /* 0x0000003f25257287 */ /* 0x000fc6000c000000 */
[----:B------:R-:W-:Y:S09]  /*d500*/  @P0 BRA `(.L_x_253) ;  /* 0x0000000000d40947 */ /* 0x000ff20003800000 */
[----:B------:R-:W0:Y:S01]  /*d510*/  LDC R9, c[0x0][0xbe8] ;  /* 0x0002fa00ff097b82 */ /* 0x000e220000000800 */
[----:B------:R-:W-:-:S04]  /*d520*/  IMAD.U32 R2, RZ, RZ, UR38 ;  /* 0x00000026ff027e24 */ /* 0x000fc8000f8e00ff */
[----:B------:R-:W-:-:S04]  /*d530*/  IMAD R2, R2, 0x80, R7 ;  /* 0x0000008002027824 */ /* 0x000fc800078e0207 */
[----:B------:R-:W-:Y:S02]  /*d540*/  VIADD R4, R2, 0xffffff80 ;  /* 0xffffff8002047836 */ /* 0x000fe40000000000 */
[----:B0----5:R-:W-:-:S05]  /*d550*/  IMAD R3, R0, R9, RZ ;  /* 0x0000000900037224 */ /* 0x021fca00078e02ff */
[----:B------:R-:W-:-:S13]  /*d560*/  ISETP.GE.AND P0, PT, R4, R3, PT ;  /* 0x000000030400720c */ /* 0x000fda0003f06270 */
[----:B------:R-:W-:Y:S05]  /*d570*/  @P0 BRA `(.L_x_253) ;  /* 0x0000000000b80947 */ /* 0x000fea0003800000 */
[----:B------:R-:W-:Y:S01]  /*d580*/  ISETP.NE.AND P0, PT, R9, 0x1, PT ;  /* 0x000000010900780c */ /* 0x000fe20003f05270 */
[----:B------:R-:W-:Y:S01]  /*d590*/  UISETP.GT.AND UP2, UPT, UR43, 0x1, UPT ;  /* 0x000000012b00788c */ /* 0x000fe2000bf44270 */
[----:B------:R-:W-:Y:S01]  /*d5a0*/  IMAD.MOV.U32 R5, RZ, RZ, R4 ;  /* 0x000000ffff057224 */ /* 0x000fe200078e0004 */
[----:B------:R-:W-:Y:S02]  /*d5b0*/  UMOV UR8, 0x9b8 ;  /* 0x000009b800087882 */ /* 0x000fe40000000000 */
[----:B------:R-:W-:Y:S02]  /*d5c0*/  USEL UR17, UR8, 0x978, UP2 ;  /* 0x0000097808117887 */ /* 0x000fe40009000000 */
[----:B------:R-:W-:-:S06]  /*d5d0*/  USEL UR19, UR39, URZ, UP2 ;  /* 0x0000003f27137287 */ /* 0x000fcc0009000000 */
[----:B------:R-:W0:Y:S04]  /*d5e0*/  @P0 LDC R3, c[0x0][0xbec] ;  /* 0x0002fb00ff030b82 */ /* 0x000e280000000800 */
[----:B------:R-:W-:Y:S01]  /*d5f0*/  ULDC.64 UR8, c[0x0][UR17+0x218] ;  /* 0x0000860011087abb */ /* 0x000fe20008000a00 */
[----:B------:R-:W-:Y:S01]  /*d600*/  ULDC.64 UR12, c[0x0][UR17+0x220] ;  /* 0x00008800110c7abb */ /* 0x000fe20008000a00 */
[----:B------:R-:W-:Y:S01]  /*d610*/  ULDC.64 UR14, c[0x0][UR17+0x228] ;  /* 0x00008a00110e7abb */ /* 0x000fe20008000a00 */
[----:B------:R-:W-:Y:S01]  /*d620*/  UIMAD.WIDE.U32 UR10, UR8, UR40, URZ ;  /* 0x00000028080a72a5 */ /* 0x000fe2000f8e003f */
[----:B------:R-:W1:Y:S01]  /*d630*/  @P0 LDC R7, c[0x0][0xbf0] ;  /* 0x0002fc00ff070b82 */ /* 0x000e620000000800 */
[----:B------:R-:W-:Y:S02]  /*d640*/  UIMAD UR18, UR9, UR40, URZ ;  /* 0x00000028091272a4 */ /* 0x000fe4000f8e023f */
[----:B------:R-:W-:-:S02]  /*d650*/  UIMAD UR13, UR13, UR36, URZ ;  /* 0x000000240d0d72a4 */ /* 0x000fc4000f8e023f */
[----:B------:R-:W-:Y:S02]  /*d660*/  UIMAD.WIDE.U32 UR20, UR14, UR19, URZ ;  /* 0x000000130e1472a5 */ /* 0x000fe4000f8e003f */
[----:B------:R-:W-:Y:S02]  /*d670*/  UIMAD.WIDE.U32 UR8, UR12, UR36, URZ ;  /* 0x000000240c0872a5 */ /* 0x000fe4000f8e003f */
[----:B------:R-:W-:Y:S02]  /*d680*/  UIMAD UR14, UR15, UR19, URZ ;  /* 0x000000130f0e72a4 */ /* 0x000fe4000f8e023f */
[----:B------:R-:W-:Y:S02]  /*d690*/  UIMAD UR13, UR12, UR37, UR13 ;  /* 0x000000250c0d72a4 */ /* 0x000fe4000f8e020d */
[----:B------:R-:W-:Y:S02]  /*d6a0*/  UIADD3 UR10, UP0, UP1, UR8, UR10, UR4 ;  /* 0x0000000a080a7290 */ /* 0x000fe4000f91e004 */
[----:B------:R-:W-:Y:S01]  /*d6b0*/  UIADD3 UR8, UR14, UR21, URZ ;  /* 0x000000150e087290 */ /* 0x000fe2000fffe03f */
[----:B0-----:R-:W-:Y:S01]  /*d6c0*/  @P0 IMAD.HI.U32 R2, R4, R3, RZ ;  /* 0x0000000304020227 */ /* 0x001fe200078e00ff */
[----:B------:R-:W-:-:S02]  /*d6d0*/  UIADD3 UR11, UR18, UR11, URZ ;  /* 0x0000000b120b7290 */ /* 0x000fc4000fffe03f */
[----:B------:R-:W-:Y:S01]  /*d6e0*/  UIADD3 UR13, UR9, UR13, URZ ;  /* 0x0000000d090d7290 */ /* 0x000fe2000fffe03f */
[----:B------:R-:W-:Y:S02]  /*d6f0*/  IMAD.U32 R3, RZ, RZ, UR21 ;  /* 0x00000015ff037e24 */ /* 0x000fe4000f8e00ff */
[----:B------:R-:W-:Y:S01]  /*d700*/  IMAD.U32 R8, RZ, RZ, UR8 ;  /* 0x00000008ff087e24 */ /* 0x000fe2000f8e00ff */
[----:B------:R-:W-:Y:S01]  /*d710*/  ULDC.64 UR8, c[0x0][UR17+0x210] ;  /* 0x0000840011087abb */ /* 0x000fe20008000a00 */
[----:B-1----:R-:W-:Y:S01]  /*d720*/  @P0 SHF.R.U32.HI R5, RZ, R7, R2 ;  /* 0x00000007ff050219 */ /* 0x002fe20000011602 */
[----:B------:R-:W-:-:S04]  /*d730*/  IMAD.U32 R2, RZ, RZ, UR20 ;  /* 0x00000014ff027e24 */ /* 0x000fc8000f8e00ff */
[--C-:B------:R-:W-:Y:S01]  /*d740*/  IMAD.MOV R7, RZ, RZ, -R5.reuse ;  /* 0x000000ffff077224 */ /* 0x100fe200078e0a05 */
[----:B------:R-:W-:Y:S01]  /*d750*/  IADD3 R2, P0, P1, R5, UR10, R2 ;  /* 0x0000000a05027c10 */ /* 0x000fe2000f91e002 */
[----:B------:R-:W-:Y:S01]  /*d760*/  UIADD3.X UR10, UR13, UR11, UR16, UP0, UP1 ;  /* 0x0000000b0d0a7290 */ /* 0x000fe200087e2410 */
[----:B------:R-:W-:Y:S01]  /*d770*/  SHF.R.S32.HI R5, RZ, 0x1f, R5 ;  /* 0x0000001fff057819 */ /* 0x000fe20000011405 */
[----:B------:R-:W-:-:S04]  /*d780*/  IMAD R7, R9, R7, R4 ;  /* 0x0000000709077224 */ /* 0x000fc800078e0204 */
[----:B------:R-:W-:Y:S01]  /*d790*/  IADD3.X R3, R5, UR10, R8, P0, P1 ;  /* 0x0000000a05037c10 */ /* 0x000fe200087e2408 */
[C---:B------:R-:W-:Y:S01]  /*d7a0*/  IMAD R9, R7.reuse, UR9, RZ ;  /* 0x0000000907097c24 */ /* 0x040fe2000f8e02ff */
[----:B------:R-:W-:Y:S01]  /*d7b0*/  SHF.R.S32.HI R4, RZ, 0x1f, R7 ;  /* 0x0000001fff047819 */ /* 0x000fe20000011407 */
[----:B------:R-:W-:Y:S01]  /*d7c0*/  ULDC.64 UR10, c[0x0][0xba8] ;  /* 0x0002ea00000a7ab9 */ /* 0x000fe20000000a00 */
[----:B------:R-:W-:Y:S01]  /*d7d0*/  @!UP2 ULDC UR10, c[0x0][0xb50] ;  /* 0x0002d400000aaab9 */ /* 0x000fe20000000800 */
[----:B------:R-:W-:Y:S01]  /*d7e0*/  IMAD.WIDE.U32 R2, R7, UR8, R2 ;  /* 0x0000000807027c25 */ /* 0x000fe2000f8e0002 */
[----:B------:R-:W-:-:S03]  /*d7f0*/  @!UP2 ULDC UR11, c[0x0][0xb54] ;  /* 0x0002d500000baab9 */ /* 0x000fc60000000800 */
[----:B------:R-:W-:Y:S01]  /*d800*/  IMAD R9, R4, UR8, R9 ;  /* 0x0000000804097c24 */ /* 0x000fe2000f8e0209 */
[----:B------:R-:W-:-:S03]  /*d810*/  LEA R4, P0, R2, UR10, 0x2 ;  /* 0x0000000a02047c11 */ /* 0x000fc6000f8010ff */
[----:B------:R-:W-:-:S05]  /*d820*/  IMAD.IADD R3, R3, 0x1, R9 ;  /* 0x0000000103037824 */ /* 0x000fca00078e0209 */
[----:B------:R-:W-:Y:S01]  /*d830*/  LEA.HI.X R5, R2, UR11, R3, 0x2, P0 ;  /* 0x0000000b02057c11 */ /* 0x000fe200080f1403 */
[----:B------:R-:W-:-:S05]  /*d840*/  IMAD.MOV.U32 R3, RZ, RZ, -0x800000 ;  /* 0xff800000ff037424 */ /* 0x000fca00078e00ff */
[----:B------:R0:W-:Y:S02]  /*d850*/  STG.E desc[UR52][R4.64], R3 ;  /* 0x0000000304007986 */ /* 0x0001e4000c101934 */
.L_x_253:
[----:B------:R-:W-:Y:S05]  /*d860*/  BSYNC B1 ;  /* 0x0000000000017941 */ /* 0x000fea0003800000 */
.L_x_252:
[----:B------:R-:W-:-:S06]  /*d870*/  UISETP.GT.AND UP0, UPT, UR43, 0x1, UPT ;  /* 0x000000012b00788c */ /* 0x000fcc000bf04270 */
[----:B------:R-:W-:-:S13]  /*d880*/  PLOP3.LUT P0, PT, PT, PT, UP0, 0x80, 0x0 ;  /* 0x000000000000781c */ /* 0x000fda0003f0f008 */
[----:B------:R-:W-:Y:S05]  /*d890*/  @P0 BRA `(.L_x_248) ;  /* 0x0000000800600947 */ /* 0x000fea0003800000 */
[----:B------:R-:W1:Y:S01]  /*d8a0*/  LDC R11, c[0x0][0xbe8] ;  /* 0x0002fa00ff0b7b82 */ /* 0x000e620000000800 */
[----:B0-----:R-:W-:Y:S01]  /*d8b0*/  SHF.R.S32.HI R3, RZ, 0x1f, R6 ;  /* 0x0000001fff037819 */ /* 0x001fe20000011406 */
[----:B------:R-:W-:Y:S01]  /*d8c0*/  ULDC.64 UR10, c[0x0][0xaa0] ;  /* 0x0002a800000a7ab9 */ /* 0x000fe20000000a00 */
[----:B------:R-:W-:Y:S01]  /*d8d0*/  BSSY B1, `(.L_x_254) ;  /* 0x0000052000017945 */ /* 0x000fe20003800000 */
[----:B------:R-:W-:Y:S01]  /*d8e0*/  UIMAD.WIDE.U32 UR8, UR4, UR10, URZ ;  /* 0x0000000a040872a5 */ /* 0x000fe2000f8e003f */
[----:B------:R-:W-:Y:S01]  /*d8f0*/  LEA.HI R2, R3, R6, RZ, 0x3 ;  /* 0x0000000603027211 */ /* 0x000fe200078f18ff */
[----:B------:R-:W-:-:S03]  /*d900*/  UIMAD UR10, UR16, UR10, URZ ;  /* 0x0000000a100a72a4 */ /* 0x000fc6000f8e023f */
[----:B------:R-:W-:Y:S01]  /*d910*/  LOP3.LUT R5, R2, 0xfffffff8, RZ, 0xc0, !PT ;  /* 0xfffffff802057812 */ /* 0x000fe200078ec0ff */
[----:B------:R-:W-:Y:S01]  /*d920*/  UIMAD UR10, UR4, UR11, UR10 ;  /* 0x0000000b040a72a4 */ /* 0x000fe2000f8e020a */
[----:B------:R-:W-:-:S03]  /*d930*/  SHF.R.S32.HI R13, RZ, 0x3, R2 ;  /* 0x00000003ff0d7819 */ /* 0x000fc60000011402 */
[----:B------:R-:W-:Y:S01]  /*d940*/  IMAD.IADD R8, R6, 0x1, -R5 ;  /* 0x0000000106087824 */ /* 0x000fe200078e0a05 */
[----:B------:R-:W-:Y:S01]  /*d950*/  UIADD3 UR9, UR9, UR10, URZ ;  /* 0x0000000a09097290 */ /* 0x000fe2000fffe03f */
[----:B------:R-:W-:Y:S02]  /*d960*/  IMAD.U32 R5, RZ, RZ, UR38 ;  /* 0x00000026ff057e24 */ /* 0x000fe4000f8e00ff */
[----:B------:R-:W-:Y:S01]  /*d970*/  IMAD R2, R8, 0x20, R13 ;  /* 0x0000002008027824 */ /* 0x000fe200078e020d */
[----:B------:R-:W-:Y:S02]  /*d980*/  ULDC.64 UR10, c[0x0][0xae8] ;  /* 0x0002ba00000a7ab9 */ /* 0x000fe40000000a00 */
[----:B------:R-:W-:Y:S01]  /*d990*/  UIMAD.WIDE.U32 UR8, UR40, UR10, UR8 ;  /* 0x0000000a280872a5 */ /* 0x000fe2000f8e0008 */
[----:B------:R-:W-:Y:S01]  /*d9a0*/  IMAD R6, R5, 0x80, R2 ;  /* 0x0000008005067824 */ /* 0x000fe200078e0202 */
[----:B-1----:R-:W-:Y:S02]  /*d9b0*/  ISETP.NE.AND P0, PT, R11, 0x1, PT ;  /* 0x000000010b00780c */ /* 0x002fe40003f05270 */
[----:B------:R-:W-:Y:S01]  /*d9c0*/  UIMAD UR9, UR40, UR11, UR9 ;  /* 0x0000000b280972a4 */ /* 0x000fe2000f8e0209 */
[----:B------:R-:W-:-:S02]  /*d9d0*/  IMAD.MOV.U32 R5, RZ, RZ, R6 ;  /* 0x000000ffff057224 */ /* 0x000fc400078e0006 */
[----:B------:R-:W-:Y:S02]  /*d9e0*/  ULDC.64 UR10, c[0x0][0xaf0] ;  /* 0x0002bc00000a7ab9 */ /* 0x000fe40000000a00 */
[----:B------:R-:W-:-:S04]  /*d9f0*/  UIMAD UR37, UR37, UR10, URZ ;  /* 0x0000000a252572a4 */ /* 0x000fc8000f8e023f */
[----:B------:R-:W-:Y:S02]  /*da00*/  UIMAD UR4, UR36, UR11, UR37 ;  /* 0x0000000b240472a4 */ /* 0x000fe4000f8e0225 */
[----:B------:R-:W-:Y:S01]  /*da10*/  UIMAD.WIDE.U32 UR36, UR36, UR10, UR8 ;  /* 0x0000000a242472a5 */ /* 0x000fe2000f8e0008 */
[----:B------:R-:W0:Y:S02]  /*da20*/  @P0 LDC R3, c[0x0][0xbec] ;  /* 0x0002fb00ff030b82 */ /* 0x000e240000000800 */
[----:B------:R-:W-:Y:S01]  /*da30*/  ULDC.64 UR8, c[0x0][0xae0] ;  /* 0x0002b80000087ab9 */ /* 0x000fe20000000a00 */
[----:B------:R-:W-:-:S05]  /*da40*/  UIADD3 UR4, UR37, UR4, URZ ;  /* 0x0000000425047290 */ /* 0x000fca000fffe03f */
[----:B------:R-:W1:Y:S01]  /*da50*/  @P0 LDC R7, c[0x0][0xbf0] ;  /* 0x0002fc00ff070b82 */ /* 0x000e620000000800 */
[----:B0-----:R-:W-:-:S04]  /*da60*/  @P0 IMAD.HI.U32 R2, R6, R3, RZ ;  /* 0x0000000306020227 */ /* 0x001fc800078e00ff */
[----:B------:R-:W-:Y:S02]  /*da70*/  IMAD.U32 R3, RZ, RZ, UR37 ;  /* 0x00000025ff037e24 */ /* 0x000fe4000f8e00ff */
[----:B------:R-:W-:Y:S01]  /*da80*/  IMAD.U32 R3, RZ, RZ, UR4 ;  /* 0x00000004ff037e24 */ /* 0x000fe2000f8e00ff */
[----:B-1----:R-:W-:Y:S01]  /*da90*/  @P0 SHF.R.U32.HI R5, RZ, R7, R2 ;  /* 0x00000007ff050219 */ /* 0x002fe20000011602 */
[----:B------:R-:W-:-:S03]  /*daa0*/  IMAD.U32 R2, RZ, RZ, UR36 ;  /* 0x00000024ff027e24 */ /* 0x000fc6000f8e00ff */
[--C-:B------:R-:W-:Y:S01]  /*dab0*/  SHF.R.S32.HI R4, RZ, 0x1f, R5.reuse ;  /* 0x0000001fff047819 */ /* 0x100fe20000011405 */
[----:B------:R-:W-:Y:S02]  /*dac0*/  IMAD.MOV R7, RZ, RZ, -R5 ;  /* 0x000000ffff077224 */ /* 0x000fe400078e0a05 */
[----:B------:R-:W-:-:S04]  /*dad0*/  IMAD.WIDE.U32 R2, R5, UR8, R2 ;  /* 0x0000000805027c25 */ /* 0x000fc8000f8e0002 */
[----:B------:R-:W-:Y:S02]  /*dae0*/  IMAD R7, R11, R7, R6 ;  /* 0x000000070b077224 */ /* 0x000fe400078e0206 */
[----:B------:R-:W-:Y:S02]  /*daf0*/  IMAD R4, R4, UR8, RZ ;  /* 0x0000000804047c24 */ /* 0x000fe4000f8e02ff */
[----:B------:R-:W-:Y:S02]  /*db00*/  IMAD.U32 R6, RZ, RZ, UR38 ;  /* 0x00000026ff067e24 */ /* 0x000fe4000f8e00ff */
[----:B------:R-:W-:Y:S01]  /*db10*/  IMAD R9, R5, UR9, R4 ;  /* 0x0000000905097c24 */ /* 0x000fe2000f8e0204 */
[----:B------:R-:W-:Y:S01]  /*db20*/  SHF.R.S32.HI R4, RZ, 0x1f, R7 ;  /* 0x0000001fff047819 */ /* 0x000fe20000011407 */
[----:B------:R-:W-:Y:S01]  /*db30*/  ULDC.64 UR8, c[0x0][0xad8] ;  /* 0x0002b60000087ab9 */ /* 0x000fe20000000a00 */
[----:B------:R-:W-:Y:S02]  /*db40*/  IMAD R6, R6, 0x80, R13 ;  /* 0x0000008006067824 */ /* 0x000fe400078e020d */
[----:B------:R-:W-:-:S02]  /*db50*/  IMAD.IADD R3, R3, 0x1, R9 ;  /* 0x0000000103037824 */ /* 0x000fc400078e0209 */
[----:B------:R-:W-:Y:S02]  /*db60*/  IMAD R4, R4, UR8, RZ ;  /* 0x0000000804047c24 */ /* 0x000fe4000f8e02ff */
[----:B------:R-:W-:-:S04]  /*db70*/  IMAD.WIDE.U32 R2, R7, UR8, R2 ;  /* 0x0000000807027c25 */ /* 0x000fc8000f8e0002 */
[----:B------:R-:W-:Y:S01]  /*db80*/  IMAD R5, R7, UR9, R4 ;  /* 0x0000000907057c24 */ /* 0x000fe2000f8e0204 */
[----:B------:R-:W-:Y:S01]  /*db90*/  ULDC.64 UR8, c[0x0][0xa80] ;  /* 0x0002a00000087ab9 */ /* 0x000fe20000000a00 */
[----:B-----5:R-:W-:Y:S02]  /*dba0*/  IMAD R11, R0, R11, RZ ;  /* 0x0000000b000b7224 */ /* 0x020fe400078e02ff */
[----:B------:R-:W-:Y:S02]  /*dbb0*/  VIADD R4, R6, 0x40 ;  /* 0x0000004006047836 */ /* 0x000fe40000000000 */
[----:B------:R-:W-:Y:S01]  /*dbc0*/  IMAD.IADD R3, R3, 0x1, R5 ;  /* 0x0000000103037824 */ /* 0x000fe200078e0205 */
[----:B------:R-:W-:Y:S01]  /*dbd0*/  LEA R5, P2, R2, UR8, 0x1 ;  /* 0x0000000802057c11 */ /* 0x000fe2000f8408ff */
[----:B------:R-:W-:Y:S01]  /*dbe0*/  VIADD R0, R6, 0x20 ;  /* 0x0000002006007836 */ /* 0x000fe20000000000 */
[----:B------:R-:W-:Y:S01]  /*dbf0*/  ISETP.GE.AND P0, PT, R4, R11, PT ;  /* 0x0000000b0400720c */ /* 0x000fe20003f06270 */
[----:B------:R-:W-:Y:S01]  /*dc00*/  IMAD.SHL.U32 R7, R8, 0x8, RZ ;  /* 0x0000000808077824 */ /* 0x000fe200078e00ff */
[----:B------:R-:W-:-:S02]  /*dc10*/  LEA.HI.X R4, R2, UR9, R3, 0x1, P2 ;  /* 0x0000000902047c11 */ /* 0x000fc400090f0c03 */
[-C--:B------:R-:W-:Y:S01]  /*dc20*/  ISETP.GE.AND P2, PT, R6, R11.reuse, PT ;  /* 0x0000000b0600720c */ /* 0x080fe20003f46270 */
[C---:B------:R-:W-:Y:S01]  /*dc30*/  VIADD R9, R7.reuse, 0x80 ;  /* 0x0000008007097836 */ /* 0x040fe20000000000 */
[----:B------:R-:W-:Y:S01]  /*dc40*/  ISETP.GE.AND P1, PT, R0, R11, PT ;  /* 0x0000000b0000720c */ /* 0x000fe20003f26270 */
[C---:B------:R-:W-:Y:S01]  /*dc50*/  VIADD R15, R7.reuse, 0xc0 ;  /* 0x000000c0070f7836 */ /* 0x040fe20000000000 */
[----:B------:R0:W1:Y:S01]  /*dc60*/  SHFL.IDX PT, R2, R5, RZ, 0x181f ;  /* 0x00181fff05027589 */ /* 0x00006200000e0000 */
[----:B------:R-:W-:Y:S01]  /*dc70*/  VIADD R13, R7, 0x40 ;  /* 0x00000040070d7836 */ /* 0x000fe20000000000 */
[----:B------:R-:W-:Y:S02]  /*dc80*/  SHF.R.S32.HI R10, RZ, 0x1f, R7 ;  /* 0x0000001fff0a7819 */ /* 0x000fe40000011407 */
[----:B------:R0:W2:Y:S01]  /*dc90*/  SHFL.IDX PT, R0, R4, RZ, 0x181f ;  /* 0x00181fff04007589 */ /* 0x0000a200000e0000 */
[----:B------:R-:W-:Y:S02]  /*dca0*/  SHF.R.S32.HI R8, RZ, 0x1f, R9 ;  /* 0x0000001fff087819 */ /* 0x000fe40000011409 */
[----:B------:R-:W-:-:S02]  /*dcb0*/  SHF.R.S32.HI R12, RZ, 0x1f, R15 ;  /* 0x0000001fff0c7819 */ /* 0x000fc4000001140f */
[----:B------:R-:W-:Y:S01]  /*dcc0*/  SHF.R.S32.HI R14, RZ, 0x1f, R13 ;  /* 0x0000001fff0e7819 */ /* 0x000fe2000001140d */
[----:B------:R-:W-:Y:S06]  /*dcd0*/  @P2 BRA `(.L_x_255) ;  /* 0x0000000000442947 */ /* 0x000fec0003800000 */
        /* <DEDUP_REMOVED lines=8> */
[----:B------:R3:W-:Y:S01]  /*dd60*/  @!P5 ST.E.128 desc[UR52][R20.64], RZ ;  /* 0x000000ff1400d985 */ /* 0x0007e2000c101d34 */
[----:B------:R-:W-:Y:S02]  /*dd70*/  @!P4 LEA.HI.X R25, R13, R0, R14, 0x1, P6 ;  /* 0x000000000d19c211 */ /* 0x000fe400030f0c0e */
[----:B------:R-:W-:-:S03]  /*dd80*/  @!P3 LEA R26, P6, R9, R2, 0x1 ;  /* 0x00000002091ab211 */ /* 0x000fc600078c08ff */
[----:B------:R3:W-:Y:S01]  /*dd90*/  @!P4 ST.E.128 desc[UR52][R24.64], RZ ;  /* 0x000000ff1800c985 */ /* 0x0007e2000c101d34 */
[----:B------:R-:W-:Y:S02]  /*dda0*/  @!P3 LEA.HI.X R27, R9, R0, R8, 0x1, P6 ;  /* 0x00000000091bb211 */ /* 0x000fe400030f0c08 */
[----:B------:R-:W-:-:S03]  /*ddb0*/  @!P2 LEA R2, P6, R15, R2, 0x1 ;  /* 0x000000020f02a211 */ /* 0x000fc600078c08ff */
[----:B------:R3:W-:Y:S01]  /*ddc0*/  @!P3 ST.E.128 desc[UR52][R26.64], RZ ;  /* 0x000000ff1a00b985 */ /* 0x0007e2000c101d34 */
[----:B------:R-:W-:-:S05]  /*ddd0*/  @!P2 LEA.HI.X R3, R15, R0, R12, 0x1, P6 ;  /* 0x000000000f03a211 */ /* 0x000fca00030f0c0c */
[----:B------:R3:W-:Y:S04]  /*dde0*/  @!P2 ST.E.128 desc[UR52][R2.64], RZ ;  /* 0x000000ff0200a985 */ /* 0x0007e8000c101d34 */
.L_x_255:
[----:B------:R-:W-:Y:S05]  /*ddf0*/  BSYNC B1 ;  /* 0x0000000000017941 */ /* 0x000fea0003800000 */
.L_x_254:
[----:B--2---:R2:W4:Y:S01]  /*de00*/  SHFL.IDX PT, R0, R4, 0x1, 0x181f ;  /* 0x00381f0004007f89 */ /* 0x00452200000e0000 */
[----:B------:R-:W-:Y:S03]  /*de10*/  BSSY B1, `(.L_x_256) ;  /* 0x0000014000017945 */ /* 0x000fe60003800000 */
[----:B-1-3--:R2:W1:Y:S01]  /*de20*/  SHFL.IDX PT, R2, R5, 0x1, 0x181f ;  /* 0x00381f0005027f89 */ /* 0x00a46200000e0000 */
[----:B------:R-:W-:Y:S05]  /*de30*/  @P1 BRA `(.L_x_257) ;  /* 0x0000000000441947 */ /* 0x000fea0003800000 */
[----:B------:R-:W-:Y:S02]  /*de40*/  ULDC UR4, c[0x0][0xac8] ;  /* 0x0002b20000047ab9 */ /* 0x000fe40000000800 */
[----:B------:R-:W-:Y:S02]  /*de50*/  ISETP.GE.AND P4, PT, R7, UR4, PT ;  /* 0x0000000407007c0c */ /* 0x000fe4000bf86270 */
[----:B------:R-:W-:Y:S02]  /*de60*/  ISETP.GE.AND P3, PT, R13, UR4, PT ;  /* 0x000000040d007c0c */ /* 0x000fe4000bf66270 */
[----:B------:R-:W-:Y:S02]  /*de70*/  ISETP.GE.AND P2, PT, R9, UR4, PT ;  /* 0x0000000409007c0c */ /* 0x000fe4000bf46270 */
[----:B------:R-:W-:-:S07]  /*de80*/  ISETP.GE.AND P1, PT, R15, UR4, PT ;  /* 0x000000040f007c0c */ /* 0x000fce000bf26270 */
[-C--:B-1----:R-:W-:Y:S02]  /*de90*/  @!P4 LEA R20, P6, R7, R2.reuse, 0x1 ;  /* 0x000000020714c211 */ /* 0x082fe400078c08ff */
[----:B------:R-:W-:Y:S02]  /*dea0*/  @!P3 LEA R24, P5, R13, R2, 0x1 ;  /* 0x000000020d18b211 */ /* 0x000fe400078a08ff */
[----:B----4-:R-:W-:Y:S02]  /*deb0*/  @!P4 LEA.HI.X R21, R7, R0, R10, 0x1, P6 ;  /* 0x000000000715c211 */ /* 0x010fe400030f0c0a */
[----:B------:R-:W-:Y:S02]  /*dec0*/  @!P2 LEA R26, P6, R9, R2, 0x1 ;  /* 0x00000002091aa211 */ /* 0x000fe400078c08ff */
[----:B------:R-:W-:Y:S01]  /*ded0*/  @!P3 LEA.HI.X R25, R13, R0, R14, 0x1, P5 ;  /* 0x000000000d19b211 */ /* 0x000fe200028f0c0e */
[----:B------:R3:W-:Y:S01]  /*dee0*/  @!P4 ST.E.128 desc[UR52][R20.64], RZ ;  /* 0x000000ff1400c985 */ /* 0x0007e2000c101d34 */
[----:B------:R-:W-:-:S02]  /*def0*/  @!P1 LEA R2, P5, R15, R2, 0x1 ;  /* 0x000000020f029211 */ /* 0x000fc400078a08ff */
[-C--:B------:R-:W-:Y:S01]  /*df00*/  @!P2 LEA.HI.X R27, R9, R0.reuse, R8, 0x1, P6 ;  /* 0x00000000091ba211 */ /* 0x080fe200030f0c08 */
[----:B------:R3:W-:Y:S01]  /*df10*/  @!P3 ST.E.128 desc[UR52][R24.64], RZ ;  /* 0x000000ff1800b985 */ /* 0x0007e2000c101d34 */
[----:B------:R-:W-:-:S03]  /*df20*/  @!P1 LEA.HI.X R3, R15, R0, R12, 0x1, P5 ;  /* 0x000000000f039211 */ /* 0x000fc600028f0c0c */
[----:B------:R3:W-:Y:S04]  /*df30*/  @!P2 ST.E.128 desc[UR52][R26.64], RZ ;  /* 0x000000ff1a00a985 */ /* 0x0007e8000c101d34 */
[----:B------:R3:W-:Y:S02]  /*df40*/  @!P1 ST.E.128 desc[UR52][R2.64], RZ ;  /* 0x000000ff02009985 */ /* 0x0007e4000c101d34 */
.L_x_257:
[----:B------:R-:W-:Y:S05]  /*df50*/  BSYNC B1 ;  /* 0x0000000000017941 */ /* 0x000fea0003800000 */
.L_x_256:
[----:B----4-:R4:W0:Y:S01]  /*df60*/  SHFL.IDX PT, R0, R4, 0x2, 0x181f ;  /* 0x00581f0004007f89 */ /* 0x01082200000e0000 */
        /* <DEDUP_REMOVED lines=9> */
[-C--:B------:R-:W-:Y:S02]  /*e000*/  @!P2 LEA R24, P5, R13, R2.reuse, 0x1 ;  /* 0x000000020d18a211 */ /* 0x080fe400078a08ff */
[----:B------:R-:W-:Y:S02]  /*e010*/  @!P1 LEA R26, P4, R9, R2, 0x1 ;  /* 0x00000002091a9211 */ /* 0x000fe400078808ff */
[----:B0-----:R-:W-:Y:S02]  /*e020*/  @!P3 LEA.HI.X R21, R7, R0, R10, 0x1, P6 ;  /* 0x000000000715b211 */ /* 0x001fe400030f0c0a */
[----:B------:R-:W-:Y:S02]  /*e030*/  @!P0 LEA R2, P6, R15, R2, 0x1 ;  /* 0x000000020f028211 */ /* 0x000fe400078c08ff */
[-C--:B------:R-:W-:Y:S01]  /*e040*/  @!P2 LEA.HI.X R25, R13, R0.reuse, R14, 0x1, P5 ;  /* 0x000000000d19a211 */ /* 0x080fe200028f0c0e */
[----:B------:R3:W-:Y:S01]  /*e050*/  @!P3 ST.E.128 desc[UR52][R20.64], RZ ;  /* 0x000000ff1400b985 */ /* 0x0007e2000c101d34 */
[----:B------:R-:W-:-:S02]  /*e060*/  @!P1 LEA.HI.X R27, R9, R0, R8, 0x1, P4 ;  /* 0x00000000091b9211 */ /* 0x000fc400020f0c08 */
[----:B------:R-:W-:Y:S01]  /*e070*/  @!P0 LEA.HI.X R3, R15, R0, R12, 0x1, P6 ;  /* 0x000000000f038211 */ /* 0x000fe200030f0c0c */
[----:B------:R3:W-:Y:S04]  /*e080*/  @!P2 ST.E.128 desc[UR52][R24.64], RZ ;  /* 0x000000ff1800a985 */ /* 0x0007e8000c101d34 */
[----:B------:R3:W-:Y:S04]  /*e090*/  @!P1 ST.E.128 desc[UR52][R26.64], RZ ;  /* 0x000000ff1a009985 */ /* 0x0007e8000c101d34 */
[----:B------:R3:W-:Y:S02]  /*e0a0*/  @!P0 ST.E.128 desc[UR52][R2.64], RZ ;  /* 0x000000ff02008985 */ /* 0x0007e4000c101d34 */
.L_x_259:
[----:B------:R-:W-:Y:S05]  /*e0b0*/  BSYNC B1 ;  /* 0x0000000000017941 */ /* 0x000fea0003800000 */
.L_x_258:
[----:B0-----:R-:W-:Y:S01]  /*e0c0*/  VIADD R0, R6, 0x60 ;  /* 0x0000006006007836 */ /* 0x001fe20000000000 */
[----:B--2-4-:R-:W0:Y:S04]  /*e0d0*/  SHFL.IDX PT, R4, R4, 0x3, 0x181f ;  /* 0x00781f0004047f89 */ /* 0x014e2800000e0000 */
[----:B------:R-:W-:Y:S01]  /*e0e0*/  ISETP.GE.AND P0, PT, R0, R11, PT ;  /* 0x0000000b0000720c */ /* 0x000fe20003f06270 */
[----:B-1-3--:R1:W2:-:S12]  /*e0f0*/  SHFL.IDX PT, R2, R5, 0x3, 0x181f ;  /* 0x00781f0005027f89 */ /* 0x00a29800000e0000 */
[----:B-1----:R-:W-:Y:S05]  /*e100*/  @P0 BRA `(.L_x_248) ;  /* 0x0000000000440947 */ /* 0x002fea0003800000 */
[----:B------:R-:W-:Y:S02]  /*e110*/  ULDC UR4, c[0x0][0xac8] ;  /* 0x0002b20000047ab9 */ /* 0x000fe40000000800 */
[----:B------:R-:W-:Y:S02]  /*e120*/  ISETP.GE.AND P3, PT, R7, UR4, PT ;  /* 0x0000000407007c0c */ /* 0x000fe4000bf66270 */
[----:B------:R-:W-:Y:S02]  /*e130*/  ISETP.GE.AND P2, PT, R13, UR4, PT ;  /* 0x000000040d007c0c */ /* 0x000fe4000bf46270 */
[----:B------:R-:W-:Y:S02]  /*e140*/  ISETP.GE.AND P1, PT, R9, UR4, PT ;  /* 0x0000000409007c0c */ /* 0x000fe4000bf26270 */
[----:B------:R-:W-:-:S07]  /*e150*/  ISETP.GE.AND P0, PT, R15, UR4, PT ;  /* 0x000000040f007c0c */ /* 0x000fce000bf06270 */
[----:B--2---:R-:W-:-:S04]  /*e160*/  @!P3 LEA R6, P4, R7, R2, 0x1 ;  /* 0x000000020706b211 */ /* 0x004fc800078808ff */
[----:B0-----:R-:W-:Y:S02]  /*e170*/  @!P3 LEA.HI.X R7, R7, R4, R10, 0x1, P4 ;  /* 0x000000040707b211 */ /* 0x001fe400020f0c0a */
[-C--:B------:R-:W-:Y:S02]  /*e180*/  @!P2 LEA R10, P4, R13, R2.reuse, 0x1 ;  /* 0x000000020d0aa211 */ /* 0x080fe400078808ff */
[-C--:B------:R-:W-:Y:S01]  /*e190*/  @!P1 LEA R20, P5, R9, R2.reuse, 0x1 ;  /* 0x0000000209149211 */ /* 0x080fe200078a08ff */
[----:B------:R0:W-:Y:S01]  /*e1a0*/  @!P3 ST.E.128 desc[UR52][R6.64], RZ ;  /* 0x000000ff0600b985 */ /* 0x0001e2000c101d34 */
[----:B------:R-:W-:Y:S02]  /*e1b0*/  @!P0 LEA R2, P6, R15, R2, 0x1 ;  /* 0x000000020f028211 */ /* 0x000fe400078c08ff */
[-C--:B------:R-:W-:Y:S02]  /*e1c0*/  @!P2 LEA.HI.X R11, R13, R4.reuse, R14, 0x1, P4 ;  /* 0x000000040d0ba211 */ /* 0x080fe400020f0c0e */
[----:B------:R-:W-:-:S02]  /*e1d0*/  @!P1 LEA.HI.X R21, R9, R4, R8, 0x1, P5 ;  /* 0x0000000409159211 */ /* 0x000fc400028f0c08 */
[----:B------:R-:W-:Y:S01]  /*e1e0*/  @!P0 LEA.HI.X R3, R15, R4, R12, 0x1, P6 ;  /* 0x000000040f038211 */ /* 0x000fe200030f0c0c */
[----:B------:R0:W-:Y:S04]  /*e1f0*/  @!P2 ST.E.128 desc[UR52][R10.64], RZ ;  /* 0x000000ff0a00a985 */ /* 0x0001e8000c101d34 */
[----:B------:R0:W-:Y:S04]  /*e200*/  @!P1 ST.E.128 desc[UR52][R20.64], RZ ;  /* 0x000000ff14009985 */ /* 0x0001e8000c101d34 */
[----:B------:R0:W-:Y:S02]  /*e210*/  @!P0 ST.E.128 desc[UR52][R2.64], RZ ;  /* 0x000000ff02008985 */ /* 0x0001e4000c101d34 */
.L_x_248:
[----:B------:R-:W-:Y:S05]  /*e220*/  BSYNC B0 ;  /* 0x0000000000007941 */ /* 0x000fea0003800000 */
.L_x_238:
[----:B------:R-:W-:Y:S02]  /*e230*/  ULDC UR4, c[0x0][0xc3c] ;  /* 0x00030f0000047ab9 */ /* 0x000fe40000000800 */
[----:B------:R-:W-:-:S06]  /*e240*/  UISETP.GE.AND UP0, UPT, UR7, UR4, UPT ;  /* 0x000000040700728c */ /* 0x000fcc000bf06270 */
[----:B------:R-:W-:-:S13]  /*e250*/  PLOP3.LUT P0, PT, PT, PT, UP0, 0x80, 0x0 ;  /* 0x000000000000781c */ /* 0x000fda0003f0f008 */
[----:B------:R-:W-:Y:S05]  /*e260*/  @!P0 BRA `(.L_x_260) ;  /* 0xffffff2c00888947 */ /* 0x000fea000383ffff */
[----:B------:R-:W-:Y:S05]  /*e270*/  EXIT ;  /* 0x000000000000794d */ /* 0x000fea0003800000 */
.L_x_209:
[----:B------:R-:W-:-:S08]  /*e280*/  NOP ;  /* 0x0000000000007918 */ /* 0x000fd00000000000 */
[----:B------:R-:W0:-:S00]  /*e290*/  USETMAXREG.DEALLOC.CTAPOOL 0x28 ;  /* 0x00000028000079c8 */ /* 0x000e0000080e0500 */
[----:B0-----:R-:W-:Y:S02]  /*e2a0*/  LOP3.LUT R0, R0, 0x3, RZ, 0xc0, !PT ;  /* 0x0000000300007812 */ /* 0x001fe400078ec0ff */
[----:B------:R-:W-:-:S04]  /*e2b0*/  LOP3.LUT R30, R30, 0xfffffeff, RZ, 0xc0, !PT ;  /* 0xfffffeff1e1e7812 */ /* 0x000fc800078ec0ff */
[----:B------:R-:W0:Y:S02]  /*e2c0*/  SHFL.IDX PT, R0, R0, RZ, 0x1f ;  /* 0x00001fff00007589 */ /* 0x000e2400000e0000 */
[----:B0-----:R-:W-:-:S13]  /*e2d0*/  ISETP.NE.AND P0, PT, R0, RZ, PT ;  /* 0x000000ff0000720c */ /* 0x001fda0003f05270 */
[----:B------:R-:W-:Y:S01]  /*e2e0*/  @P0 BAR.SYNC.DEFER_BLOCKING 0x5, 0x180 ;  /* 0x0146000000000b1d */ /* 0x000fe20000010000 */
[----:B------:R-:W-:Y:S02]  /*e2f0*/  @P0 MOV R3, 0x400 ;  /* 0x0000040000030802 */ /* 0x000fe40000000f00 */
[----:B------:R-:W-:Y:S02]  /*e300*/  @P0 LOP3.LUT R30, R30, 0x100, RZ, 0xfc, !PT ;  /* 0x000001001e1e0812 */ /* 0x000fe400078efcff */
[----:B------:R-:W-:-:S05]  /*e310*/  @P0 LEA R2, R2, R3, 0x18 ;  /* 0x0000000302020211 */ /* 0x000fca00078ec0ff */
[----:B------:R-:W0:Y:S04]  /*e320*/  @P0 LDS.128 R4, [R2+0x388d0] ;  /* 0x0388d00002040984 */ /* 0x000e280000000c00 */
[----:B0-----:R0:W-:Y:S01]  /*e330*/  @P0 STL.64 [R1], R4 ;  /* 0x0000000401000387 */ /* 0x0011e20000100a00 */
[----:B------:R-:W-:-:S03]  /*e340*/  IMAD.MOV.U32 R0, RZ, RZ, R7 ;  /* 0x000000ffff007224 */ /* 0x000fc600078e0007 */
[----:B------:R0:W-:Y:S02]  /*e350*/  @P0 STL [R1+0x8], R6 ;  /* 0x0000080601000387 */ /* 0x0001e40000100800 */
[----:B------:R-:W-:Y:S01]  /*e360*/  @P0 R2UR UR39, R0 ;  /* 0x00000000002702ca */ /* 0x000fe200000e0000 */
[----:B------:R-:W-:Y:S06]  /*e370*/  @P0 BAR.ARV 0x4, 0x180 ;  /* 0x0106000000000b1d */ /* 0x000fec0000002000 */
[----:B------:R-:W-:Y:S08]  /*e380*/  @P0 BRA `(.L_x_261) ;  /* 0x0000000800cc0947 */ /* 0x000ff00003800000 */
[----:B0-----:R-:W0:Y:S01]  /*e390*/  S2R R4, SR_TID.X ;  /* 0x0000000000047919 */ /* 0x001e220000002100 */
[----:B------:R-:W-:Y:S01]  /*e3a0*/  ULDC UR4, c[0x0][0xc3c] ;  /* 0x00030f0000047ab9 */ /* 0x000fe20000000800 */
[----:B------:R-:W-:Y:S01]  /*e3b0*/  IMAD.MOV.U32 R0, RZ, RZ, RZ ;  /* 0x000000ffff007224 */ /* 0x000fe200078e00ff */
[----:B------:R-:W1:Y:S01]  /*e3c0*/  LDC R12, c[0x0][0xc38] ;  /* 0x00030e00ff0c7b82 */ /* 0x000e620000000800 */
[----:B------:R-:W-:Y:S01]  /*e3d0*/  IMAD.MOV.U32 R9, RZ, RZ, RZ ;  /* 0x000000ffff097224 */ /* 0x000fe200078e00ff */
[----:B0-----:R-:W-:-:S04]  /*e3e0*/  LOP3.LUT R7, R4, 0x1f, RZ, 0xc0, !PT ;  /* 0x0000001f04077812 */ /* 0x001fc800078ec0ff */
[----:B------:R-:W-:-:S04]  /*e3f0*/  ISETP.NE.AND P0, PT, R7, 0x1f, PT ;  /* 0x0000001f0700780c */ /* 0x000fc80003f05270 */
[----:B------:R-:W-:-:S13]  /*e400*/  ISETP.GE.OR P1, PT, R7, UR4, !P0 ;  /* 0x0000000407007c0c */ /* 0x000fda000c726670 */
[----:B------:R-:W0:Y:S08]  /*e410*/  @!P1 LDC.64 R4, c[0x0][0xc80] ;  /* 0x00032000ff049b82 */ /* 0x000e300000000a00 */
[----:B------:R-:W2:Y:S01]  /*e420*/  @!P1 LDC.64 R2, c[0x0][0xc78] ;  /* 0x00031e00ff029b82 */ /* 0x000ea20000000a00 */
[----:B0-----:R-:W-:-:S05]  /*e430*/  @!P1 IMAD.WIDE.U32 R4, R7, 0x4, R4 ;  /* 0x0000000407049825 */ /* 0x001fca00078e0004 */
[----:B------:R-:W3:Y:S01]  /*e440*/  @!P1 LDG.E R0, desc[UR52][R4.64] ;  /* 0x0000003404009981 */ /* 0x000ee2000c1e1900 */
[----:B--2---:R-:W-:-:S05]  /*e450*/  @!P1 IMAD.WIDE.U32 R2, R7, 0x4, R2 ;  /* 0x0000000407029825 */ /* 0x004fca00078e0002 */
[----:B------:R-:W3:Y:S01]  /*e460*/  @!P1 LDG.E R9, desc[UR52][R2.64] ;  /* 0x0000003402099981 */ /* 0x000ee2000c1e1900 */
[C---:B------:R-:W-:Y:S02]  /*e470*/  ISETP.NE.AND P1, PT, R7.reuse, RZ, PT ;  /* 0x000000ff0700720c */ /* 0x040fe40003f25270 */
[C---:B------:R-:W-:Y:S02]  /*e480*/  ISETP.GE.U32.AND P2, PT, R7.reuse, 0x2, PT ;  /* 0x000000020700780c */ /* 0x040fe40003f46070 */
[C---:B------:R-:W-:Y:S02]  /*e490*/  ISETP.GE.U32.AND P3, PT, R7.reuse, 0x4, PT ;  /* 0x000000040700780c */ /* 0x040fe40003f66070 */
[C---:B------:R-:W-:Y:S02]  /*e4a0*/  ISETP.GE.U32.AND P4, PT, R7.reuse, 0x8, PT ;  /* 0x000000080700780c */ /* 0x040fe40003f86070 */
[----:B------:R-:W-:Y:S01]  /*e4b0*/  ISETP.GE.U32.AND P5, PT, R7, 0x10, PT ;  /* 0x000000100700780c */ /* 0x000fe20003fa6070 */
[----:B------:R-:W-:Y:S01]  /*e4c0*/  UMOV UR4, URZ ;  /* 0x0000003f00047c82 */ /* 0x000fe20008000000 */
[----:B---3--:R-:W-:-:S05]  /*e4d0*/  IMAD R6, R0, R9, RZ ;  /* 0x0000000900067224 */ /* 0x008fca00078e02ff */
[----:B------:R-:W0:Y:S02]  /*e4e0*/  SHFL.UP PT, R8, R6, 0x1, RZ ;  /* 0x0420000006087989 */ /* 0x000e2400000e00ff */
[----:B0-----:R-:W-:-:S05]  /*e4f0*/  SEL R11, R8, RZ, P1 ;  /* 0x000000ff080b7207 */ /* 0x001fca0000800000 */
[----:B------:R-:W-:-:S05]  /*e500*/  IMAD.IADD R11, R6, 0x1, R11 ;  /* 0x00000001060b7824 */ /* 0x000fca00078e020b */
        /* <DEDUP_REMOVED lines=9> */
[----:B------:R-:W0:Y:S01]  /*e5a0*/  SHFL.UP PT, R4, R2, 0x10, RZ ;  /* 0x0600000002047989 */ /* 0x000e2200000e00ff */
[----:B------:R-:W2:Y:S01]  /*e5b0*/  S2R R6, SR_CTAID.X ;  /* 0x0000000000067919 */ /* 0x000ea20000002500 */
[----:B0-----:R-:W-:-:S05]  /*e5c0*/  SEL R5, R4, RZ, P5 ;  /* 0x000000ff04057207 */ /* 0x001fca0002800000 */
[----:B------:R-:W-:-:S05]  /*e5d0*/  IMAD.IADD R5, R2, 0x1, R5 ;  /* 0x0000000102057824 */ /* 0x000fca00078e0205 */
[----:B------:R-:W1:Y:S02]  /*e5e0*/  SHFL.IDX PT, R11, R5, 0x1f, 0x1f ;  /* 0x03e01f00050b7f89 */ /* 0x000e6400000e0000 */
[----:B-1----:R-:W-:-:S05]  /*e5f0*/  IMAD R11, R11, R12, RZ ;  /* 0x0000000c0b0b7224 */ /* 0x002fca00078e02ff */
[----:B--2---:R-:W-:Y:S01]  /*e600*/  ISETP.GT.AND P6, PT, R11, R6, PT ;  /* 0x000000060b00720c */ /* 0x004fe20003fc4270 */
[----:B------:R-:W-:-:S12]  /*e610*/  IMAD.MOV.U32 R4, RZ, RZ, R11 ;  /* 0x000000ffff047224 */ /* 0x000fd800078e000b */
[----:B------:R-:W-:Y:S05]  /*e620*/  @P6 BRA `(.L_x_262) ;  /* 0x00000000009c6947 */ /* 0x000fea0003800000 */
[----:B------:R-:W-:Y:S01]  /*e630*/  IMAD.MOV.U32 R11, RZ, RZ, R4 ;  /* 0x000000ffff0b7224 */ /* 0x000fe200078e0004 */
[----:B------:R-:W-:Y:S01]  /*e640*/  UMOV UR4, URZ ;  /* 0x0000003f00047c82 */ /* 0x000fe20008000000 */
[----:B------:R-:W-:-:S05]  /*e650*/  ULDC UR5, c[0x0][0xc3c] ;  /* 0x00030f0000057ab9 */ /* 0x000fca0000000800 */
.L_x_264:
[----:B------:R-:W-:-:S04]  /*e660*/  UIADD3 UR4, UR4, 0x1f, URZ ;  /* 0x0000001f04047890 */ /* 0x000fc8000fffe03f */
[----:B------:R-:W-:-:S06]  /*e670*/  UISETP.GE.AND UP0, UPT, UR4, UR5, UPT ;  /* 0x000000050400728c */ /* 0x000fcc000bf06270 */
[----:B------:R-:W-:-:S13]  /*e680*/  PLOP3.LUT P6, PT, PT, PT, UP0, 0x40, 0x0 ;  /* 0x000000000000781c */ /* 0x000fda0003fce808 */
[----:B------:R-:W-:Y:S05]  /*e690*/  @!P6 BRA `(.L_x_263) ;  /* 0x0000000400cce947 */ /* 0x000fea0003800000 */
[----:B------:R-:W-:Y:S01]  /*e6a0*/  VIADD R9, R7, UR4 ;  /* 0x0000000407097c36 */ /* 0x000fe20008000000 */
[----:B------:R-:W0:Y:S01]  /*e6b0*/  LDC R12, c[0x0][0xc38] ;  /* 0x00030e00ff0c7b82 */ /* 0x000e220000000800 */
[----:B------:R-:W-:-:S03]  /*e6c0*/  IMAD.MOV.U32 R0, RZ, RZ, RZ ;  /* 0x000000ffff007224 */ /* 0x000fc600078e00ff */
[----:B------:R-:W-:-:S13]  /*e6d0*/  ISETP.GE.OR P6, PT, R9, UR5, !P0 ;  /* 0x0000000509007c0c */ /* 0x000fda000c7c6670 */
[----:B------:R-:W1:Y:S08]  /*e6e0*/  @!P6 LDC.64 R4, c[0x0][0xc80] ;  /* 0x00032000ff04eb82 */ /* 0x000e700000000a00 */
[----:B------:R-:W2:Y:S01]  /*e6f0*/  @!P6 LDC.64 R2, c[0x0][0xc78] ;  /* 0x00031e00ff02eb82 */ /* 0x000ea20000000a00 */
[----:B-1----:R-:W-:-:S05]  /*e700*/  @!P6 IMAD.WIDE R4, R9, 0x4, R4 ;  /* 0x000000040904e825 */ /* 0x002fca00078e0204 */
[----:B------:R-:W3:Y:S01]  /*e710*/  @!P6 LDG.E R0, desc[UR52][R4.64] ;  /* 0x000000340400e981 */ /* 0x000ee2000c1e1900 */
[----:B--2---:R-:W-:-:S04]  /*e720*/  @!P6 IMAD.WIDE R2, R9, 0x4, R2 ;  /* 0x000000040902e825 */ /* 0x004fc800078e0202 */
[----:B------:R-:W-:-:S06]  /*e730*/  IMAD.MOV.U32 R9, RZ, RZ, RZ ;  /* 0x000000ffff097224 */ /* 0x000fcc00078e00ff */
[----:B------:R-:W3:Y:S02]  /*e740*/  @!P6 LDG.E R9, desc[UR52][R2.64] ;  /* 0x000000340209e981 */ /* 0x000ee4000c1e1900 */
[----:B---3--:R-:W-:-:S05]  /*e750*/  IMAD R15, R0, R9, RZ ;  /* 0x00000009000f7224 */ /* 0x008fca00078e02ff */
[----:B------:R-:W1:Y:S02]  /*e760*/  SHFL.UP PT, R8, R15, 0x1, RZ ;  /* 0x042000000f087989 */ /* 0x000e6400000e00ff */
[----:B-1----:R-:W-:-:S05]  /*e770*/  SEL R8, R8, RZ, P1 ;  /* 0x000000ff08087207 */ /* 0x002fca0000800000 */
[----:B------:R-:W-:-:S05]  /*e780*/  IMAD.IADD R8, R15, 0x1, R8 ;  /* 0x000000010f087824 */ /* 0x000fca00078e0208 */
        /* <DEDUP_REMOVED lines=12> */
[----:B------:R-:W0:Y:S02]  /*e850*/  SHFL.IDX PT, R2, R5, 0x1f, 0x1f ;  /* 0x03e01f0005027f89 */ /* 0x000e2400000e0000 */
[----:B0-----:R-:W-:-:S04]  /*e860*/  IMAD R4, R2, R12, RZ ;  /* 0x0000000c02047224 */ /* 0x001fc800078e02ff */
[----:B------:R-:W-:-:S05]  /*e870*/  IMAD.IADD R11, R4, 0x1, R11 ;  /* 0x00000001040b7824 */ /* 0x000fca00078e020b */
[----:B------:R-:W-:-:S13]  /*e880*/  ISETP.GT.AND P6, PT, R11, R6, PT ;  /* 0x000000060b00720c */ /* 0x000fda0003fc4270 */
[----:B------:R-:W-:Y:S05]  /*e890*/  @!P6 BRA `(.L_x_264) ;  /* 0xfffffffc0070e947 */ /* 0x000fea000383ffff */
.L_x_262:
[----:B------:R-:W-:Y:S02]  /*e8a0*/  IMAD.IADD R11, R11, 0x1, -R4 ;  /* 0x000000010b0b7824 */ /* 0x000fe400078e0a04 */
[----:B------:R-:W-:Y:S02]  /*e8b0*/  IMAD.MOV.U32 R8, RZ, RZ, RZ ;  /* 0x000000ffff087224 */ /* 0x000fe400078e00ff */
[----:B------:R-:W-:-:S05]  /*e8c0*/  IMAD R3, R5, R12, R11 ;  /* 0x0000000c05037224 */ /* 0x000fca00078e020b */
[----:B------:R-:W-:-:S13]  /*e8d0*/  ISETP.GT.AND P0, PT, R3, R6, PT ;  /* 0x000000060300720c */ /* 0x000fda0003f04270 */
[----:B------:R-:W-:Y:S02]  /*e8e0*/  VOTEU.ANY UR5, UPT, !P0 ;  /* 0x0000000000057886 */ /* 0x000fe400040e0100 */
[----:B------:R-:W-:Y:S02]  /*e8f0*/  UPOPC UR39, UR5 ;  /* 0x00000005002772bf */ /* 0x000fe40008000000 */
[----:B------:R-:W-:-:S04]  /*e900*/  ISETP.NE.AND P0, PT, RZ, UR5, PT ;  /* 0x00000005ff007c0c */ /* 0x000fc8000bf05270 */
[----:B------:R-:W-:Y:S02]  /*e910*/  IMAD.U32 R13, RZ, RZ, UR39 ;  /* 0x00000027ff0d7e24 */ /* 0x000fe4000f8e00ff */
[----:B------:R-:W-:-:S03]  /*e920*/  IMAD.U32 R14, RZ, RZ, UR39 ;  /* 0x00000027ff0e7e24 */ /* 0x000fc6000f8e00ff */
[----:B------:R-:W0:Y:S04]  /*e930*/  SHFL.IDX PT, R0, R0, R13, 0x1f ;  /* 0x00001f0d00007589 */ /* 0x000e2800000e0000 */
[----:B------:R1:W2:Y:S01]  /*e940*/  SHFL.IDX PT, R9, R9, R14, 0x1f ;  /* 0x00001f0e09097589 */ /* 0x0002a200000e0000 */
[----:B0-----:R-:W-:-:S04]  /*e950*/  IABS R4, R0 ;  /* 0x0000000000047213 */ /* 0x001fc80000000000 */
[----:B------:R-:W0:Y:S08]  /*e960*/  I2F.RP R10, R4 ;  /* 0x00000004000a7306 */ /* 0x000e300000209400 */
[----:B0-----:R-:W0:Y:S02]  /*e970*/  MUFU.RCP R10, R10 ;  /* 0x0000000a000a7308 */ /* 0x001e240000001000 */
[----:B0-----:R-:W-:-:S06]  /*e980*/  VIADD R2, R10, 0xffffffe ;  /* 0x0ffffffe0a027836 */ /* 0x001fcc0000000000 */
[----:B------:R-:W0:Y:S02]  /*e990*/  F2I.FTZ.U32.TRUNC.NTZ R3, R2 ;  /* 0x0000000200037305 */ /* 0x000e24000021f000 */
[----:B0-----:R-:W-:Y:S01]  /*e9a0*/  IMAD.MOV R15, RZ, RZ, -R3 ;  /* 0x000000ffff0f7224 */ /* 0x001fe200078e0a03 */
[----:B-12---:R-:W-:Y:S06]  /*e9b0*/  @!P0 BRA `(.L_x_265) ;  /* 0x00000000000c8947 */ /* 0x006fec0003800000 */
[----:B------:R-:W-:-:S06]  /*e9c0*/  UIADD3 UR5, UR39, -0x1, URZ ;  /* 0xffffffff27057890 */ /* 0x000fcc000fffe03f */
[----:B------:R-:W-:-:S06]  /*e9d0*/  IMAD.U32 R8, RZ, RZ, UR5 ;  /* 0x00000005ff087e24 */ /* 0x000fcc000f8e00ff */
[----:B------:R0:W1:Y:S02]  /*e9e0*/  SHFL.IDX PT, R8, R5, R8, 0x1f ;  /* 0x00001f0805087589 */ /* 0x00006400000e0000 */
.L_x_265:
[----:B01----:R-:W-:Y:S01]  /*e9f0*/  IMAD R5, R8, R12, R11 ;  /* 0x0000000c08057224 */ /* 0x003fe200078e020b */
[----:B------:R-:W-:Y:S01]  /*ea00*/  IABS R2, R9 ;  /* 0x0000000900027213 */ /* 0x000fe20000000000 */
[----:B------:R-:W-:Y:S01]  /*ea10*/  IMAD.MOV.U32 R11, RZ, RZ, R15 ;  /* 0x000000ffff0b7224 */ /* 0x000fe200078e000f */
[----:B------:R-:W-:Y:S01]  /*ea20*/  IABS R12, R0 ;  /* 0x00000000000c7213 */ /* 0x000fe20000000000 */
[----:B------:R-:W-:Y:S01]  /*ea30*/  UIADD3 UR39, UR39, UR4, URZ ;  /* 0x0000000427277290 */ /* 0x000fe2000fffe03f */
[----:B------:R0:W-:Y:S01]  /*ea40*/  STL [R1], R5 ;  /* 0x0000000501007387 */ /* 0x0001e20000100800 */
[----:B------:R-:W-:Y:S02]  /*ea50*/  IMAD R11, R11, R4, RZ ;  /* 0x000000040b0b7224 */ /* 0x000fe400078e02ff */
[----:B------:R-:W-:Y:S02]  /*ea60*/  IMAD.MOV R12, RZ, RZ, -R12 ;  /* 0x000000ffff0c7224 */ /* 0x000fe400078e0a0c */
[----:B0-----:R-:W-:-:S02]  /*ea70*/  IMAD.IADD R5, R6, 0x1, -R5 ;  /* 0x0000000106057824 */ /* 0x001fc400078e0a05 */
[----:B------:R-:W-:Y:S02]  /*ea80*/  IMAD.MOV.U32 R6, RZ, RZ, R2 ;  /* 0x000000ffff067224 */ /* 0x000fe400078e0002 */
[----:B------:R-:W-:Y:S01]  /*ea90*/  IMAD.MOV.U32 R2, RZ, RZ, RZ ;  /* 0x000000ffff027224 */ /* 0x000fe200078e00ff */
[----:B------:R-:W-:Y:S01]  /*eaa0*/  IABS R10, R5 ;  /* 0x00000005000a7213 */ /* 0x000fe20000000000 */
[----:B------:R-:W0:Y:S02]  /*eab0*/  I2F.RP R8, R6 ;  /* 0x0000000600087306 */ /* 0x000e240000209400 */
[----:B------:R-:W-:-:S04]  /*eac0*/  IMAD.HI.U32 R2, R3, R11, R2 ;  /* 0x0000000b03027227 */ /* 0x000fc800078e0002 */
[----:B------:R-:W-:Y:S02]  /*ead0*/  IMAD.MOV.U32 R3, RZ, RZ, R10 ;  /* 0x000000ffff037224 */ /* 0x000fe400078e000a */
[----:B------:R-:W-:Y:S02]  /*eae0*/  IMAD.MOV.U32 R10, RZ, RZ, R12 ;  /* 0x000000ffff0a7224 */ /* 0x000fe400078e000c */
[----:B------:R-:W-:-:S04]  /*eaf0*/  IMAD.HI.U32 R2, R2, R3, RZ ;  /* 0x0000000302027227 */ /* 0x000fc800078e00ff */
[----:B------:R-:W-:Y:S01]  /*eb00*/  IMAD R3, R2, R10, R3 ;  /* 0x0000000a02037224 */ /* 0x000fe200078e0203 */
[----:B0-----:R-:W0:Y:S04]  /*eb10*/  MUFU.RCP R8, R8 ;  /* 0x0000000800087308 */ /* 0x001e280000001000 */
[----:B------:R-:W-:-:S13]  /*eb20*/  ISETP.GT.U32.AND P1, PT, R4, R3, PT ;  /* 0x000000030400720c */ /* 0x000fda0003f24070 */
[----:B------:R-:W-:Y:S02]  /*eb30*/  @!P1 IMAD.IADD R3, R3, 0x1, -R4 ;  /* 0x0000000103039824 */ /* 0x000fe400078e0a04 */
[----:B0-----:R-:W-:Y:S02]  /*eb40*/  VIADD R10, R8, 0xffffffe ;  /* 0x0ffffffe080a7836 */ /* 0x001fe40000000000 */
[----:B------:R-:W-:Y:S01]  /*eb50*/  @!P1 VIADD R2, R2, 0x1 ;  /* 0x0000000102029836 */ /* 0x000fe20000000000 */
[----:B------:R-:W-:Y:S02]  /*eb60*/  ISETP.GE.U32.AND P0, PT, R3, R4, PT ;  /* 0x000000040300720c */ /* 0x000fe40003f06070 */
[----:B------:R-:W-:Y:S01]  /*eb70*/  LOP3.LUT R4, R5, R0, RZ, 0x3c, !PT ;  /* 0x0000000005047212 */ /* 0x000fe200078e3cff */
[----:B------:R-:W0:Y:S01]  /*eb80*/  F2I.FTZ.U32.TRUNC.NTZ R3, R10 ;  /* 0x0000000a00037305 */ /* 0x000e22000021f000 */
[----:B------:R-:W-:Y:S02]  /*eb90*/  ISETP.NE.AND P1, PT, R0, RZ, PT ;  /* 0x000000ff0000720c */ /* 0x000fe40003f25270 */
[----:B------:R-:W-:-:S07]  /*eba0*/  ISETP.GE.AND P2, PT, R4, RZ, PT ;  /* 0x000000ff0400720c */ /* 0x000fce0003f46270 */
[----:B------:R-:W-:-:S04]  /*ebb0*/  @P0 VIADD R2, R2, 0x1 ;  /* 0x0000000102020836 */ /* 0x000fc80000000000 */
[----:B------:R-:W-:Y:S01]  /*ebc0*/  IMAD.MOV.U32 R8, RZ, RZ, R2 ;  /* 0x000000ffff087224 */ /* 0x000fe200078e0002 */
[----:B------:R-:W-:Y:S01]  /*ebd0*/  IABS R2, R9 ;  /* 0x0000000900027213 */ /* 0x000fe20000000000 */
[----:B0-----:R-:W-:Y:S02]  /*ebe0*/  IMAD.MOV R11, RZ, RZ, -R3 ;  /* 0x000000ffff0b7224 */ /* 0x001fe400078e0a03 */
[----:B------:R-:W-:Y:S01]  /*ebf0*/  @!P2 IMAD.MOV R8, RZ, RZ, -R8 ;  /* 0x000000ffff08a224 */ /* 0x000fe200078e0a08 */
[----:B------:R-:W-:Y:S01]  /*ec00*/  @!P1 LOP3.LUT R8, RZ, R0, RZ, 0x33, !PT ;  /* 0x00000000ff089212 */ /* 0x000fe200078e33ff */
[----:B------:R-:W-:Y:S02]  /*ec10*/  IMAD.MOV R10, RZ, RZ, -R2 ;  /* 0x000000ffff0a7224 */ /* 0x000fe400078e0a02 */
[----:B------:R-:W-:Y:S01]  /*ec20*/  IMAD R11, R11, R6, RZ ;  /* 0x000000060b0b7224 */ /* 0x000fe200078e02ff */
[----:B------:R-:W-:Y:S01]  /*ec30*/  IABS R4, R8 ;  /* 0x0000000800047213 */ /* 0x000fe20000000000 */
[----:B------:R-:W-:-:S04]  /*ec40*/  IMAD.MOV.U32 R2, RZ, RZ, RZ ;  /* 0x000000ffff027224 */ /* 0x000fc800078e00ff */
[----:B------:R-:W-:-:S04]  /*ec50*/  IMAD.HI.U32 R2, R3, R11, R2 ;  /* 0x0000000b03027227 */ /* 0x000fc800078e0002 */
[----:B------:R-:W-:Y:S02]  /*ec60*/  IMAD.MOV.U32 R3, RZ, RZ, R4 ;  /* 0x000000ffff037224 */ /* 0x000fe400078e0004 */
[----:B------:R-:W-:Y:S02]  /*ec70*/  IMAD.MOV.U32 R4, RZ, RZ, R10 ;  /* 0x000000ffff047224 */ /* 0x000fe400078e000a */
[----:B------:R-:W-:-:S04]  /*ec80*/  IMAD.HI.U32 R2, R2, R3, RZ ;  /* 0x0000000302027227 */ /* 0x000fc800078e00ff */
[----:B------:R-:W-:-:S05]  /*ec90*/  IMAD R3, R2, R4, R3 ;  /* 0x0000000402037224 */ /* 0x000fca00078e0203 */
[----:B------:R-:W-:-:S13]  /*eca0*/  ISETP.GT.U32.AND P1, PT, R6, R3, PT ;  /* 0x000000030600720c */ /* 0x000fda0003f24070 */
[----:B------:R-:W-:Y:S02]  /*ecb0*/  @!P1 IMAD.IADD R3, R3, 0x1, -R6 ;  /* 0x0000000103039824 */ /* 0x000fe400078e0a06 */
[----:B------:R-:W-:Y:S01]  /*ecc0*/  @!P1 VIADD R2, R2, 0x1 ;  /* 0x0000000102029836 */ /* 0x000fe20000000000 */
[----:B------:R-:W-:Y:S02]  /*ecd0*/  ISETP.NE.AND P1, PT, R9, RZ, PT ;  /* 0x000000ff0900720c */ /* 0x000fe40003f25270 */
[----:B------:R-:W-:Y:S01]  /*ece0*/  ISETP.GE.U32.AND P0, PT, R3, R6, PT ;  /* 0x000000060300720c */ /* 0x000fe20003f06070 */
[----:B------:R-:W-:Y:S01]  /*ecf0*/  IMAD R6, R0, R8, RZ ;  /* 0x0000000800067224 */ /* 0x000fe200078e02ff */
[----:B------:R-:W-:-:S04]  /*ed00*/  LOP3.LUT R3, R8, R9, RZ, 0x3c, !PT ;  /* 0x0000000908037212 */ /* 0x000fc800078e3cff */
[----:B------:R-:W-:-:S07]  /*ed10*/  ISETP.GE.AND P2, PT, R3, RZ, PT ;  /* 0x000000ff0300720c */ /* 0x000fce0003f46270 */
[----:B------:R-:W-:-:S06]  /*ed20*/  @P0 VIADD R2, R2, 0x1 ;  /* 0x0000000102020836 */ /* 0x000fcc0000000000 */
[----:B------:R-:W-:Y:S01]  /*ed30*/  @!P2 IMAD.MOV R2, RZ, RZ, -R2 ;  /* 0x000000ffff02a224 */ /* 0x000fe200078e0a02 */
[----:B------:R-:W-:-:S05]  /*ed40*/  @!P1 LOP3.LUT R2, RZ, R9, RZ, 0x33, !PT ;  /* 0x00000009ff029212 */ /* 0x000fca00078e33ff */
[----:B------:R-:W-:-:S04]  /*ed50*/  IMAD.MOV R4, RZ, RZ, -R2 ;  /* 0x000000ffff047224 */ /* 0x000fc800078e0a02 */
[C---:B------:R-:W-:Y:S02]  /*ed60*/  IMAD R0, R9.reuse, R4, R8 ;  /* 0x0000000409007224 */ /* 0x040fe400078e0208 */
[----:B------:R-:W-:Y:S02]  /*ed70*/  IMAD R9, R9, 0x1000000, R2 ;  /* 0x0100000009097824 */ /* 0x000fe400078e0202 */
[----:B------:R-:W-:Y:S02]  /*ed80*/  IMAD.IADD R2, R5, 0x1, -R6 ;  /* 0x0000000105027824 */ /* 0x000fe400078e0a06 */
[----:B------:R-:W-:-:S05]  /*ed90*/  IMAD R0, R0, 0x10000, R9 ;  /* 0x0001000000007824 */ /* 0x000fca00078e0209 */
[----:B------:R1:W-:Y:S04]  /*eda0*/  STL [R1+0x8], R0 ;  /* 0x0000080001007387 */ /* 0x0003e80000100800 */
[----:B------:R1:W-:Y:S01]  /*edb0*/  STL [R1+0x4], R2 ;  /* 0x0000040201007387 */ /* 0x0003e20000100800 */
[----:B------:R-:W-:Y:S05]  /*edc0*/  BRA `(.L_x_266) ;  /* 0x0000000000107947 */ /* 0x000fea0003800000 */
.L_x_263:
[----:B------:R0:W-:Y:S01]  /*edd0*/  STL [R1], R6 ;  /* 0x0000000601007387 */ /* 0x0001e20000100800 */
[----:B------:R-:W-:-:S03]  /*ede0*/  ULDC UR39, c[0x0][0xc3c] ;  /* 0x00030f0000277ab9 */ /* 0x000fc60000000800 */
[----:B------:R0:W-:Y:S04]  /*edf0*/  STL [R1+0x4], RZ ;  /* 0x000004ff01007387 */ /* 0x0001e80000100800 */
[----:B------:R0:W-:Y:S02]  /*ee00*/  STL [R1+0x8], RZ ;  /* 0x000008ff01007387 */ /* 0x0001e40000100800 */
.L_x_266:
[----:B------:R-:W2:Y:S04]  /*ee10*/  LDL R8, [R1] ;  /* 0x0000000001087983 */ /* 0x000ea80000100800 */
[----:B------:R-:W2:Y:S04]  /*ee20*/  LDL R9, [R1+0x4] ;  /* 0x0000040001097983 */ /* 0x000ea80000100800 */
[----:B------:R-:W2:Y:S01]  /*ee30*/  LDL R10, [R1+0x8] ;  /* 0x00000800010a7983 */ /* 0x000ea20000100800 */
[----:B------:R-:W-:Y:S01]  /*ee40*/  ISETP.NE.AND P0, PT, R7, RZ, PT ;  /* 0x000000ff0700720c */ /* 0x000fe20003f05270 */
[----:B-1----:R-:W-:-:S12]  /*ee50*/  IMAD.U32 R2, RZ, RZ, UR39 ;  /* 0x00000027ff027e24 */ /* 0x002fd8000f8e00ff */
[----:B------:R-:W1:Y:S01]  /*ee60*/  @!P0 S2R R3, SR_CgaCtaId ;  /* 0x0000000000038919 */ /* 0x000e620000008800 */
[----:B------:R-:W-:Y:S01]  /*ee70*/  @!P0 MOV R0, 0x400 ;  /* 0x0000040000008802 */ /* 0x000fe20000000f00 */
[----:B------:R-:W-:-:S03]  /*ee80*/  @!P0 IMAD.MOV.U32 R11, RZ, RZ, R2 ;  /* 0x000000ffff0b8224 */ /* 0x000fc600078e0002 */
[----:B-1----:R-:W-:-:S05]  /*ee90*/  @!P0 LEA R0, R3, R0, 0x18 ;  /* 0x0000000003008211 */ /* 0x002fca00078ec0ff */
[----:B--2---:R1:W-:Y:S01]  /*eea0*/  @!P0 STS.128 [R0+0x388d0], R8 ;  /* 0x0388d00800008388 */ /* 0x0043e20000000c00 */
[----:B------:R-:W-:Y:S06]  /*eeb0*/  BAR.ARV 0x5, 0x180 ;  /* 0x0146000000007b1d */ /* 0x000fec0000002000 */
.L_x_261:
[----:B------:R-:W-:Y:S01]  /*eec0*/  ULDC UR4, c[0x0][0xc3c] ;  /* 0x00030f0000047ab9 */ /* 0x000fe20000000800 */
[----:B------:R2:W-:Y:S01]  /*eed0*/  STL [R1+0x28], RZ ;  /* 0x000028ff01007387 */ /* 0x0005e20000100800 */
[----:B------:R-:W-:Y:S01]  /*eee0*/  UISETP.GE.AND UP0, UPT, UR39, UR4, UPT ;  /* 0x000000042700728c */ /* 0x000fe2000bf06270 */
[----:B------:R-:W-:Y:S02]  /*eef0*/  IMAD.MOV.U32 R33, RZ, RZ, 0x1 ;  /* 0x00000001ff217424 */ /* 0x000fe400078e00ff */
[----:B------:R-:W-:-:S03]  /*ef00*/  IMAD.MOV.U32 R29, RZ, RZ, RZ ;  /* 0x000000ffff1d7224 */ /* 0x000fc600078e00ff */
[----:B------:R-:W-:-:S13]  /*ef10*/  PLOP3.LUT P0, PT, PT, PT, UP0, 0x80, 0x0 ;  /* 0x000000000000781c */ /* 0x000fda0003f0f008 */
[----:B--2---:R-:W-:Y:S05]  /*ef20*/  @P0 BRA `(.L_x_267) ;  /* 0x0000005c00ec0947 */ /* 0x004fea0003800000 */
[----:B-1----:R-:W1:Y:S01]  /*ef30*/  S2R R10, SR_TID.X ;  /* 0x00000000000a7919 */ /* 0x002e620000002100 */
[----:B------:R-:W2:Y:S01]  /*ef40*/  S2UR UR4, SR_CgaCtaId ;  /* 0x00000000000479c3 */ /* 0x000ea20000008800 */
[----:B------:R-:W-:Y:S01]  /*ef50*/  MOV R16, 0x400 ;  /* 0x0000040000107802 */ /* 0x000fe20000000f00 */
[----:B------:R-:W-:Y:S01]  /*ef60*/  IMAD.MOV.U32 R36, RZ, RZ, 0x40 ;  /* 0x00000040ff247424 */ /* 0x000fe200078e00ff */
[----:B------:R-:W-:Y:S01]  /*ef70*/  ULOP3.LUT UR44, UR42, 0x2, URZ, 0xfc, !UPT ;  /* 0x000000022a2c7892 */ /* 0x000fe2000f8efc3f */
[----:B------:R-:W-:Y:S01]  /*ef80*/  IMAD.MOV.U32 R35, RZ, RZ, 0x20 ;  /* 0x00000020ff237424 */ /* 0x000fe200078e00ff */
[----:B------:R-:W-:Y:S01]  /*ef90*/  ULOP3.LUT UR45, UR42, 0x1, URZ, 0xfc, !UPT ;  /* 0x000000012a2d7892 */ /* 0x000fe2000f8efc3f */
[----:B------:R-:W-:Y:S01]  /*efa0*/  IMAD.MOV.U32 R33, RZ, RZ, 0x1 ;  /* 0x00000001ff217424 */ /* 0x000fe200078e00ff */
[----:B------:R-:W-:Y:S01]  /*efb0*/  ULDC UR46, c[0x0][0xc] ;  /* 0x00000300002e7ab9 */ /* 0x000fe20000000800 */
[----:B------:R-:W-:Y:S02]  /*efc0*/  IMAD.MOV.U32 R29, RZ, RZ, RZ ;  /* 0x000000ffff1d7224 */ /* 0x000fe400078e00ff */
[C---:B-1----:R-:W-:Y:S01]  /*efd0*/  IMAD.SHL.U32 R2, R10.reuse, 0x80, RZ ;  /* 0x000000800a027824 */ /* 0x042fe200078e00ff */
[C---:B------:R-:W-:Y:S01]  /*efe0*/  LOP3.LUT R8, R10.reuse, 0x7f, RZ, 0xc0, !PT ;  /* 0x0000007f0a087812 */ /* 0x040fe200078ec0ff */
[C---:B0-----:R-:W-:Y:S01]  /*eff0*/  IMAD.SHL.U32 R5, R10.reuse, 0x10, RZ ;  /* 0x000000100a057824 */ /* 0x041fe200078e00ff */
[C---:B------:R-:W-:Y:S01]  /*f000*/  R2P PR, R10.reuse, 0x6 ;  /* 0x000000060a007804 */ /* 0x040fe20000000000 */
[----:B------:R-:W-:Y:S01]  /*f010*/  IMAD.SHL.U32 R9, R10, 0x2, RZ ;  /* 0x000000020a097824 */ /* 0x000fe200078e00ff */
[----:B------:R-:W-:-:S02]  /*f020*/  SHF.R.U32.HI R0, RZ, 0x5, R8 ;  /* 0x00000005ff007819 */ /* 0x000fc40000011608 */
[C---:B------:R-:W-:Y:S02]  /*f030*/  LOP3.LUT R7, R2.reuse, 0x400, RZ, 0xc0, !PT ;  /* 0x0000040002077812 */ /* 0x040fe400078ec0ff */
[----:B------:R-:W-:Y:S02]  /*f040*/  LOP3.LUT R3, R2, 0x380, RZ, 0xc0, !PT ;  /* 0x0000038002037812 */ /* 0x000fe400078ec0ff */
[----:B------:R-:W-:Y:S01]  /*f050*/  LOP3.LUT R6, R5, 0x3f0, RZ, 0xc0, !PT ;  /* 0x000003f005067812 */ /* 0x000fe200078ec0ff */
[C---:B------:R-:W-:Y:S01]  /*f060*/  IMAD R7, R0.reuse, 0x800, R7 ;  /* 0x0000080000077824 */ /* 0x040fe200078e0207 */
[----:B------:R-:W-:Y:S01]  /*f070*/  LOP3.LUT R4, R3, 0x10, R10, 0xf8, !PT ;  /* 0x0000001003047812 */ /* 0x000fe200078ef80a */
[----:B------:R-:W-:Y:S01]  /*f080*/  IMAD R0, R0, 0x10, R3 ;  /* 0x0000001000007824 */ /* 0x000fe200078e0203 */
[----:B------:R-:W-:Y:S02]  /*f090*/  LOP3.LUT R6, R6, 0x70, R9, 0x78, !PT ;  /* 0x0000007006067812 */ /* 0x000fe400078e7809 */
[----:B------:R-:W-:-:S02]  /*f0a0*/  LOP3.LUT R4, R4, 0x70, R5, 0x78, !PT ;  /* 0x0000007004047812 */ /* 0x000fc400078e7805 */
[----:B------:R-:W-:Y:S02]  /*f0b0*/  LOP3.LUT R3, R0, 0x70, R5, 0x78, !PT ;  /* 0x0000007000037812 */ /* 0x000fe400078e7805 */
[----:B------:R-:W-:Y:S01]  /*f0c0*/  LOP3.LUT R32, R5, 0x70, RZ, 0xc0, !PT ;  /* 0x0000007005207812 */ /* 0x000fe200078ec0ff */
[----:B------:R-:W-:Y:S01]  /*f0d0*/  IMAD.IADD R0, R7, 0x1, R4 ;  /* 0x0000000107007824 */ /* 0x000fe200078e0204 */
[----:B------:R-:W-:Y:S02]  /*f0e0*/  LOP3.LUT R2, R3, 0xc00, R2, 0xf8, !PT ;  /* 0x00000c0003027812 */ /* 0x000fe400078ef802 */
[----:B------:R-:W-:Y:S02]  /*f0f0*/  SEL R36, R36, 0xffffffc0, !P2 ;  /* 0xffffffc024247807 */ /* 0x000fe40005000000 */
[----:B------:R-:W-:Y:S01]  /*f100*/  SEL R35, R35, 0xffffffe0, !P1 ;  /* 0xffffffe023237807 */ /* 0x000fe20004800000 */
[----:B------:R0:W-:Y:S04]  /*f110*/  STL [R1+0x20], R2 ;  /* 0x0000200201007387 */ /* 0x0001e80000100800 */
[----:B------:R2:W-:Y:S04]  /*f120*/  STL [R1+0x1c], R0 ;  /* 0x00001c0001007387 */ /* 0x0005e80000100800 */
[----:B------:R-:W-:Y:S01]  /*f130*/  STL [R1+0x28], RZ ;  /* 0x000028ff01007387 */ /* 0x000fe20000100800 */
[----:B0-----:R-:W-:Y:S01]  /*f140*/  SHF.R.U32.HI R2, RZ, 0x3, R8 ;  /* 0x00000003ff027819 */ /* 0x001fe20000011608 */
[----:B--2---:R-:W-:-:S03]  /*f150*/  IMAD.U32 R0, RZ, RZ, UR4 ;  /* 0x00000004ff007e24 */ /* 0x004fc6000f8e00ff */
[--C-:B------:R-:W-:Y:S02]  /*f160*/  LOP3.LUT R3, R2, 0x70, R5.reuse, 0xf8, !PT ;  /* 0x0000007002037812 */ /* 0x100fe400078ef805 */
[----:B------:R-:W-:Y:S01]  /*f170*/  LOP3.LUT R2, R32, 0x80, RZ, 0xfc, !PT ;  /* 0x0000008020027812 */ /* 0x000fe200078efcff */
[----:B------:R0:W-:Y:S01]  /*f180*/  STL [R1+0x14], R0 ;  /* 0x0000140001007387 */ /* 0x0001e20000100800 */
[----:B------:R-:W-:Y:S02]  /*f190*/  LEA R16, R0, R16, 0x18 ;  /* 0x0000001000107211 */ /* 0x000fe400078ec0ff */
[----:B0-----:R-:W-:-:S05]  /*f1a0*/  LOP3.LUT R0, R6, 0x400, R5, 0xf8, !PT ;  /* 0x0000040006007812 */ /* 0x001fca00078ef805 */
[----:B------:R0:W-:Y:S02]  /*f1b0*/  STL [R1+0x18], R0 ;  /* 0x0000180001007387 */ /* 0x0001e40000100800 */
[----:B0-----:R-:W-:-:S05]  /*f1c0*/  IMAD.IADD R0, R16, 0x1, R0 ;  /* 0x0000000110007824 */ /* 0x001fca00078e0200 */
[----:B------:R0:W-:Y:S02]  /*f1d0*/  STL [R1+0x24], R0 ;  /* 0x0000240001007387 */ /* 0x0001e40000100800 */
.L_x_341:
[----:B------:R-:W-:Y:S01]  /*f1e0*/  ULDC.64 UR4, c[0x0][0xc88] ;  /* 0x0003220000047ab9 */ /* 0x000fe20000000a00 */
[----:B------:R-:W-:Y:S01]  /*f1f0*/  ULDC.64 UR6, c[0x0][0xa18] ;  /* 0x0002860000067ab9 */ /* 0x000fe20000000a00 */
[----:B------:R-:W-:Y:S01]  /*f200*/  UIMAD.WIDE UR4, UR39, 0x4, UR4 ;  /* 0x00000004270478a5 */ /* 0x000fe2000f8e0204 */
[----:B------:R-:W-:Y:S01]  /*f210*/  IMAD.MOV.U32 R23, RZ, RZ, RZ ;  /* 0x000000ffff177224 */ /* 0x000fe200078e00ff */
[----:B-123--:R-:W1:Y:S04]  /*f220*/  LDC.64 R4, c[0x0][0x418] ;  /* 0x00010600ff047b82 */ /* 0x00ee680000000a00 */
[----:B------:R-:W-:Y:S02]  /*f230*/  IMAD.U32 R2, RZ, RZ, UR4 ;  /* 0x00000004ff027e24 */ /* 0x000fe4000f8e00ff */
[----:B0-----:R-:W-:Y:S01]  /*f240*/  IMAD.U32 R3, RZ, RZ, UR5 ;  /* 0x00000005ff037e24 */ /* 0x001fe2000f8e00ff */
[----:B------:R-:W-:Y:S01]  /*f250*/  ULDC.64 UR4, c[0x0][0xa28] ;  /* 0x00028a0000047ab9 */ /* 0x000fe20000000a00 */
[----:B0-----:R-:W0:Y:S03]  /*f260*/  LDC R0, c[0x0][0x424] ;  /* 0x00010900ff007b82 */ /* 0x001e260000000800 */
[----:B------:R-:W2:Y:S01]  /*f270*/  LDG.E R2, desc[UR52][R2.64] ;  /* 0x0000003402027981 */ /* 0x000ea2000c1e1900 */
[----:B------:R-:W-:-:S04]  /*f280*/  UISETP.NE.U32.AND UP0, UPT, UR4, URZ, UPT ;  /* 0x0000003f0400728c */ /* 0x000fc8000bf05070 */
[----:B------:R-:W-:Y:S01]  /*f290*/  UISETP.NE.AND.EX UP0, UPT, UR5, URZ, UPT, UP0 ;  /* 0x0000003f0500728c */ /* 0x000fe2000bf05300 */
[----:B------:R-:W3:Y:S05]  /*f2a0*/  LDC R17, c[0x0][0x2f0] ;  /* 0x0000bc00ff117b82 */ /* 0x000eea0000000800 */
[----:B------:R-:W-:Y:S02]  /*f2b0*/  PLOP3.LUT P0, PT, PT, PT, UP0, 0x80, 0x0 ;  /* 0x000000000000781c */ /* 0x000fe40003f0f008 */
[----:B--2---:R-:W-:-:S13]  /*f2c0*/  R2UR UR41, R2 ;  /* 0x00000000022972ca */ /* 0x004fda00000e0000 */
[----:B------:R-:W-:Y:S02]  /*f2d0*/  USHF.R.S32.HI UR40, URZ, 0x1f, UR41 ;  /* 0x0000001f3f287899 */ /* 0x000fe40008011429 */
[----:B------:R-:W-:-:S04]  /*f2e0*/  @UP0 ULEA UR4, UP1, UR41, UR4, 0x2 ;  /* 0x0000000429040291 */ /* 0x000fc8000f82103f */
[----:B------:R-:W-:Y:S02]  /*f2f0*/  @UP0 ULEA.HI.X UR5, UR41, UR5, UR40, 0x2, UP1 ;  /* 0x0000000529050291 */ /* 0x000fe400088f1428 */
[----:B------:R-:W-:-:S04]  /*f300*/  IMAD.U32 R2, RZ, RZ, UR4 ;  /* 0x00000004ff027e24 */ /* 0x000fc8000f8e00ff */
[----:B------:R-:W-:Y:S01]  /*f310*/  IMAD.U32 R3, RZ, RZ, UR5 ;  /* 0x00000005ff037e24 */ /* 0x000fe2000f8e00ff */
[----:B------:R-:W-:Y:S01]  /*f320*/  ULDC.64 UR4, c[0x0][0xa00] ;  /* 0x0002800000047ab9 */ /* 0x000fe20000000a00 */
[----:B------:R-:W-:Y:S02]  /*f330*/  USHF.L.U32 UR37, UR41, 0x2, URZ ;  /* 0x0000000229257899 */ /* 0x000fe4000800063f */
[----:B------:R-:W-:Y:S01]  /*f340*/  UISETP.NE.U32.AND UP0, UPT, UR4, URZ, UPT ;  /* 0x0000003f0400728c */ /* 0x000fe2000bf05070 */
[----:B------:R2:W4:Y:S01]  /*f350*/  @P0 LDG.E R23, desc[UR52][R2.64] ;  /* 0x0000003402170981 */ /* 0x000522000c1e1900 */
[----:B------:R-:W-:Y:S02]  /*f360*/  USHF.L.U64.HI UR36, UR41, 0x2, UR40 ;  /* 0x0000000229247899 */ /* 0x000fe40008010228 */
[----:B------:R-:W-:Y:S02]  /*f370*/  UISETP.NE.AND.EX UP2, UPT, UR5, URZ, UPT, UP0 ;  /* 0x0000003f0500728c */ /* 0x000fe4000bf45300 */
[----:B------:R-:W-:-:S02]  /*f380*/  UIADD3 UR4, UP0, UR37, UR4, URZ ;  /* 0x0000000425047290 */ /* 0x000fc4000ff1e03f */
[----:B------:R-:W-:Y:S02]  /*f390*/  UP2UR UR43, UPR, URZ, 0x4 ;  /* 0x000000043f2b7883 */ /* 0x000fe40008000000 */
[----:B------:R-:W-:Y:S01]  /*f3a0*/  UIADD3.X UR5, UR36, UR5, URZ, UP0, !UPT ;  /* 0x0000000524057290 */ /* 0x000fe200087fe43f */
[----:B------:R-:W-:Y:S01]  /*f3b0*/  PLOP3.LUT P0, PT, PT, PT, UP2, 0x80, 0x0 ;  /* 0x000000000000781c */ /* 0x000fe20003f0f028 */
[----:B------:R-:W-:Y:S01]  /*f3c0*/  UISETP.NE.U32.AND UP0, UPT, UR6, URZ, UPT ;  /* 0x0000003f0600728c */ /* 0x000fe2000bf05070 */
[----:B--2---:R-:W-:-:S03]  /*f3d0*/  IMAD.U32 R2, RZ, RZ, UR4 ;  /* 0x00000004ff027e24 */ /* 0x004fc6000f8e00ff */
[----:B------:R-:W-:Y:S01]  /*f3e0*/  UISETP.NE.AND.EX UP0, UPT, UR7, URZ, UPT, UP0 ;  /* 0x0000003f0700728c */ /* 0x000fe2000bf05300 */
[----:B------:R-:W-:-:S05]  /*f3f0*/  IMAD.U32 R3, RZ, RZ, UR5 ;  /* 0x00000005ff037e24 */ /* 0x000fca000f8e00ff */
[----:B------:R-:W-:Y:S02]  /*f400*/  PLOP3.LUT P1, PT, PT, PT, UP0, 0x80, 0x0 ;  /* 0x000000000000781c */ /* 0x000fe40003f2f008 */
[----:B------:R-:W-:Y:S01]  /*f410*/  PLOP3.LUT P2, PT, PT, PT, UP2, 0x80, 0x0 ;  /* 0x000000000000781c */ /* 0x000fe20003f4f028 */
[----:B------:R2:W5:Y:S02]  /*f420*/  @P0 LDG.E R6, desc[UR52][R2.64] ;  /* 0x0000003402060981 */ /* 0x000564000c1e1900 */
[----:B------:R-:W-:-:S04]  /*f430*/  @UP0 UIADD3 UR4, UP1, UR37, UR6, URZ ;  /* 0x0000000625040290 */ /* 0x000fc8000ff3e03f */
[----:B------:R-:W-:Y:S02]  /*f440*/  @UP0 UIADD3.X UR5, UR36, UR7, URZ, UP1, !UPT ;  /* 0x0000000724050290 */ /* 0x000fe40008ffe43f */
[----:B------:R-:W-:-:S04]  /*f450*/  IMAD.U32 R18, RZ, RZ, UR4 ;  /* 0x00000004ff127e24 */ /* 0x000fc8000f8e00ff */
[----:B------:R-:W-:-:S05]  /*f460*/  IMAD.U32 R19, RZ, RZ, UR5 ;  /* 0x00000005ff137e24 */ /* 0x000fca000f8e00ff */
[----:B------:R2:W5:Y:S01]  /*f470*/  @P1 LDG.E R18, desc[UR52][R18.64] ;  /* 0x0000003412121981 */ /* 0x000562000c1e1900 */
[----:B-1----:R-:W-:-:S03]  /*f480*/  ISETP.NE.U32.AND P0, PT, R4, RZ, PT ;  /* 0x000000ff0400720c */ /* 0x002fc60003f05070 */
[----:B----4-:R2:W-:Y:S01]  /*f490*/  STL [R1+0xc], R23 ;  /* 0x00000c1701007387 */ /* 0x0105e20000100800 */
[----:B0--3--:R-:W-:Y:S09]  /*f4a0*/  @P1 BRA `(.L_x_268) ;  /* 0x00000000001c1947 */ /* 0x009ff20003800000 */
[----:B------:R-:W-:Y:S01]  /*f4b0*/  UISETP.NE.AND UP0, UPT, UR43, URZ, UPT ;  /* 0x0000003f2b00728c */ /* 0x000fe2000bf05270 */
[----:B-----5:R-:W0:Y:S05]  /*f4c0*/  LDC R18, c[0x0][0x288] ;  /* 0x0000a200ff127b82 */ /* 0x020e2a0000000800 */
[----:B------:R-:W-:-:S13]  /*f4d0*/  PLOP3.LUT P1, PT, PT, PT, UP0, 0x40, 0x0 ;  /* 0x000000000000781c */ /* 0x000fda0003f2e808 */
[----:B------:R-:W-:Y:S05]  /*f4e0*/  @P1 BRA `(.L_x_268) ;  /* 0x00000000000c1947 */ /* 0x000fea0003800000 */
[----:B------:R-:W3:Y:S04]  /*f4f0*/  LDG.E R7, desc[UR52][R2.64] ;  /* 0x0000003402077981 */ /* 0x000ee8000c1e1900 */
[----:B0-----:R-:W3:Y:S02]  /*f500*/  LDG.E R18, desc[UR52][R2.64+0x4] ;  /* 0x0000043402127981 */ /* 0x001ee4000c1e1900 */
[----:B---3--:R-:W-:-:S07]  /*f510*/  IMAD.IADD R18, R18, 0x1, -R7 ;  /* 0x0000000112127824 */ /* 0x008fce00078e0a07 */
.L_x_268:
[----:B------:R-:W-:Y:S01]  /*f520*/  ULDC.64 UR4, c[0x0][0xa20] ;  /* 0x0002880000047ab9 */ /* 0x000fe20000000a00 */
[----:B------:R-:W-:Y:S01]  /*f530*/  ISETP.NE.AND.EX P0, PT, R5, RZ, PT, P0 ;  /* 0x000000ff0500720c */ /* 0x000fe20003f05300 */
[----:B------:R-:W-:Y:S01]  /*f540*/  UMOV UR38, URZ ;  /* 0x0000003f00267c82 */ /* 0x000fe20008000000 */
[----:B------:R-:W-:Y:S01]  /*f550*/  ISETP.NE.U32.AND P1, PT, RZ, UR4, PT ;  /* 0x00000004ff007c0c */ /* 0x000fe2000bf25070 */
[----:B------:R-:W-:Y:S01]  /*f560*/  IMAD.U32 R34, RZ, RZ, UR41 ;  /* 0x00000029ff227e24 */ /* 0x000fe2000f8e00ff */
[----:B------:R-:W-:Y:S02]  /*f570*/  SEL R0, R0, 0x1, P0 ;  /* 0x0000000100007807 */ /* 0x000fe40000000000 */
[----:B------:R-:W-:Y:S02]  /*f580*/  ISETP.NE.AND.EX P1, PT, RZ, UR5, PT, P1 ;  /* 0x00000005ff007c0c */ /* 0x000fe4000bf25310 */
[----:B-----5:R-:W-:Y:S01]  /*f590*/  @P2 R2UR UR38, R6 ;  /* 0x00000000062622ca */ /* 0x020fe200000e0000 */
[----:B------:R-:W-:-:S10]  /*f5a0*/  IMAD R17, R0, R17, RZ ;  /* 0x0000001100117224 */ /* 0x000fd400078e02ff */
[----:B------:R-:W-:Y:S05]  /*f5b0*/  @!P1 BRA `(.L_x_269) ;  /* 0x0000000000189947 */ /* 0x000fea0003800000 */
[----:B------:R-:W-:-:S04]  /*f5c0*/  UIADD3 UR4, UP0, UR37, UR4, URZ ;  /* 0x0000000425047290 */ /* 0x000fc8000ff1e03f */
[----:B------:R-:W-:Y:S02]  /*f5d0*/  UIADD3.X UR5, UR36, UR5, URZ, UP0, !UPT ;  /* 0x0000000524057290 */ /* 0x000fe400087fe43f */
[----:B--2---:R-:W-:-:S04]  /*f5e0*/  IMAD.U32 R2, RZ, RZ, UR4 ;  /* 0x00000004ff027e24 */ /* 0x004fc8000f8e00ff */
[----:B------:R-:W-:-:S05]  /*f5f0*/  IMAD.U32 R3, RZ, RZ, UR5 ;  /* 0x00000005ff037e24 */ /* 0x000fca000f8e00ff */
[----:B------:R1:W5:Y:S01]  /*f600*/  LDG.E R17, desc[UR52][R2.64] ;  /* 0x0000003402117981 */ /* 0x000362000c1e1900 */
[----:B------:R-:W-:Y:S05]  /*f610*/  BRA `(.L_x_270) ;  /* 0x0000000000247947 */ /* 0x000fea0003800000 */
.L_x_269:
[----:B------:R-:W-:Y:S02]  /*f620*/  ULDC.64 UR4, c[0x0][0xa08] ;  /* 0x0002820000047ab9 */ /* 0x000fe40000000a00 */
[----:B------:R-:W-:-:S04]  /*f630*/  ISETP.NE.U32.AND P0, PT, RZ, UR4, PT ;  /* 0x00000004ff007c0c */ /* 0x000fc8000bf05070 */
[----:B------:R-:W-:-:S13]  /*f640*/  ISETP.NE.AND.EX P0, PT, RZ, UR5, PT, P0 ;  /* 0x00000005ff007c0c */ /* 0x000fda000bf05300 */
[----:B------:R-:W-:Y:S05]  /*f650*/  @!P0 BRA `(.L_x_270) ;  /* 0x0000000000148947 */ /* 0x000fea0003800000 */
[----:B--2---:R-:W1:Y:S02]  /*f660*/  LDC.64 R2, c[0x0][0xa08] ;  /* 0x00028200ff027b82 */ /* 0x004e640000000a00 */
[----:B-1----:R-:W-:-:S05]  /*f670*/  IMAD.WIDE R2, R34, 0x4, R2 ;  /* 0x0000000422027825 */ /* 0x002fca00078e0202 */
[----:B------:R-:W2:Y:S04]  /*f680*/  LDG.E R17, desc[UR52][R2.64] ;  /* 0x0000003402117981 */ /* 0x000ea8000c1e1900 */
[----:B------:R-:W2:Y:S02]  /*f690*/  LDG.E R0, desc[UR52][R2.64+0x4] ;  /* 0x0000043402007981 */ /* 0x000ea4000c1e1900 */
[----:B--2---:R-:W-:-:S07]  /*f6a0*/  IMAD.IADD R17, R0, 0x1, -R17 ;  /* 0x0000000100117824 */ /* 0x004fce00078e0a11 */
.L_x_270:
[----:B------:R-:W3:Y:S01]  /*f6b0*/  LDL R22, [R1+0x8] ;  /* 0x0000080001167983 */ /* 0x000ee20000100800 */
[----:B-----5:R-:W-:-:S04]  /*f6c0*/  IMAD.IADD R17, R17, 0x1, -R23 ;  /* 0x0000000111117824 */ /* 0x020fc800078e0a17 */
[C---:B------:R-:W-:Y:S01]  /*f6d0*/  VIADD R0, R17.reuse, 0x7f ;  /* 0x0000007f11007836 */ /* 0x040fe20000000000 */
[----:B------:R-:W-:-:S04]  /*f6e0*/  ISETP.GE.AND P0, PT, R17, 0x1, PT ;  /* 0x000000011100780c */ /* 0x000fc80003f06270 */
[----:B-12---:R-:W-:-:S04]  /*f6f0*/  SHF.R.S32.HI R3, RZ, 0x1f, R0 ;  /* 0x0000001fff037819 */ /* 0x006fc80000011400 */
[----:B------:R-:W-:Y:S02]  /*f700*/  LEA.HI R2, R3, R0, RZ, 0x7 ;  /* 0x0000000003027211 */ /* 0x000fe400078f38ff */
[----:B---3--:R-:W-:-:S04]  /*f710*/  LOP3.LUT R0, R22, 0xff000000, RZ, 0xc0, !PT ;  /* 0xff00000016007812 */ /* 0x008fc800078ec0ff */
[----:B------:R-:W-:Y:S02]  /*f720*/  SHF.R.U32.HI R3, RZ, 0x8, R0 ;  /* 0x00000008ff037819 */ /* 0x000fe40000011600 */
[----:B------:R-:W-:-:S04]  /*f730*/  LOP3.LUT R0, R22, 0xff0000, RZ, 0xc0, !PT ;  /* 0x00ff000016007812 */ /* 0x000fc800078ec0ff */
[----:B------:R-:W-:Y:S02]  /*f740*/  LEA.HI R3, R0, R3, RZ, 0x10 ;  /* 0x0000000300037211 */ /* 0x000fe400078f80ff */
[----:B------:R-:W-:Y:S01]  /*f750*/  SHF.R.S32.HI R0, RZ, 0x7, R2 ;  /* 0x00000007ff007819 */ /* 0x000fe20000011402 */
[----:B------:R-:W-:Y:S01]  /*f760*/  IMAD.MOV.U32 R2, RZ, RZ, RZ ;  /* 0x000000ffff027224 */ /* 0x000fe200078e00ff */
[----:B------:R-:W-:Y:S01]  /*f770*/  LOP3.LUT R37, R3, 0xff, RZ, 0xc0, !PT ;  /* 0x000000ff03257812 */ /* 0x000fe200078ec0ff */
[----:B------:R-:W-:Y:S06]  /*f780*/  @!P0 BRA `(.L_x_271) ;  /* 0x0000000000748947 */ /* 0x000fec0003800000 */
[----:B------:R-:W-:-:S04]  /*f790*/  SHF.R.U32.HI R5, RZ, 0x10, R3 ;  /* 0x00000010ff057819 */ /* 0x000fc80000011603 */
[----:B------:R-:W-:-:S13]  /*f7a0*/  ISETP.NE.AND P0, PT, R5, RZ, PT ;  /* 0x000000ff0500720c */ /* 0x000fda0003f05270 */
[----:B------:R-:W1:Y:S02]  /*f7b0*/  @!P0 LDC R5, c[0x0][0x9f0] ;  /* 0x00027c00ff058b82 */ /* 0x000e640000000800 */
[-C--:B-1----:R-:W-:Y:S02]  /*f7c0*/  IABS R4, R5.reuse ;  /* 0x0000000500047213 */ /* 0x082fe40000000000 */
[----:B------:R-:W-:Y:S02]  /*f7d0*/  IADD3 R6, R5, -0x1, R0 ;  /* 0xffffffff05067810 */ /* 0x000fe40007ffe000 */
[----:B------:R-:W1:Y:S02]  /*f7e0*/  I2F.RP R7, R4 ;  /* 0x0000000400077306 */ /* 0x000e640000209400 */
[----:B------:R-:W-:-:S04]  /*f7f0*/  LOP3.LUT R8, R6, R5, RZ, 0x3c, !PT ;  /* 0x0000000506087212 */ /* 0x000fc800078e3cff */
[----:B------:R-:W-:Y:S02]  /*f800*/  ISETP.GE.AND P2, PT, R8, RZ, PT ;  /* 0x000000ff0800720c */ /* 0x000fe40003f46270 */
[----:B-1----:R-:W1:Y:S02]  /*f810*/  MUFU.RCP R7, R7 ;  /* 0x0000000700077308 */ /* 0x002e640000001000 */
[----:B-1----:R-:W-:-:S06]  /*f820*/  VIADD R2, R7, 0xffffffe ;  /* 0x0ffffffe07027836 */ /* 0x002fcc0000000000 */
[----:B------:R1:W2:Y:S02]  /*f830*/  F2I.FTZ.U32.TRUNC.NTZ R3, R2 ;  /* 0x0000000200037305 */ /* 0x0002a4000021f000 */
[----:B-1----:R-:W-:Y:S02]  /*f840*/  IMAD.MOV.U32 R2, RZ, RZ, RZ ;  /* 0x000000ffff027224 */ /* 0x002fe400078e00ff */
[----:B--2---:R-:W-:-:S04]  /*f850*/  IMAD.MOV R9, RZ, RZ, -R3 ;  /* 0x000000ffff097224 */ /* 0x004fc800078e0a03 */
[----:B------:R-:W-:-:S04]  /*f860*/  IMAD R9, R9, R4, RZ ;  /* 0x0000000409097224 */ /* 0x000fc800078e02ff */
[----:B------:R-:W-:Y:S01]  /*f870*/  IMAD.HI.U32 R3, R3, R9, R2 ;  /* 0x0000000903037227 */ /* 0x000fe200078e0002 */
[----:B------:R-:W-:Y:S02]  /*f880*/  IABS R2, R6 ;  /* 0x0000000600027213 */ /* 0x000fe40000000000 */
[----:B------:R-:W-:-:S03]  /*f890*/  IABS R6, R5 ;  /* 0x0000000500067213 */ /* 0x000fc60000000000 */
[----:B------:R-:W-:-:S04]  /*f8a0*/  IMAD.HI.U32 R3, R3, R2, RZ ;  /* 0x0000000203037227 */ /* 0x000fc800078e00ff */
[----:B------:R-:W-:-:S04]  /*f8b0*/  IMAD.MOV R7, RZ, RZ, -R6 ;  /* 0x000000ffff077224 */ /* 0x000fc800078e0a06 */
[----:B------:R-:W-:-:S05]  /*f8c0*/  IMAD R7, R3, R7, R2 ;  /* 0x0000000703077224 */ /* 0x000fca00078e0202 */
[----:B------:R-:W-:-:S13]  /*f8d0*/  ISETP.GT.U32.AND P1, PT, R4, R7, PT ;  /* 0x000000070400720c */ /* 0x000fda0003f24070 */
[----:B------:R-:W-:Y:S02]  /*f8e0*/  @!P1 IMAD.IADD R7, R7, 0x1, -R4 ;  /* 0x0000000107079824 */ /* 0x000fe400078e0a04 */
[----:B------:R-:W-:Y:S01]  /*f8f0*/  @!P1 VIADD R3, R3, 0x1 ;  /* 0x0000000103039836 */ /* 0x000fe20000000000 */
[----:B------:R-:W-:Y:S02]  /*f900*/  ISETP.NE.AND P1, PT, R5, RZ, PT ;  /* 0x000000ff0500720c */ /* 0x000fe40003f25270 */
[----:B------:R-:W-:-:S13]  /*f910*/  ISETP.GE.U32.AND P0, PT, R7, R4, PT ;  /* 0x000000040700720c */ /* 0x000fda0003f06070 */
[----:B------:R-:W-:-:S04]  /*f920*/  @P0 VIADD R3, R3, 0x1 ;  /* 0x0000000103030836 */ /* 0x000fc80000000000 */
[----:B------:R-:W-:-:S04]  /*f930*/  IMAD.MOV.U32 R2, RZ, RZ, R3 ;  /* 0x000000ffff027224 */ /* 0x000fc800078e0003 */
[----:B------:R-:W-:Y:S01]  /*f940*/  @!P2 IMAD.MOV R2, RZ, RZ, -R2 ;  /* 0x000000ffff02a224 */ /* 0x000fe200078e0a02 */
[----:B------:R-:W-:-:S07]  /*f950*/  @!P1 LOP3.LUT R2, RZ, R5, RZ, 0x33, !PT ;  /* 0x00000005ff029212 */ /* 0x000fce00078e33ff */
.L_x_271:
[-C--:B------:R-:W-:Y:S01]  /*f960*/  IMAD R37, R37, R2.reuse, RZ ;  /* 0x0000000225257224 */ /* 0x080fe200078e02ff */
[----:B------:R-:W-:Y:S04]  /*f970*/  BSSY B7, `(.L_x_272) ;  /* 0x000048b000077945 */ /* 0x000fe80003800000 */
[----:B------:R-:W-:-:S04]  /*f980*/  VIADDMNMX R19, R37, R2, R0, PT ;  /* 0x0000000225137246 */ /* 0x000fc80003800100 */
[----:B------:R-:W-:-:S13]  /*f990*/  ISETP.GT.AND P0, PT, R19, R37, PT ;  /* 0x000000251300720c */ /* 0x000fda0003f04270 */
[----:B------:R-:W-:Y:S05]  /*f9a0*/  @P0 BRA `(.L_x_273) ;  /* 0x0000000000480947 */ /* 0x000fea0003800000 */
[----:B------:R-:W1:Y:S02]  /*f9b0*/  S2R R3, SR_TID.X ;  /* 0x0000000000037919 */ /* 0x000e640000002100 */
[----:B-1----:R-:W-:-:S04]  /*f9c0*/  LOP3.LUT R3, R3, 0x7f, RZ, 0xc0, !PT ;  /* 0x0000007f03037812 */ /* 0x002fc800078ec0ff */
[----:B------:R-:W-:-:S13]  /*f9d0*/  ISETP.NE.AND P0, PT, R3, RZ, PT ;  /* 0x000000ff0300720c */ /* 0x000fda0003f05270 */
[----:B------:R-:W-:Y:S05]  /*f9e0*/  @P0 BRA `(.L_x_274) ;  /* 0x00000048000c0947 */ /* 0x000fea0003800000 */
[----:B------:R-:W1:Y:S01]  /*f9f0*/  S2R R5, SR_LANEID ;  /* 0x0000000000057919 */ /* 0x000e620000000000 */
[----:B------:R-:W-:Y:S01]  /*fa00*/  VOTEU.ANY UR4, UPT, PT ;  /* 0x0000000000047886 */ /* 0x000fe200038e0100 */
[----:B------:R-:W2:Y:S01]  /*fa10*/  LDC.64 R2, c[0x0][0xc60] ;  /* 0x00031800ff027b82 */ /* 0x000ea20000000a00 */
[----:B------:R-:W1:Y:S02]  /*fa20*/  FLO.U32 R0, UR4 ;  /* 0x0000000400007d00 */ /* 0x000e6400080e0000 */
[----:B-1----:R-:W-:-:S06]  /*fa30*/  ISETP.EQ.U32.AND P0, PT, R0, R5, PT ;  /* 0x000000050000720c */ /* 0x002fcc0003f02070 */
[----:B------:R-:W2:Y:S07]  /*fa40*/  POPC R5, UR4 ;  /* 0x0000000400057d09 */ /* 0x000eae0008000000 */
[----:B--2---:R-:W2:Y:S01]  /*fa50*/  @P0 ATOMG.E.ADD.STRONG.GPU PT, R3, desc[UR52][R2.64], R5 ;  /* 0x00000005020309a8 */ /* 0x004ea200081ee1f4 */
[----:B------:R-:W1:Y:S02]  /*fa60*/  S2R R4, SR_LTMASK ;  /* 0x0000000000047919 */ /* 0x000e640000003900 */
[----:B-1----:R-:W-:-:S04]  /*fa70*/  LOP3.LUT R4, R4, UR4, RZ, 0xc0, !PT ;  /* 0x0000000404047c12 */ /* 0x002fc8000f8ec0ff */
[----:B------:R-:W1:Y:S01]  /*fa80*/  POPC R7, R4 ;  /* 0x0000000400077309 */ /* 0x000e620000000000 */
[----:B--2---:R-:W1:Y:S02]  /*fa90*/  SHFL.IDX PT, R0, R3, R0, 0x1f ;  /* 0x00001f0003007589 */ /* 0x004e6400000e0000 */
[----:B-1----:R-:W-:-:S05]  /*faa0*/  IADD3 R0, R0, UR46, R7 ;  /* 0x0000002e00007c10 */ /* 0x002fca000fffe007 */
[----:B------:R2:W-:Y:S01]  /*fab0*/  STL [R1], R0 ;  /* 0x0000000001007387 */ /* 0x0005e20000100800 */
[----:B------:R-:W-:Y:S05]  /*fac0*/  BRA `(.L_x_274) ;  /* 0x0000004400d47947 */ /* 0x000fea0003800000 */
.L_x_273:
[----:B------:R-:W-:Y:S01]  /*fad0*/  VIADD R0, R16, 0x28400 ;  /* 0x0002840010007836 */ /* 0x000fe20000000000 */
[----:B------:R-:W-:Y:S04]  /*fae0*/  BSSY B6, `(.L_x_275) ;  /* 0x0000013000067945 */ /* 0x000fe80003800000 */
[----:B------:R-:W-:-:S13]  /*faf0*/  LOP3.LUT P0, RZ, R0, 0x3ff, RZ, 0xc0, !PT ;  /* 0x000003ff00ff7812 */ /* 0x000fda000780c0ff */
[----:B------:R-:W-:Y:S05]  /*fb00*/  @!P0 BRA `(.L_x_276) ;  /* 0x0000000000408947 */ /* 0x000fea0003800000 */
[----:B------:R-:W-:Y:S01]  /*fb10*/  MOV R2, 0x0 ;  /* 0x0000000000027802 */ /* 0x000fe20000000f00 */
[----:B------:R-:W-:Y:S01]  /*fb20*/  ULDC.64 UR6, c[0x4][0xc0] ;  /* 0x0100300000067ab9 */ /* 0x000fe20000000a00 */
[----:B------:R-:W-:Y:S01]  /*fb30*/  ULDC.64 UR8, c[0x4][0xc8] ;  /* 0x0100320000087ab9 */ /* 0x000fe20000000a00 */
[----:B------:R-:W-:Y:S01]  /*fb40*/  ULDC.64 UR4, c[0x4][0x8] ;  /* 0x0100020000047ab9 */ /* 0x000fe20000000a00 */
[----:B------:R-:W-:Y:S02]  /*fb50*/  IMAD.U32 R4, RZ, RZ, UR6 ;  /* 0x00000006ff047e24 */ /* 0x000fe4000f8e00ff */
[----:B------:R-:W1:Y:S01]  /*fb60*/  LDC.64 R2, c[0x4][R2] ;  /* 0x0100000002027b82 */ /* 0x000e620000000a00 */
[----:B------:R-:W-:Y:S02]  /*fb70*/  IMAD.U32 R5, RZ, RZ, UR7 ;  /* 0x00000007ff057e24 */ /* 0x000fe4000f8e00ff */
        /* <DEDUP_REMOVED lines=8> */
[----:B01----:R-:W-:Y:S05]  /*fc00*/  CALL.ABS.NOINC R2 ;  /* 0x0000000002007343 */ /* 0x003fea0003c00000 */
.L_x_276:
[----:B------:R-:W-:Y:S05]  /*fc10*/  BSYNC B6 ;  /* 0x0000000000067941 */ /* 0x000fea0003800000 */
.L_x_275:
[----:B------:R-:W-:Y:S01]  /*fc20*/  VIADD R0, R16, 0x10400 ;  /* 0x0001040010007836 */ /* 0x000fe20000000000 */
[----:B------:R-:W-:Y:S01]  /*fc30*/  LOP3.LUT R30, R30, 0xfffffffe, RZ, 0xc0, !PT ;  /* 0xfffffffe1e1e7812 */ /* 0x000fe200078ec0ff */
[----:B------:R-:W-:Y:S03]  /*fc40*/  BSSY B6, `(.L_x_277) ;  /* 0x0000014000067945 */ /* 0x000fe60003800000 */
[----:B------:R-:W-:-:S13]  /*fc50*/  LOP3.LUT P0, RZ, R0, 0x3ff, RZ, 0xc0, !PT ;  /* 0x000003ff00ff7812 */ /* 0x000fda000780c0ff */
[----:B------:R-:W-:Y:S01]  /*fc60*/  @P0 LOP3.LUT R30, R30, 0x1, RZ, 0xfc, !PT ;  /* 0x000000011e1e0812 */ /* 0x000fe200078efcff */
[----:B------:R-:W-:Y:S06]  /*fc70*/  @!P0 BRA `(.L_x_278) ;  /* 0x0000000000408947 */ /* 0x000fec0003800000 */
        /* <DEDUP_REMOVED lines=16> */
.L_x_278:
[----:B------:R-:W-:Y:S05]  /*fd80*/  BSYNC B6 ;  /* 0x0000000000067941 */ /* 0x000fea0003800000 */
.L_x_277:
        /* <DEDUP_REMOVED lines=20> */
.L_x_280:
[----:B------:R-:W-:Y:S05]  /*fed0*/  BSYNC B6 ;  /* 0x0000000000067941 */ /* 0x000fea0003800000 */
.L_x_279:
[----:B------:R-:W-:Y:S01]  /*fee0*/  LOP3.LUT P6, RZ, R30, 0x1, RZ, 0xc0, !PT ;  /* 0x000000011eff7812 */ /* 0x000fe200078cc0ff */
[----:B------:R-:W-:-:S12]  /*fef0*/  BSSY B6, `(.L_x_281) ;  /* 0x0000012000067945 */ /* 0x000fd80003800000 */
        /* <DEDUP_REMOVED lines=17> */
.L_x_282:
[----:B------:R-:W-:Y:S05]  /*10010*/  BSYNC B6 ;  /* 0x0000000000067941 */ /* 0x000fea0003800000 */
.L_x_281:
[----:B------:R-:W-:Y:S01]  /*10020*/  ULDC.64 UR4, c[0x0][0x9f8] ;  /* 0x00027e0000047ab9 */ /* 0x000fe20000000a00 */
[----:B------:R-:W1:Y:S01]  /*10030*/  S2R R20, SR_TID.X ;  /* 0x0000000000147919 */ /* 0x000e620000002100 */
[----:B------:R-:W-:Y:S01]  /*10040*/  UISETP.NE.U32.AND UP0, UPT, UR4, URZ, UPT ;  /* 0x0000003f0400728c */ /* 0x000fe2000bf05070 */
[----:B------:R-:W2:Y:S03]  /*10050*/  LDC R8, c[0x0][0x430] ;  /* 0x00010c00ff087b82 */ /* 0x000ea60000000800 */
[----:B------:R-:W-:-:S06]  /*10060*/  UISETP.NE.AND.EX UP0, UPT, UR5, URZ, UPT, UP0 ;  /* 0x0000003f0500728c */ /* 0x000fcc000bf05300 */
[----:B------:R-:W-:-:S05]  /*10070*/  PLOP3.LUT P0, PT, PT, PT, UP0, 0x80, 0x0 ;  /* 0x000000000000781c */ /* 0x000fca0003f0f008 */
[----:B------:R-:W-:-:S04]  /*10080*/  @UP0 UIADD3 UR4, UP1, UR37, UR4, URZ ;  /* 0x0000000425040290 */ /* 0x000fc8000ff3e03f */
[----:B------:R-:W-:Y:S02]  /*10090*/  @UP0 UIADD3.X UR5, UR36, UR5, URZ, UP1, !UPT ;  /* 0x0000000524050290 */ /* 0x000fe40008ffe43f */
[----:B------:R-:W-:-:S04]  /*100a0*/  IMAD.U32 R2, RZ, RZ, UR4 ;  /* 0x00000004ff027e24 */ /* 0x000fc8000f8e00ff */
[----:B------:R-:W-:-:S05]  /*100b0*/  IMAD.U32 R3, RZ, RZ, UR5 ;  /* 0x00000005ff037e24 */ /* 0x000fca000f8e00ff */
[----:B------:R3:W4:Y:S01]  /*100c0*/  @P0 LDG.E R34, desc[UR52][R2.64] ;  /* 0x0000003402220981 */ /* 0x000722000c1e1900 */
[----:B-1----:R-:W-:Y:S02]  /*100d0*/  LOP3.LUT R21, R20, 0x7f, RZ, 0xc0, !PT ;  /* 0x0000007f14157812 */ /* 0x002fe400078ec0ff */
[----:B--2---:R-:W-:Y:S01]  /*100e0*/  ISETP.NE.AND P1, PT, R8, 0x1, PT ;  /* 0x000000010800780c */ /* 0x004fe20003f25270 */
[----:B------:R-:W-:Y:S01]  /*100f0*/  IMAD.SHL.U32 R20, R20, 0x10, RZ ;  /* 0x0000001014147824 */ /* 0x000fe200078e00ff */
[----:B------:R-:W-:Y:S02]  /*10100*/  SHF.R.U32.HI R21, RZ, 0x3, R21 ;  /* 0x00000003ff157819 */ /* 0x000fe40000011615 */
[----:B------:R-:W-:Y:S02]  /*10110*/  LEA R7, R19, 0xffffff80, 0x7 ;  /* 0xffffff8013077811 */ /* 0x000fe400078e38ff */
[----:B------:R-:W-:-:S04]  /*10120*/  LOP3.LUT R20, R21, 0x70, R20, 0xf8, !PT ;  /* 0x0000007015147812 */ /* 0x000fc800078ef814 */
[----:B------:R-:W-:-:S03]  /*10130*/  LOP3.LUT R0, R20, R7, RZ, 0xfc, !PT ;  /* 0x0000000714007212 */ /* 0x000fc600078efcff */
[----:B------:R-:W1:Y:S01]  /*10140*/  @P1 LDC R9, c[0x0][0x434] ;  /* 0x00010d00ff091b82 */ /* 0x000e620000000800 */
[----:B------:R-:W-:-:S07]  /*10150*/  ISETP.GE.AND P0, PT, R0, R17, PT ;  /* 0x000000110000720c */ /* 0x000fce0003f06270 */
[----:B------:R-:W2:Y:S01]  /*10160*/  @P1 LDC R5, c[0x0][0x438] ;  /* 0x00010e00ff051b82 */ /* 0x000ea20000000800 */
[----:B------:R-:W-:-:S07]  /*10170*/  IMAD.IADD R0, R0, 0x1, R23 ;  /* 0x0000000100007824 */ /* 0x000fce00078e0217 */
[----:B---3--:R-:W3:Y:S01]  /*10180*/  @!P0 LDC.64 R2, c[0x0][0x428] ;  /* 0x00010a00ff028b82 */ /* 0x008ee20000000a00 */
[----:B------:R-:W-:Y:S02]  /*10190*/  IMAD.MOV.U32 R4, RZ, RZ, R0 ;  /* 0x000000ffff047224 */ /* 0x000fe400078e0000 */
[----:B-1----:R-:W-:-:S05]  /*101a0*/  @P1 IMAD.HI.U32 R6, R0, R9, RZ ;  /* 0x0000000900061227 */ /* 0x002fca00078e00ff */
[----:B--2---:R-:W-:-:S05]  /*101b0*/  @P1 SHF.R.U32.HI R4, RZ, R5, R6 ;  /* 0x00000005ff041219 */ /* 0x004fca0000011606 */
[----:B------:R-:W-:-:S04]  /*101c0*/  IMAD.MOV R5, RZ, RZ, -R4 ;  /* 0x000000ffff057224 */ /* 0x000fc800078e0a04 */
[----:B------:R-:W-:Y:S01]  /*101d0*/  IMAD R0, R8, R5, R0 ;  /* 0x0000000508007224 */ /* 0x000fe200078e0200 */
[----:B------:R-:W-:Y:S01]  /*101e0*/  @!P0 SHF.R.S32.HI R5, RZ, 0x1f, R4 ;  /* 0x0000001fff058819 */ /* 0x000fe20000011404 */
[----:B------:R-:W1:Y:S01]  /*101f0*/  LDC R8, c[0x0][0x2f4] ;  /* 0x0000bd00ff087b82 */ /* 0x000e620000000800 */
[----:B------:R-:W-:-:S04]  /*10200*/  LOP3.LUT R30, R30, 0xfffffff7, RZ, 0xc0, !PT ;  /* 0xfffffff71e1e7812 */ /* 0x000fc800078ec0ff */
[----:B------:R-:W-:Y:S02]  /*10210*/  @P1 LOP3.LUT R30, R30, 0x8, RZ, 0xfc, !PT ;  /* 0x000000081e1e1812 */ /* 0x000fe400078efcff */
[----:B------:R-:W-:Y:S02]  /*10220*/  LOP3.LUT R20, R32, 0x80, RZ, 0xfc, !PT ;  /* 0x0000008020147812 */ /* 0x000fe400078efcff */
[----:B------:R-:W-:Y:S01]  /*10230*/  LOP3.LUT R30, R30, 0xfffffffd, RZ, 0xc0, !PT ;  /* 0xfffffffd1e1e7812 */ /* 0x000fe200078ec0ff */
[----:B------:R-:W-:-:S05]  /*10240*/  IMAD.U32 R9, RZ, RZ, UR44 ;  /* 0x0000002cff097e24 */ /* 0x000fca000f8e00ff */
[----:B------:R-:W-:Y:S01]  /*10250*/  ISETP.NE.AND P2, PT, R9, 0x3, PT ;  /* 0x000000030900780c */ /* 0x000fe20003f45270 */
[----:B------:R-:W-:Y:S01]  /*10260*/  UMOV UR4, 0xffffffff ;  /* 0xffffffff00047882 */ /* 0x000fe20000000000 */
[----:B----4-:R-:W-:-:S05]  /*10270*/  SHF.R.S32.HI R6, RZ, 0x1f, R34 ;  /* 0x0000001fff067819 */ /* 0x010fca0000011422 */
[----:B------:R2:W-:Y:S01]  /*10280*/  STL [R1+0x10], R6 ;  /* 0x0000100601007387 */ /* 0x0005e20000100800 */
[----:B---3--:R-:W-:-:S04]  /*10290*/  @!P0 IMAD.WIDE.U32 R4, R34, R2, R4 ;  /* 0x0000000222048225 */ /* 0x008fc800078e0004 */
[----:B--2---:R-:W-:-:S04]  /*102a0*/  @!P0 IMAD R6, R6, R2, RZ ;  /* 0x0000000206068224 */ /* 0x004fc800078e02ff */
[----:B------:R-:W-:Y:S02]  /*102b0*/  @!P0 IMAD R6, R34, R3, R6 ;  /* 0x0000000322068224 */ /* 0x000fe400078e0206 */
[----:B------:R-:W2:Y:S02]  /*102c0*/  @!P0 LDC.64 R2, c[0x0][0x418] ;  /* 0x00010600ff028b82 */ /* 0x000ea40000000a00 */
[----:B------:R-:W-:Y:S01]  /*102d0*/  @!P0 IMAD.IADD R6, R5, 0x1, R6 ;  /* 0x0000000105068824 */ /* 0x000fe200078e0206 */
[----:B--2---:R-:W-:-:S04]  /*102e0*/  @!P0 LEA R2, P1, R4, R2, 0x2 ;  /* 0x0000000204028211 */ /* 0x004fc800078210ff */
[----:B------:R-:W-:Y:S02]  /*102f0*/  @!P0 LEA.HI.X R3, R4, R3, R6, 0x2, P1 ;  /* 0x0000000304038211 */ /* 0x000fe400008f1406 */
[----:B-1----:R-:W-:Y:S01]  /*10300*/  ISETP.GE.AND P1, PT, R32, R8, PT ;  /* 0x000000082000720c */ /* 0x002fe20003f26270 */
[----:B------:R-:W-:-:S06]  /*10310*/  IMAD.MOV.U32 R4, RZ, RZ, RZ ;  /* 0x000000ffff047224 */ /* 0x000fcc00078e00ff */
[----:B------:R1:W5:Y:S01]  /*10320*/  @!P0 LDG.E R4, desc[UR52][R2.64] ;  /* 0x0000003402048981 */ /* 0x000362000c1e1900 */
[----:B------:R-:W-:-:S05]  /*10330*/  ISETP.GE.AND P0, PT, R20, R8, PT ;  /* 0x000000081400720c */ /* 0x000fca0003f06270 */
[----:B------:R-:W-:-:S04]  /*10340*/  @P1 LOP3.LUT R30, R30, 0x2, RZ, 0xfc, !PT ;  /* 0x000000021e1e1812 */ /* 0x000fc800078efcff */
[----:B------:R-:W-:-:S04]  /*10350*/  LOP3.LUT R30, R30, 0xfffffffb, RZ, 0xc0, !PT ;  /* 0xfffffffb1e1e7812 */ /* 0x000fc800078ec0ff */
[----:B------:R-:W-:-:S04]  /*10360*/  LOP3.LUT R30, R30, 0xfffffffe, RZ, 0xc0, !PT ;  /* 0xfffffffe1e1e7812 */ /* 0x000fc800078ec0ff */
[----:B------:R-:W-:-:S04]  /*10370*/  @P0 LOP3.LUT R30, R30, 0x1, RZ, 0xfc, !PT ;  /* 0x000000011e1e0812 */ /* 0x000fc800078efcff */
[----:B------:R-:W-:Y:S01]  /*10380*/  @P2 LOP3.LUT R30, R30, 0x4, RZ, 0xfc, !PT ;  /* 0x000000041e1e2812 */ /* 0x000fe200078efcff */
[----:B-1----:R-:W-:Y:S06]  /*10390*/  BRA.DIV UR4, `(.L_x_283) ;  /* 0x0000005204587947 */ /* 0x002fec000b800000 */
.L_x_361:
[----:B------:R-:W-:Y:S01]  /*103a0*/  LOP3.LUT R28, R22, 0xffff, RZ, 0xc0, !PT ;  /* 0x0000ffff161c7812 */ /* 0x000fe200078ec0ff */
[----:B------:R-:W-:Y:S06]  /*103b0*/  @!P2 BRA `(.L_x_284) ;  /* 0x000000000004a947 */ /* 0x000fec0003800000 */
[----:B------:R-:W-:Y:S01]  /*103c0*/  BPT.TRAP 0x1 ;  /* 0x000000040000795c */ /* 0x000fe20000300000 */
.L_x_284:
[----:B------:R-:W-:Y:S01]  /*103d0*/  IMAD R6, R29, 0x8, R16 ;  /* 0x000000081d067824 */ /* 0x000fe200078e0210 */
[----:B------:R-:W-:Y:S01]  /*103e0*/  SHF.L.U32 R20, R33, 0x1f, RZ ;  /* 0x0000001f21147819 */ /* 0x000fe200000006ff */
[----:B------:R-:W1:Y:S01]  /*103f0*/  S2R R2, SR_TID.X ;  /* 0x0000000000027919 */ /* 0x000e620000002100 */
[----:B------:R-:W-:Y:S01]  /*10400*/  BSSY B0, `(.L_x_285) ;  /* 0x0000007000007945 */ /* 0x000fe20003800000 */
[----:B------:R-:W-:Y:S01]  /*10410*/  SHF.R.S32.HI R9, RZ, 0x1f, R0 ;  /* 0x0000001fff097819 */ /* 0x000fe20000011400 */
[----:B------:R-:W2:Y:S01]  /*10420*/  SYNCS.PHASECHK.TRANS64.TRYWAIT P0, [R6+URZ+0x38880], R20 ;  /* 0x03888014060075a7 */ /* 0x000ea2000800017f */
[----:B-1----:R-:W-:-:S04]  /*10430*/  LOP3.LUT R2, R2, 0x7f, RZ, 0xc0, !PT ;  /* 0x0000007f02027812 */ /* 0x002fc800078ec0ff */
[----:B------:R-:W-:-:S04]  /*10440*/  SHF.R.U32.HI R2, RZ, 0x3, R2 ;  /* 0x00000003ff027819 */ /* 0x000fc80000011602 */
[----:B------:R-:W-:Y:S01]  /*10450*/  IADD3 R17, -R2, R17, -R7 ;  /* 0x0000001102117210 */ /* 0x000fe20007ffe907 */
[----:B--2---:R-:W-:Y:S06]  /*10460*/  @!P0 BRA `(.L_x_286) ;  /* 0x0000005000508947 */ /* 0x004fec0003800000 */
.L_x_362:
[----:B------:R-:W-:Y:S05]  /*10470*/  BSYNC B0 ;  /* 0x0000000000007941 */ /* 0x000fea0003800000 */
.L_x_285:
[----:B------:R-:W2:Y:S01]  /*10480*/  LDL R11, [R1+0x18] ;  /* 0x00001800010b7983 */ /* 0x000ea20000100800 */
[----:B------:R-:W-:Y:S01]  /*10490*/  ULDC.64 UR4, c[0x0][0x328] ;  /* 0x0000ca0000047ab9 */ /* 0x000fe20000000a00 */
[----:B-----5:R-:W-:Y:S01]  /*104a0*/  SHF.R.S32.HI R10, RZ, 0x1f, R4 ;  /* 0x0000001fff0a7819 */ /* 0x020fe20000011404 */
[----:B------:R-:W-:Y:S01]  /*104b0*/  IMAD R5, R9, UR4, RZ ;  /* 0x0000000409057c24 */ /* 0x000fe2000f8e02ff */
[----:B------:R-:W-:Y:S01]  /*104c0*/  ISETP.GE.AND P1, PT, R17, 0x1, PT ;  /* 0x000000011100780c */ /* 0x000fe20003f26270 */
[----:B------:R-:W-:Y:S01]  /*104d0*/  IMAD.WIDE.U32 R2, R0, UR4, RZ ;  /* 0x0000000400027c25 */ /* 0x000fe2000f8e00ff */
[----:B------:R-:W-:Y:S01]  /*104e0*/  ULDC.64 UR6, c[0x0][0x318] ;  /* 0x0000c60000067ab9 */ /* 0x000fe20000000a00 */
[----:B------:R-:W-:Y:S02]  /*104f0*/  LOP3.LUT R30, R30, 0xffffff7f, RZ, 0xc0, !PT ;  /* 0xffffff7f1e1e7812 */ /* 0x000fe400078ec0ff */
[----:B------:R-:W-:Y:S01]  /*10500*/  IMAD R5, R0, UR5, R5 ;  /* 0x0000000500057c24 */ /* 0x000fe2000f8e0205 */
[----:B------:R-:W-:-:S03]  /*10510*/  ULDC.64 UR4, c[0x0][0x338] ;  /* 0x0000ce0000047ab9 */ /* 0x000fc60000000a00 */
[----:B------:R-:W-:Y:S02]  /*10520*/  IMAD.IADD R3, R3, 0x1, R5 ;  /* 0x0000000103037824 */ /* 0x000fe400078e0205 */
[----:B------:R-:W-:Y:S02]  /*10530*/  IMAD R5, R10, UR4, RZ ;  /* 0x000000040a057c24 */ /* 0x000fe4000f8e02ff */
[----:B------:R-:W-:Y:S01]  /*10540*/  IMAD.WIDE.U32 R2, R4, UR4, R2 ;  /* 0x0000000404027c25 */ /* 0x000fe2000f8e0002 */
[----:B------:R-:W-:-:S03]  /*10550*/  @P1 LOP3.LUT R30, R30, 0x80, RZ, 0xfc, !PT ;  /* 0x000000801e1e1812 */ /* 0x000fc600078efcff */
[----:B------:R-:W-:Y:S01]  /*10560*/  IMAD R5, R4, UR5, R5 ;  /* 0x0000000504057c24 */ /* 0x000fe2000f8e0205 */
[----:B------:R-:W-:-:S03]  /*10570*/  ULDC.64 UR4, c[0x0][0x330] ;  /* 0x0000cc0000047ab9 */ /* 0x000fc60000000a00 */
[----:B------:R-:W-:Y:S02]  /*10580*/  IMAD.IADD R3, R3, 0x1, R5 ;  /* 0x0000000103037824 */ /* 0x000fe400078e0205 */
[----:B------:R-:W-:Y:S01]  /*10590*/  IMAD.WIDE.U32 R2, R28, UR4, R2 ;  /* 0x000000041c027c25 */ /* 0x000fe2000f8e0002 */
[----:B------:R-:W-:-:S03]  /*105a0*/  UMOV UR4, 0xffffffff ;  /* 0xffffffff00047882 */ /* 0x000fc60000000000 */
[----:B------:R-:W-:Y:S01]  /*105b0*/  IMAD R8, R28, UR5, R3 ;  /* 0x000000051c087c24 */ /* 0x000fe2000f8e0203 */
[----:B------:R-:W-:-:S04]  /*105c0*/  IADD3 R7, P0, R2, UR6, RZ ;  /* 0x0000000602077c10 */ /* 0x000fc8000ff1e0ff */
[----:B------:R-:W-:Y:S01]  /*105d0*/  IADD3.X R8, R8, UR7, RZ, P0, !PT ;  /* 0x0000000708087c10 */ /* 0x000fe200087fe4ff */
[----:B--2---:R-:W-:Y:S01]  /*105e0*/  IMAD R5, R29, 0x8000, R11 ;  /* 0x000080001d057824 */ /* 0x004fe200078e020b */
[----:B------:R-:W-:Y:S07]  /*105f0*/  BRA.DIV UR4, `(.L_x_287) ;  /* 0x0000005204007947 */ /* 0x000fee000b800000 */
[----:B------:R-:W2:Y:S01]  /*10600*/  LDC R12, c[0x0][0x2f4] ;  /* 0x0000bd00ff0c7b82 */ /* 0x000ea20000000800 */
[----:B------:R-:W3:Y:S01]  /*10610*/  SHFL.IDX PT, R2, R7, RZ, 0x181f ;  /* 0x00181fff07027589 */ /* 0x000ee200000e0000 */
[----:B------:R-:W-:Y:S01]  /*10620*/  LOP3.LUT R11, R32, 0x80, RZ, 0xfc, !PT ;  /* 0x00000080200b7812 */ /* 0x000fe200078efcff */
[----:B------:R-:W-:Y:S01]  /*10630*/  IMAD.IADD R5, R16, 0x1, R5 ;  /* 0x0000000110057824 */ /* 0x000fe200078e0205 */
[C---:B------:R-:W-:Y:S01]  /*10640*/  ISETP.GE.AND P3, PT, R17.reuse, 0x11, PT ;  /* 0x000000111100780c */ /* 0x040fe20003f66270 */
[----:B------:R-:W4:Y:S01]  /*10650*/  SHFL.IDX PT, R3, R8, RZ, 0x181f ;  /* 0x00181fff08037589 */ /* 0x000f2200000e0000 */
[----:B------:R-:W-:Y:S02]  /*10660*/  LOP3.LUT R30, R30, 0xffffffdf, RZ, 0xc0, !PT ;  /* 0xffffffdf1e1e7812 */ /* 0x000fe400078ec0ff */
[C---:B------:R-:W-:Y:S02]  /*10670*/  ISETP.GE.AND P6, PT, R17.reuse, 0x71, PT ;  /* 0x000000711100780c */ /* 0x040fe40003fc6270 */
[----:B------:R-:W-:-:S02]  /*10680*/  ISETP.GE.AND P5, PT, R17, 0x31, PT ;  /* 0x000000311100780c */ /* 0x000fc40003fa6270 */
[----:B------:R-:W-:-:S05]  /*10690*/  ISETP.GE.AND P4, PT, R17, 0x41, PT ;  /* 0x000000411100780c */ /* 0x000fca0003f86270 */
[----:B------:R-:W-:Y:S02]  /*106a0*/  @P3 LOP3.LUT R30, R30, 0x20, RZ, 0xfc, !PT ;  /* 0x000000201e1e3812 */ /* 0x000fe400078efcff */
[C---:B------:R-:W-:Y:S02]  /*106b0*/  ISETP.GE.AND P3, PT, R17.reuse, 0x51, PT ;  /* 0x000000511100780c */ /* 0x040fe40003f66270 */
[----:B------:R-:W-:Y:S02]  /*106c0*/  LOP3.LUT R30, R30, 0xffffffef, RZ, 0xc0, !PT ;  /* 0xffffffef1e1e7812 */ /* 0x000fe400078ec0ff */
[C---:B--2---:R-:W-:Y:S02]  /*106d0*/  ISETP.GE.AND P1, PT, R32.reuse, R12, PT ;  /* 0x0000000c2000720c */ /* 0x044fe40003f26270 */
[----:B---3--:R-:W-:Y:S02]  /*106e0*/  IADD3 R2, P0, R32, R2, RZ ;  /* 0x0000000220027210 */ /* 0x008fe40007f1e0ff */
[----:B------:R-:W-:-:S03]  /*106f0*/  ISETP.LT.OR P2, PT, R17, 0x1, P1 ;  /* 0x000000011100780c */ /* 0x000fc60000f41670 */
[----:B----4-:R-:W-:Y:S01]  /*10700*/  IMAD.X R3, RZ, RZ, R3, P0 ;  /* 0x000000ffff037224 */ /* 0x010fe200000e0603 */
[----:B------:R-:W-:-:S09]  /*10710*/  ISETP.GE.AND P0, PT, R11, R12, PT ;  /* 0x0000000c0b00720c */ /* 0x000fd20003f06270 */
[----:B------:R-:W-:Y:S01]  /*10720*/  @!PT LDS RZ, [RZ] ;  /* 0x00000000fffff984 */ /* 0x000fe20000000800 */
[----:B------:R-:W-:Y:S01]  /*10730*/  LDGSTS.E.BYPASS.LTC128B.128 [R5+0x10400], desc[UR52][R2.64], !P2 ;  /* 0x1040000002057fae */ /* 0x000fe2000d101d74 */
[----:B------:R-:W-:-:S13]  /*10740*/  ISETP.LT.OR P2, PT, R17, 0x1, P0 ;  /* 0x000000011100780c */ /* 0x000fda0000741670 */
[----:B------:R2:W-:Y:S04]  /*10750*/  LDGSTS.E.BYPASS.LTC128B.128 [R5+0x14400], desc[UR52][R2.64+0x80], !P2 ;  /* 0x1440008002057fae */ /* 0x0005e8000d101d74 */
[----:B--2---:R-:W2:Y:S04]  /*10760*/  SHFL.IDX PT, R2, R7, 0x1, 0x181f ;  /* 0x00381f0007027f89 */ /* 0x004ea800000e0000 */
[----:B------:R-:W3:Y:S01]  /*10770*/  SHFL.IDX PT, R3, R8, 0x1, 0x181f ;  /* 0x00381f0008037f89 */ /* 0x000ee200000e0000 */
[----:B--2---:R-:W-:-:S05]  /*10780*/  IADD3 R2, P2, R32, R2, RZ ;  /* 0x0000000220027210 */ /* 0x004fca0007f5e0ff */
[----:B---3--:R-:W-:Y:S01]  /*10790*/  IMAD.X R3, RZ, RZ, R3, P2 ;  /* 0x000000ffff037224 */ /* 0x008fe200010e0603 */
[----:B------:R-:W-:-:S13]  /*107a0*/  ISETP.LT.OR P2, PT, R17, 0x11, P1 ;  /* 0x000000111100780c */ /* 0x000fda0000f41670 */
        /* <DEDUP_REMOVED lines=36> */
[----:B------:R-:W3:Y:S04]  /*109f0*/  SHFL.IDX PT, R3, R8, 0x6, 0x181f ;  /* 0x00d81f0008037f89 */ /* 0x000ee800000e0000 */
[----:B------:R-:W4:Y:S01]  /*10a00*/  SHFL.IDX PT, R8, R8, 0x7, 0x181f ;  /* 0x00f81f0008087f89 */ /* 0x000f2200000e0000 */
[----:B--2---:R-:W-:-:S05]  /*10a10*/  IADD3 R2, P2, R32, R2, RZ ;  /* 0x0000000220027210 */ /* 0x004fca0007f5e0ff */
[----:B---3--:R-:W-:Y:S01]  /*10a20*/  IMAD.X R3, RZ, RZ, R3, P2 ;  /* 0x000000ffff037224 */ /* 0x008fe200010e0603 */
[----:B------:R-:W-:-:S13]  /*10a30*/  ISETP.LT.OR P2, PT, R17, 0x61, P1 ;  /* 0x000000611100780c */ /* 0x000fda0000f41670 */
[----:B------:R-:W-:Y:S01]  /*10a40*/  LDGSTS.E.BYPASS.LTC128B.128 [R5+0x13400], desc[UR52][R2.64], !P2 ;  /* 0x1340000002057fae */ /* 0x000fe2000d101d74 */
[----:B------:R-:W-:-:S13]  /*10a50*/  ISETP.LT.OR P2, PT, R17, 0x61, P0 ;  /* 0x000000611100780c */ /* 0x000fda0000741670 */
[----:B------:R2:W-:Y:S01]  /*10a60*/  LDGSTS.E.BYPASS.LTC128B.128 [R5+0x17400], desc[UR52][R2.64+0x80], !P2 ;  /* 0x1740008002057fae */ /* 0x0005e2000d101d74 */
[----:B------:R-:W-:-:S03]  /*10a70*/  ISETP.GE.AND P2, PT, R17, 0x21, PT ;  /* 0x000000211100780c */ /* 0x000fc60003f46270 */
[----:B--2---:R2:W3:Y:S10]  /*10a80*/  SHFL.IDX PT, R2, R7, 0x7, 0x181f ;  /* 0x00f81f0007027f89 */ /* 0x0044f400000e0000 */
[----:B------:R-:W-:-:S02]  /*10a90*/  @P2 LOP3.LUT R30, R30, 0x10, RZ, 0xfc, !PT ;  /* 0x000000101e1e2812 */ /* 0x000fc400078efcff */
[----:B------:R-:W-:Y:S02]  /*10aa0*/  ISETP.GE.AND P2, PT, R17, 0x61, PT ;  /* 0x000000611100780c */ /* 0x000fe40003f46270 */
[----:B------:R-:W-:-:S04]  /*10ab0*/  LOP3.LUT R30, R30, 0xffffffbf, RZ, 0xc0, !PT ;  /* 0xffffffbf1e1e7812 */ /* 0x000fc800078ec0ff */
[----:B--2-4-:R-:W-:-:S07]  /*10ac0*/  @P6 LOP3.LUT R30, R30, 0x40, RZ, 0xfc, !PT ;  /* 0x000000401e1e6812 */ /* 0x014fce00078efcff */
.L_x_380:
[C---:B------:R-:W-:Y:S02]  /*10ad0*/  ISETP.LT.OR P1, PT, R17.reuse, 0x71, P1 ;  /* 0x000000711100780c */ /* 0x040fe40000f21670 */
[----:B------:R-:W-:Y:S02]  /*10ae0*/  ISETP.LT.OR P0, PT, R17, 0x71, P0 ;  /* 0x000000711100780c */ /* 0x000fe40000701670 */
[----:B---3--:R-:W-:-:S05]  /*10af0*/  IADD3 R2, P6, R32, R2, RZ ;  /* 0x0000000220027210 */ /* 0x008fca0007fde0ff */
[----:B------:R-:W-:-:S05]  /*10b00*/  IMAD.X R3, RZ, RZ, R8, P6 ;  /* 0x000000ffff037224 */ /* 0x000fca00030e0608 */
[----:B------:R-:W-:Y:S01]  /*10b10*/  @!PT LDS RZ, [RZ] ;  /* 0x00000000fffff984 */ /* 0x000fe20000000800 */
[----:B------:R-:W-:Y:S01]  /*10b20*/  @!PT LDS RZ, [RZ] ;  /* 0x00000000fffff984 */ /* 0x000fe20000000800 */
[----:B------:R-:W-:Y:S01]  /*10b30*/  @!PT LDS RZ, [RZ] ;  /* 0x00000000fffff984 */ /* 0x000fe20000000800 */
[----:B------:R2:W-:Y:S04]  /*10b40*/  LDGSTS.E.BYPASS.LTC128B.128 [R5+0x13c00], desc[UR52][R2.64], !P1 ;  /* 0x13c0000002057fae */ /* 0x0005e8000c901d74 */
[----:B------:R2:W-:Y:S01]  /*10b50*/  LDGSTS.E.BYPASS.LTC128B.128 [R5+0x17c00], desc[UR52][R2.64+0x80], !P0 ;  /* 0x17c0008002057fae */ /* 0x0005e2000c101d74 */
[----:B------:R-:W-:Y:S01]  /*10b60*/  PLOP3.LUT P0, PT, PT, PT, PT, 0x80, 0x0 ;  /* 0x000000000000781c */ /* 0x000fe20003f0f070 */
[----:B------:R-:W-:-:S12]  /*10b70*/  NOP ;  /* 0x0000000000007918 */ /* 0x000fd80000000000 */
.L_x_288:
[----:B------:R-:W-:Y:S02]  /*10b80*/  PLOP3.LUT P1, PT, P1, P0, PT, 0xa2, 0x0 ;  /* 0x000000000000781c */ /* 0x000fe40000f21472 */
[----:B------:R-:W-:-:S08]  /*10b90*/  @P0 R2UR P1, UR4, R6 ;  /* 0x00000000060402ca */ /* 0x000fd00000020000 */
[----:B------:R-:W-:-:S05]  /*10ba0*/  @P0 PLOP3.LUT P0, PT, P1, PT, PT, 0x80, 0x0 ;  /* 0x000000000000081c */ /* 0x000fca0000f0f070 */
[----:B------:R-:W-:Y:S01]  /*10bb0*/  @!P1 SYNCS.ARRIVE.TRANS64.RED.A0T1 RZ, [UR4+0x38870], RZ ;  /* 0x038870ffffff99a7 */ /* 0x000fe20008200404 */
[----:B------:R-:W-:Y:S07]  /*10bc0*/  @!P1 ARRIVES.LDGSTSBAR.64.TRANSCNT [UR4+0x38870] ;  /* 0x03887000ff0099b0 */ /* 0x000fee0008000a84 */
[----:B------:R-:W-:Y:S05]  /*10bd0*/  @P0 BRA.U.ANY `(.L_x_288) ;  /* 0xfffffffd00e80947 */ /* 0x000fea000393ffff */
[----:B------:R-:W-:Y:S01]  /*10be0*/  NOP ;  /* 0x0000000000007918 */ /* 0x000fe20000000000 */
[----:B--2---:R-:W-:-:S05]  /*10bf0*/  IMAD.U32 R2, RZ, RZ, UR44 ;  /* 0x0000002cff027e24 */ /* 0x004fca000f8e00ff */
[----:B------:R-:W-:-:S13]  /*10c00*/  ISETP.NE.AND P6, PT, R2, 0x3, PT ;  /* 0x000000030200780c */ /* 0x000fda0003fc5270 */
[----:B------:R-:W-:Y:S05]  /*10c10*/  @!P6 BRA `(.L_x_289) ;  /* 0x000000000004e947 */ /* 0x000fea0003800000 */
[----:B------:R-:W-:Y:S01]  /*10c20*/  BPT.TRAP 0x1 ;  /* 0x000000040000795c */ /* 0x000fe20000300000 */
.L_x_289:
[----:B------:R2:W-:Y:S01]  /*10c30*/  SYNCS.ARRIVE.TRANS64.A1T0 RZ, [R6+URZ+0x38870], RZ ;  /* 0x038870ff06ff79a7 */ /* 0x0005e2000810003f */
[----:B------:R-:W-:Y:S05]  /*10c40*/  @!P6 BRA `(.L_x_290) ;  /* 0x000000000004e947 */ /* 0x000fea0003800000 */
[----:B------:R-:W-:Y:S01]  /*10c50*/  BPT.TRAP 0x1 ;  /* 0x000000040000795c */ /* 0x000fe20000300000 */
.L_x_290:
[----:B------:R-:W3:Y:S01]  /*10c60*/  SYNCS.PHASECHK.TRANS64.TRYWAIT P0, [R6+URZ+0x38840], R20 ;  /* 0x03884014060075a7 */ /* 0x000ee2000800017f */
[----:B------:R-:W-:Y:S04]  /*10c70*/  BSSY B0, `(.L_x_291) ;  /* 0x0000002000007945 */ /* 0x000fe80003800000 */
[----:B---3--:R-:W-:Y:S05]  /*10c80*/  @!P0 BRA `(.L_x_292) ;  /* 0x00000054002c8947 */ /* 0x008fea0003800000 */
.L_x_381:
[----:B------:R-:W-:Y:S05]  /*10c90*/  BSYNC B0 ;  /* 0x0000000000007941 */ /* 0x000fea0003800000 */
.L_x_291:
[----:B------:R-:W-:Y:S01]  /*10ca0*/  ULDC.64 UR4, c[0x0][0x300] ;  /* 0x0000c00000047ab9 */ /* 0x000fe20000000a00 */
[----:B------:R-:W4:Y:S01]  /*10cb0*/  LDC R17, c[0x0][0x2f4] ;  /* 0x0000bd00ff117b82 */ /* 0x000f220000000800 */
[----:B------:R-:W-:Y:S01]  /*10cc0*/  IMAD R7, R9, UR4, RZ ;  /* 0x0000000409077c24 */ /* 0x000fe2000f8e02ff */
[----:B------:R-:W-:Y:S01]  /*10cd0*/  ULDC.64 UR6, c[0x0][0x2e8] ;  /* 0x0000ba0000067ab9 */ /* 0x000fe20000000a00 */
[----:B------:R-:W-:Y:S01]  /*10ce0*/  IMAD.WIDE.U32 R2, R0, UR4, RZ ;  /* 0x0000000400027c25 */ /* 0x000fe2000f8e00ff */
[----:B------:R-:W-:-:S03]  /*10cf0*/  LOP3.LUT R8, R32, 0x80, RZ, 0xfc, !PT ;  /* 0x0000008020087812 */ /* 0x000fc600078efcff */
        /* <DEDUP_REMOVED lines=8> */
[----:B------:R-:W-:Y:S01]  /*10d80*/  IMAD.WIDE.U32 R2, R28, UR4, R2 ;  /* 0x000000041c027c25 */ /* 0x000fe2000f8e0002 */
[----:B------:R-:W-:Y:S01]  /*10d90*/  UMOV UR4, 0xffffffff ;  /* 0xffffffff00047882 */ /* 0x000fe20000000000 */
[----:B----4-:R-:W-:Y:S02]  /*10da0*/  ISETP.GE.AND P1, PT, R8, R17, PT ;  /* 0x000000110800720c */ /* 0x010fe40003f26270 */
[----:B------:R-:W-:Y:S01]  /*10db0*/  IMAD R0, R28, UR5, R3 ;  /* 0x000000051c007c24 */ /* 0x000fe2000f8e0203 */
[----:B------:R-:W-:-:S04]  /*10dc0*/  IADD3 R4, P0, R2, UR6, RZ ;  /* 0x0000000602047c10 */ /* 0x000fc8000ff1e0ff */
[----:B------:R-:W-:Y:S01]  /*10dd0*/  IADD3.X R0, R0, UR7, RZ, P0, !PT ;  /* 0x0000000700007c10 */ /* 0x000fe200087fe4ff */
[----:B------:R-:W-:Y:S08]  /*10de0*/  BRA.DIV UR4, `(.L_x_293) ;  /* 0x0000005204e87947 */ /* 0x000ff0000b800000 */
[----:B------:R-:W4:Y:S01]  /*10df0*/  SHFL.IDX PT, R14, R4, RZ, 0x181f ;  /* 0x00181fff040e7589 */ /* 0x000f2200000e0000 */
[----:B------:R-:W-:Y:S02]  /*10e00*/  LOP3.LUT R30, R30, 0xfffff7ff, RZ, 0xc0, !PT ;  /* 0xfffff7ff1e1e7812 */ /* 0x000fe400078ec0ff */
[----:B------:R-:W-:Y:S01]  /*10e10*/  ISETP.GE.AND P6, PT, R32, R17, PT ;  /* 0x000000112000720c */ /* 0x000fe20003fc6270 */
[----:B------:R-:W5:Y:S01]  /*10e20*/  SHFL.IDX PT, R2, R0, RZ, 0x181f ;  /* 0x00181fff00027589 */ /* 0x000f6200000e0000 */
[----:B------:R-:W-:-:S04]  /*10e30*/  @P4 LOP3.LUT R30, R30, 0x800, RZ, 0xfc, !PT ;  /* 0x000008001e1e4812 */ /* 0x000fc800078efcff */
[C---:B------:R-:W-:Y:S02]  /*10e40*/  LOP3.LUT P4, RZ, R30.reuse, 0x80, RZ, 0xc0, !PT ;  /* 0x000000801eff7812 */ /* 0x040fe4000788c0ff */
[----:B------:R-:W-:-:S04]  /*10e50*/  LOP3.LUT R30, R30, 0xfffffbff, RZ, 0xc0, !PT ;  /* 0xfffffbff1e1e7812 */ /* 0x000fc800078ec0ff */
[----:B------:R-:W-:-:S04]  /*10e60*/  @P3 LOP3.LUT R30, R30, 0x400, RZ, 0xfc, !PT ;  /* 0x000004001e1e3812 */ /* 0x000fc800078efcff */
[C---:B------:R-:W-:Y:S02]  /*10e70*/  LOP3.LUT P3, RZ, R30.reuse, 0x20, RZ, 0xc0, !PT ;  /* 0x000000201eff7812 */ /* 0x040fe4000786c0ff */
[----:B------:R-:W-:Y:S02]  /*10e80*/  LOP3.LUT R30, R30, 0xfffffdff, RZ, 0xc0, !PT ;  /* 0xfffffdff1e1e7812 */ /* 0x000fe400078ec0ff */
[----:B----4-:R-:W-:Y:S02]  /*10e90*/  @P4 IADD3 R7, P0, R32, R14, RZ ;  /* 0x0000000e20074210 */ /* 0x010fe40007f1e0ff */
[----:B------:R-:W4:Y:S01]  /*10ea0*/  SHFL.IDX PT, R14, R4, 0x1, 0x181f ;  /* 0x00381f00040e7f89 */ /* 0x000f2200000e0000 */
[----:B------:R-:W-:Y:S02]  /*10eb0*/  @P2 LOP3.LUT R30, R30, 0x200, RZ, 0xfc, !PT ;  /* 0x000002001e1e2812 */ /* 0x000fe400078efcff */
[----:B-----5:R-:W-:Y:S02]  /*10ec0*/  @P4 IMAD.X R3, RZ, RZ, R2, P0 ;  /* 0x000000ffff034224 */ /* 0x020fe400000e0602 */
[----:B------:R-:W-:Y:S01]  /*10ed0*/  @P4 IMAD.MOV.U32 R2, RZ, RZ, R7 ;  /* 0x000000ffff024224 */ /* 0x000fe200078e0007 */
[----:B------:R-:W-:-:S04]  /*10ee0*/  LOP3.LUT P2, RZ, R30, 0x10, RZ, 0xc0, !PT ;  /* 0x000000101eff7812 */ /* 0x000fc8000784c0ff */
[----:B------:R-:W-:Y:S04]  /*10ef0*/  @P4 LDGSTS.E.BYPASS.LTC128B.128 [R5+0x28400], desc[UR52][R2.64], !P6 ;  /* 0x2840000002054fae */ /* 0x000fe8000f101d74 */
[----:B------:R5:W-:Y:S01]  /*10f00*/  @P4 LDGSTS.E.BYPASS.LTC128B.128 [R5+0x2c400], desc[UR52][R2.64+0x80], !P1 ;  /* 0x2c40008002054fae */ /* 0x000be2000c901d74 */
[----:B------:R-:W-:Y:S02]  /*10f10*/  LOP3.LUT P4, RZ, R30, 0x800, RZ, 0xc0, !PT ;  /* 0x000008001eff7812 */ /* 0x000fe4000788c0ff */
[----:B----4-:R-:W-:Y:S01]  /*10f20*/  @P3 IADD3 R7, P0, R32, R14, RZ ;  /* 0x0000000e20073210 */ /* 0x010fe20007f1e0ff */
[----:B-----5:R-:W4:Y:S04]  /*10f30*/  SHFL.IDX PT, R2, R0, 0x1, 0x181f ;  /* 0x00381f0000027f89 */ /* 0x020f2800000e0000 */
[----:B------:R-:W5:Y:S01]  /*10f40*/  SHFL.IDX PT, R14, R4, 0x2, 0x181f ;  /* 0x00581f00040e7f89 */ /* 0x000f6200000e0000 */
[----:B----4-:R-:W-:-:S02]  /*10f50*/  @P3 IMAD.X R8, RZ, RZ, R2, P0 ;  /* 0x000000ffff083224 */ /* 0x010fc400000e0602 */
[----:B------:R-:W-:Y:S02]  /*10f60*/  @P3 IMAD.MOV.U32 R2, RZ, RZ, R7 ;  /* 0x000000ffff023224 */ /* 0x000fe400078e0007 */
[----:B------:R-:W-:Y:S01]  /*10f70*/  @P3 IMAD.MOV.U32 R3, RZ, RZ, R8 ;  /* 0x000000ffff033224 */ /* 0x000fe200078e0008 */
[----:B-----5:R-:W-:Y:S02]  /*10f80*/  @P2 IADD3 R7, P0, R32, R14, RZ ;  /* 0x0000000e20072210 */ /* 0x020fe40007f1e0ff */
[----:B------:R-:W-:Y:S04]  /*10f90*/  SHFL.IDX PT, R14, R4, 0x3, 0x181f ;  /* 0x00781f00040e7f89 */ /* 0x000fe800000e0000 */
[----:B------:R-:W-:Y:S04]  /*10fa0*/  @P3 LDGSTS.E.BYPASS.LTC128B.128 [R5+0x28c00], desc[UR52][R2.64], !P6 ;  /* 0x28c0000002053fae */ /* 0x000fe8000f101d74 */
[----:B------:R4:W-:Y:S01]  /*10fb0*/  @P3 LDGSTS.E.BYPASS.LTC128B.128 [R5+0x2cc00], desc[UR52][R2.64+0x80], !P1 ;  /* 0x2cc0008002053fae */ /* 0x0009e2000c901d74 */
[----:B------:R-:W-:-:S03]  /*10fc0*/  LOP3.LUT P3, RZ, R30, 0x400, RZ, 0xc0, !PT ;  /* 0x000004001eff7812 */ /* 0x000fc6000786c0ff */
[----:B----4-:R-:W4:Y:S02]  /*10fd0*/  SHFL.IDX PT, R2, R0, 0x2, 0x181f ;  /* 0x00581f0000027f89 */ /* 0x010f2400000e0000 */
[----:B----4-:R-:W-:Y:S02]  /*10fe0*/  @P2 IMAD.X R8, RZ, RZ, R2, P0 ;  /* 0x000000ffff082224 */ /* 0x010fe400000e0602 */
[----:B------:R-:W-:Y:S01]  /*10ff0*/  @P2 IMAD.MOV.U32 R2, RZ, RZ, R7 ;  /* 0x000000ffff022224 */ /* 0x000fe200078e0007 */
[----:B------:R-:W-:Y:S01]  /*11000*/  @P5 IADD3 R7, P0, R32, R14, RZ ;  /* 0x0000000e20075210 */ /* 0x000fe20007f1e0ff */
[----:B------:R-:W-:Y:S01]  /*11010*/  @P2 IMAD.MOV.U32 R3, RZ, RZ, R8 ;  /* 0x000000ffff032224 */ /* 0x000fe200078e0008 */
        /* <DEDUP_REMOVED lines=11> */
[----:B------:R4:W-:Y:S04]  /*110d0*/  @P5 LDGSTS.E.BYPASS.LTC128B.128 [R5+0x2dc00], desc[UR52][R2.64+0x80], !P1 ;  /* 0x2dc0008002055fae */ /* 0x0009e8000c901d74 */
[----:B----4-:R-:W4:Y:S02]  /*110e0*/  SHFL.IDX PT, R2, R0, 0x4, 0x181f ;  /* 0x00981f0000027f89 */ /* 0x010f2400000e0000 */
[----:B----4-:R-:W-:-:S02]  /*110f0*/  @P4 IMAD.X R8, RZ, RZ, R2, P0 ;  /* 0x000000ffff084224 */ /* 0x010fc400000e0602 */
        /* <DEDUP_REMOVED lines=14> */
[----:B----4-:R-:W4:Y:S04]  /*111e0*/  SHFL.IDX PT, R2, R0, 0x6, 0x181f ;  /* 0x00d81f0000027f89 */ /* 0x010f2800000e0000 */
[----:B------:R-:W0:Y:S01]  /*111f0*/  SHFL.IDX PT, R0, R0, 0x7, 0x181f ;  /* 0x00f81f0000007f89 */ /* 0x000e2200000e0000 */
[----:B----4-:R-:W-:-:S02]  /*11200*/  @P2 IMAD.X R8, RZ, RZ, R2, P0 ;  /* 0x000000ffff082224 */ /* 0x010fc400000e0602 */
[----:B------:R-:W-:Y:S02]  /*11210*/  @P2 IMAD.MOV.U32 R2, RZ, RZ, R7 ;  /* 0x000000ffff022224 */ /* 0x000fe400078e0007 */
[----:B------:R-:W-:-:S05]  /*11220*/  @P2 IMAD.MOV.U32 R3, RZ, RZ, R8 ;  /* 0x000000ffff032224 */ /* 0x000fca00078e0008 */
[----:B------:R4:W-:Y:S04]  /*11230*/  @P2 LDGSTS.E.BYPASS.LTC128B.128 [R5+0x2b400], desc[UR52][R2.64], !P6 ;  /* 0x2b40000002052fae */ /* 0x0009e8000f101d74 */
[----:B0-----:R4:W-:Y:S02]  /*11240*/  @P2 LDGSTS.E.BYPASS.LTC128B.128 [R5+0x2f400], desc[UR52][R2.64+0x80], !P1 ;  /* 0x2f40008002052fae */ /* 0x0019e4000c901d74 */
.L_x_399:
[----:B------:R-:W-:Y:S02]  /*11250*/  LOP3.LUT P2, RZ, R30, 0x40, RZ, 0xc0, !PT ;  /* 0x000000401eff7812 */ /* 0x000fe4000784c0ff */
[----:B------:R-:W-:-:S11]  /*11260*/  ISETP.GE.AND P3, PT, R32, R17, PT ;  /* 0x000000112000720c */ /* 0x000fd60003f66270 */
[----:B----4-:R-:W-:-:S05]  /*11270*/  @P2 IADD3 R2, P0, R32, R14, RZ ;  /* 0x0000000e20022210 */ /* 0x010fca0007f1e0ff */
[----:B------:R-:W-:Y:S01]  /*11280*/  @P2 IMAD.X R3, RZ, RZ, R0, P0 ;  /* 0x000000ffff032224 */ /* 0x000fe200000e0600 */
[----:B------:R-:W-:-:S04]  /*11290*/  PLOP3.LUT P0, PT, PT, PT, PT, 0x80, 0x0 ;  /* 0x000000000000781c */ /* 0x000fc80003f0f070 */
[----:B------:R-:W-:Y:S01]  /*112a0*/  @!PT LDS RZ, [RZ] ;  /* 0x00000000fffff984 */ /* 0x000fe20000000800 */
[----:B------:R-:W-:Y:S01]  /*112b0*/  @!PT LDS RZ, [RZ] ;  /* 0x00000000fffff984 */ /* 0x000fe20000000800 */
[----:B------:R-:W-:Y:S01]  /*112c0*/  @!PT LDS RZ, [RZ] ;  /* 0x00000000fffff984 */ /* 0x000fe20000000800 */
[----:B------:R0:W-:Y:S04]  /*112d0*/  @P2 LDGSTS.E.BYPASS.LTC128B.128 [R5+0x2bc00], desc[UR52][R2.64], !P3 ;  /* 0x2bc0000002052fae */ /* 0x0001e8000d901d74 */
[----:B------:R0:W-:Y:S01]  /*112e0*/  @P2 LDGSTS.E.BYPASS.LTC128B.128 [R5+0x2fc00], desc[UR52][R2.64+0x80], !P1 ;  /* 0x2fc0008002052fae */ /* 0x0001e2000c901d74 */
[----:B------:R-:W-:-:S04]  /*112f0*/  NOP ;  /* 0x0000000000007918 */ /* 0x000fc80000000000 */
.L_x_294:
[----:B------:R-:W-:Y:S02]  /*11300*/  PLOP3.LUT P1, PT, P1, P0, PT, 0xa2, 0x0 ;  /* 0x000000000000781c */ /* 0x000fe40000f21472 */
[----:B------:R-:W-:-:S08]  /*11310*/  @P0 R2UR P1, UR4, R6 ;  /* 0x00000000060402ca */ /* 0x000fd00000020000 */
[----:B------:R-:W-:-:S05]  /*11320*/  @P0 PLOP3.LUT P0, PT, P1, PT, PT, 0x80, 0x0 ;  /* 0x000000000000081c */ /* 0x000fca0000f0f070 */
[----:B------:R-:W-:Y:S01]  /*11330*/  @!P1 SYNCS.ARRIVE.TRANS64.RED.A0T1 RZ, [UR4+0x38830], RZ ;  /* 0x038830ffffff99a7 */ /* 0x000fe20008200404 */
[----:B------:R-:W-:Y:S07]  /*11340*/  @!P1 ARRIVES.LDGSTSBAR.64.TRANSCNT [UR4+0x38830] ;  /* 0x03883000ff0099b0 */ /* 0x000fee0008000a84 */
[----:B------:R-:W-:Y:S05]  /*11350*/  @P0 BRA.U.ANY `(.L_x_294) ;  /* 0xfffffffd00e80947 */ /* 0x000fea000393ffff */
[----:B------:R-:W-:Y:S01]  /*11360*/  NOP ;  /* 0x0000000000007918 */ /* 0x000fe20000000000 */
[----:B------:R-:W-:-:S05]  /*11370*/  IMAD.U32 R0, RZ, RZ, UR44 ;  /* 0x0000002cff007e24 */ /* 0x000fca000f8e00ff */
[----:B------:R-:W-:-:S13]  /*11380*/  ISETP.NE.AND P2, PT, R0, 0x3, PT ;  /* 0x000000030000780c */ /* 0x000fda0003f45270 */
[----:B------:R-:W-:Y:S05]  /*11390*/  @!P2 BRA `(.L_x_295) ;  /* 0x000000000004a947 */ /* 0x000fea0003800000 */
[----:B------:R-:W-:Y:S01]  /*113a0*/  BPT.TRAP 0x1 ;  /* 0x000000040000795c */ /* 0x000fe20000300000 */
.L_x_295:
[----:B------:R4:W-:Y:S02]  /*113b0*/  SYNCS.ARRIVE.TRANS64.A1T0 RZ, [R6+URZ+0x38830], RZ ;  /* 0x038830ff06ff79a7 */ /* 0x0009e4000810003f */
[----:B------:R-:W-:Y:S05]  /*113c0*/  WARPSYNC.ALL ;  /* 0x0000000000007948 */ /* 0x000fea0003800000 */
[----:B------:R-:W-:Y:S01]  /*113d0*/  VIADD R0, R16, 0x20400 ;  /* 0x0002040010007836 */ /* 0x000fe20000000000 */
[----:B------:R-:W-:Y:S01]  /*113e0*/  USHF.R.S32.HI UR4, URZ, 0x1f, UR38 ;  /* 0x0000001f3f047899 */ /* 0x000fe20008011426 */
[----:B------:R-:W-:Y:S01]  /*113f0*/  BAR.SYNC.DEFER_BLOCKING 0x8, 0x180 ;  /* 0x0206000000007b1d */ /* 0x000fe20000010000 */
[----:B------:R-:W-:Y:S02]  /*11400*/  UISETP.NE.AND UP0, UPT, UR43, URZ, UPT ;  /* 0x0000003f2b00728c */ /* 0x000fe4000bf05270 */
[----:B------:R-:W-:-:S02]  /*11410*/  LOP3.LUT P0, RZ, R0, 0x3ff, RZ, 0xc0, !PT ;  /* 0x000003ff00ff7812 */ /* 0x000fc4000780c0ff */
[----:B------:R-:W-:Y:S01]  /*11420*/  USEL UR41, UR41, URZ, !UP0 ;  /* 0x0000003f29297287 */ /* 0x000fe2000c000000 */
[----:B------:R-:W-:Y:S01]  /*11430*/  BSSY B6, `(.L_x_296) ;  /* 0x0000018000067945 */ /* 0x000fe20003800000 */
[----:B------:R-:W-:Y:S01]  /*11440*/  ULDC.64 UR6, c[0x0][0x298] ;  /* 0x0000a60000067ab9 */ /* 0x000fe20000000a00 */
[----:B------:R-:W-:Y:S02]  /*11450*/  USEL UR40, UR40, URZ, !UP0 ;  /* 0x0000003f28287287 */ /* 0x000fe4000c000000 */
[----:B------:R-:W-:Y:S02]  /*11460*/  UIMAD UR4, UR4, UR6, URZ ;  /* 0x00000006040472a4 */ /* 0x000fe4000f8e023f */
[----:B------:R-:W-:Y:S02]  /*11470*/  UIMAD.WIDE.U32 UR36, UR38, UR6, URZ ;  /* 0x00000006262472a5 */ /* 0x000fe4000f8e003f */
[----:B------:R-:W-:-:S04]  /*11480*/  UIMAD UR4, UR38, UR7, UR4 ;  /* 0x00000007260472a4 */ /* 0x000fc8000f8e0204 */
[----:B------:R-:W-:Y:S01]  /*11490*/  UIADD3 UR43, UR37, UR4, URZ ;  /* 0x00000004252b7290 */ /* 0x000fe2000fffe03f */
[----:B------:R-:W-:Y:S11]  /*114a0*/  @!P0 BRA `(.L_x_297) ;  /* 0x0000000000408947 */ /* 0x000ff60003800000 */
[----:B0-----:R-:W-:Y:S01]  /*114b0*/  MOV R2, 0x0 ;  /* 0x0000000000027802 */ /* 0x001fe20000000f00 */
[----:B------:R-:W-:Y:S01]  /*114c0*/  ULDC.64 UR6, c[0x4][0xc0] ;  /* 0x0100300000067ab9 */ /* 0x000fe20000000a00 */
[----:B------:R-:W-:Y:S01]  /*114d0*/  ULDC.64 UR8, c[0x4][0xc8] ;  /* 0x0100320000087ab9 */ /* 0x000fe20000000a00 */
[----:B------:R-:W-:Y:S01]  /*114e0*/  ULDC.64 UR4, c[0x4][0x28] ;  /* 0x01000a0000047ab9 */ /* 0x000fe20000000a00 */
[----:B------:R-:W-:Y:S02]  /*114f0*/  IMAD.U32 R4, RZ, RZ, UR6 ;  /* 0x00000006ff047e24 */ /* 0x000fe4000f8e00ff */
[----:B------:R-:W0:Y:S01]  /*11500*/  LDC.64 R2, c[0x4][R2] ;  /* 0x0100000002027b82 */ /* 0x000e220000000a00 */
[----:B------:R-:W-:Y:S02]  /*11510*/  IMAD.U32 R5, RZ, RZ, UR7 ;  /* 0x00000007ff057e24 */ /* 0x000fe4000f8e00ff */
[----:B-1234-:R-:W-:Y:S02]  /*11520*/  IMAD.U32 R6, RZ, RZ, UR8 ;  /* 0x00000008ff067e24 */ /* 0x01efe4000f8e00ff */
[----:B------:R-:W-:-:S02]  /*11530*/  IMAD.U32 R7, RZ, RZ, UR9 ;  /* 0x00000009ff077e24 */ /* 0x000fc4000f8e00ff */
[----:B------:R-:W-:Y:S02]  /*11540*/  IMAD.U32 R10, RZ, RZ, UR4 ;  /* 0x00000004ff0a7e24 */ /* 0x000fe4000f8e00ff */
[----:B------:R-:W-:Y:S02]  /*11550*/  IMAD.U32 R11, RZ, RZ, UR5 ;  /* 0x00000005ff0b7e24 */ /* 0x000fe4000f8e00ff */
[----:B------:R-:W-:Y:S02]  /*11560*/  IMAD.MOV.U32 R8, RZ, RZ, 0x70 ;  /* 0x00000070ff087424 */ /* 0x000fe400078e00ff */
[----:B------:R-:W-:Y:S02]  /*11570*/  IMAD.MOV.U32 R12, RZ, RZ, 0x1 ;  /* 0x00000001ff0c7424 */ /* 0x000fe400078e00ff */
[----:B------:R-:W-:-:S07]  /*11580*/  IMAD.MOV.U32 R13, RZ, RZ, RZ ;  /* 0x000000ffff0d7224 */ /* 0x000fce00078e00ff */
[----:B------:R-:W-:-:S07]  /*11590*/  LEPC R20, `(.L_x_297) ;  /* 0x000000001014794e */ /* 0x000fce0000000000 */
[----:B0-----:R-:W-:Y:S05]  /*115a0*/  CALL.ABS.NOINC R2 ;  /* 0x0000000002007343 */ /* 0x001fea0003c00000 */
.L_x_297:
[----:B------:R-:W-:Y:S05]  /*115b0*/  BSYNC B6 ;  /* 0x0000000000067941 */ /* 0x000fea0003800000 */
.L_x_296:
[----:B-1-3--:R-:W3:Y:S01]  /*115c0*/  LDL.LU R20, [R1+0x4] ;  /* 0x0000040001147983 */ /* 0x00aee20000300800 */
[----:B--2-4-:R-:W1:Y:S01]  /*115d0*/  LDC R6, c[0x0][0x448] ;  /* 0x00011200ff067b82 */ /* 0x014e620000000800 */
[----:B0-----:R-:W0:Y:S01]  /*115e0*/  S2R R2, SR_TID.X ;  /* 0x0000000000027919 */ /* 0x001e220000002100 */
[----:B------:R-:W2:Y:S01]  /*115f0*/  S2R R17, SR_TID.X ;  /* 0x0000000000117919 */ /* 0x000ea20000002100 */
[----:B------:R-:W-:Y:S01]  /*11600*/  R2UR UR8, R28 ;  /* 0x000000001c0872ca */ /* 0x000fe200000e0000 */
[----:B------:R-:W-:Y:S01]  /*11610*/  ULDC.64 UR6, c[0x0][0x2d8] ;  /* 0x0000b60000067ab9 */ /* 0x000fe20000000a00 */
[----:B------:R4:W5:Y:S01]  /*11620*/  LDL R8, [R1+0x24] ;  /* 0x0000240001087983 */ /* 0x0009620000100800 */
[----:B-1----:R-:W-:Y:S02]  /*11630*/  ISETP.NE.AND P0, PT, R6, 0x1, PT ;  /* 0x000000010600780c */ /* 0x002fe40003f05270 */
[----:B0-----:R-:W-:-:S11]  /*11640*/  LOP3.LUT R2, R2, 0x7f, RZ, 0xc0, !PT ;  /* 0x0000007f02027812 */ /* 0x001fd600078ec0ff */
[----:B------:R-:W0:Y:S01]  /*11650*/  @P0 LDC R0, c[0x0][0x450] ;  /* 0x00011400ff000b82 */ /* 0x000e220000000800 */
[----:B------:R-:W-:-:S07]  /*11660*/  SHF.R.U32.HI R21, RZ, 0x3, R2 ;  /* 0x00000003ff157819 */ /* 0x000fce0000011602 */
[----:B------:R-:W1:Y:S01]  /*11670*/  @P0 LDC R2, c[0x0][0x44c] ;  /* 0x00011300ff020b82 */ /* 0x000e620000000800 */
[----:B--2---:R-:W-:Y:S01]  /*11680*/  IMAD.SHL.U32 R17, R17, 0x10, RZ ;  /* 0x0000001011117824 */ /* 0x004fe200078e00ff */
[----:B------:R-:W-:-:S04]  /*11690*/  R2UR UR10, R28 ;  /* 0x000000001c0a72ca */ /* 0x000fc800000e0000 */
[----:B------:R-:W-:Y:S01]  /*116a0*/  LOP3.LUT R17, R21, 0x70, R17, 0xf8, !PT ;  /* 0x0000007015117812 */ /* 0x000fe200078ef811 */
[----:B------:R-:W-:Y:S01]  /*116b0*/  UMOV UR4, UR36 ;  /* 0x0000002400047c82 */ /* 0x000fe20008000000 */
[----:B------:R-:W-:Y:S02]  /*116c0*/  UMOV UR5, UR43 ;  /* 0x0000002b00057c82 */ /* 0x000fe40008000000 */
[----:B------:R-:W-:-:S03]  /*116d0*/  UIMAD.WIDE.U32 UR4, UR8, UR6, UR4 ;  /* 0x00000006080472a5 */ /* 0x000fc6000f8e0004 */
[----:B------:R-:W-:Y:S02]  /*116e0*/  ULDC.64 UR8, c[0x0][0x2e0] ;  /* 0x0000b80000087ab9 */ /* 0x000fe40000000a00 */
[----:B------:R-:W-:Y:S02]  /*116f0*/  UIMAD UR6, UR40, UR8, URZ ;  /* 0x00000008280672a4 */ /* 0x000fe4000f8e023f */
[----:B------:R-:W-:Y:S02]  /*11700*/  UIMAD UR5, UR10, UR7, UR5 ;  /* 0x000000070a0572a4 */ /* 0x000fe4000f8e0205 */
[----:B------:R-:W-:Y:S02]  /*11710*/  UIMAD UR6, UR41, UR9, UR6 ;  /* 0x00000009290672a4 */ /* 0x000fe4000f8e0206 */
[----:B------:R-:W-:Y:S01]  /*11720*/  UIMAD.WIDE.U32 UR4, UR41, UR8, UR4 ;  /* 0x00000008290472a5 */ /* 0x000fe2000f8e0004 */
[----:B------:R-:W2:Y:S03]  /*11730*/  S2R R9, SR_TID.X ;  /* 0x0000000000097919 */ /* 0x000ea60000002100 */
[----:B------:R-:W-:-:S03]  /*11740*/  UIADD3 UR5, UR5, UR6, URZ ;  /* 0x0000000605057290 */ /* 0x000fc6000fffe03f */
[----:B------:R-:W-:Y:S01]  /*11750*/  ULDC.64 UR6, c[0x0][0x2d0] ;  /* 0x0000b40000067ab9 */ /* 0x000fe20000000a00 */
[----:B------:R-:W-:Y:S01]  /*11760*/  LOP3.LUT R10, R32, 0x80, RZ, 0xfc, !PT ;  /* 0x00000080200a7812 */ /* 0x000fe200078efcff */
[----:B---3--:R-:W-:-:S05]  /*11770*/  IMAD.SHL.U32 R4, R20, 0x80, RZ ;  /* 0x0000008014047824 */ /* 0x008fca00078e00ff */
[----:B------:R-:W-:-:S05]  /*11780*/  LOP3.LUT R7, R17, R4, RZ, 0xfc, !PT ;  /* 0x0000000411077212 */ /* 0x000fca00078efcff */
[----:B-1----:R-:W-:-:S04]  /*11790*/  @P0 IMAD.HI.U32 R3, R7, R2, RZ ;  /* 0x0000000207030227 */ /* 0x002fc800078e00ff */
[----:B------:R-:W-:Y:S01]  /*117a0*/  IMAD.MOV.U32 R2, RZ, RZ, R7 ;  /* 0x000000ffff027224 */ /* 0x000fe200078e0007 */
[----:B0-----:R-:W-:-:S04]  /*117b0*/  @P0 SHF.R.U32.HI R2, RZ, R0, R3 ;  /* 0x00000000ff020219 */ /* 0x001fc80000011603 */
[----:B------:R-:W-:Y:S01]  /*117c0*/  SHF.R.S32.HI R0, RZ, 0x1f, R2 ;  /* 0x0000001fff007819 */ /* 0x000fe20000011402 */
[----:B------:R-:W-:-:S04]  /*117d0*/  IMAD.U32 R3, RZ, RZ, UR6 ;  /* 0x00000006ff037e24 */ /* 0x000fc8000f8e00ff */
[----:B------:R-:W-:Y:S02]  /*117e0*/  IMAD R5, R0, UR6, RZ ;  /* 0x0000000600057c24 */ /* 0x000fe4000f8e02ff */
[----:B------:R-:W-:Y:S02]  /*117f0*/  IMAD.MOV R0, RZ, RZ, -R2 ;  /* 0x000000ffff007224 */ /* 0x000fe400078e0a02 */
[C---:B------:R-:W-:Y:S02]  /*11800*/  IMAD R5, R2.reuse, UR7, R5 ;  /* 0x0000000702057c24 */ /* 0x040fe4000f8e0205 */
[----:B------:R-:W-:Y:S01]  /*11810*/  IMAD.WIDE.U32 R2, R2, R3, UR4 ;  /* 0x0000000402027e25 */ /* 0x000fe2000f8e0003 */
[----:B------:R-:W-:-:S03]  /*11820*/  ULDC.64 UR4, c[0x0][0x2c8] ;  /* 0x0000b20000047ab9 */ /* 0x000fc60000000a00 */
[----:B------:R-:W-:Y:S02]  /*11830*/  IMAD R0, R6, R0, R7 ;  /* 0x0000000006007224 */ /* 0x000fe400078e0207 */
[----:B------:R-:W-:-:S03]  /*11840*/  IMAD.IADD R3, R3, 0x1, R5 ;  /* 0x0000000103037824 */ /* 0x000fc600078e0205 */
[----:B------:R-:W-:Y:S01]  /*11850*/  SHF.R.S32.HI R5, RZ, 0x1f, R0 ;  /* 0x0000001fff057819 */ /* 0x000fe20000011400 */
[----:B------:R-:W-:-:S04]  /*11860*/  IMAD.WIDE.U32 R2, R0, UR4, R2 ;  /* 0x0000000400027c25 */ /* 0x000fc8000f8e0002 */
[----:B------:R-:W-:-:S04]  /*11870*/  IMAD R5, R5, UR4, RZ ;  /* 0x0000000405057c24 */ /* 0x000fc8000f8e02ff */
[----:B------:R-:W-:Y:S01]  /*11880*/  IMAD R5, R0, UR5, R5 ;  /* 0x0000000500057c24 */ /* 0x000fe2000f8e0205 */
[----:B------:R-:W-:Y:S02]  /*11890*/  ULDC.64 UR4, c[0x0][0x280] ;  /* 0x0000a00000047ab9 */ /* 0x000fe40000000a00 */
[----:B------:R-:W-:Y:S01]  /*118a0*/  IADD3 R0, P0, R2, UR4, RZ ;  /* 0x0000000402007c10 */ /* 0x000fe2000ff1e0ff */
[----:B------:R-:W-:Y:S02]  /*118b0*/  ULDC UR4, c[0x0][0x2b8] ;  /* 0x0000ae0000047ab9 */ /* 0x000fe40000000800 */
[----:B------:R-:W-:Y:S02]  /*118c0*/  ISETP.GE.AND P1, PT, R10, UR4, PT ;  /* 0x000000040a007c0c */ /* 0x000fe4000bf26270 */
[----:B------:R-:W-:Y:S02]  /*118d0*/  IADD3.X R5, R3, UR5, R5, P0, !PT ;  /* 0x0000000503057c10 */ /* 0x000fe400087fe405 */
[----:B------:R-:W-:Y:S01]  /*118e0*/  ISETP.GE.AND P0, PT, R32, UR4, PT ;  /* 0x0000000420007c0c */ /* 0x000fe2000bf06270 */
[----:B------:R-:W-:Y:S01]  /*118f0*/  UMOV UR4, 0xffffffff ;  /* 0xffffffff00047882 */ /* 0x000fe20000000000 */
[----:B--2---:R-:W-:-:S04]  /*11900*/  LOP3.LUT R17, R9, 0x7f, RZ, 0xc0, !PT ;  /* 0x0000007f09117812 */ /* 0x004fc800078ec0ff */
[----:B------:R-:W-:Y:S01]  /*11910*/  SHF.R.U32.HI R9, RZ, 0x3, R17 ;  /* 0x00000003ff097819 */ /* 0x000fe20000011611 */
[----:B----4-:R-:W-:Y:S06]  /*11920*/  BRA.DIV UR4, `(.L_x_298) ;  /* 0x00000052049c7947 */ /* 0x010fec000b800000 */
[----:B------:R-:W0:Y:S01]  /*11930*/  SHFL.IDX PT, R14, R0, RZ, 0x181f ;  /* 0x00181fff000e7589 */ /* 0x000e2200000e0000 */
[----:B------:R-:W-:Y:S02]  /*11940*/  IMAD R6, R18, R6, RZ ;  /* 0x0000000612067224 */ /* 0x000fe400078e02ff */
[----:B------:R-:W-:Y:S01]  /*11950*/  IMAD.IADD R4, R9, 0x1, R4 ;  /* 0x0000000109047824 */ /* 0x000fe200078e0204 */
[----:B------:R-:W1:Y:S03]  /*11960*/  SHFL.IDX PT, R2, R5, RZ, 0x181f ;  /* 0x00181fff05027589 */ /* 0x000e6600000e0000 */
[C---:B------:R-:W-:Y:S01]  /*11970*/  VIADD R7, R4.reuse, 0x10 ;  /* 0x0000001004077836 */ /* 0x040fe20000000000 */
[----:B------:R-:W-:-:S13]  /*11980*/  ISETP.GE.AND P2, PT, R4, R6, PT ;  /* 0x000000060400720c */ /* 0x000fda0003f46270 */
[----:B0-----:R-:W-:-:S05]  /*11990*/  @!P2 IADD3 R14, P3, R32, R14, RZ ;  /* 0x0000000e200ea210 */ /* 0x001fca0007f7e0ff */
[----:B-1----:R-:W-:Y:S02]  /*119a0*/  @!P2 IMAD.X R3, RZ, RZ, R2, P3 ;  /* 0x000000ffff03a224 */ /* 0x002fe400018e0602 */
[----:B------:R-:W-:Y:S02]  /*119b0*/  @!P2 IMAD.MOV.U32 R2, RZ, RZ, R14 ;  /* 0x000000ffff02a224 */ /* 0x000fe400078e000e */
[----:B------:R-:W0:Y:S04]  /*119c0*/  SHFL.IDX PT, R14, R0, 0x1, 0x181f ;  /* 0x00381f00000e7f89 */ /* 0x000e2800000e0000 */
[----:B-----5:R-:W-:Y:S04]  /*119d0*/  @!P2 LDGSTS.E.BYPASS.LTC128B.128 [R8+0x20400], desc[UR52][R2.64], !P0 ;  /* 0x204000000208afae */ /* 0x020fe8000c101d74 */
[----:B------:R1:W-:Y:S01]  /*119e0*/  @!P2 LDGSTS.E.BYPASS.LTC128B.128 [R8+0x24400], desc[UR52][R2.64+0x80], !P1 ;  /* 0x244000800208afae */ /* 0x0003e2000c901d74 */
[----:B------:R-:W-:-:S03]  /*119f0*/  ISETP.GE.AND P2, PT, R7, R6, PT ;  /* 0x000000060700720c */ /* 0x000fc60003f46270 */
[----:B-1----:R-:W1:Y:S10]  /*11a00*/  SHFL.IDX PT, R2, R5, 0x1, 0x181f ;  /* 0x00381f0005027f89 */ /* 0x002e7400000e0000 */
[----:B0-----:R-:W-:-:S05]  /*11a10*/  @!P2 IADD3 R14, P3, R32, R14, RZ ;  /* 0x0000000e200ea210 */ /* 0x001fca0007f7e0ff */
[----:B-1----:R-:W-:Y:S02]  /*11a20*/  @!P2 IMAD.X R7, RZ, RZ, R2, P3 ;  /* 0x000000ffff07a224 */ /* 0x002fe400018e0602 */
[----:B------:R-:W-:Y:S02]  /*11a30*/  @!P2 IMAD.MOV.U32 R2, RZ, RZ, R14 ;  /* 0x000000ffff02a224 */ /* 0x000fe400078e000e */
[----:B------:R-:W-:Y:S01]  /*11a40*/  @!P2 IMAD.MOV.U32 R3, RZ, RZ, R7 ;  /* 0x000000ffff03a224 */ /* 0x000fe200078e0007 */
[----:B------:R-:W0:Y:S01]  /*11a50*/  SHFL.IDX PT, R14, R0, 0x2, 0x181f ;  /* 0x00581f00000e7f89 */ /* 0x000e2200000e0000 */
[----:B------:R-:W-:-:S03]  /*11a60*/  VIADD R7, R4, 0x20 ;  /* 0x0000002004077836 */ /* 0x000fc60000000000 */
[----:B------:R-:W-:Y:S04]  /*11a70*/  @!P2 LDGSTS.E.BYPASS.LTC128B.128 [R8+0x20c00], desc[UR52][R2.64], !P0 ;  /* 0x20c000000208afae */ /* 0x000fe8000c101d74 */
        /* <DEDUP_REMOVED lines=43> */
[----:B0-----:R-:W-:Y:S01]  /*11d30*/  @!P2 IADD3 R14, P3, R32, R14, RZ ;  /* 0x0000000e200ea210 */ /* 0x001fe20007f7e0ff */
[----:B------:R-:W0:Y:S04]  /*11d40*/  SHFL.IDX PT, R5, R5, 0x7, 0x181f ;  /* 0x00f81f0005057f89 */ /* 0x000e2800000e0000 */
[----:B-1----:R-:W-:-:S02]  /*11d50*/  @!P2 IMAD.X R7, RZ, RZ, R2, P3 ;  /* 0x000000ffff07a224 */ /* 0x002fc400018e0602 */
[----:B------:R-:W-:Y:S02]  /*11d60*/  @!P2 IMAD.MOV.U32 R2, RZ, RZ, R14 ;  /* 0x000000ffff02a224 */ /* 0x000fe400078e000e */
[----:B------:R-:W-:Y:S01]  /*11d70*/  @!P2 IMAD.MOV.U32 R3, RZ, RZ, R7 ;  /* 0x000000ffff03a224 */ /* 0x000fe200078e0007 */
[----:B------:R1:W2:Y:S04]  /*11d80*/  SHFL.IDX PT, R14, R0, 0x7, 0x181f ;  /* 0x00f81f00000e7f89 */ /* 0x0002a800000e0000 */
[----:B------:R1:W-:Y:S04]  /*11d90*/  @!P2 LDGSTS.E.BYPASS.LTC128B.128 [R8+0x23400], desc[UR52][R2.64], !P0 ;  /* 0x234000000208afae */ /* 0x0003e8000c101d74 */
[----:B0-----:R1:W-:Y:S02]  /*11da0*/  @!P2 LDGSTS.E.BYPASS.LTC128B.128 [R8+0x27400], desc[UR52][R2.64+0x80], !P1 ;  /* 0x274000800208afae */ /* 0x0013e4000c901d74 */
.L_x_416:
[----:B-1----:R-:W-:Y:S01]  /*11db0*/  VIADD R3, R4, 0x70 ;  /* 0x0000007004037836 */ /* 0x002fe20000000000 */
[----:B------:R-:W-:Y:S04]  /*11dc0*/  BSSY B0, `(.L_x_299) ;  /* 0x000000a000007945 */ /* 0x000fe80003800000 */
[----:B------:R-:W-:-:S13]  /*11dd0*/  ISETP.GE.AND P2, PT, R3, R6, PT ;  /* 0x000000060300720c */ /* 0x000fda0003f46270 */
[----:B------:R-:W-:Y:S05]  /*11de0*/  @P2 BRA `(.L_x_300) ;  /* 0x00000000001c2947 */ /* 0x000fea0003800000 */
[----:B--2---:R-:W-:-:S05]  /*11df0*/  IADD3 R2, P2, R32, R14, RZ ;  /* 0x0000000e20027210 */ /* 0x004fca0007f5e0ff */
[----:B------:R-:W-:-:S05]  /*11e00*/  IMAD.X R3, RZ, RZ, R5, P2 ;  /* 0x000000ffff037224 */ /* 0x000fca00010e0605 */
[----:B------:R-:W-:Y:S01]  /*11e10*/  @!PT LDS RZ, [RZ] ;  /* 0x00000000fffff984 */ /* 0x000fe20000000800 */
[----:B------:R-:W-:Y:S01]  /*11e20*/  @!PT LDS RZ, [RZ] ;  /* 0x00000000fffff984 */ /* 0x000fe20000000800 */
[----:B------:R-:W-:Y:S01]  /*11e30*/  @!PT LDS RZ, [RZ] ;  /* 0x00000000fffff984 */ /* 0x000fe20000000800 */
[----:B------:R0:W-:Y:S04]  /*11e40*/  LDGSTS.E.BYPASS.LTC128B.128 [R8+0x23c00], desc[UR52][R2.64], !P0 ;  /* 0x23c0000002087fae */ /* 0x0001e8000c101d74 */
[----:B------:R0:W-:Y:S02]  /*11e50*/  LDGSTS.E.BYPASS.LTC128B.128 [R8+0x27c00], desc[UR52][R2.64+0x80], !P1 ;  /* 0x27c0008002087fae */ /* 0x0001e4000c901d74 */
.L_x_300:
[----:B------:R-:W-:Y:S05]  /*11e60*/  BSYNC B0 ;  /* 0x0000000000007941 */ /* 0x000fea0003800000 */
.L_x_299:
[----:B------:R-:W-:Y:S01]  /*11e70*/  NOP ;  /* 0x0000000000007918 */ /* 0x000fe20000000000 */
[----:B------:R-:W-:-:S13]  /*11e80*/  PLOP3.LUT P0, PT, PT, PT, PT, 0x80, 0x0 ;  /* 0x000000000000781c */ /* 0x000fda0003f0f070 */
.L_x_301:
[----:B------:R-:W-:Y:S02]  /*11e90*/  PLOP3.LUT P1, PT, P1, P0, PT, 0xa2, 0x0 ;  /* 0x000000000000781c */ /* 0x000fe40000f21472 */
[----:B------:R-:W-:-:S08]  /*11ea0*/  @P0 R2UR P1, UR4, R16 ;  /* 0x00000000100402ca */ /* 0x000fd00000020000 */
[----:B------:R-:W-:-:S05]  /*11eb0*/  @P0 PLOP3.LUT P0, PT, P1, PT, PT, 0x80, 0x0 ;  /* 0x000000000000081c */ /* 0x000fca0000f0f070 */
[----:B------:R-:W-:Y:S01]  /*11ec0*/  @!P1 SYNCS.ARRIVE.TRANS64.RED.A0T1 RZ, [UR4+0x38800], RZ ;  /* 0x038800ffffff99a7 */ /* 0x000fe20008200404 */
[----:B------:R-:W-:Y:S07]  /*11ed0*/  @!P1 ARRIVES.LDGSTSBAR.64.TRANSCNT [UR4+0x38800] ;  /* 0x03880000ff0099b0 */ /* 0x000fee0008000a84 */
[----:B------:R-:W-:Y:S05]  /*11ee0*/  @P0 BRA.U.ANY `(.L_x_301) ;  /* 0xfffffffd00e80947 */ /* 0x000fea000393ffff */
[----:B0-----:R-:W3:Y:S02]  /*11ef0*/  LDL.LU R2, [R1+0x28] ;  /* 0x0000280001027983 */ /* 0x001ee40000300800 */
[----:B---3--:R-:W-:-:S05]  /*11f00*/  VIADD R2, R2, 0x1 ;  /* 0x0000000102027836 */ /* 0x008fca0000000000 */
[----:B------:R0:W-:Y:S01]  /*11f10*/  STL [R1+0x28], R2 ;  /* 0x0000280201007387 */ /* 0x0001e20000100800 */
[----:B------:R-:W-:-:S04]  /*11f20*/  LEA.HI R0, R2, R2, RZ, 0x1 ;  /* 0x0000000202007211 */ /* 0x000fc800078f08ff */
[----:B------:R-:W-:-:S05]  /*11f30*/  LOP3.LUT R0, R0, 0xfffffffe, RZ, 0xc0, !PT ;  /* 0xfffffffe00007812 */ /* 0x000fca00078ec0ff */
[----:B------:R-:W-:-:S05]  /*11f40*/  IMAD.IADD R0, R2, 0x1, -R0 ;  /* 0x0000000102007824 */ /* 0x000fca00078e0a00 */
[----:B------:R-:W-:Y:S01]  /*11f50*/  SHF.L.U32 R3, R0, 0x1f, RZ ;  /* 0x0000001f00037819 */ /* 0x000fe200000006ff */
[----:B------:R-:W-:Y:S01]  /*11f60*/  NOP ;  /* 0x0000000000007918 */ /* 0x000fe20000000000 */
[----:B------:R0:W-:Y:S01]  /*11f70*/  SYNCS.ARRIVE.TRANS64.A1T0 RZ, [R16+URZ+0x38800], RZ ;  /* 0x038800ff10ff79a7 */ /* 0x0001e2000810003f */
[----:B------:R-:W-:Y:S01]  /*11f80*/  VIADD R31, R19, 0xfffffffe ;  /* 0xfffffffe131f7836 */ /* 0x000fe20000000000 */
[----:B------:R-:W-:Y:S04]  /*11f90*/  BSSY B0, `(.L_x_302) ;  /* 0x0000004000007945 */ /* 0x000fe80003800000 */
[----:B------:R-:W-:Y:S01]  /*11fa0*/  ISETP.GE.AND P0, PT, R31, R37, PT ;  /* 0x000000251f00720c */ /* 0x000fe20003f06270 */
[----:B------:R-:W1:Y:S02]  /*11fb0*/  SYNCS.PHASECHK.TRANS64.TRYWAIT P1, [R16+URZ+0x38820], R3 ;  /* 0x03882003100075a7 */ /* 0x000e64000802017f */
[----:B01----:R-:W-:Y:S10]  /*11fc0*/  @!P1 BRA `(.L_x_303) ;  /* 0x0000005400749947 */ /* 0x003ff40003800000 */
.L_x_417:
[----:B------:R-:W-:Y:S05]  /*11fd0*/  BSYNC B0 ;  /* 0x0000000000007941 */ /* 0x000fea0003800000 */
.L_x_302:
[----:B------:R-:W-:Y:S05]  /*11fe0*/  @!P0 BRA `(.L_x_304) ;  /* 0x0000001400f08947 */ /* 0x000fea0003800000 */
[----:B------:R-:W-:Y:S02]  /*11ff0*/  IMAD.MOV.U32 R10, RZ, RZ, R33 ;  /* 0x000000ffff0a7224 */ /* 0x000fe400078e0021 */
[----:B------:R-:W-:-:S07]  /*12000*/  IMAD.MOV.U32 R9, RZ, RZ, R29 ;  /* 0x000000ffff097224 */ /* 0x000fce00078e001d */
.L_x_324:
[----:B-1----:R-:W1:Y:S01]  /*12010*/  S2R R0, SR_TID.X ;  /* 0x0000000000007919 */ /* 0x002e620000002100 */
[----:B0-----:R-:W0:Y:S01]  /*12020*/  LDC R3, c[0x0][0x430] ;  /* 0x00010c00ff037b82 */ /* 0x001e220000000800 */
[----:B------:R-:W3:Y:S01]  /*12030*/  LDL R4, [R1+0x10] ;  /* 0x0000100001047983 */ /* 0x000ee20000100800 */
[----:B-1----:R-:W-:-:S03]  /*12040*/  LOP3.LUT R2, R0, 0x7f, RZ, 0xc0, !PT ;  /* 0x0000007f00027812 */ /* 0x002fc600078ec0ff */
[----:B------:R-:W4:Y:S01]  /*12050*/  LDL R0, [R1+0xc] ;  /* 0x00000c0001007983 */ /* 0x000f220000100800 */
[----:B0-----:R-:W-:Y:S02]  /*12060*/  ISETP.NE.AND P0, PT, R3, 0x1, PT ;  /* 0x000000010300780c */ /* 0x001fe40003f05270 */
[----:B------:R-:W-:-:S11]  /*12070*/  SHF.R.U32.HI R2, RZ, 0x3, R2 ;  /* 0x00000003ff027819 */ /* 0x000fd60000011602 */
[----:B------:R-:W0:Y:S08]  /*12080*/  @P0 LDC R5, c[0x0][0x434] ;  /* 0x00010d00ff050b82 */ /* 0x000e300000000800 */
[----:B------:R-:W1:Y:S01]  /*12090*/  @P0 LDC R7, c[0x0][0x438] ;  /* 0x00010e00ff070b82 */ /* 0x000e620000000800 */
[----:B------:R-:W-:Y:S01]  /*120a0*/  IMAD R3, R31, 0x80, R2 ;  /* 0x000000801f037824 */ /* 0x000fe200078e0202 */
[----:B------:R-:W-:Y:S05]  /*120b0*/  YIELD ;  /* 0x0000000000007946 */ /* 0x000fea0003800000 */
[----:B------:R-:W-:Y:S01]  /*120c0*/  ULDC.64 UR4, c[0x0][0x428] ;  /* 0x00010a0000047ab9 */ /* 0x000fe20000000a00 */
[----:B----4-:R-:W-:-:S05]  /*120d0*/  IADD3 R6, R32, R3, R0 ;  /* 0x0000000320067210 */ /* 0x010fca0007ffe000 */
[----:B0-----:R-:W-:-:S04]  /*120e0*/  @P0 IMAD.HI.U32 R2, R6, R5, RZ ;  /* 0x0000000506020227 */ /* 0x001fc800078e00ff */
[----:B------:R-:W-:Y:S01]  /*120f0*/  IMAD.MOV.U32 R0, RZ, RZ, R6 ;  /* 0x000000ffff007224 */ /* 0x000fe200078e0006 */
[----:B-1----:R-:W-:Y:S01]  /*12100*/  @P0 SHF.R.U32.HI R0, RZ, R7, R2 ;  /* 0x00000007ff000219 */ /* 0x002fe20000011602 */
[----:B---3--:R-:W-:-:S03]  /*12110*/  IMAD R5, R4, UR4, RZ ;  /* 0x0000000404057c24 */ /* 0x008fc6000f8e02ff */
[--C-:B------:R-:W-:Y:S01]  /*12120*/  SHF.R.S32.HI R3, RZ, 0x1f, R0.reuse ;  /* 0x0000001fff037819 */ /* 0x100fe20000011400 */
[----:B------:R-:W-:Y:S02]  /*12130*/  IMAD.MOV.U32 R2, RZ, RZ, R0 ;  /* 0x000000ffff027224 */ /* 0x000fe400078e0000 */
[C---:B------:R-:W-:Y:S02]  /*12140*/  IMAD R5, R34.reuse, UR5, R5 ;  /* 0x0000000522057c24 */ /* 0x040fe4000f8e0205 */
[----:B------:R-:W-:Y:S01]  /*12150*/  IMAD.WIDE.U32 R2, R34, UR4, R2 ;  /* 0x0000000422027c25 */ /* 0x000fe2000f8e0002 */
[----:B------:R-:W-:-:S03]  /*12160*/  ULDC.64 UR4, c[0x0][0x418] ;  /* 0x0001060000047ab9 */ /* 0x000fc60000000a00 */
[----:B------:R-:W-:Y:S01]  /*12170*/  IMAD.IADD R3, R5, 0x1, R3 ;  /* 0x0000000105037824 */ /* 0x000fe200078e0203 */
[C---:B------:R-:W-:Y:S01]  /*12180*/  LEA R4, P0, R2.reuse, UR4, 0x2 ;  /* 0x0000000402047c11 */ /* 0x040fe2000f8010ff */
[----:B------:R-:W-:Y:S01]  /*12190*/  IMAD.U32 R8, RZ, RZ, UR44 ;  /* 0x0000002cff087e24 */ /* 0x000fe2000f8e00ff */
[----:B------:R-:W-:Y:S02]  /*121a0*/  ULDC UR4, c[0x0][0x430] ;  /* 0x00010c0000047ab9 */ /* 0x000fe40000000800 */
[----:B------:R-:W-:-:S06]  /*121b0*/  LEA.HI.X R5, R2, UR5, R3, 0x2, P0 ;  /* 0x0000000502057c11 */ /* 0x000fcc00080f1403 */
[----:B------:R-:W3:Y:S01]  /*121c0*/  LDG.E R5, desc[UR52][R4.64] ;  /* 0x0000003404057981 */ /* 0x000ee2000c1e1900 */
[----:B------:R-:W-:Y:S01]  /*121d0*/  ISETP.NE.AND P2, PT, R8, 0x3, PT ;  /* 0x000000030800780c */ /* 0x000fe20003f45270 */
[----:B------:R-:W-:Y:S02]  /*121e0*/  VIADD R29, R9, 0x1 ;  /* 0x00000001091d7836 */ /* 0x000fe40000000000 */
[----:B------:R-:W-:-:S03]  /*121f0*/  IMAD.MOV R3, RZ, RZ, -R0 ;  /* 0x000000ffff037224 */ /* 0x000fc600078e0a00 */
[----:B------:R-:W-:Y:S01]  /*12200*/  ISETP.NE.AND P0, PT, R29, 0x2, PT ;  /* 0x000000021d00780c */ /* 0x000fe20003f05270 */
[----:B------:R-:W-:-:S03]  /*12210*/  IMAD R6, R3, UR4, R6 ;  /* 0x0000000403067c24 */ /* 0x000fc6000f8e0206 */
[----:B------:R-:W-:Y:S02]  /*12220*/  SEL R33, RZ, 0x1, P0 ;  /* 0x00000001ff217807 */ /* 0x000fe40000000000 */
[C---:B------:R-:W-:Y:S01]  /*12230*/  ISETP.GT.AND P1, PT, R31.reuse, R37, PT ;  /* 0x000000251f00720c */ /* 0x040fe20003f24270 */
[----:B------:R-:W-:Y:S01]  /*12240*/  VIADD R31, R31, 0xffffffff ;  /* 0xffffffff1f1f7836 */ /* 0x000fe20000000000 */
[----:B------:R-:W-:Y:S02]  /*12250*/  SEL R29, R29, RZ, P0 ;  /* 0x000000ff1d1d7207 */ /* 0x000fe40000000000 */
[----:B------:R-:W-:Y:S02]  /*12260*/  LOP3.LUT R33, R10, R33, RZ, 0x3c, !PT ;  /* 0x000000210a217212 */ /* 0x000fe400078e3cff */
[----:B---3--:R-:W-:Y:S01]  /*12270*/  SHF.R.S32.HI R18, RZ, 0x1f, R5 ;  /* 0x0000001fff127819 */ /* 0x008fe20000011405 */
[----:B------:R-:W-:Y:S06]  /*12280*/  @!P2 BRA `(.L_x_305) ;  /* 0x000000000004a947 */ /* 0x000fec0003800000 */
[----:B------:R-:W-:Y:S01]  /*12290*/  BPT.TRAP 0x1 ;  /* 0x000000040000795c */ /* 0x000fe20000300000 */
.L_x_305:
[----:B------:R-:W-:Y:S01]  /*122a0*/  IMAD R0, R29, 0x8, R16 ;  /* 0x000000081d007824 */ /* 0x000fe200078e0210 */
[----:B------:R-:W-:Y:S01]  /*122b0*/  SHF.L.U32 R19, R33, 0x1f, RZ ;  /* 0x0000001f21137819 */ /* 0x000fe200000006ff */
[----:B------:R-:W-:Y:S01]  /*122c0*/  BSSY B0, `(.L_x_306) ;  /* 0x0000004000007945 */ /* 0x000fe20003800000 */
[----:B------:R-:W-:Y:S02]  /*122d0*/  SHF.R.S32.HI R17, RZ, 0x1f, R6 ;  /* 0x0000001fff117819 */ /* 0x000fe40000011406 */
[----:B------:R-:W0:Y:S02]  /*122e0*/  SYNCS.PHASECHK.TRANS64.TRYWAIT P0, [R0+URZ+0x38880], R19 ;  /* 0x03888013000075a7 */ /* 0x000e24000800017f */
[----:B0-----:R-:W-:Y:S05]  /*122f0*/  @!P0 BRA `(.L_x_307) ;  /* 0x0000005000bc8947 */ /* 0x001fea0003800000 */
.L_x_418:
[----:B------:R-:W-:Y:S05]  /*12300*/  BSYNC B0 ;  /* 0x0000000000007941 */ /* 0x000fea0003800000 */
.L_x_306:
[----:B------:R-:W3:Y:S01]  /*12310*/  LDL R13, [R1+0x18] ;  /* 0x00001800010d7983 */ /* 0x000ee20000100800 */
[----:B------:R-:W-:Y:S01]  /*12320*/  ULDC.64 UR4, c[0x0][0x328] ;  /* 0x0000ca0000047ab9 */ /* 0x000fe20000000a00 */
[----:B------:R-:W1:Y:S01]  /*12330*/  LDC R11, c[0x0][0x2f4] ;  /* 0x0000bd00ff0b7b82 */ /* 0x000e620000000800 */
[----:B------:R-:W-:Y:S01]  /*12340*/  IMAD R4, R17, UR4, RZ ;  /* 0x0000000411047c24 */ /* 0x000fe2000f8e02ff */
[----:B------:R-:W-:Y:S01]  /*12350*/  ULDC.64 UR6, c[0x0][0x318] ;  /* 0x0000c60000067ab9 */ /* 0x000fe20000000a00 */
[----:B------:R-:W-:Y:S01]  /*12360*/  IMAD.WIDE.U32 R2, R6, UR4, RZ ;  /* 0x0000000406027c25 */ /* 0x000fe2000f8e00ff */
[----:B------:R-:W-:-:S03]  /*12370*/  LOP3.LUT R12, R32, 0x80, RZ, 0xfc, !PT ;  /* 0x00000080200c7812 */ /* 0x000fc600078efcff */
[----:B------:R-:W-:Y:S01]  /*12380*/  IMAD R4, R6, UR5, R4 ;  /* 0x0000000506047c24 */ /* 0x000fe2000f8e0204 */
[----:B------:R-:W-:-:S03]  /*12390*/  ULDC.64 UR4, c[0x0][0x338] ;  /* 0x0000ce0000047ab9 */ /* 0x000fc60000000a00 */
[----:B------:R-:W-:Y:S02]  /*123a0*/  IMAD.IADD R3, R3, 0x1, R4 ;  /* 0x0000000103037824 */ /* 0x000fe400078e0204 */
[----:B------:R-:W-:Y:S02]  /*123b0*/  IMAD R4, R18, UR4, RZ ;  /* 0x0000000412047c24 */ /* 0x000fe4000f8e02ff */
[----:B------:R-:W-:-:S04]  /*123c0*/  IMAD.WIDE.U32 R2, R5, UR4, R2 ;  /* 0x0000000405027c25 */ /* 0x000fc8000f8e0002 */
[----:B------:R-:W-:Y:S01]  /*123d0*/  IMAD R4, R5, UR5, R4 ;  /* 0x0000000505047c24 */ /* 0x000fe2000f8e0204 */
[----:B------:R-:W-:-:S03]  /*123e0*/  ULDC.64 UR4, c[0x0][0x330] ;  /* 0x0000cc0000047ab9 */ /* 0x000fc60000000a00 */
[----:B------:R-:W-:Y:S01]  /*123f0*/  IMAD.IADD R3, R3, 0x1, R4 ;  /* 0x0000000103037824 */ /* 0x000fe200078e0204 */
[-C--:B-1----:R-:W-:Y:S02]  /*12400*/  ISETP.GE.AND P2, PT, R12, R11.reuse, PT ;  /* 0x0000000b0c00720c */ /* 0x082fe40003f46270 */
[----:B------:R-:W-:Y:S01]  /*12410*/  ISETP.GE.AND P3, PT, R32, R11, PT ;  /* 0x0000000b2000720c */ /* 0x000fe20003f66270 */
[----:B------:R-:W-:Y:S01]  /*12420*/  IMAD.WIDE.U32 R2, R28, UR4, R2 ;  /* 0x000000041c027c25 */ /* 0x000fe2000f8e0002 */
[----:B------:R-:W-:-:S03]  /*12430*/  UMOV UR4, 0xffffffff ;  /* 0xffffffff00047882 */ /* 0x000fc60000000000 */
[----:B------:R-:W-:Y:S01]  /*12440*/  IMAD R7, R28, UR5, R3 ;  /* 0x000000051c077c24 */ /* 0x000fe2000f8e0203 */
[----:B------:R-:W-:-:S04]  /*12450*/  IADD3 R8, P0, R2, UR6, RZ ;  /* 0x0000000602087c10 */ /* 0x000fc8000ff1e0ff */
[----:B------:R-:W-:Y:S01]  /*12460*/  IADD3.X R7, R7, UR7, RZ, P0, !PT ;  /* 0x0000000707077c10 */ /* 0x000fe200087fe4ff */
[----:B---3--:R-:W-:Y:S01]  /*12470*/  IMAD R4, R29, 0x8000, R13 ;  /* 0x000080001d047824 */ /* 0x008fe200078e020d */
[----:B------:R-:W-:Y:S07]  /*12480*/  BRA.DIV UR4, `(.L_x_308) ;  /* 0x00000052046c7947 */ /* 0x000fee000b800000 */
[----:B------:R-:W1:Y:S01]  /*12490*/  SHFL.IDX PT, R2, R8, RZ, 0x181f ;  /* 0x00181fff08027589 */ /* 0x000e6200000e0000 */
[----:B------:R-:W-:-:S03]  /*124a0*/  IMAD.IADD R4, R16, 0x1, R4 ;  /* 0x0000000110047824 */ /* 0x000fc600078e0204 */
[----:B------:R-:W3:Y:S01]  /*124b0*/  SHFL.IDX PT, R3, R7, RZ, 0x181f ;  /* 0x00181fff07037589 */ /* 0x000ee200000e0000 */
[----:B-1----:R-:W-:-:S05]  /*124c0*/  IADD3 R2, P0, R32, R2, RZ ;  /* 0x0000000220027210 */ /* 0x002fca0007f1e0ff */
[----:B---3--:R-:W-:-:S05]  /*124d0*/  IMAD.X R3, RZ, RZ, R3, P0 ;  /* 0x000000ffff037224 */ /* 0x008fca00000e0603 */
[----:B------:R-:W-:Y:S01]  /*124e0*/  @!PT LDS RZ, [RZ] ;  /* 0x00000000fffff984 */ /* 0x000fe20000000800 */
[----:B------:R-:W-:Y:S04]  /*124f0*/  LDGSTS.E.BYPASS.LTC128B.128 [R4+0x10400], desc[UR52][R2.64], !P3 ;  /* 0x1040000002047fae */ /* 0x000fe8000d901d74 */
[----:B------:R1:W-:Y:S04]  /*12500*/  LDGSTS.E.BYPASS.LTC128B.128 [R4+0x14400], desc[UR52][R2.64+0x80], !P2 ;  /* 0x1440008002047fae */ /* 0x0003e8000d101d74 */
[----:B-1----:R-:W1:Y:S04]  /*12510*/  SHFL.IDX PT, R2, R8, 0x1, 0x181f ;  /* 0x00381f0008027f89 */ /* 0x002e6800000e0000 */
[----:B------:R-:W3:Y:S01]  /*12520*/  SHFL.IDX PT, R3, R7, 0x1, 0x181f ;  /* 0x00381f0007037f89 */ /* 0x000ee200000e0000 */
[----:B-1----:R-:W-:-:S05]  /*12530*/  IADD3 R2, P0, R32, R2, RZ ;  /* 0x0000000220027210 */ /* 0x002fca0007f1e0ff */
[----:B---3--:R-:W-:-:S05]  /*12540*/  IMAD.X R3, RZ, RZ, R3, P0 ;  /* 0x000000ffff037224 */ /* 0x008fca00000e0603 */
        /* <DEDUP_REMOVED lines=27> */
[----:B------:R-:W3:Y:S04]  /*12700*/  SHFL.IDX PT, R3, R7, 0x6, 0x181f ;  /* 0x00d81f0007037f89 */ /* 0x000ee800000e0000 */
[----:B------:R-:W4:Y:S01]  /*12710*/  SHFL.IDX PT, R7, R7, 0x7, 0x181f ;  /* 0x00f81f0007077f89 */ /* 0x000f2200000e0000 */
[----:B-1----:R-:W-:-:S05]  /*12720*/  IADD3 R2, P0, R32, R2, RZ ;  /* 0x0000000220027210 */ /* 0x002fca0007f1e0ff */
[----:B---3--:R-:W-:-:S05]  /*12730*/  IMAD.X R3, RZ, RZ, R3, P0 ;  /* 0x000000ffff037224 */ /* 0x008fca00000e0603 */
[----:B------:R-:W-:Y:S04]  /*12740*/  LDGSTS.E.BYPASS.LTC128B.128 [R4+0x13400], desc[UR52][R2.64], !P3 ;  /* 0x1340000002047fae */ /* 0x000fe8000d901d74 */
[----:B------:R1:W-:Y:S04]  /*12750*/  LDGSTS.E.BYPASS.LTC128B.128 [R4+0x17400], desc[UR52][R2.64+0x80], !P2 ;  /* 0x1740008002047fae */ /* 0x0003e8000d101d74 */
[----:B-1--4-:R1:W3:Y:S02]  /*12760*/  SHFL.IDX PT, R2, R8, 0x7, 0x181f ;  /* 0x00f81f0008027f89 */ /* 0x0122e400000e0000 */
.L_x_436:
[----:B---3--:R-:W-:-:S05]  /*12770*/  IADD3 R2, P0, R32, R2, RZ ;  /* 0x0000000220027210 */ /* 0x008fca0007f1e0ff */
[----:B------:R-:W-:Y:S01]  /*12780*/  IMAD.X R3, RZ, RZ, R7, P0 ;  /* 0x000000ffff037224 */ /* 0x000fe200000e0607 */
[----:B------:R-:W-:-:S04]  /*12790*/  PLOP3.LUT P0, PT, PT, PT, PT, 0x80, 0x0 ;  /* 0x000000000000781c */ /* 0x000fc80003f0f070 */
[----:B------:R-:W-:Y:S01]  /*127a0*/  @!PT LDS RZ, [RZ] ;  /* 0x00000000fffff984 */ /* 0x000fe20000000800 */
[----:B------:R-:W-:Y:S01]  /*127b0*/  @!PT LDS RZ, [RZ] ;  /* 0x00000000fffff984 */ /* 0x000fe20000000800 */
[----:B------:R-:W-:Y:S01]  /*127c0*/  @!PT LDS RZ, [RZ] ;  /* 0x00000000fffff984 */ /* 0x000fe20000000800 */
[----:B------:R3:W-:Y:S04]  /*127d0*/  LDGSTS.E.BYPASS.LTC128B.128 [R4+0x13c00], desc[UR52][R2.64], !P3 ;  /* 0x13c0000002047fae */ /* 0x0007e8000d901d74 */
[----:B------:R3:W-:Y:S01]  /*127e0*/  LDGSTS.E.BYPASS.LTC128B.128 [R4+0x17c00], desc[UR52][R2.64+0x80], !P2 ;  /* 0x17c0008002047fae */ /* 0x0007e2000d101d74 */
[----:B------:R-:W-:-:S04]  /*127f0*/  NOP ;  /* 0x0000000000007918 */ /* 0x000fc80000000000 */
.L_x_309:
[----:B------:R-:W-:Y:S02]  /*12800*/  PLOP3.LUT P2, PT, P2, P0, PT, 0xa2, 0x0 ;  /* 0x000000000000781c */ /* 0x000fe40001741472 */
[----:B------:R-:W-:-:S08]  /*12810*/  @P0 R2UR P2, UR4, R0 ;  /* 0x00000000000402ca */ /* 0x000fd00000040000 */
[----:B------:R-:W-:-:S05]  /*12820*/  @P0 PLOP3.LUT P0, PT, P2, PT, PT, 0x80, 0x0 ;  /* 0x000000000000081c */ /* 0x000fca000170f070 */
[----:B------:R-:W-:Y:S01]  /*12830*/  @!P2 SYNCS.ARRIVE.TRANS64.RED.A0T1 RZ, [UR4+0x38870], RZ ;  /* 0x038870ffffffa9a7 */ /* 0x000fe20008200404 */
[----:B------:R-:W-:Y:S07]  /*12840*/  @!P2 ARRIVES.LDGSTSBAR.64.TRANSCNT [UR4+0x38870] ;  /* 0x03887000ff00a9b0 */ /* 0x000fee0008000a84 */
[----:B------:R-:W-:Y:S05]  /*12850*/  @P0 BRA.U.ANY `(.L_x_309) ;  /* 0xfffffffd00e80947 */ /* 0x000fea000393ffff */
[----:B------:R-:W-:Y:S01]  /*12860*/  NOP ;  /* 0x0000000000007918 */ /* 0x000fe20000000000 */
[----:B---3--:R-:W-:-:S05]  /*12870*/  IMAD.U32 R2, RZ, RZ, UR44 ;  /* 0x0000002cff027e24 */ /* 0x008fca000f8e00ff */
[----:B------:R-:W-:-:S13]  /*12880*/  ISETP.NE.AND P3, PT, R2, 0x3, PT ;  /* 0x000000030200780c */ /* 0x000fda0003f65270 */
[----:B------:R-:W-:Y:S05]  /*12890*/  @!P3 BRA `(.L_x_310) ;  /* 0x000000000004b947 */ /* 0x000fea0003800000 */
[----:B------:R-:W-:Y:S01]  /*128a0*/  BPT.TRAP 0x1 ;  /* 0x000000040000795c */ /* 0x000fe20000300000 */
.L_x_310:
[----:B------:R3:W-:Y:S01]  /*128b0*/  SYNCS.ARRIVE.TRANS64.A1T0 RZ, [R0+URZ+0x38870], RZ ;  /* 0x038870ff00ff79a7 */ /* 0x0007e2000810003f */
[----:B------:R-:W-:Y:S05]  /*128c0*/  @!P3 BRA `(.L_x_311) ;  /* 0x000000000004b947 */ /* 0x000fea0003800000 */
[----:B------:R-:W-:Y:S01]  /*128d0*/  BPT.TRAP 0x1 ;  /* 0x000000040000795c */ /* 0x000fe20000300000 */
.L_x_311:
[----:B------:R-:W4:Y:S01]  /*128e0*/  SYNCS.PHASECHK.TRANS64.TRYWAIT P0, [R0+URZ+0x38840], R19 ;  /* 0x03884013000075a7 */ /* 0x000f22000800017f */
[----:B------:R-:W-:Y:S04]  /*128f0*/  BSSY B0, `(.L_x_312) ;  /* 0x0000002000007945 */ /* 0x000fe80003800000 */
[----:B----4-:R-:W-:Y:S05]  /*12900*/  @!P0 BRA `(.L_x_313) ;  /* 0x0000005400948947 */ /* 0x010fea0003800000 */
.L_x_437:
[----:B------:R-:W-:Y:S05]  /*12910*/  BSYNC B0 ;  /* 0x0000000000007941 */ /* 0x000fea0003800000 */
.L_x_312:
[----:B------:R-:W-:Y:S01]  /*12920*/  ULDC.64 UR4, c[0x0][0x300] ;  /* 0x0000c00000047ab9 */ /* 0x000fe20000000a00 */
[----:B-1----:R-:W1:Y:S01]  /*12930*/  LDC R8, c[0x0][0x2f4] ;  /* 0x0000bd00ff087b82 */ /* 0x002e620000000800 */
        /* <DEDUP_REMOVED lines=12> */
[C---:B------:R-:W-:Y:S01]  /*12a00*/  IMAD.WIDE.U32 R2, R28.reuse, UR4, R2 ;  /* 0x000000041c027c25 */ /* 0x040fe2000f8e0002 */
[----:B------:R-:W-:Y:S01]  /*12a10*/  UMOV UR4, 0xffffffff ;  /* 0xffffffff00047882 */ /* 0x000fe20000000000 */
[-C--:B-1----:R-:W-:Y:S02]  /*12a20*/  ISETP.GE.AND P2, PT, R11, R8.reuse, PT ;  /* 0x000000080b00720c */ /* 0x082fe40003f46270 */
[----:B------:R-:W-:Y:S01]  /*12a30*/  IMAD R5, R28, UR5, R3 ;  /* 0x000000051c057c24 */ /* 0x000fe2000f8e0203 */
[----:B------:R-:W-:Y:S02]  /*12a40*/  IADD3 R6, P0, R2, UR6, RZ ;  /* 0x0000000602067c10 */ /* 0x000fe4000ff1e0ff */
[----:B------:R-:W-:Y:S02]  /*12a50*/  ISETP.GE.AND P3, PT, R32, R8, PT ;  /* 0x000000082000720c */ /* 0x000fe40003f66270 */
[----:B------:R-:W-:Y:S01]  /*12a60*/  IADD3.X R5, R5, UR7, RZ, P0, !PT ;  /* 0x0000000705057c10 */ /* 0x000fe200087fe4ff */
[----:B------:R-:W-:Y:S10]  /*12a70*/  BRA.DIV UR4, `(.L_x_314) ;  /* 0x00000056044c7947 */ /* 0x000ff4000b800000 */
[----:B--2---:R-:W1:Y:S04]  /*12a80*/  SHFL.IDX PT, R14, R6, RZ, 0x181f ;  /* 0x00181fff060e7589 */ /* 0x004e6800000e0000 */
[----:B------:R-:W2:Y:S01]  /*12a90*/  SHFL.IDX PT, R3, R5, RZ, 0x181f ;  /* 0x00181fff05037589 */ /* 0x000ea200000e0000 */
[----:B-1----:R-:W-:-:S03]  /*12aa0*/  IADD3 R2, P0, R32, R14, RZ ;  /* 0x0000000e20027210 */ /* 0x002fc60007f1e0ff */
[----:B------:R-:W1:Y:S02]  /*12ab0*/  SHFL.IDX PT, R14, R6, 0x1, 0x181f ;  /* 0x00381f00060e7f89 */ /* 0x000e6400000e0000 */
[----:B--2---:R-:W-:-:S05]  /*12ac0*/  IMAD.X R3, RZ, RZ, R3, P0 ;  /* 0x000000ffff037224 */ /* 0x004fca00000e0603 */
[----:B------:R-:W-:Y:S04]  /*12ad0*/  LDGSTS.E.BYPASS.LTC128B.128 [R4+0x28400], desc[UR52][R2.64], !P3 ;  /* 0x2840000002047fae */ /* 0x000fe8000d901d74 */
[----:B------:R2:W-:Y:S04]  /*12ae0*/  LDGSTS.E.BYPASS.LTC128B.128 [R4+0x2c400], desc[UR52][R2.64+0x80], !P2 ;  /* 0x2c40008002047fae */ /* 0x0005e8000d101d74 */
[----:B--2---:R-:W2:Y:S01]  /*12af0*/  SHFL.IDX PT, R3, R5, 0x1, 0x181f ;  /* 0x00381f0005037f89 */ /* 0x004ea200000e0000 */
        /* <DEDUP_REMOVED lines=31> */
[----:B------:R1:W0:Y:S04]  /*12cf0*/  SHFL.IDX PT, R14, R6, 0x7, 0x181f ;  /* 0x00f81f00060e7f89 */ /* 0x00022800000e0000 */
[----:B------:R-:W0:Y:S01]  /*12d00*/  SHFL.IDX PT, R5, R5, 0x7, 0x181f ;  /* 0x00f81f0005057f89 */ /* 0x000e2200000e0000 */
[----:B--2---:R-:W-:-:S05]  /*12d10*/  IMAD.X R3, RZ, RZ, R3, P0 ;  /* 0x000000ffff037224 */ /* 0x004fca00000e0603 */
[----:B------:R1:W-:Y:S04]  /*12d20*/  LDGSTS.E.BYPASS.LTC128B.128 [R4+0x2b400], desc[UR52][R2.64], !P3 ;  /* 0x2b40000002047fae */ /* 0x0003e8000d901d74 */
[----:B0-----:R1:W-:Y:S02]  /*12d30*/  LDGSTS.E.BYPASS.LTC128B.128 [R4+0x2f400], desc[UR52][R2.64+0x80], !P2 ;  /* 0x2f40008002047fae */ /* 0x0013e4000d101d74 */
.L_x_455:
[----:B-1----:R-:W-:-:S05]  /*12d40*/  IADD3 R2, P0, R32, R14, RZ ;  /* 0x0000000e20027210 */ /* 0x002fca0007f1e0ff */
        /* <DEDUP_REMOVED lines=8> */
.L_x_315:
[----:B------:R-:W-:Y:S02]  /*12dd0*/  PLOP3.LUT P2, PT, P2, P0, PT, 0xa2, 0x0 ;  /* 0x000000000000781c */ /* 0x000fe40001741472 */
[----:B------:R-:W-:-:S08]  /*12de0*/  @P0 R2UR P2, UR4, R0 ;  /* 0x00000000000402ca */ /* 0x000fd00000040000 */
[----:B------:R-:W-:-:S05]  /*12df0*/  @P0 PLOP3.LUT P0, PT, P2, PT, PT, 0x80, 0x0 ;  /* 0x000000000000081c */ /* 0x000fca000170f070 */
[----:B------:R-:W-:Y:S01]  /*12e00*/  @!P2 SYNCS.ARRIVE.TRANS64.RED.A0T1 RZ, [UR4+0x38830], RZ ;  /* 0x038830ffffffa9a7 */ /* 0x000fe20008200404 */
[----:B------:R-:W-:Y:S07]  /*12e10*/  @!P2 ARRIVES.LDGSTSBAR.64.TRANSCNT [UR4+0x38830] ;  /* 0x03883000ff00a9b0 */ /* 0x000fee0008000a84 */
[----:B------:R-:W-:Y:S05]  /*12e20*/  @P0 BRA.U.ANY `(.L_x_315) ;  /* 0xfffffffd00e80947 */ /* 0x000fea000393ffff */
[----:B------:R-:W-:Y:S01]  /*12e30*/  NOP ;  /* 0x0000000000007918 */ /* 0x000fe20000000000 */
[----:B0-----:R-:W-:-:S05]  /*12e40*/  IMAD.U32 R2, RZ, RZ, UR44 ;  /* 0x0000002cff027e24 */ /* 0x001fca000f8e00ff */
[----:B------:R-:W-:-:S13]  /*12e50*/  ISETP.NE.AND P3, PT, R2, 0x3, PT ;  /* 0x000000030200780c */ /* 0x000fda0003f65270 */
[----:B------:R-:W-:Y:S05]  /*12e60*/  @!P3 BRA `(.L_x_316) ;  /* 0x000000000004b947 */ /* 0x000fea0003800000 */
[----:B------:R-:W-:Y:S01]  /*12e70*/  BPT.TRAP 0x1 ;  /* 0x000000040000795c */ /* 0x000fe20000300000 */
.L_x_316:
[----:B------:R3:W-:Y:S02]  /*12e80*/  SYNCS.ARRIVE.TRANS64.A1T0 RZ, [R0+URZ+0x38830], RZ ;  /* 0x038830ff00ff79a7 */ /* 0x0007e4000810003f */
[----:B---34-:R-:W-:-:S05]  /*12e90*/  IMAD.U32 R0, RZ, RZ, UR45 ;  /* 0x0000002dff007e24 */ /* 0x018fca000f8e00ff */
[----:B------:R-:W-:-:S13]  /*12ea0*/  ISETP.NE.AND P0, PT, R0, 0x3, PT ;  /* 0x000000030000780c */ /* 0x000fda0003f05270 */
[----:B------:R-:W-:Y:S05]  /*12eb0*/  @!P0 BRA `(.L_x_317) ;  /* 0x0000000000048947 */ /* 0x000fea0003800000 */
[----:B------:R-:W-:Y:S01]  /*12ec0*/  BPT.TRAP 0x1 ;  /* 0x000000040000795c */ /* 0x000fe20000300000 */
.L_x_317:
[----:B------:R-:W-:Y:S01]  /*12ed0*/  LOP3.LUT R3, R10, 0x1, RZ, 0x3c, !PT ;  /* 0x000000010a037812 */ /* 0x000fe200078e3cff */
[----:B------:R-:W-:Y:S01]  /*12ee0*/  IMAD R0, R9, 0x8, R16 ;  /* 0x0000000809007824 */ /* 0x000fe200078e0210 */
[----:B------:R-:W-:Y:S02]  /*12ef0*/  BSSY B0, `(.L_x_318) ;  /* 0x0000004000007945 */ /* 0x000fe40003800000 */
[----:B------:R-:W-:-:S04]  /*12f00*/  SHF.L.U32 R3, R3, 0x1f, RZ ;  /* 0x0000001f03037819 */ /* 0x000fc800000006ff */
[----:B------:R-:W0:Y:S02]  /*12f10*/  SYNCS.PHASECHK.TRANS64.TRYWAIT P2, [R0+URZ+0x38870], R3 ;  /* 0x03887003000075a7 */ /* 0x000e24000804017f */
[----:B0-----:R-:W-:Y:S05]  /*12f20*/  @!P2 BRA `(.L_x_319) ;  /* 0x000000580044a947 */ /* 0x001fea0003800000 */
.L_x_456:
[----:B------:R-:W-:Y:S05]  /*12f30*/  BSYNC B0 ;  /* 0x0000000000007941 */ /* 0x000fea0003800000 */
.L_x_318:
[----:B------:R-:W-:-:S05]  /*12f40*/  IMAD.U32 R2, RZ, RZ, UR44 ;  /* 0x0000002cff027e24 */ /* 0x000fca000f8e00ff */
[----:B------:R-:W-:-:S13]  /*12f50*/  ISETP.NE.AND P2, PT, R2, 0x3, PT ;  /* 0x000000030200780c */ /* 0x000fda0003f45270 */
[----:B------:R-:W-:Y:S05]  /*12f60*/  @!P2 BRA `(.L_x_320) ;  /* 0x000000000004a947 */ /* 0x000fea0003800000 */
[----:B------:R-:W-:Y:S01]  /*12f70*/  BPT.TRAP 0x1 ;  /* 0x000000040000795c */ /* 0x000fe20000300000 */
.L_x_320:
[----:B0-----:R-:W-:Y:S01]  /*12f80*/  SHF.L.U32 R3, R10, 0x1f, RZ ;  /* 0x0000001f0a037819 */ /* 0x001fe200000006ff */
[----:B------:R-:W-:-:S03]  /*12f90*/  IMAD.SHL.U32 R17, R9, 0x8000, RZ ;  /* 0x0000800009117824 */ /* 0x000fc600078e00ff */
[----:B------:R-:W0:Y:S02]  /*12fa0*/  SYNCS.PHASECHK.TRANS64.TRYWAIT P2, [R0+URZ+0x38860], R3 ;  /* 0x03886003000075a7 */ /* 0x000e24000804017f */
[----:B0-----:R-:W-:Y:S05]  /*12fb0*/  @!P2 BRA `(.L_x_321) ;  /* 0x000000580034a947 */ /* 0x001fea0003800000 */
.L_x_457:
[----:B------:R-:W0:Y:S04]  /*12fc0*/  LDL R2, [R1+0x20] ;  /* 0x0000200001027983 */ /* 0x000e280000100800 */
[----:B------:R-:W2:Y:S01]  /*12fd0*/  LDL R18, [R1+0x1c] ;  /* 0x00001c0001127983 */ /* 0x000ea20000100800 */
[----:B------:R-:W-:Y:S05]  /*12fe0*/  WARPSYNC.ALL ;  /* 0x0000000000007948 */ /* 0x000fea0003800000 */
[----:B0-----:R-:W-:-:S05]  /*12ff0*/  LOP3.LUT R3, R17, R2, RZ, 0xfc, !PT ;  /* 0x0000000211037212 */ /* 0x001fca00078efcff */
[----:B------:R-:W-:-:S04]  /*13000*/  IMAD.IADD R3, R16, 0x1, R3 ;  /* 0x0000000110037824 */ /* 0x000fc800078e0203 */
[----:B------:R-:W-:Y:S01]  /*13010*/  IMAD.IADD R2, R36, 0x1, R3 ;  /* 0x0000000124027824 */ /* 0x000fe200078e0203 */
[----:B------:R-:W0:Y:S04]  /*13020*/  LDSM.16.MT88.4 R4, [R3+0x10400] ;  /* 0x010400000304783b */ /* 0x000e280000004200 */
[----:B------:R-:W1:Y:S01]  /*13030*/  LDSM.16.MT88.4 R8, [R2+0x10400] ;  /* 0x010400000208783b */ /* 0x000e620000004200 */
[C-C-:B0-----:R-:W-:Y:S02]  /*13040*/  PRMT R12, R4.reuse, 0x6420, R5.reuse ;  /* 0x00006420040c7816 */ /* 0x141fe40000000005 */
[----:B------:R-:W-:Y:S02]  /*13050*/  PRMT R13, R4, 0x7531, R5 ;  /* 0x00007531040d7816 */ /* 0x000fe40000000005 */
[----:B------:R-:W-:-:S02]  /*13060*/  PRMT R14, R6, 0x6420, R7 ;  /* 0x00006420060e7816 */ /* 0x000fc40000000007 */
[----:B------:R-:W-:Y:S02]  /*13070*/  PRMT R15, R6, 0x7531, R7 ;  /* 0x00007531060f7816 */ /* 0x000fe40000000007 */
[----:B--2---:R-:W-:Y:S01]  /*13080*/  IADD3 R4, R16, R17, R18 ;  /* 0x0000001110047210 */ /* 0x004fe20007ffe012 */
[----:B------:R-:W-:Y:S01]  /*13090*/  IMAD.U32 R18, RZ, RZ, UR44 ;  /* 0x0000002cff127e24 */ /* 0x000fe2000f8e00ff */
[C-C-:B-1----:R-:W-:Y:S02]  /*130a0*/  PRMT R20, R8.reuse, 0x6420, R9.reuse ;  /* 0x0000642008147816 */ /* 0x142fe40000000009 */
[----:B------:R-:W-:Y:S01]  /*130b0*/  PRMT R21, R8, 0x7531, R9 ;  /* 0x0000753108157816 */ /* 0x000fe20000000009 */
[----:B------:R-:W-:Y:S01]  /*130c0*/  STSM.16.M88.4 [R4+0x400], R12 ;  /* 0x0004000c04007844 */ /* 0x000fe20000000200 */
[C-C-:B------:R-:W-:Y:S02]  /*130d0*/  PRMT R22, R10.reuse, 0x6420, R11.reuse ;  /* 0x000064200a167816 */ /* 0x140fe4000000000b */
[----:B------:R-:W-:-:S02]  /*130e0*/  PRMT R23, R10, 0x7531, R11 ;  /* 0x000075310a177816 */ /* 0x000fc4000000000b */
[----:B------:R-:W-:Y:S02]  /*130f0*/  IADD3 R5, R35, 0x400, R4 ;  /* 0x0000040023057810 */ /* 0x000fe40007ffe004 */
[----:B------:R-:W-:Y:S01]  /*13100*/  ISETP.NE.AND P2, PT, R18, 0x3, PT ;  /* 0x000000031200780c */ /* 0x000fe20003f45270 */
[----:B------:R-:W-:Y:S04]  /*13110*/  STSM.16.M88.4 [R4+0x2400], R20 ;  /* 0x0024001404007844 */ /* 0x000fe80000000200 */
[----:B------:R-:W0:Y:S02]  /*13120*/  LDSM.16.MT88.4 R12, [R3+0x14400] ;  /* 0x01440000030c783b */ /* 0x000e240000004200 */
[C-C-:B0-----:R-:W-:Y:S02]  /*13130*/  PRMT R8, R12.reuse, 0x6420, R13.reuse ;  /* 0x000064200c087816 */ /* 0x141fe4000000000d */
[----:B------:R-:W-:-:S02]  /*13140*/  PRMT R9, R12, 0x7531, R13 ;  /* 0x000075310c097816 */ /* 0x000fc4000000000d */
[C-C-:B------:R-:W-:Y:S02]  /*13150*/  PRMT R10, R14.reuse, 0x6420, R15.reuse ;  /* 0x000064200e0a7816 */ /* 0x140fe4000000000f */
[----:B------:R-:W-:Y:S02]  /*13160*/  PRMT R11, R14, 0x7531, R15 ;  /* 0x000075310e0b7816 */ /* 0x000fe4000000000f */
[----:B------:R-:W0:Y:S04]  /*13170*/  LDSM.16.MT88.4 R12, [R2+0x14400] ;  /* 0x01440000020c783b */ /* 0x000e280000004200 */
[----:B------:R-:W-:Y:S01]  /*13180*/  STSM.16.M88.4 [R4+0x4400], R8 ;  /* 0x0044000804007844 */ /* 0x000fe20000000200 */
[C-C-:B0-----:R-:W-:Y:S02]  /*13190*/  PRMT R24, R12.reuse, 0x6420, R13.reuse ;  /* 0x000064200c187816 */ /* 0x141fe4000000000d */
[----:B------:R-:W-:-:S02]  /*131a0*/  PRMT R25, R12, 0x7531, R13 ;  /* 0x000075310c197816 */ /* 0x000fc4000000000d */
[C-C-:B------:R-:W-:Y:S02]  /*131b0*/  PRMT R26, R14.reuse, 0x6420, R15.reuse ;  /* 0x000064200e1a7816 */ /* 0x140fe4000000000f */
[----:B------:R-:W-:-:S05]  /*131c0*/  PRMT R27, R14, 0x7531, R15 ;  /* 0x000075310e1b7816 */ /* 0x000fca000000000f */
[----:B------:R0:W-:Y:S04]  /*131d0*/  STSM.16.M88.4 [R4+0x6400], R24 ;  /* 0x0064001804007844 */ /* 0x0001e80000000200 */
[----:B------:R-:W1:Y:S01]  /*131e0*/  LDSM.16.MT88.4 R12, [R3+0x11400] ;  /* 0x01140000030c783b */ /* 0x000e620000004200 */
[----:B0-----:R-:W-:-:S05]  /*131f0*/  IADD3 R4, R36, 0x400, R4 ;  /* 0x0000040024047810 */ /* 0x001fca0007ffe004 */
[----:B------:R-:W-:Y:S01]  /*13200*/  IMAD.IADD R17, R35, 0x1, R4 ;  /* 0x0000000123117824 */ /* 0x000fe200078e0204 */
[C-C-:B-1----:R-:W-:Y:S02]  /*13210*/  PRMT R8, R12.reuse, 0x6420, R13.reuse ;  /* 0x000064200c087816 */ /* 0x142fe4000000000d */
[----:B------:R-:W-:Y:S02]  /*13220*/  PRMT R9, R12, 0x7531, R13 ;  /* 0x000075310c097816 */ /* 0x000fe4000000000d */
[C-C-:B------:R-:W-:Y:S02]  /*13230*/  PRMT R10, R14.reuse, 0x6420, R15.reuse ;  /* 0x000064200e0a7816 */ /* 0x140fe4000000000f */
[----:B------:R-:W-:Y:S02]  /*13240*/  PRMT R11, R14, 0x7531, R15 ;  /* 0x000075310e0b7816 */ /* 0x000fe4000000000f */
[----:B------:R-:W0:Y:S04]  /*13250*/  LDSM.16.MT88.4 R12, [R2+0x11400] ;  /* 0x01140000020c783b */ /* 0x000e280000004200 */
[----:B------:R-:W-:Y:S01]  /*13260*/  STSM.16.M88.4 [R5], R8 ;  /* 0x0000000805007844 */ /* 0x000fe20000000200 */
[----:B0-----:R-:W-:-:S02]  /*13270*/  PRMT R20, R12, 0x6420, R13 ;  /* 0x000064200c147816 */ /* 0x001fc4000000000d */
[----:B------:R-:W-:Y:S02]  /*13280*/  PRMT R21, R12, 0x7531, R13 ;  /* 0x000075310c157816 */ /* 0x000fe4000000000d */
[C-C-:B------:R-:W-:Y:S02]  /*13290*/  PRMT R22, R14.reuse, 0x6420, R15.reuse ;  /* 0x000064200e167816 */ /* 0x140fe4000000000f */
[----:B------:R-:W-:-:S05]  /*132a0*/  PRMT R23, R14, 0x7531, R15 ;  /* 0x000075310e177816 */ /* 0x000fca000000000f */
[----:B------:R-:W-:Y:S04]  /*132b0*/  STSM.16.M88.4 [R5+0x2000], R20 ;  /* 0x0020001405007844 */ /* 0x000fe80000000200 */
[----:B------:R-:W0:Y:S02]  /*132c0*/  LDSM.16.MT88.4 R12, [R3+0x15400] ;  /* 0x01540000030c783b */ /* 0x000e240000004200 */
[C-C-:B0-----:R-:W-:Y:S02]  /*132d0*/  PRMT R8, R12.reuse, 0x6420, R13.reuse ;  /* 0x000064200c087816 */ /* 0x141fe4000000000d */
[----:B------:R-:W-:Y:S02]  /*132e0*/  PRMT R9, R12, 0x7531, R13 ;  /* 0x000075310c097816 */ /* 0x000fe4000000000d */
[----:B------:R-:W-:-:S02]  /*132f0*/  PRMT R10, R14, 0x6420, R15 ;  /* 0x000064200e0a7816 */ /* 0x000fc4000000000f */
[----:B------:R-:W-:Y:S02]  /*13300*/  PRMT R11, R14, 0x7531, R15 ;  /* 0x000075310e0b7816 */ /* 0x000fe4000000000f */
[----:B------:R-:W0:Y:S04]  /*13310*/  LDSM.16.MT88.4 R12, [R2+0x15400] ;  /* 0x01540000020c783b */ /* 0x000e280000004200 */
[----:B------:R-:W-:Y:S01]  /*13320*/  STSM.16.M88.4 [R5+0x4000], R8 ;  /* 0x0040000805007844 */ /* 0x000fe20000000200 */
[C-C-:B0-----:R-:W-:Y:S02]  /*13330*/  PRMT R24, R12.reuse, 0x6420, R13.reuse ;  /* 0x000064200c187816 */ /* 0x141fe4000000000d */
[----:B------:R-:W-:Y:S02]  /*13340*/  PRMT R25, R12, 0x7531, R13 ;  /* 0x000075310c197816 */ /* 0x000fe4000000000d */
[----:B------:R-:W-:-:S02]  /*13350*/  PRMT R26, R14, 0x6420, R15 ;  /* 0x000064200e1a7816 */ /* 0x000fc4000000000f */
        /* <DEDUP_REMOVED lines=8> */
[----:B------:R-:W-:Y:S01]  /*133e0*/  STSM.16.M88.4 [R4], R12 ;  /* 0x0000000c04007844 */ /* 0x000fe20000000200 */
        /* <DEDUP_REMOVED lines=11> */
[----:B------:R0:W-:Y:S02]  /*134a0*/  STSM.16.M88.4 [R4+0x4000], R8 ;  /* 0x0040000804007844 */ /* 0x0001e40000000200 */
[C-C-:B0-----:R-:W-:Y:S02]  /*134b0*/  PRMT R8, R12.reuse, 0x6420, R13.reuse ;  /* 0x000064200c087816 */ /* 0x141fe4000000000d */
[----:B------:R-:W-:-:S02]  /*134c0*/  PRMT R9, R12, 0x7531, R13 ;  /* 0x000075310c097816 */ /* 0x000fc4000000000d */
[C-C-:B------:R-:W-:Y:S02]  /*134d0*/  PRMT R10, R14.reuse, 0x6420, R15.reuse ;  /* 0x000064200e0a7816 */ /* 0x140fe4000000000f */
[----:B------:R-:W-:-:S05]  /*134e0*/  PRMT R11, R14, 0x7531, R15 ;  /* 0x000075310e0b7816 */ /* 0x000fca000000000f */
[----:B------:R-:W-:Y:S04]  /*134f0*/  STSM.16.M88.4 [R4+0x6000], R8 ;  /* 0x0060000804007844 */ /* 0x000fe80000000200 */
[----:B------:R-:W0:Y:S04]  /*13500*/  LDSM.16.MT88.4 R20, [R3+0x13400] ;  /* 0x013400000314783b */ /* 0x000e280000004200 */
[----:B------:R-:W1:Y:S01]  /*13510*/  LDSM.16.MT88.4 R8, [R2+0x13400] ;  /* 0x013400000208783b */ /* 0x000e620000004200 */
[C-C-:B0-----:R-:W-:Y:S02]  /*13520*/  PRMT R12, R20.reuse, 0x6420, R21.reuse ;  /* 0x00006420140c7816 */ /* 0x141fe40000000015 */
[----:B------:R-:W-:-:S02]  /*13530*/  PRMT R13, R20, 0x7531, R21 ;  /* 0x00007531140d7816 */ /* 0x000fc40000000015 */
[C-C-:B------:R-:W-:Y:S02]  /*13540*/  PRMT R14, R22.reuse, 0x6420, R23.reuse ;  /* 0x00006420160e7816 */ /* 0x140fe40000000017 */
[----:B------:R-:W-:Y:S02]  /*13550*/  PRMT R15, R22, 0x7531, R23 ;  /* 0x00007531160f7816 */ /* 0x000fe40000000017 */
[C-C-:B-1----:R-:W-:Y:S02]  /*13560*/  PRMT R4, R8.reuse, 0x6420, R9.reuse ;  /* 0x0000642008047816 */ /* 0x142fe40000000009 */
[----:B------:R-:W-:Y:S01]  /*13570*/  PRMT R5, R8, 0x7531, R9 ;  /* 0x0000753108057816 */ /* 0x000fe20000000009 */
[----:B------:R-:W-:Y:S01]  /*13580*/  STSM.16.M88.4 [R17], R12 ;  /* 0x0000000c11007844 */ /* 0x000fe20000000200 */
        /* <DEDUP_REMOVED lines=23> */
.L_x_322:
[----:B-1----:R1:W-:Y:S01]  /*13700*/  SYNCS.ARRIVE.TRANS64.A1T0 RZ, [R0+URZ+0x38850], RZ ;  /* 0x038850ff00ff79a7 */ /* 0x0023e2000810003f */
[----:B------:R-:W-:Y:S06]  /*13710*/  BAR.SYNC.DEFER_BLOCKING 0x2, 0x80 ;  /* 0x0082000000007b1d */ /* 0x000fec0000010000 */
[----:B------:R-:W-:Y:S05]  /*13720*/  @!P0 BRA `(.L_x_323) ;  /* 0x0000000000048947 */ /* 0x000fea0003800000 */
[----:B------:R-:W-:Y:S01]  /*13730*/  BPT.TRAP 0x1 ;  /* 0x000000040000795c */ /* 0x000fe20000300000 */
.L_x_323:
[----:B------:R-:W2:Y:S01]  /*13740*/  LDL R2, [R1+0x14] ;  /* 0x0000140001027983 */ /* 0x000ea20000100800 */
[----:B-1----:R-:W-:Y:S02]  /*13750*/  VIADD R0, R0, 0x38880 ;  /* 0x0003888000007836 */ /* 0x002fe40000000000 */
[----:B0-----:R-:W-:Y:S02]  /*13760*/  IMAD.MOV.U32 R10, RZ, RZ, R33 ;  /* 0x000000ffff0a7224 */ /* 0x001fe400078e0021 */
[----:B------:R-:W-:Y:S01]  /*13770*/  IMAD.MOV.U32 R9, RZ, RZ, R29 ;  /* 0x000000ffff097224 */ /* 0x000fe200078e001d */
[----:B--2---:R-:W-:-:S04]  /*13780*/  PRMT R0, R2, 0x654, R0 ;  /* 0x0000065402007816 */ /* 0x004fc80000000000 */
[----:B------:R1:W-:Y:S01]  /*13790*/  SYNCS.ARRIVE.TRANS64.RED.A1T0 RZ, [R0+URZ], RZ ;  /* 0x000000ff00ff79a7 */ /* 0x0003e2000810043f */
[----:B------:R-:W-:Y:S05]  /*137a0*/  @P1 BRA `(.L_x_324) ;  /* 0xffffffe800181947 */ /* 0x000fea000383ffff */
.L_x_304:
[----:B-1----:R-:W1:Y:S01]  /*137b0*/  S2R R0, SR_TID.X ;  /* 0x0000000000007919 */ /* 0x002e620000002100 */
[----:B------:R-:W-:Y:S01]  /*137c0*/  BSSY B0, `(.L_x_325) ;  /* 0x0000013000007945 */ /* 0x000fe20003800000 */
[----:B-1----:R-:W-:Y:S01]  /*137d0*/  LOP3.LUT R2, R0, 0x7f, RZ, 0xc0, !PT ;  /* 0x0000007f00027812 */ /* 0x002fe200078ec0ff */
[----:B------:R-:W-:-:S03]  /*137e0*/  IMAD.U32 R0, RZ, RZ, UR45 ;  /* 0x0000002dff007e24 */ /* 0x000fc6000f8e00ff */
[----:B------:R-:W-:Y:S02]  /*137f0*/  ISETP.NE.AND P1, PT, R2, RZ, PT ;  /* 0x000000ff0200720c */ /* 0x000fe40003f25270 */
[----:B------:R-:W-:-:S11]  /*13800*/  ISETP.NE.AND P0, PT, R0, 0x3, PT ;  /* 0x000000030000780c */ /* 0x000fd60003f05270 */
[----:B------:R-:W-:Y:S05]  /*13810*/  @P1 BRA `(.L_x_326) ;  /* 0x0000000000341947 */ /* 0x000fea0003800000 */
[----:B------:R-:W1:Y:S01]  /*13820*/  S2R R5, SR_LANEID ;  /* 0x0000000000057919 */ /* 0x000e620000000000 */
[----:B------:R-:W-:Y:S01]  /*13830*/  VOTEU.ANY UR4, UPT, PT ;  /* 0x0000000000047886 */ /* 0x000fe200038e0100 */
[----:B0-----:R-:W0:Y:S01]  /*13840*/  LDC.64 R2, c[0x0][0xc60] ;  /* 0x00031800ff027b82 */ /* 0x001e220000000a00 */
[----:B------:R-:W1:Y:S02]  /*13850*/  FLO.U32 R0, UR4 ;  /* 0x0000000400007d00 */ /* 0x000e6400080e0000 */
[----:B-1----:R-:W-:-:S06]  /*13860*/  ISETP.EQ.U32.AND P1, PT, R0, R5, PT ;  /* 0x000000050000720c */ /* 0x002fcc0003f22070 */
[----:B------:R-:W0:Y:S07]  /*13870*/  POPC R5, UR4 ;  /* 0x0000000400057d09 */ /* 0x000e2e0008000000 */
[----:B0-----:R-:W3:Y:S01]  /*13880*/  @P1 ATOMG.E.ADD.STRONG.GPU PT, R3, desc[UR52][R2.64], R5 ;  /* 0x00000005020319a8 */ /* 0x001ee200081ee1f4 */
[----:B------:R-:W0:Y:S02]  /*13890*/  S2R R4, SR_LTMASK ;  /* 0x0000000000047919 */ /* 0x000e240000003900 */
[----:B0-----:R-:W-:-:S04]  /*138a0*/  LOP3.LUT R4, R4, UR4, RZ, 0xc0, !PT ;  /* 0x0000000404047c12 */ /* 0x001fc8000f8ec0ff */
[----:B------:R-:W0:Y:S01]  /*138b0*/  POPC R7, R4 ;  /* 0x0000000400077309 */ /* 0x000e220000000000 */
[----:B---3--:R-:W0:Y:S02]  /*138c0*/  SHFL.IDX PT, R0, R3, R0, 0x1f ;  /* 0x00001f0003007589 */ /* 0x008e2400000e0000 */
[----:B0-----:R-:W-:-:S05]  /*138d0*/  IADD3 R0, R0, UR46, R7 ;  /* 0x0000002e00007c10 */ /* 0x001fca000fffe007 */
[----:B------:R1:W-:Y:S02]  /*138e0*/  STL [R1], R0 ;  /* 0x0000000001007387 */ /* 0x0003e40000100800 */
.L_x_326:
[----:B------:R-:W-:Y:S05]  /*138f0*/  BSYNC B0 ;  /* 0x0000000000007941 */ /* 0x000fea0003800000 */
.L_x_325:
[----:B------:R-:W-:Y:S05]  /*13900*/  @!P0 BRA `(.L_x_327) ;  /* 0x0000000000048947 */ /* 0x000fea0003800000 */
[----:B------:R-:W-:Y:S01]  /*13910*/  BPT.TRAP 0x1 ;  /* 0x000000040000795c */ /* 0x000fe20000300000 */
.L_x_327:
[----:B0-----:R-:W-:Y:S01]  /*13920*/  LOP3.LUT R3, R33, 0x1, RZ, 0x3c, !PT ;  /* 0x0000000121037812 */ /* 0x001fe200078e3cff */
[----:B------:R-:W-:Y:S01]  /*13930*/  IMAD R18, R29, 0x8, R16 ;  /* 0x000000081d127824 */ /* 0x000fe200078e0210 */
[----:B------:R-:W-:Y:S02]  /*13940*/  BSSY B0, `(.L_x_328) ;  /* 0x0000004000007945 */ /* 0x000fe40003800000 */
[----:B------:R-:W-:-:S04]  /*13950*/  SHF.L.U32 R3, R3, 0x1f, RZ ;  /* 0x0000001f03037819 */ /* 0x000fc800000006ff */
[----:B------:R-:W0:Y:S02]  /*13960*/  SYNCS.PHASECHK.TRANS64.TRYWAIT P1, [R18+URZ+0x38870], R3 ;  /* 0x03887003120075a7 */ /* 0x000e24000802017f */
[----:B0-----:R-:W-:Y:S05]  /*13970*/  @!P1 BRA `(.L_x_329) ;  /* 0x0000004c00d89947 */ /* 0x001fea0003800000 */
.L_x_458:
[----:B------:R-:W-:Y:S05]  /*13980*/  BSYNC B0 ;  /* 0x0000000000007941 */ /* 0x000fea0003800000 */
.L_x_328:
[----:B-1----:R-:W-:-:S05]  /*13990*/  IMAD.U32 R0, RZ, RZ, UR44 ;  /* 0x0000002cff007e24 */ /* 0x002fca000f8e00ff */
[----:B------:R-:W-:-:S13]  /*139a0*/  ISETP.NE.AND P1, PT, R0, 0x3, PT ;  /* 0x000000030000780c */ /* 0x000fda0003f25270 */
[----:B------:R-:W-:Y:S05]  /*139b0*/  @!P1 BRA `(.L_x_330) ;  /* 0x0000000000049947 */ /* 0x000fea0003800000 */
[----:B------:R-:W-:Y:S01]  /*139c0*/  BPT.TRAP 0x1 ;  /* 0x000000040000795c */ /* 0x000fe20000300000 */
.L_x_330:
[----:B0-----:R-:W-:-:S04]  /*139d0*/  SHF.L.U32 R3, R33, 0x1f, RZ ;  /* 0x0000001f21037819 */ /* 0x001fc800000006ff */
[----:B------:R-:W0:Y:S02]  /*139e0*/  SYNCS.PHASECHK.TRANS64.TRYWAIT P1, [R18+URZ+0x38860], R3 ;  /* 0x03886003120075a7 */ /* 0x000e24000802017f */
[----:B0-----:R-:W-:Y:S05]  /*139f0*/  @!P1 BRA `(.L_x_331) ;  /* 0x0000004c00cc9947 */ /* 0x001fea0003800000 */
.L_x_459:
[----:B------:R-:W3:Y:S04]  /*13a00*/  LDL R0, [R1+0x20] ;  /* 0x0000200001007983 */ /* 0x000ee80000100800 */
[----:B------:R-:W4:Y:S01]  /*13a10*/  LDL R17, [R1+0x1c] ;  /* 0x00001c0001117983 */ /* 0x000f220000100800 */
[----:B0-----:R-:W-:Y:S01]  /*13a20*/  IMAD.SHL.U32 R3, R29, 0x8000, RZ ;  /* 0x000080001d037824 */ /* 0x001fe200078e00ff */
[----:B------:R-:W-:Y:S05]  /*13a30*/  WARPSYNC.ALL ;  /* 0x0000000000007948 */ /* 0x000fea0003800000 */
[----:B------:R-:W-:-:S05]  /*13a40*/  IMAD.U32 R19, RZ, RZ, UR44 ;  /* 0x0000002cff137e24 */ /* 0x000fca000f8e00ff */
[----:B------:R-:W-:Y:S02]  /*13a50*/  ISETP.NE.AND P1, PT, R19, 0x3, PT ;  /* 0x000000031300780c */ /* 0x000fe40003f25270 */
[----:B---3--:R-:W-:Y:S02]  /*13a60*/  LOP3.LUT R5, R3, R0, RZ, 0xfc, !PT ;  /* 0x0000000003057212 */ /* 0x008fe400078efcff */
[----:B----4-:R-:W-:-:S03]  /*13a70*/  IADD3 R3, R16, R3, R17 ;  /* 0x0000000310037210 */ /* 0x010fc60007ffe011 */
[----:B------:R-:W-:Y:S01]  /*13a80*/  IMAD.IADD R0, R16, 0x1, R5 ;  /* 0x0000000110007824 */ /* 0x000fe200078e0205 */
[----:B------:R-:W-:-:S03]  /*13a90*/  IADD3 R17, R35, 0x400, R3 ;  /* 0x0000040023117810 */ /* 0x000fc60007ffe003 */
[----:B------:R-:W-:Y:S01]  /*13aa0*/  IMAD.IADD R2, R36, 0x1, R0 ;  /* 0x0000000124027824 */ /* 0x000fe200078e0200 */
[----:B------:R-:W0:Y:S04]  /*13ab0*/  LDSM.16.MT88.4 R8, [R0+0x10400] ;  /* 0x010400000008783b */ /* 0x000e280000004200 */
[----:B------:R-:W1:Y:S01]  /*13ac0*/  LDSM.16.MT88.4 R4, [R2+0x10400] ;  /* 0x010400000204783b */ /* 0x000e620000004200 */
[C-C-:B0-----:R-:W-:Y:S02]  /*13ad0*/  PRMT R12, R8.reuse, 0x6420, R9.reuse ;  /* 0x00006420080c7816 */ /* 0x141fe40000000009 */
[----:B------:R-:W-:Y:S02]  /*13ae0*/  PRMT R13, R8, 0x7531, R9 ;  /* 0x00007531080d7816 */ /* 0x000fe40000000009 */
[----:B--2---:R-:W-:-:S02]  /*13af0*/  PRMT R14, R10, 0x6420, R11 ;  /* 0x000064200a0e7816 */ /* 0x004fc4000000000b */
[----:B------:R-:W-:Y:S02]  /*13b00*/  PRMT R15, R10, 0x7531, R11 ;  /* 0x000075310a0f7816 */ /* 0x000fe4000000000b */
[C-C-:B-1----:R-:W-:Y:S02]  /*13b10*/  PRMT R20, R4.reuse, 0x6420, R5.reuse ;  /* 0x0000642004147816 */ /* 0x142fe40000000005 */
[----:B------:R-:W-:Y:S01]  /*13b20*/  PRMT R21, R4, 0x7531, R5 ;  /* 0x0000753104157816 */ /* 0x000fe20000000005 */
[----:B------:R-:W-:Y:S01]  /*13b30*/  STSM.16.M88.4 [R3+0x400], R12 ;  /* 0x0004000c03007844 */ /* 0x000fe20000000200 */
        /* <DEDUP_REMOVED lines=11> */
[----:B------:R-:W-:Y:S01]  /*13bf0*/  STSM.16.M88.4 [R3+0x4400], R12 ;  /* 0x0044000c03007844 */ /* 0x000fe20000000200 */
[C-C-:B------:R-:W-:Y:S02]  /*13c00*/  PRMT R26, R6.reuse, 0x6420, R7.reuse ;  /* 0x00006420061a7816 */ /* 0x140fe40000000007 */
[----:B------:R-:W-:-:S05]  /*13c10*/  PRMT R27, R6, 0x7531, R7 ;  /* 0x00007531061b7816 */ /* 0x000fca0000000007 */
[----:B------:R0:W-:Y:S04]  /*13c20*/  STSM.16.M88.4 [R3+0x6400], R24 ;  /* 0x0064001803007844 */ /* 0x0001e80000000200 */
[----:B------:R-:W1:Y:S04]  /*13c30*/  LDSM.16.MT88.4 R8, [R0+0x11400] ;  /* 0x011400000008783b */ /* 0x000e680000004200 */
[----:B------:R-:W2:Y:S01]  /*13c40*/  LDSM.16.MT88.4 R4, [R2+0x11400] ;  /* 0x011400000204783b */ /* 0x000ea20000004200 */
[----:B0-----:R-:W-:Y:S02]  /*13c50*/  IADD3 R3, R36, 0x400, R3 ;  /* 0x0000040024037810 */ /* 0x001fe40007ffe003 */
[----:B-1----:R-:W-:-:S02]  /*13c60*/  PRMT R12, R8, 0x6420, R9 ;  /* 0x00006420080c7816 */ /* 0x002fc40000000009 */
[----:B------:R-:W-:Y:S02]  /*13c70*/  PRMT R13, R8, 0x7531, R9 ;  /* 0x00007531080d7816 */ /* 0x000fe40000000009 */
[C-C-:B------:R-:W-:Y:S02]  /*13c80*/  PRMT R14, R10.reuse, 0x6420, R11.reuse ;  /* 0x000064200a0e7816 */ /* 0x140fe4000000000b */
[----:B------:R-:W-:Y:S02]  /*13c90*/  PRMT R15, R10, 0x7531, R11 ;  /* 0x000075310a0f7816 */ /* 0x000fe4000000000b */
[C-C-:B--2---:R-:W-:Y:S02]  /*13ca0*/  PRMT R20, R4.reuse, 0x6420, R5.reuse ;  /* 0x0000642004147816 */ /* 0x144fe40000000005 */
[----:B------:R-:W-:Y:S01]  /*13cb0*/  PRMT R21, R4, 0x7531, R5 ;  /* 0x0000753104157816 */ /* 0x000fe20000000005 */
[----:B------:R-:W-:Y:S01]  /*13cc0*/  STSM.16.M88.4 [R17], R12 ;  /* 0x0000000c11007844 */ /* 0x000fe20000000200 */
[----:B------:R-:W-:-:S02]  /*13cd0*/  PRMT R22, R6, 0x6420, R7 ;  /* 0x0000642006167816 */ /* 0x000fc40000000007 */
        /* <DEDUP_REMOVED lines=40> */
[----:B0-----:R-:W-:Y:S01]  /*13f60*/  IMAD.IADD R3, R35, 0x1, R3 ;  /* 0x0000000123037824 */ /* 0x001fe200078e0203 */
        /* <DEDUP_REMOVED lines=18> */
[----:B------:R0:W-:Y:S01]  /*14090*/  STSM.16.M88.4 [R3+0x4000], R12 ;  /* 0x0040000c03007844 */ /* 0x0001e20000000200 */
        /* <DEDUP_REMOVED lines=11> */
.L_x_332:
[----:B-1----:R1:W-:Y:S01]  /*14150*/  SYNCS.ARRIVE.TRANS64.A1T0 RZ, [R18+URZ+0x38850], RZ ;  /* 0x038850ff12ff79a7 */ /* 0x0023e2000810003f */
[----:B------:R-:W-:Y:S06]  /*14160*/  BAR.SYNC.DEFER_BLOCKING 0x2, 0x80 ;  /* 0x0082000000007b1d */ /* 0x000fec0000010000 */
[----:B------:R-:W-:Y:S05]  /*14170*/  @!P0 BRA `(.L_x_333) ;  /* 0x0000000000048947 */ /* 0x000fea0003800000 */
[----:B------:R-:W-:Y:S01]  /*14180*/  BPT.TRAP 0x1 ;  /* 0x000000040000795c */ /* 0x000fe20000300000 */
.L_x_333:
[----:B------:R-:W2:Y:S01]  /*14190*/  LDL R0, [R1+0x14] ;  /* 0x0000140001007983 */ /* 0x000ea20000100800 */
[----:B-1----:R-:W-:Y:S02]  /*141a0*/  VIADD R18, R18, 0x38880 ;  /* 0x0003888012127836 */ /* 0x002fe40000000000 */
[----:B------:R-:W-:-:S05]  /*141b0*/  VIADD R29, R29, 0x1 ;  /* 0x000000011d1d7836 */ /* 0x000fca0000000000 */
[----:B------:R-:W-:-:S04]  /*141c0*/  ISETP.NE.AND P0, PT, R29, 0x2, PT ;  /* 0x000000021d00780c */ /* 0x000fc80003f05270 */
[----:B------:R-:W-:Y:S02]  /*141d0*/  SEL R29, R29, RZ, P0 ;  /* 0x000000ff1d1d7207 */ /* 0x000fe40000000000 */
[----:B--2---:R-:W-:Y:S02]  /*141e0*/  PRMT R18, R0, 0x654, R18 ;  /* 0x0000065400127816 */ /* 0x004fe40000000012 */
[----:B------:R-:W-:Y:S02]  /*141f0*/  SEL R0, RZ, 0x1, P0 ;  /* 0x00000001ff007807 */ /* 0x000fe40000000000 */
[----:B------:R1:W-:Y:S02]  /*14200*/  SYNCS.ARRIVE.TRANS64.RED.A1T0 RZ, [R18+URZ], RZ ;  /* 0x000000ff12ff79a7 */ /* 0x0003e4000810043f */
[----:B------:R-:W-:-:S07]  /*14210*/  LOP3.LUT R33, R33, R0, RZ, 0x3c, !PT ;  /* 0x0000000021217212 */ /* 0x000fce00078e3cff */
.L_x_274:
[----:B------:R-:W-:Y:S05]  /*14220*/  BSYNC B7 ;  /* 0x0000000000077941 */ /* 0x000fea0003800000 */
.L_x_272:
[----:B------:R-:W-:-:S13]  /*14230*/  LOP3.LUT P0, RZ, R30, 0x100, RZ, 0xc0, !PT ;  /* 0x000001001eff7812 */ /* 0x000fda000780c0ff */
[----:B------:R-:W-:Y:S05]  /*14240*/  @!P0 BRA `(.L_x_334) ;  /* 0x0000000000348947 */ /* 0x000fea0003800000 */
[----:B------:R-:W2:Y:S08]  /*14250*/  S2UR UR4, SR_CgaCtaId ;  /* 0x00000000000479c3 */ /* 0x000eb00000008800 */
[----:B------:R-:W-:Y:S01]  /*14260*/  BAR.SYNC.DEFER_BLOCKING 0x5, 0x180 ;  /* 0x0146000000007b1d */ /* 0x000fe20000010000 */
[----:B------:R-:W-:Y:S01]  /*14270*/  MOV R16, 0x400 ;  /* 0x0000040000107802 */ /* 0x000fe20000000f00 */
[----:B--2---:R-:W-:-:S05]  /*14280*/  IMAD.U32 R0, RZ, RZ, UR4 ;  /* 0x00000004ff007e24 */ /* 0x004fca000f8e00ff */
[----:B------:R-:W-:Y:S01]  /*14290*/  LEA R16, R0, R16, 0x18 ;  /* 0x0000001000107211 */ /* 0x000fe200078ec0ff */
[----:B------:R-:W-:Y:S04]  /*142a0*/  STL [R1+0x14], R0 ;  /* 0x0000140001007387 */ /* 0x000fe80000100800 */
[----:B------:R-:W2:Y:S04]  /*142b0*/  LDS.128 R4, [R16+0x388d0] ;  /* 0x0388d00010047984 */ /* 0x000ea80000000c00 */
[----:B--2---:R3:W-:Y:S01]  /*142c0*/  STL.64 [R1], R4 ;  /* 0x0000000401007387 */ /* 0x0047e20000100a00 */
[----:B------:R-:W-:-:S03]  /*142d0*/  IMAD.MOV.U32 R0, RZ, RZ, R7 ;  /* 0x000000ffff007224 */ /* 0x000fc600078e0007 */
[----:B------:R3:W-:Y:S02]  /*142e0*/  STL [R1+0x8], R6 ;  /* 0x0000080601007387 */ /* 0x0007e40000100800 */
[----:B------:R-:W-:Y:S01]  /*142f0*/  R2UR UR39, R0 ;  /* 0x00000000002772ca */ /* 0x000fe200000e0000 */
[----:B------:R-:W-:Y:S06]  /*14300*/  BAR.ARV 0x4, 0x180 ;  /* 0x0106000000007b1d */ /* 0x000fec0000002000 */
[----:B------:R-:W-:Y:S08]  /*14310*/  BRA `(.L_x_335) ;  /* 0x0000000800e07947 */ /* 0x000ff00003800000 */
.L_x_334:
[----:B--2---:R-:W2:Y:S01]  /*14320*/  LDL.LU R0, [R1] ;  /* 0x0000000001007983 */ /* 0x004ea20000300800 */
[----:B------:R-:W-:Y:S01]  /*14330*/  ULDC UR4, c[0x0][0xc3c] ;  /* 0x00030f0000047ab9 */ /* 0x000fe20000000800 */
[----:B------:R-:W0:Y:S02]  /*14340*/  S2R R2, SR_TID.X ;  /* 0x0000000000027919 */ /* 0x000e240000002100 */
[----:B0-----:R-:W-:-:S04]  /*14350*/  LOP3.LUT R9, R2, 0x1f, RZ, 0xc0, !PT ;  /* 0x0000001f02097812 */ /* 0x001fc800078ec0ff */
[C---:B------:R-:W-:Y:S01]  /*14360*/  ISETP.NE.AND P0, PT, R9.reuse, 0x1f, PT ;  /* 0x0000001f0900780c */ /* 0x040fe20003f05270 */
[----:B------:R-:W-:-:S05]  /*14370*/  VIADD R7, R9, UR39 ;  /* 0x0000002709077c36 */ /* 0x000fca0008000000 */
[----:B------:R-:W-:Y:S01]  /*14380*/  ISETP.GE.OR P1, PT, R7, UR4, !P0 ;  /* 0x0000000407007c0c */ /* 0x000fe2000c726670 */
[----:B------:R-:W-:-:S12]  /*14390*/  ULDC UR4, c[0x0][0xc3c] ;  /* 0x00030f0000047ab9 */ /* 0x000fd80000000800 */
[----:B------:R-:W0:Y:S08]  /*143a0*/  @!P1 LDC.64 R2, c[0x0][0xc80] ;  /* 0x00032000ff029b82 */ /* 0x000e300000000a00 */
[----:B------:R-:W3:Y:S01]  /*143b0*/  @!P1 LDC.64 R4, c[0x0][0xc78] ;  /* 0x00031e00ff049b82 */ /* 0x000ee20000000a00 */
[----:B0-----:R-:W-:-:S04]  /*143c0*/  @!P1 IMAD.WIDE R2, R7, 0x4, R2 ;  /* 0x0000000407029825 */ /* 0x001fc800078e0202 */
[----:B--2---:R-:W-:Y:S02]  /*143d0*/  IMAD.MOV.U32 R10, RZ, RZ, R0 ;  /* 0x000000ffff0a7224 */ /* 0x004fe400078e0000 */
[----:B------:R-:W-:-:S06]  /*143e0*/  IMAD.MOV.U32 R0, RZ, RZ, RZ ;  /* 0x000000ffff007224 */ /* 0x000fcc00078e00ff */
[----:B------:R3:W2:Y:S02]  /*143f0*/  @!P1 LDG.E R0, desc[UR52][R2.64] ;  /* 0x0000003402009981 */ /* 0x0006a4000c1e1900 */
[----:B---3--:R-:W-:-:S04]  /*14400*/  @!P1 IMAD.WIDE R2, R7, 0x4, R4 ;  /* 0x0000000407029825 */ /* 0x008fc800078e0204 */
[----:B------:R-:W-:-:S06]  /*14410*/  IMAD.MOV.U32 R5, RZ, RZ, RZ ;  /* 0x000000ffff057224 */ /* 0x000fcc00078e00ff */
[----:B------:R-:W2:Y:S01]  /*14420*/  @!P1 LDG.E R5, desc[UR52][R2.64] ;  /* 0x0000003402059981 */ /* 0x000ea2000c1e1900 */
[C---:B------:R-:W-:Y:S02]  /*14430*/  ISETP.NE.AND P1, PT, R9.reuse, RZ, PT ;  /* 0x000000ff0900720c */ /* 0x040fe40003f25270 */
[C---:B------:R-:W-:Y:S01]  /*14440*/  ISETP.GE.U32.AND P2, PT, R9.reuse, 0x2, PT ;  /* 0x000000020900780c */ /* 0x040fe20003f46070 */
[----:B------:R-:W-:Y:S01]  /*14450*/  SHFL.IDX PT, R11, R10, 0x1, 0x1f ;  /* 0x00201f000a0b7f89 */ /* 0x000fe200000e0000 */
[C---:B------:R-:W-:Y:S02]  /*14460*/  ISETP.GE.U32.AND P3, PT, R9.reuse, 0x4, PT ;  /* 0x000000040900780c */ /* 0x040fe40003f66070 */
[C---:B------:R-:W-:Y:S02]  /*14470*/  ISETP.GE.U32.AND P4, PT, R9.reuse, 0x8, PT ;  /* 0x000000080900780c */ /* 0x040fe40003f86070 */
[----:B------:R-:W-:Y:S01]  /*14480*/  ISETP.GE.U32.AND P5, PT, R9, 0x10, PT ;  /* 0x000000100900780c */ /* 0x000fe20003fa6070 */
[----:B--2---:R-:W-:-:S05]  /*14490*/  IMAD R4, R5, R0, RZ ;  /* 0x0000000005047224 */ /* 0x004fca00078e02ff */
        /* <DEDUP_REMOVED lines=8> */
[----:B------:R-:W-:Y:S02]  /*14520*/  IMAD.IADD R4, R6, 0x1, R3 ;  /* 0x0000000106047824 */ /* 0x000fe400078e0203 */
[----:B------:R-:W-:Y:S04]  /*14530*/  SHFL.IDX PT, R6, R10, RZ, 0x1f ;  /* 0x00001fff0a067589 */ /* 0x000fe800000e0000 */
[----:B------:R-:W0:Y:S02]  /*14540*/  SHFL.UP PT, R2, R4, 0x8, RZ ;  /* 0x0500000004027989 */ /* 0x000e2400000e00ff */
[----:B0-----:R-:W-:-:S05]  /*14550*/  SEL R3, R2, RZ, P4 ;  /* 0x000000ff02037207 */ /* 0x001fca0002000000 */
[----:B------:R-:W-:-:S05]  /*14560*/  IMAD.IADD R7, R4, 0x1, R3 ;  /* 0x0000000104077824 */ /* 0x000fca00078e0203 */
[----:B------:R-:W0:Y:S02]  /*14570*/  SHFL.UP PT, R2, R7, 0x10, RZ ;  /* 0x0600000007027989 */ /* 0x000e2400000e00ff */
[----:B0-----:R-:W-:-:S05]  /*14580*/  SEL R2, R2, RZ, P5 ;  /* 0x000000ff02027207 */ /* 0x001fca0002800000 */
[----:B------:R-:W-:Y:S02]  /*14590*/  IMAD.IADD R3, R7, 0x1, R2 ;  /* 0x0000000107037824 */ /* 0x000fe400078e0202 */
[----:B------:R-:W0:Y:S01]  /*145a0*/  LDC R2, c[0x0][0xc38] ;  /* 0x00030e00ff027b82 */ /* 0x000e220000000800 */
[----:B------:R-:W-:Y:S02]  /*145b0*/  IMAD.MOV.U32 R7, RZ, RZ, RZ ;  /* 0x000000ffff077224 */ /* 0x000fe400078e00ff */
[----:B------:R-:W0:Y:S02]  /*145c0*/  SHFL.IDX PT, R9, R3, 0x1f, 0x1f ;  /* 0x03e01f0003097f89 */ /* 0x000e2400000e0000 */
[----:B0-----:R-:W-:-:S04]  /*145d0*/  IMAD R4, R9, R2, RZ ;  /* 0x0000000209047224 */ /* 0x001fc800078e02ff */
[----:B------:R-:W-:-:S05]  /*145e0*/  IMAD.IADD R9, R11, 0x1, R4 ;  /* 0x000000010b097824 */ /* 0x000fca00078e0204 */
[----:B------:R-:W-:-:S13]  /*145f0*/  ISETP.GT.AND P6, PT, R9, R6, PT ;  /* 0x000000060900720c */ /* 0x000fda0003fc4270 */
[----:B------:R-:W-:Y:S05]  /*14600*/  @P6 BRA `(.L_x_336) ;  /* 0x0000000000986947 */ /* 0x000fea0003800000 */
.L_x_338:
[----:B------:R-:W-:-:S04]  /*14610*/  UIADD3 UR39, UR39, 0x1f, URZ ;  /* 0x0000001f27277890 */ /* 0x000fc8000fffe03f */
[----:B------:R-:W-:-:S06]  /*14620*/  UISETP.GE.AND UP0, UPT, UR39, UR4, UPT ;  /* 0x000000042700728c */ /* 0x000fcc000bf06270 */
[----:B------:R-:W-:-:S13]  /*14630*/  PLOP3.LUT P6, PT, PT, PT, UP0, 0x40, 0x0 ;  /* 0x000000000000781c */ /* 0x000fda0003fce808 */
[----:B------:R-:W-:Y:S05]  /*14640*/  @!P6 BRA `(.L_x_337) ;  /* 0x0000000400b8e947 */ /* 0x000fea0003800000 */
[----:B------:R-:W0:Y:S02]  /*14650*/  S2R R0, SR_TID.X ;  /* 0x0000000000007919 */ /* 0x000e240000002100 */
[----:B0-----:R-:W-:-:S05]  /*14660*/  LOP3.LUT R0, R0, 0x1f, RZ, 0xc0, !PT ;  /* 0x0000001f00007812 */ /* 0x001fca00078ec0ff */
[----:B------:R-:W-:Y:S02]  /*14670*/  VIADD R11, R0, UR39 ;  /* 0x00000027000b7c36 */ /* 0x000fe40008000000 */
[----:B------:R-:W-:-:S03]  /*14680*/  IMAD.MOV.U32 R0, RZ, RZ, RZ ;  /* 0x000000ffff007224 */ /* 0x000fc600078e00ff */
[----:B------:R-:W-:-:S13]  /*14690*/  ISETP.GE.OR P6, PT, R11, UR4, !P0 ;  /* 0x000000040b007c0c */ /* 0x000fda000c7c6670 */
[----:B------:R-:W0:Y:S08]  /*146a0*/  @!P6 LDC.64 R2, c[0x0][0xc80] ;  /* 0x00032000ff02eb82 */ /* 0x000e300000000a00 */
[----:B------:R-:W2:Y:S01]  /*146b0*/  @!P6 LDC.64 R4, c[0x0][0xc78] ;  /* 0x00031e00ff04eb82 */ /* 0x000ea20000000a00 */
[----:B0-----:R-:W-:-:S05]  /*146c0*/  @!P6 IMAD.WIDE R2, R11, 0x4, R2 ;  /* 0x000000040b02e825 */ /* 0x001fca00078e0202 */
[----:B------:R2:W3:Y:S02]  /*146d0*/  @!P6 LDG.E R0, desc[UR52][R2.64] ;  /* 0x000000340200e981 */ /* 0x0004e4000c1e1900 */
[----:B--2---:R-:W-:-:S04]  /*146e0*/  @!P6 IMAD.WIDE R2, R11, 0x4, R4 ;  /* 0x000000040b02e825 */ /* 0x004fc800078e0204 */
[----:B------:R-:W-:-:S06]  /*146f0*/  IMAD.MOV.U32 R5, RZ, RZ, RZ ;  /* 0x000000ffff057224 */ /* 0x000fcc00078e00ff */
[----:B------:R-:W3:Y:S02]  /*14700*/  @!P6 LDG.E R5, desc[UR52][R2.64] ;  /* 0x000000340205e981 */ /* 0x000ee4000c1e1900 */
        /* <DEDUP_REMOVED lines=16> */
[----:B------:R-:W0:Y:S03]  /*14810*/  LDC R2, c[0x0][0xc38] ;  /* 0x00030e00ff027b82 */ /* 0x000e260000000800 */
[----:B------:R-:W0:Y:S02]  /*14820*/  SHFL.IDX PT, R13, R3, 0x1f, 0x1f ;  /* 0x03e01f00030d7f89 */ /* 0x000e2400000e0000 */
[----:B0-----:R-:W-:-:S04]  /*14830*/  IMAD R4, R13, R2, RZ ;  /* 0x000000020d047224 */ /* 0x001fc800078e02ff */
[----:B------:R-:W-:-:S05]  /*14840*/  IMAD.IADD R9, R4, 0x1, R9 ;  /* 0x0000000104097824 */ /* 0x000fca00078e0209 */
[----:B------:R-:W-:-:S13]  /*14850*/  ISETP.GT.AND P6, PT, R9, R6, PT ;  /* 0x000000060900720c */ /* 0x000fda0003fc4270 */
[----:B------:R-:W-:Y:S05]  /*14860*/  @!P6 BRA `(.L_x_338) ;  /* 0xfffffffc0068e947 */ /* 0x000fea000383ffff */
.L_x_336:
[----:B------:R-:W-:-:S04]  /*14870*/  IMAD.IADD R9, R9, 0x1, -R4 ;  /* 0x0000000109097824 */ /* 0x000fc800078e0a04 */
        /* <DEDUP_REMOVED lines=8> */
[----:B------:R2:W3:Y:S01]  /*14900*/  SHFL.IDX PT, R5, R5, R10, 0x1f ;  /* 0x00001f0a05057589 */ /* 0x0004e200000e0000 */
[----:B0-----:R-:W-:-:S04]  /*14910*/  IABS R4, R0 ;  /* 0x0000000000047213 */ /* 0x001fc80000000000 */
[----:B------:R-:W0:Y:S08]  /*14920*/  I2F.RP R8, R4 ;  /* 0x0000000400087306 */ /* 0x000e300000209400 */
[----:B0-----:R-:W0:Y:S02]  /*14930*/  MUFU.RCP R8, R8 ;  /* 0x0000000800087308 */ /* 0x001e240000001000 */
[----:B0-----:R-:W-:-:S06]  /*14940*/  VIADD R11, R8, 0xffffffe ;  /* 0x0ffffffe080b7836 */ /* 0x001fcc0000000000 */
[----:B------:R-:W0:Y:S01]  /*14950*/  F2I.FTZ.U32.TRUNC.NTZ R11, R11 ;  /* 0x0000000b000b7305 */ /* 0x000e22000021f000 */
[----:B--23--:R-:W-:Y:S05]  /*14960*/  @!P0 BRA `(.L_x_339) ;  /* 0x00000000000c8947 */ /* 0x00cfea0003800000 */
[----:B------:R-:W-:-:S06]  /*14970*/  UIADD3 UR5, UR4, -0x1, URZ ;  /* 0xffffffff04057890 */ /* 0x000fcc000fffe03f */
[----:B------:R-:W-:-:S05]  /*14980*/  IMAD.U32 R8, RZ, RZ, UR5 ;  /* 0x00000005ff087e24 */ /* 0x000fca000f8e00ff */
[----:B------:R2:W3:Y:S02]  /*14990*/  SHFL.IDX PT, R7, R3, R8, 0x1f ;  /* 0x00001f0803077589 */ /* 0x0004e400000e0000 */
.L_x_339:
[----:B---3--:R-:W-:Y:S01]  /*149a0*/  IMAD R10, R7, R2, R9 ;  /* 0x00000002070a7224 */ /* 0x008fe200078e0209 */
[----:B------:R-:W-:Y:S01]  /*149b0*/  IABS R7, R5 ;  /* 0x0000000500077213 */ /* 0x000fe20000000000 */
[--C-:B0-----:R-:W-:Y:S01]  /*149c0*/  IMAD.MOV R9, RZ, RZ, -R11.reuse ;  /* 0x000000ffff097224 */ /* 0x101fe200078e0a0b */
[----:B------:R-:W-:Y:S01]  /*149d0*/  UIADD3 UR39, UR4, UR39, URZ ;  /* 0x0000002704277290 */ /* 0x000fe2000fffe03f */
[----:B------:R-:W-:Y:S01]  /*149e0*/  IMAD.MOV.U32 R2, RZ, RZ, RZ ;  /* 0x000000ffff027224 */ /* 0x000fe200078e00ff */
[----:B--2---:R-:W0:Y:S01]  /*149f0*/  I2F.RP R8, R7 ;  /* 0x0000000700087306 */ /* 0x004e220000209400 */
[----:B------:R-:W-:Y:S01]  /*14a00*/  IMAD R9, R9, R4, RZ ;  /* 0x0000000409097224 */ /* 0x000fe200078e02ff */
[----:B------:R2:W-:Y:S01]  /*14a10*/  STL [R1], R10 ;  /* 0x0000000a01007387 */ /* 0x0005e20000100800 */
[----:B------:R-:W-:Y:S02]  /*14a20*/  IMAD.MOV.U32 R3, RZ, RZ, R11 ;  /* 0x000000ffff037224 */ /* 0x000fe400078e000b */
[----:B------:R-:W-:Y:S01]  /*14a30*/  IMAD.HI.U32 R11, R11, R9, R2 ;  /* 0x000000090b0b7227 */ /* 0x000fe200078e0002 */
[----:B------:R-:W-:-:S03]  /*14a40*/  IABS R3, R0 ;  /* 0x0000000000037213 */ /* 0x000fc60000000000 */
[----:B------:R-:W-:Y:S02]  /*14a50*/  IMAD.IADD R9, R6, 0x1, -R10 ;  /* 0x0000000106097824 */ /* 0x000fe400078e0a0a */
[----:B------:R-:W-:Y:S01]  /*14a60*/  IMAD.MOV R3, RZ, RZ, -R3 ;  /* 0x000000ffff037224 */ /* 0x000fe200078e0a03 */
[----:B0-----:R-:W0:Y:S02]  /*14a70*/  MUFU.RCP R8, R8 ;  /* 0x0000000800087308 */ /* 0x001e240000001000 */
[----:B------:R-:W-:-:S05]  /*14a80*/  IABS R2, R9 ;  /* 0x0000000900027213 */ /* 0x000fca0000000000 */
[----:B------:R-:W-:-:S04]  /*14a90*/  IMAD.HI.U32 R6, R11, R2, RZ ;  /* 0x000000020b067227 */ /* 0x000fc800078e00ff */
[----:B------:R-:W-:-:S05]  /*14aa0*/  IMAD R11, R6, R3, R2 ;  /* 0x00000003060b7224 */ /* 0x000fca00078e0202 */
[----:B------:R-:W-:Y:S01]  /*14ab0*/  ISETP.GT.U32.AND P1, PT, R4, R11, PT ;  /* 0x0000000b0400720c */ /* 0x000fe20003f24070 */
[----:B0-----:R-:W-:-:S06]  /*14ac0*/  VIADD R3, R8, 0xffffffe ;  /* 0x0ffffffe08037836 */ /* 0x001fcc0000000000 */
[----:B------:R-:W0:Y:S06]  /*14ad0*/  F2I.FTZ.U32.TRUNC.NTZ R3, R3 ;  /* 0x0000000300037305 */ /* 0x000e2c000021f000 */
[----:B------:R-:W-:Y:S02]  /*14ae0*/  @!P1 IMAD.IADD R11, R11, 0x1, -R4 ;  /* 0x000000010b0b9824 */ /* 0x000fe400078e0a04 */
[----:B------:R-:W-:Y:S01]  /*14af0*/  @!P1 VIADD R6, R6, 0x1 ;  /* 0x0000000106069836 */ /* 0x000fe20000000000 */
[----:B------:R-:W-:Y:S02]  /*14b00*/  ISETP.NE.AND P1, PT, R0, RZ, PT ;  /* 0x000000ff0000720c */ /* 0x000fe40003f25270 */
[----:B------:R-:W-:Y:S01]  /*14b10*/  ISETP.GE.U32.AND P0, PT, R11, R4, PT ;  /* 0x000000040b00720c */ /* 0x000fe20003f06070 */
[----:B0-----:R-:W-:-:S04]  /*14b20*/  IMAD.MOV R2, RZ, RZ, -R3 ;  /* 0x000000ffff027224 */ /* 0x001fc800078e0a03 */
[----:B------:R-:W-:Y:S02]  /*14b30*/  IMAD R11, R2, R7, RZ ;  /* 0x00000007020b7224 */ /* 0x000fe400078e02ff */
[----:B------:R-:W-:-:S06]  /*14b40*/  IMAD.MOV.U32 R2, RZ, RZ, RZ ;  /* 0x000000ffff027224 */ /* 0x000fcc00078e00ff */
[----:B------:R-:W-:Y:S02]  /*14b50*/  @P0 VIADD R6, R6, 0x1 ;  /* 0x0000000106060836 */ /* 0x000fe40000000000 */
[----:B------:R-:W-:Y:S01]  /*14b60*/  IMAD.HI.U32 R4, R3, R11, R2 ;  /* 0x0000000b03047227 */ /* 0x000fe200078e0002 */
[----:B------:R-:W-:-:S04]  /*14b70*/  LOP3.LUT R2, R9, R0, RZ, 0x3c, !PT ;  /* 0x0000000009027212 */ /* 0x000fc800078e3cff */
[----:B------:R-:W-:Y:S02]  /*14b80*/  ISETP.GE.AND P2, PT, R2, RZ, PT ;  /* 0x000000ff0200720c */ /* 0x000fe40003f46270 */
[----:B------:R-:W-:-:S05]  /*14b90*/  IABS R2, R5 ;  /* 0x0000000500027213 */ /* 0x000fca0000000000 */
[----:B------:R-:W-:-:S06]  /*14ba0*/  IMAD.MOV R2, RZ, RZ, -R2 ;  /* 0x000000ffff027224 */ /* 0x000fcc00078e0a02 */
[----:B------:R-:W-:Y:S01]  /*14bb0*/  @!P2 IMAD.MOV R6, RZ, RZ, -R6 ;  /* 0x000000ffff06a224 */ /* 0x000fe200078e0a06 */
[----:B------:R-:W-:-:S04]  /*14bc0*/  @!P1 LOP3.LUT R6, RZ, R0, RZ, 0x33, !PT ;  /* 0x00000000ff069212 */ /* 0x000fc800078e33ff */
[-C--:B------:R-:W-:Y:S01]  /*14bd0*/  IABS R3, R6.reuse ;  /* 0x0000000600037213 */ /* 0x080fe20000000000 */
[----:B------:R-:W-:-:S04]  /*14be0*/  IMAD R8, R0, R6, RZ ;  /* 0x0000000600087224 */ /* 0x000fc800078e02ff */
[----:B------:R-:W-:-:S04]  /*14bf0*/  IMAD.HI.U32 R4, R4, R3, RZ ;  /* 0x0000000304047227 */ /* 0x000fc800078e00ff */
[----:B------:R-:W-:-:S05]  /*14c00*/  IMAD R2, R4, R2, R3 ;  /* 0x0000000204027224 */ /* 0x000fca00078e0203 */
[----:B------:R-:W-:-:S13]  /*14c10*/  ISETP.GT.U32.AND P1, PT, R7, R2, PT ;  /* 0x000000020700720c */ /* 0x000fda0003f24070 */
[----:B------:R-:W-:Y:S02]  /*14c20*/  @!P1 IMAD.IADD R2, R2, 0x1, -R7 ;  /* 0x0000000102029824 */ /* 0x000fe400078e0a07 */
[----:B------:R-:W-:Y:S01]  /*14c30*/  @!P1 VIADD R4, R4, 0x1 ;  /* 0x0000000104049836 */ /* 0x000fe20000000000 */
[----:B------:R-:W-:Y:S02]  /*14c40*/  ISETP.NE.AND P1, PT, R5, RZ, PT ;  /* 0x000000ff0500720c */ /* 0x000fe40003f25270 */
[----:B------:R-:W-:Y:S02]  /*14c50*/  ISETP.GE.U32.AND P0, PT, R2, R7, PT ;  /* 0x000000070200720c */ /* 0x000fe40003f06070 */
        /* <DEDUP_REMOVED lines=13> */
.L_x_337:
[----:B------:R0:W-:Y:S01]  /*14d30*/  STL [R1], R6 ;  /* 0x0000000601007387 */ /* 0x0001e20000100800 */
[----:B------:R-:W-:-:S03]  /*14d40*/  ULDC UR39, c[0x0][0xc3c] ;  /* 0x00030f0000277ab9 */ /* 0x000fc60000000800 */
[----:B------:R0:W-:Y:S04]  /*14d50*/  STL [R1+0x4], RZ ;  /* 0x000004ff01007387 */ /* 0x0001e80000100800 */
[----:B------:R0:W-:Y:S02]  /*14d60*/  STL [R1+0x8], RZ ;  /* 0x000008ff01007387 */ /* 0x0001e40000100800 */
.L_x_340:
[----:B------:R-:W3:Y:S04]  /*14d70*/  LDL R3, [R1+0x4] ;  /* 0x0000040001037983 */ /* 0x000ee80000100800 */
[----:B--2---:R-:W2:Y:S04]  /*14d80*/  LDL R2, [R1+0x8] ;  /* 0x0000080001027983 */ /* 0x004ea80000100800 */
[----:B------:R-:W4:Y:S01]  /*14d90*/  LDL R4, [R1] ;  /* 0x0000000001047983 */ /* 0x000f220000100800 */
[----:B------:R-:W5:Y:S01]  /*14da0*/  S2R R0, SR_TID.X ;  /* 0x0000000000007919 */ /* 0x000f620000002100 */
[----:B------:R-:W-:Y:S01]  /*14db0*/  BAR.SYNC.DEFER_BLOCKING 0x4, 0x180 ;  /* 0x0106000000007b1d */ /* 0x000fe20000010000 */
[----:B---3--:R-:W-:-:S02]  /*14dc0*/  IMAD.MOV.U32 R5, RZ, RZ, R3 ;  /* 0x000000ffff057224 */ /* 0x008fc400078e0003 */
[----:B--2---:R-:W-:-:S03]  /*14dd0*/  IMAD.MOV.U32 R3, RZ, RZ, R2 ;  /* 0x000000ffff037224 */ /* 0x004fc600078e0002 */
[----:B------:R2:W3:Y:S01]  /*14de0*/  LDL R2, [R1+0x14] ;  /* 0x0000140001027983 */ /* 0x0004e20000100800 */
[----:B-----5:R-:W-:Y:S01]  /*14df0*/  LOP3.LUT R0, R0, 0x1f, RZ, 0xc0, !PT ;  /* 0x0000001f00007812 */ /* 0x020fe200078ec0ff */
[----:B0-----:R-:W-:-:S03]  /*14e00*/  IMAD.MOV.U32 R6, RZ, RZ, R3 ;  /* 0x000000ffff067224 */ /* 0x001fc600078e0003 */
[----:B------:R-:W-:-:S13]  /*14e10*/  ISETP.NE.AND P0, PT, R0, RZ, PT ;  /* 0x000000ff0000720c */ /* 0x000fda0003f05270 */
[----:B------:R-:W-:Y:S01]  /*14e20*/  @!P0 MOV R0, 0x400 ;  /* 0x0000040000008802 */ /* 0x000fe20000000f00 */
[----:B---3--:R-:W0:Y:S03]  /*14e30*/  @!P0 S2R R2, SR_CgaCtaId ;  /* 0x0000000000028919 */ /* 0x008e260000008800 */
[----:B0-----:R-:W-:Y:S01]  /*14e40*/  @!P0 LEA R16, R2, R0, 0x18 ;  /* 0x0000000002108211 */ /* 0x001fe200078ec0ff */
[----:B------:R-:W-:Y:S01]  /*14e50*/  IMAD.U32 R0, RZ, RZ, UR39 ;  /* 0x00000027ff007e24 */ /* 0x000fe2000f8e00ff */
[----:B------:R2:W-:Y:S03]  /*14e60*/  @!P0 STL [R1+0x14], R2 ;  /* 0x0000140201008387 */ /* 0x0005e60000100800 */
[----:B------:R-:W-:-:S05]  /*14e70*/  @!P0 IMAD.MOV.U32 R7, RZ, RZ, R0 ;  /* 0x000000ffff078224 */ /* 0x000fca00078e0000 */
[----:B----4-:R2:W-:Y:S01]  /*14e80*/  @!P0 STS.128 [R16+0x388d0], R4 ;  /* 0x0388d00410008388 */ /* 0x0105e20000000c00 */
[----:B------:R-:W-:Y:S06]  /*14e90*/  BAR.ARV 0x5, 0x180 ;  /* 0x0146000000007b1d */ /* 0x000fec0000002000 */
.L_x_335:
[----:B------:R-:W-:Y:S02]  /*14ea0*/  ULDC UR4, c[0x0][0xc3c] ;  /* 0x00030f0000047ab9 */ /* 0x000fe40000000800 */
[----:B------:R-:W-:-:S06]  /*14eb0*/  UISETP.GE.AND UP0, UPT, UR39, UR4, UPT ;  /* 0x000000042700728c */ /* 0x000fcc000bf06270 */
[----:B------:R-:W-:-:S13]  /*14ec0*/  PLOP3.LUT P0, PT, PT, PT, UP0, 0x80, 0x0 ;  /* 0x000000000000781c */ /* 0x000fda0003f0f008 */
[----:B------:R-:W-:Y:S05]  /*14ed0*/  @!P0 BRA `(.L_x_341) ;  /* 0xffffffa000c08947 */ /* 0x000fea000383ffff */
.L_x_267:
[----:B-1----:R-:W4:Y:S01]  /*14ee0*/  LDL.LU R0, [R1+0x28] ;  /* 0x0000280001007983 */ /* 0x002f220000300800 */
[----:B------:R-:W-:Y:S01]  /*14ef0*/  BSSY B0, `(.L_x_342) ;  /* 0x000000b000007945 */ /* 0x000fe20003800000 */
[----:B0-23--:R-:W0:Y:S01]  /*14f00*/  S2R R5, SR_CgaCtaId ;  /* 0x0000000000057919 */ /* 0x00de220000008800 */
[----:B----4-:R-:W-:-:S05]  /*14f10*/  VIADD R0, R0, 0x1 ;  /* 0x0000000100007836 */ /* 0x010fca0000000000 */
[----:B------:R-:W-:-:S04]  /*14f20*/  LEA.HI R2, R0, R0, RZ, 0x1 ;  /* 0x0000000000027211 */ /* 0x000fc800078f08ff */
[----:B------:R-:W-:Y:S02]  /*14f30*/  LOP3.LUT R3, R2, 0xfffffffe, RZ, 0xc0, !PT ;  /* 0xfffffffe02037812 */ /* 0x000fe400078ec0ff */
[----:B------:R-:W-:-:S03]  /*14f40*/  MOV R2, 0x400 ;  /* 0x0000040000027802 */ /* 0x000fc60000000f00 */
[----:B------:R-:W-:Y:S01]  /*14f50*/  IMAD.IADD R0, R0, 0x1, -R3 ;  /* 0x0000000100007824 */ /* 0x000fe200078e0a03 */
[----:B0-----:R-:W-:-:S04]  /*14f60*/  LEA R5, R5, R2, 0x18 ;  /* 0x0000000205057211 */ /* 0x001fc800078ec0ff */
[----:B------:R-:W-:-:S04]  /*14f70*/  SHF.L.U32 R0, R0, 0x1f, RZ ;  /* 0x0000001f00007819 */ /* 0x000fc800000006ff */
[----:B------:R-:W0:Y:S02]  /*14f80*/  SYNCS.PHASECHK.TRANS64.TRYWAIT P0, [R5+URZ+0x38820], R0 ;  /* 0x03882000050075a7 */ /* 0x000e24000800017f */
[----:B0-----:R-:W-:Y:S05]  /*14f90*/  @!P0 BRA `(.L_x_343) ;  /* 0x0000003800788947 */ /* 0x001fea0003800000 */
.L_x_460:
[----:B------:R-:W-:Y:S05]  /*14fa0*/  BSYNC B0 ;  /* 0x0000000000007941 */ /* 0x000fea0003800000 */
.L_x_342:
[----:B------:R-:W-:-:S03]  /*14fb0*/  UMOV UR4, 0xffffffff ;  /* 0xffffffff00047882 */ /* 0x000fc60000000000 */
[----:B------:R-:W-:Y:S05]  /*14fc0*/  BRA.DIV UR4, `(.L_x_344) ;  /* 0x0000003a04807947 */ /* 0x000fea000b800000 */
[----:B0-----:R-:W0:Y:S02]  /*14fd0*/  S2R R0, SR_TID.X ;  /* 0x0000000000007919 */ /* 0x001e240000002100 */
[----:B0-----:R-:W-:-:S04]  /*14fe0*/  SHF.R.U32.HI R0, RZ, 0x5, R0 ;  /* 0x00000005ff007819 */ /* 0x001fc80000011600 */
[----:B------:R-:W-:-:S05]  /*14ff0*/  LOP3.LUT R0, R0, 0x3, RZ, 0xc0, !PT ;  /* 0x0000000300007812 */ /* 0x000fca00078ec0ff */
[----:B------:R0:W1:Y:S02]  /*15000*/  SHFL.IDX PT, R14, R0, RZ, 0x1f ;  /* 0x00001fff000e7589 */ /* 0x00006400000e0000 */
.L_x_463:
[----:B-1----:R-:W-:Y:S01]  /*15010*/  ISETP.NE.AND P0, PT, R14, RZ, PT ;  /* 0x000000ff0e00720c */ /* 0x002fe20003f05270 */
[----:B------:R-:W-:-:S12]  /*15020*/  BSSY B0, `(.L_x_345) ;  /* 0x000002c000007945 */ /* 0x000fd80003800000 */
[----:B------:R-:W-:Y:S05]  /*15030*/  @P0 BRA `(.L_x_346) ;  /* 0x0000000000a80947 */ /* 0x000fea0003800000 */
[----:B------:R-:W-:-:S03]  /*15040*/  UMOV UR4, 0xffffffff ;  /* 0xffffffff00047882 */ /* 0x000fc60000000000 */
[----:B------:R-:W-:Y:S05]  /*15050*/  BRA.DIV UR4, `(.L_x_347) ;  /* 0x0000003a04907947 */ /* 0x000fea000b800000 */
[----:B------:R-:W-:-:S13]  /*15060*/  ELECT P6, URZ, PT ;  /* 0x00000000003f782f */ /* 0x000fda00038c0000 */
.L_x_466:
[----:B------:R-:W-:Y:S05]  /*15070*/  @!P6 BRA `(.L_x_346) ;  /* 0x000000000098e947 */ /* 0x000fea0003800000 */
[----:B------:R-:W-:-:S06]  /*15080*/  ULOP3.LUT UR4, UR42, 0x2, URZ, 0xfc, !UPT ;  /* 0x000000022a047892 */ /* 0x000fcc000f8efc3f */
[----:B0-----:R-:W-:-:S05]  /*15090*/  IMAD.U32 R0, RZ, RZ, UR4 ;  /* 0x00000004ff007e24 */ /* 0x001fca000f8e00ff */
[----:B------:R-:W-:-:S13]  /*150a0*/  ISETP.NE.AND P0, PT, R0, 0x3, PT ;  /* 0x000000030000780c */ /* 0x000fda0003f05270 */
[----:B------:R-:W-:Y:S05]  /*150b0*/  @!P0 BRA `(.L_x_348) ;  /* 0x0000000000048947 */ /* 0x000fea0003800000 */
[----:B------:R-:W-:Y:S01]  /*150c0*/  BPT.TRAP 0x1 ;  /* 0x000000040000795c */ /* 0x000fe20000300000 */
.L_x_348:
[----:B------:R-:W-:Y:S01]  /*150d0*/  IMAD R3, R29, 0x8, R5 ;  /* 0x000000081d037824 */ /* 0x000fe200078e0205 */
[----:B------:R-:W-:Y:S01]  /*150e0*/  SHF.L.U32 R2, R33, 0x1f, RZ ;  /* 0x0000001f21027819 */ /* 0x000fe200000006ff */
[----:B------:R-:W-:-:S03]  /*150f0*/  VIADD R29, R29, 0x1 ;  /* 0x000000011d1d7836 */ /* 0x000fc60000000000 */
[----:B------:R-:W0:Y:S02]  /*15100*/  SYNCS.PHASECHK.TRANS64.TRYWAIT P1, [R3+URZ+0x38840], R2 ;  /* 0x03884002030075a7 */ /* 0x000e24000802017f */
[----:B------:R-:W-:-:S04]  /*15110*/  ISETP.NE.AND P2, PT, R29, 0x2, PT ;  /* 0x000000021d00780c */ /* 0x000fc80003f45270 */
[----:B------:R-:W-:Y:S01]  /*15120*/  SEL R0, RZ, 0x1, P2 ;  /* 0x00000001ff007807 */ /* 0x000fe20001000000 */
[----:B0-----:R-:W-:Y:S08]  /*15130*/  @!P1 BRA `(.L_x_349) ;  /* 0x0000003800789947 */ /* 0x001ff00003800000 */
.L_x_467:
[----:B------:R-:W-:Y:S02]  /*15140*/  SEL R29, R29, RZ, P2 ;  /* 0x000000ff1d1d7207 */ /* 0x000fe40001000000 */
[----:B------:R-:W-:Y:S01]  /*15150*/  LOP3.LUT R0, R33, R0, RZ, 0x3c, !PT ;  /* 0x0000000021007212 */ /* 0x000fe200078e3cff */
[----:B------:R-:W-:Y:S06]  /*15160*/  @!P0 BRA `(.L_x_350) ;  /* 0x0000000000048947 */ /* 0x000fec0003800000 */
[----:B------:R-:W-:Y:S01]  /*15170*/  BPT.TRAP 0x1 ;  /* 0x000000040000795c */ /* 0x000fe20000300000 */
.L_x_350:
[----:B------:R-:W-:Y:S01]  /*15180*/  IMAD R29, R29, 0x8, R5 ;  /* 0x000000081d1d7824 */ /* 0x000fe200078e0205 */
[----:B------:R-:W-:-:S04]  /*15190*/  SHF.L.U32 R0, R0, 0x1f, RZ ;  /* 0x0000001f00007819 */ /* 0x000fc800000006ff */
[----:B------:R-:W1:Y:S02]  /*151a0*/  SYNCS.PHASECHK.TRANS64.TRYWAIT P1, [R29+URZ+0x38840], R0 ;  /* 0x038840001d0075a7 */ /* 0x000e64000802017f */
[----:B-1----:R-:W-:Y:S05]  /*151b0*/  @!P1 BRA `(.L_x_351) ;  /* 0x00000038006c9947 */ /* 0x002fea0003800000 */
.L_x_468:
[----:B------:R-:W-:Y:S05]  /*151c0*/  @!P0 BRA `(.L_x_352) ;  /* 0x0000000000048947 */ /* 0x000fea0003800000 */
[----:B------:R-:W-:Y:S01]  /*151d0*/  BPT.TRAP 0x1 ;  /* 0x000000040000795c */ /* 0x000fe20000300000 */
.L_x_352:
[----:B------:R-:W2:Y:S02]  /*151e0*/  SYNCS.PHASECHK.TRANS64.TRYWAIT P1, [R3+URZ+0x38860], R2 ;  /* 0x03886002030075a7 */ /* 0x000ea4000802017f */
[----:B--2---:R-:W-:Y:S05]  /*151f0*/  @!P1 BRA `(.L_x_353) ;  /* 0x0000003800709947 */ /* 0x004fea0003800000 */
.L_x_469:
[----:B------:R-:W-:Y:S05]  /*15200*/  @!P0 BRA `(.L_x_354) ;  /* 0x0000000000048947 */ /* 0x000fea0003800000 */
[----:B------:R-:W-:Y:S01]  /*15210*/  BPT.TRAP 0x1 ;  /* 0x000000040000795c */ /* 0x000fe20000300000 */
.L_x_354:
[----:B------:R-:W3:Y:S02]  /*15220*/  SYNCS.PHASECHK.TRANS64.TRYWAIT P1, [R29+URZ+0x38860], R0 ;  /* 0x038860001d0075a7 */ /* 0x000ee4000802017f */
[----:B---3--:R-:W-:Y:S05]  /*15230*/  @!P1 BRA `(.L_x_355) ;  /* 0x0000003800749947 */ /* 0x008fea0003800000 */
.L_x_470:
[----:B------:R-:W-:Y:S05]  /*15240*/  @!P0 BRA `(.L_x_356) ;  /* 0x0000000000048947 */ /* 0x000fea0003800000 */
[----:B------:R-:W-:Y:S01]  /*15250*/  BPT.TRAP 0x1 ;  /* 0x000000040000795c */ /* 0x000fe20000300000 */
.L_x_356:
[----:B------:R-:W4:Y:S02]  /*15260*/  SYNCS.PHASECHK.TRANS64.TRYWAIT P1, [R3+URZ+0x38880], R2 ;  /* 0x03888002030075a7 */ /* 0x000f24000802017f */
[----:B----4-:R-:W-:Y:S05]  /*15270*/  @!P1 BRA `(.L_x_357) ;  /* 0x0000003800789947 */ /* 0x010fea0003800000 */
.L_x_471:
[----:B------:R-:W-:Y:S05]  /*15280*/  @!P0 BRA `(.L_x_358) ;  /* 0x0000000000048947 */ /* 0x000fea0003800000 */
[----:B------:R-:W-:Y:S01]  /*15290*/  BPT.TRAP 0x1 ;  /* 0x000000040000795c */ /* 0x000fe20000300000 */
.L_x_358:
[----:B------:R0:W0:Y:S02]  /*152a0*/  SYNCS.PHASECHK.TRANS64.TRYWAIT P0, [R29+URZ+0x38880], R0 ;  /* 0x038880001d0075a7 */ /* 0x000024000800017f */
[----:B0-----:R-:W-:Y:S05]  /*152b0*/  @!P0 NANOSLEEP.SYNCS 0x989680 ;  /* 0x009896800000895d */ /* 0x001fea0003900000 */
[----:B------:R-:W0:Y:S02]  /*152c0*/  @!P0 SYNCS.PHASECHK.TRANS64 P0, [R29+URZ+0x38880], R0 ;  /* 0x038880001d0085a7 */ /* 0x000e24000800007f */
[----:B0-----:R-:W-:Y:S05]  /*152d0*/  @!P0 BRA `(.L_x_358) ;  /* 0xfffffffc00f08947 */ /* 0x001fea000383ffff */
.L_x_346:
[----:B------:R-:W-:Y:S05]  /*152e0*/  BSYNC B0 ;  /* 0x0000000000007941 */ /* 0x000fea0003800000 */
.L_x_345:
[----:B------:R-:W-:Y:S05]  /*152f0*/  EXIT ;  /* 0x000000000000794d */ /* 0x000fea0003800000 */
.L_x_215:
[----:B0-----:R-:W-:-:S04]  /*15300*/  IMAD.U32 R3, RZ, RZ, UR51 ;  /* 0x00000033ff037e24 */ /* 0x001fc8000f8e00ff */
[----:B------:R0:W1:Y:S03]  /*15310*/  SYNCS.PHASECHK.TRANS64.TRYWAIT P0, [R3+URZ+0x38800], R2 ;  /* 0x03880002030075a7 */ /* 0x000066000800017f */
[----:B-1----:R-:W-:Y:S05]  /*15320*/  @!P0 NANOSLEEP.SYNCS 0x989680 ;  /* 0x009896800000895d */ /* 0x002fea0003900000 */
[----:B------:R-:W1:Y:S02]  /*15330*/  @!P0 SYNCS.PHASECHK.TRANS64 P0, [R3+URZ+0x38800], R2 ;  /* 0x03880002030085a7 */ /* 0x000e64000800007f */
[----:B-1----:R-:W-:Y:S05]  /*15340*/  @!P0 BRA `(.L_x_215) ;  /* 0xfffffffc00ec8947 */ /* 0x002fea000383ffff */
[----:B------:R-:W-:Y:S05]  /*15350*/  BRA `(.L_x_359) ;  /* 0xfffffecc00487947 */ /* 0x000fea000383ffff */
.L_x_219:
[----:B0-----:R-:W-:-:S04]  /*15360*/  IMAD.U32 R3, RZ, RZ, UR55 ;  /* 0x00000037ff037e24 */ /* 0x001fc8000f8e00ff */
[----:B------:R0:W2:Y:S03]  /*15370*/  SYNCS.PHASECHK.TRANS64.TRYWAIT P1, [R3+URZ+0x38830], R6 ;  /* 0x03883006030075a7 */ /* 0x0000a6000802017f */
[----:B--2---:R-:W-:Y:S05]  /*15380*/  @!P1 NANOSLEEP.SYNCS 0x989680 ;  /* 0x009896800000995d */ /* 0x004fea0003900000 */
[----:B------:R-:W2:Y:S02]  /*15390*/  @!P1 SYNCS.PHASECHK.TRANS64 P1, [R3+URZ+0x38830], R6 ;  /* 0x03883006030095a7 */ /* 0x000ea4000802007f */
[----:B--2---:R-:W-:Y:S05]  /*153a0*/  @!P1 BRA `(.L_x_219) ;  /* 0xfffffffc00ec9947 */ /* 0x004fea000383ffff */
[----:B------:R-:W-:Y:S05]  /*153b0*/  BRA `(.L_x_218) ;  /* 0xfffffecc006c7947 */ /* 0x000fea000383ffff */
.L_x_224:
[----:B-1----:R-:W-:-:S04]  /*153c0*/  IMAD.U32 R7, RZ, RZ, UR55 ;  /* 0x00000037ff077e24 */ /* 0x002fc8000f8e00ff */
[----:B------:R1:W2:Y:S03]  /*153d0*/  SYNCS.PHASECHK.TRANS64.TRYWAIT P1, [R7+URZ+0x38850], R6 ;  /* 0x03885006070075a7 */ /* 0x0002a6000802017f */
[----:B--2---:R-:W-:Y:S05]  /*153e0*/  @!P1 NANOSLEEP.SYNCS 0x989680 ;  /* 0x009896800000995d */ /* 0x004fea0003900000 */
[----:B------:R-:W2:Y:S02]  /*153f0*/  @!P1 SYNCS.PHASECHK.TRANS64 P1, [R7+URZ+0x38850], R6 ;  /* 0x03885006070095a7 */ /* 0x000ea4000802007f */
[----:B--2---:R-:W-:Y:S05]  /*15400*/  @!P1 BRA `(.L_x_224) ;  /* 0xfffffffc00ec9947 */ /* 0x004fea000383ffff */
[----:B------:R-:W-:Y:S05]  /*15410*/  BRA `(.L_x_223) ;  /* 0xfffffef000d07947 */ /* 0x000fea000383ffff */
.L_x_230:
[----:B0-----:R-:W-:Y:S02]  /*15420*/  IMAD.U32 R2, RZ, RZ, UR49 ;  /* 0x00000031ff027e24 */ /* 0x001fe4000f8e00ff */
[----:B------:R-:W-:-:S04]  /*15430*/  IMAD.U32 R7, RZ, RZ, UR56 ;  /* 0x00000038ff077e24 */ /* 0x000fc8000f8e00ff */
[----:B------:R0:W1:Y:S03]  /*15440*/  SYNCS.PHASECHK.TRANS64.TRYWAIT P1, [R2+URZ+0x38830], R7 ;  /* 0x03883007020075a7 */ /* 0x000066000802017f */
[----:B-1----:R-:W-:Y:S05]  /*15450*/  @!P1 NANOSLEEP.SYNCS 0x989680 ;  /* 0x009896800000995d */ /* 0x002fea0003900000 */
[----:B------:R-:W1:Y:S02]  /*15460*/  @!P1 SYNCS.PHASECHK.TRANS64 P1, [R2+URZ+0x38830], R7 ;  /* 0x03883007020095a7 */ /* 0x000e64000802007f */
[----:B-1----:R-:W-:Y:S05]  /*15470*/  @!P1 BRA `(.L_x_230) ;  /* 0xfffffffc00e89947 */ /* 0x002fea000383ffff */
[----:B------:R-:W-:Y:S05]  /*15480*/  BRA `(.L_x_229) ;  /* 0xfffffef400bc7947 */ /* 0x000fea000383ffff */
.L_x_235:
[----:B0-----:R-:W-:Y:S02]  /*15490*/  IMAD.U32 R5, RZ, RZ, UR49 ;  /* 0x00000031ff057e24 */ /* 0x001fe4000f8e00ff */
[----:B------:R-:W-:-:S04]  /*154a0*/  IMAD.U32 R6, RZ, RZ, UR56 ;  /* 0x00000038ff067e24 */ /* 0x000fc8000f8e00ff */
[----:B------:R0:W1:Y:S03]  /*154b0*/  SYNCS.PHASECHK.TRANS64.TRYWAIT P1, [R5+URZ+0x38850], R6 ;  /* 0x03885006050075a7 */ /* 0x000066000802017f */
[----:B-1----:R-:W-:Y:S05]  /*154c0*/  @!P1 NANOSLEEP.SYNCS 0x989680 ;  /* 0x009896800000995d */ /* 0x002fea0003900000 */
[----:B------:R-:W1:Y:S02]  /*154d0*/  @!P1 SYNCS.PHASECHK.TRANS64 P1, [R5+URZ+0x38850], R6 ;  /* 0x03885006050095a7 */ /* 0x000e64000802007f */
[----:B-1----:R-:W-:Y:S05]  /*154e0*/  @!P1 BRA `(.L_x_235) ;  /* 0xfffffffc00e89947 */ /* 0x002fea000383ffff */
[----:B------:R-:W-:Y:S05]  /*154f0*/  BRA `(.L_x_234) ;  /* 0xffffff1c00587947 */ /* 0x000fea000383ffff */
.L_x_283:
[----:B------:R-:W1:Y:S01]  /*15500*/  S2R R20, SR_TID.X ;  /* 0x0000000000147919 */ /* 0x000e620000002100 */
[----:B------:R-:W-:Y:S02]  /*15510*/  IMAD.MOV.U32 R12, RZ, RZ, RZ ;  /* 0x000000ffff0c7224 */ /* 0x000fe400078e00ff */
[----:B------:R-:W-:Y:S02]  /*15520*/  IMAD.MOV.U32 R11, RZ, RZ, 0x1f ;  /* 0x0000001fff0b7424 */ /* 0x000fe400078e00ff */
[----:B------:R-:W-:Y:S01]  /*15530*/  IMAD.MOV.U32 R15, RZ, RZ, -0x1 ;  /* 0xffffffffff0f7424 */ /* 0x000fe200078e00ff */
[----:B-1----:R-:W-:-:S04]  /*15540*/  SHF.R.U32.HI R8, RZ, 0x5, R20 ;  /* 0x00000005ff087819 */ /* 0x002fc80000011614 */
[----:B------:R-:W-:-:S05]  /*15550*/  LOP3.LUT R8, R8, 0x3, RZ, 0xc0, !PT ;  /* 0x0000000308087812 */ /* 0x000fca00078ec0ff */
[----:B------:R-:W-:-:S07]  /*15560*/  IMAD.MOV.U32 R13, RZ, RZ, R8 ;  /* 0x000000ffff0d7224 */ /* 0x000fce00078e0008 */
[----:B0----5:R-:W-:Y:S05]  /*15570*/  WARPSYNC.COLLECTIVE R15, `(.L_x_360) ;  /* 0x000000000f087348 */ /* 0x021fea0003c00000 */
[----:B------:R1:W2:Y:S02]  /*15580*/  SHFL.IDX P6, R14, R13, R12, R11 ;  /* 0x0000000c0d0e7389 */ /* 0x0002a400000c000b */
[----:B012--5:R-:W-:Y:S01]  /*15590*/  ENDCOLLECTIVE ;  /* 0x000000000000791b */ /* 0x027fe20003800000 */
.L_x_360:
[----:B------:R-:W-:Y:S05]  /*155a0*/  BRA `(.L_x_361) ;  /* 0xffffffac007c7947 */ /* 0x000fea000383ffff */
.L_x_286:
[----:B-1----:R1:W2:Y:S02]  /*155b0*/  SYNCS.PHASECHK.TRANS64.TRYWAIT P0, [R6+URZ+0x38880], R20 ;  /* 0x03888014060075a7 */ /* 0x0022a4000800017f */
[----:B--2---:R-:W-:Y:S05]  /*155c0*/  @!P0 NANOSLEEP.SYNCS 0x989680 ;  /* 0x009896800000895d */ /* 0x004fea0003900000 */
[----:B------:R-:W2:Y:S02]  /*155d0*/  @!P0 SYNCS.PHASECHK.TRANS64 P0, [R6+URZ+0x38880], R20 ;  /* 0x03888014060085a7 */ /* 0x000ea4000800007f */
[----:B--2---:R-:W-:Y:S05]  /*155e0*/  @!P0 BRA `(.L_x_286) ;  /* 0xfffffffc00f08947 */ /* 0x004fea000383ffff */
[----:B------:R-:W-:Y:S05]  /*155f0*/  BRA `(.L_x_362) ;  /* 0xffffffac009c7947 */ /* 0x000fea000383ffff */
.L_x_287:
        /* <DEDUP_REMOVED lines=8> */
.L_x_364:
[----:B------:R-:W-:Y:S05]  /*15680*/  BSYNC B0 ;  /* 0x0000000000007941 */ /* 0x000fea0003800000 */
.L_x_363:
[----:B------:R-:W-:Y:S01]  /*15690*/  IMAD.MOV.U32 R13, RZ, RZ, R7 ;  /* 0x000000ffff0d7224 */ /* 0x000fe200078e0007 */
[----:B------:R-:W0:Y:S01]  /*156a0*/  LDC R22, c[0x0][0x2f4] ;  /* 0x0000bd00ff167b82 */ /* 0x000e220000000800 */
[----:B------:R-:W-:Y:S01]  /*156b0*/  IMAD.MOV.U32 R12, RZ, RZ, RZ ;  /* 0x000000ffff0c7224 */ /* 0x000fe200078e00ff */
[----:B------:R-:W-:Y:S01]  /*156c0*/  LOP3.LUT R21, R32, 0x80, RZ, 0xfc, !PT ;  /* 0x0000008020157812 */ /* 0x000fe200078efcff */
[----:B------:R-:W-:Y:S01]  /*156d0*/  IMAD.MOV.U32 R11, RZ, RZ, 0x181f ;  /* 0x0000181fff0b7424 */ /* 0x000fe200078e00ff */
[C---:B------:R-:W-:Y:S01]  /*156e0*/  ISETP.GE.AND P3, PT, R17.reuse, 0x11, PT ;  /* 0x000000111100780c */ /* 0x040fe20003f66270 */
[----:B------:R-:W-:Y:S01]  /*156f0*/  IMAD.MOV.U32 R15, RZ, RZ, -0x1 ;  /* 0xffffffffff0f7424 */ /* 0x000fe200078e00ff */
[----:B------:R-:W-:Y:S01]  /*15700*/  LOP3.LUT R30, R30, 0xffffffdf, RZ, 0xc0, !PT ;  /* 0xffffffdf1e1e7812 */ /* 0x000fe200078ec0ff */
[----:B------:R-:W-:Y:S01]  /*15710*/  IMAD.MOV.U32 R3, RZ, RZ, R14 ;  /* 0x000000ffff037224 */ /* 0x000fe200078e000e */
[----:B------:R-:W-:Y:S01]  /*15720*/  ISETP.GE.AND P5, PT, R17, 0x31, PT ;  /* 0x000000311100780c */ /* 0x000fe20003fa6270 */
[----:B------:R-:W-:-:S12]  /*15730*/  IMAD.IADD R5, R16, 0x1, R5 ;  /* 0x0000000110057824 */ /* 0x000fd800078e0205 */
[----:B0-----:R-:W-:Y:S05]  /*15740*/  WARPSYNC.COLLECTIVE R15, `(.L_x_365) ;  /* 0x000000000f087348 */ /* 0x001fea0003c00000 */
[----:B------:R1:W2:Y:S02]  /*15750*/  SHFL.IDX P6, R14, R13, R12, R11 ;  /* 0x0000000c0d0e7389 */ /* 0x0002a400000c000b */
[----:B012---:R-:W-:Y:S01]  /*15760*/  ENDCOLLECTIVE ;  /* 0x000000000000791b */ /* 0x007fe20003800000 */
.L_x_365:
[C---:B------:R-:W-:Y:S02]  /*15770*/  ISETP.GE.AND P4, PT, R17.reuse, 0x41, PT ;  /* 0x000000411100780c */ /* 0x040fe40003f86270 */
[----:B------:R-:W-:Y:S02]  /*15780*/  @P3 LOP3.LUT R30, R30, 0x20, RZ, 0xfc, !PT ;  /* 0x000000201e1e3812 */ /* 0x000fe400078efcff */
[C---:B------:R-:W-:Y:S02]  /*15790*/  ISETP.GE.AND P3, PT, R17.reuse, 0x51, PT ;  /* 0x000000511100780c */ /* 0x040fe40003f66270 */
[----:B------:R-:W-:Y:S02]  /*157a0*/  LOP3.LUT R30, R30, 0xffffffef, RZ, 0xc0, !PT ;  /* 0xffffffef1e1e7812 */ /* 0x000fe400078ec0ff */
[----:B------:R-:W-:Y:S01]  /*157b0*/  ISETP.GE.AND P1, PT, R32, R22, PT ;  /* 0x000000162000720c */ /* 0x000fe20003f26270 */
[----:B------:R-:W-:Y:S02]  /*157c0*/  IMAD.MOV.U32 R13, RZ, RZ, R8 ;  /* 0x000000ffff0d7224 */ /* 0x000fe400078e0008 */
[----:B------:R-:W-:Y:S01]  /*157d0*/  IMAD.MOV.U32 R12, RZ, RZ, 0x1 ;  /* 0x00000001ff0c7424 */ /* 0x000fe200078e00ff */
[----:B------:R-:W-:Y:S01]  /*157e0*/  ISETP.LT.OR P2, PT, R17, 0x1, P1 ;  /* 0x000000011100780c */ /* 0x000fe20000f41670 */
[----:B------:R-:W-:-:S12]  /*157f0*/  IMAD.MOV.U32 R2, RZ, RZ, R14 ;  /* 0x000000ffff027224 */ /* 0x000fd800078e000e */
[----:B------:R-:W-:Y:S05]  /*15800*/  WARPSYNC.COLLECTIVE R15, `(.L_x_366) ;  /* 0x000000000f087348 */ /* 0x000fea0003c00000 */
[----:B------:R0:W1:Y:S02]  /*15810*/  SHFL.IDX P6, R14, R13, R12, R11 ;  /* 0x0000000c0d0e7389 */ /* 0x00006400000c000b */
[----:B01----:R-:W-:Y:S01]  /*15820*/  ENDCOLLECTIVE ;  /* 0x000000000000791b */ /* 0x003fe20003800000 */
.L_x_366:
[----:B------:R-:W-:-:S05]  /*15830*/  IADD3 R2, P0, R32, R2, RZ ;  /* 0x0000000220027210 */ /* 0x000fca0007f1e0ff */
[----:B------:R-:W-:Y:S01]  /*15840*/  IMAD.X R3, RZ, RZ, R3, P0 ;  /* 0x000000ffff037224 */ /* 0x000fe200000e0603 */
[----:B------:R-:W-:-:S04]  /*15850*/  ISETP.GE.AND P0, PT, R21, R22, PT ;  /* 0x000000161500720c */ /* 0x000fc80003f06270 */
        /* <DEDUP_REMOVED lines=11> */
.L_x_367:
[----:B------:R-:W-:Y:S02]  /*15910*/  IMAD.MOV.U32 R13, RZ, RZ, R8 ;  /* 0x000000ffff0d7224 */ /* 0x000fe400078e0008 */
[----:B------:R-:W-:Y:S02]  /*15920*/  IMAD.MOV.U32 R12, RZ, RZ, 0x2 ;  /* 0x00000002ff0c7424 */ /* 0x000fe400078e00ff */
[----:B------:R-:W-:-:S07]  /*15930*/  IMAD.MOV.U32 R2, RZ, RZ, R14 ;  /* 0x000000ffff027224 */ /* 0x000fce00078e000e */
[----:B------:R-:W-:Y:S05]  /*15940*/  WARPSYNC.COLLECTIVE R15, `(.L_x_368) ;  /* 0x000000000f087348 */ /* 0x000fea0003c00000 */
[----:B------:R0:W1:Y:S02]  /*15950*/  SHFL.IDX P6, R14, R13, R12, R11 ;  /* 0x0000000c0d0e7389 */ /* 0x00006400000c000b */
[----:B01----:R-:W-:Y:S01]  /*15960*/  ENDCOLLECTIVE ;  /* 0x000000000000791b */ /* 0x003fe20003800000 */
.L_x_368:
[----:B------:R-:W-:-:S05]  /*15970*/  IADD3 R2, P2, R32, R2, RZ ;  /* 0x0000000220027210 */ /* 0x000fca0007f5e0ff */
        /* <DEDUP_REMOVED lines=13> */
.L_x_369:
[----:B------:R-:W-:Y:S02]  /*15a50*/  IMAD.MOV.U32 R13, RZ, RZ, R8 ;  /* 0x000000ffff0d7224 */ /* 0x000fe400078e0008 */
[----:B------:R-:W-:Y:S02]  /*15a60*/  IMAD.MOV.U32 R12, RZ, RZ, 0x3 ;  /* 0x00000003ff0c7424 */ /* 0x000fe400078e00ff */
[----:B------:R-:W-:-:S07]  /*15a70*/  IMAD.MOV.U32 R2, RZ, RZ, R14 ;  /* 0x000000ffff027224 */ /* 0x000fce00078e000e */
[----:B------:R-:W-:Y:S05]  /*15a80*/  WARPSYNC.COLLECTIVE R15, `(.L_x_370) ;  /* 0x000000000f087348 */ /* 0x000fea0003c00000 */
[----:B------:R0:W1:Y:S02]  /*15a90*/  SHFL.IDX P6, R14, R13, R12, R11 ;  /* 0x0000000c0d0e7389 */ /* 0x00006400000c000b */
[----:B01----:R-:W-:Y:S01]  /*15aa0*/  ENDCOLLECTIVE ;  /* 0x000000000000791b */ /* 0x003fe20003800000 */
.L_x_370:
        /* <DEDUP_REMOVED lines=14> */
.L_x_371:
[----:B------:R-:W-:Y:S02]  /*15b90*/  IMAD.MOV.U32 R13, RZ, RZ, R8 ;  /* 0x000000ffff0d7224 */ /* 0x000fe400078e0008 */
[----:B------:R-:W-:Y:S02]  /*15ba0*/  IMAD.MOV.U32 R12, RZ, RZ, 0x4 ;  /* 0x00000004ff0c7424 */ /* 0x000fe400078e00ff */
[----:B------:R-:W-:-:S07]  /*15bb0*/  IMAD.MOV.U32 R2, RZ, RZ, R14 ;  /* 0x000000ffff027224 */ /* 0x000fce00078e000e */
[----:B------:R-:W-:Y:S05]  /*15bc0*/  WARPSYNC.COLLECTIVE R15, `(.L_x_372) ;  /* 0x000000000f087348 */ /* 0x000fea0003c00000 */
[----:B------:R0:W1:Y:S02]  /*15bd0*/  SHFL.IDX P6, R14, R13, R12, R11 ;  /* 0x0000000c0d0e7389 */ /* 0x00006400000c000b */
[----:B01----:R-:W-:Y:S01]  /*15be0*/  ENDCOLLECTIVE ;  /* 0x000000000000791b */ /* 0x003fe20003800000 */
.L_x_372:
        /* <DEDUP_REMOVED lines=14> */
.L_x_373:
[----:B------:R-:W-:Y:S02]  /*15cd0*/  IMAD.MOV.U32 R13, RZ, RZ, R8 ;  /* 0x000000ffff0d7224 */ /* 0x000fe400078e0008 */
[----:B------:R-:W-:Y:S02]  /*15ce0*/  IMAD.MOV.U32 R12, RZ, RZ, 0x5 ;  /* 0x00000005ff0c7424 */ /* 0x000fe400078e00ff */
[----:B------:R-:W-:-:S07]  /*15cf0*/  IMAD.MOV.U32 R2, RZ, RZ, R14 ;  /* 0x000000ffff027224 */ /* 0x000fce00078e000e */
[----:B------:R-:W-:Y:S05]  /*15d00*/  WARPSYNC.COLLECTIVE R15, `(.L_x_374) ;  /* 0x000000000f087348 */ /* 0x000fea0003c00000 */
[----:B------:R0:W1:Y:S02]  /*15d10*/  SHFL.IDX P6, R14, R13, R12, R11 ;  /* 0x0000000c0d0e7389 */ /* 0x00006400000c000b */
[----:B01----:R-:W-:Y:S01]  /*15d20*/  ENDCOLLECTIVE ;  /* 0x000000000000791b */ /* 0x003fe20003800000 */
.L_x_374:
        /* <DEDUP_REMOVED lines=14> */
.L_x_375:
[----:B------:R-:W-:Y:S02]  /*15e10*/  IMAD.MOV.U32 R13, RZ, RZ, R8 ;  /* 0x000000ffff0d7224 */ /* 0x000fe400078e0008 */
[----:B------:R-:W-:Y:S02]  /*15e20*/  IMAD.MOV.U32 R12, RZ, RZ, 0x6 ;  /* 0x00000006ff0c7424 */ /* 0x000fe400078e00ff */
[----:B------:R-:W-:-:S07]  /*15e30*/  IMAD.MOV.U32 R2, RZ, RZ, R14 ;  /* 0x000000ffff027224 */ /* 0x000fce00078e000e */
[----:B------:R-:W-:Y:S05]  /*15e40*/  WARPSYNC.COLLECTIVE R15, `(.L_x_376) ;  /* 0x000000000f087348 */ /* 0x000fea0003c00000 */
[----:B------:R0:W1:Y:S02]  /*15e50*/  SHFL.IDX P6, R14, R13, R12, R11 ;  /* 0x0000000c0d0e7389 */ /* 0x00006400000c000b */
[----:B01----:R-:W-:Y:S01]  /*15e60*/  ENDCOLLECTIVE ;  /* 0x000000000000791b */ /* 0x003fe20003800000 */
.L_x_376:
        /* <DEDUP_REMOVED lines=14> */
.L_x_377:
[----:B------:R-:W-:Y:S02]  /*15f50*/  IMAD.MOV.U32 R13, RZ, RZ, R8 ;  /* 0x000000ffff0d7224 */ /* 0x000fe400078e0008 */
[----:B------:R-:W-:Y:S02]  /*15f60*/  IMAD.MOV.U32 R12, RZ, RZ, 0x7 ;  /* 0x00000007ff0c7424 */ /* 0x000fe400078e00ff */
[----:B------:R-:W-:-:S07]  /*15f70*/  IMAD.MOV.U32 R2, RZ, RZ, R14 ;  /* 0x000000ffff027224 */ /* 0x000fce00078e000e */
[----:B------:R-:W-:Y:S05]  /*15f80*/  WARPSYNC.COLLECTIVE R15, `(.L_x_378) ;  /* 0x000000000f087348 */ /* 0x000fea0003c00000 */
[----:B------:R0:W1:Y:S02]  /*15f90*/  SHFL.IDX P6, R14, R13, R12, R11 ;  /* 0x0000000c0d0e7389 */ /* 0x00006400000c000b */
[----:B01----:R-:W-:Y:S01]  /*15fa0*/  ENDCOLLECTIVE ;  /* 0x000000000000791b */ /* 0x003fe20003800000 */
.L_x_378:
[----:B------:R-:W-:-:S05]  /*15fb0*/  IADD3 R2, P2, R32, R2, RZ ;  /* 0x0000000220027210 */ /* 0x000fca0007f5e0ff */
        /* <DEDUP_REMOVED lines=12> */
.L_x_379:
[----:B------:R-:W-:Y:S01]  /*16080*/  @!PT LDS RZ, [RZ] ;  /* 0x00000000fffff984 */ /* 0x000fe20000000800 */
[----:B------:R-:W-:Y:S01]  /*16090*/  @!PT LDS RZ, [RZ] ;  /* 0x00000000fffff984 */ /* 0x000fe20000000800 */
[----:B------:R-:W-:Y:S01]  /*160a0*/  @!PT LDS RZ, [RZ] ;  /* 0x00000000fffff984 */ /* 0x000fe20000000800 */
[----:B------:R0:W-:Y:S01]  /*160b0*/  LDGSTS.E.BYPASS.LTC128B.128 [R5+0x17400], desc[UR52][R2.64+0x80], !P2 ;  /* 0x1740008002057fae */ /* 0x0001e2000d101d74 */
[C---:B------:R-:W-:Y:S02]  /*160c0*/  ISETP.GE.AND P2, PT, R17.reuse, 0x21, PT ;  /* 0x000000211100780c */ /* 0x040fe40003f46270 */
[----:B------:R-:W-:Y:S01]  /*160d0*/  ISETP.GE.AND P6, PT, R17, 0x71, PT ;  /* 0x000000711100780c */ /* 0x000fe20003fc6270 */
[----:B0-----:R-:W-:-:S10]  /*160e0*/  IMAD.MOV.U32 R2, RZ, RZ, R14 ;  /* 0x000000ffff027224 */ /* 0x001fd400078e000e */
[----:B------:R-:W-:Y:S02]  /*160f0*/  @P2 LOP3.LUT R30, R30, 0x10, RZ, 0xfc, !PT ;  /* 0x000000101e1e2812 */ /* 0x000fe400078efcff */
[----:B------:R-:W-:Y:S02]  /*16100*/  ISETP.GE.AND P2, PT, R17, 0x61, PT ;  /* 0x000000611100780c */ /* 0x000fe40003f46270 */
[----:B------:R-:W-:-:S04]  /*16110*/  LOP3.LUT R30, R30, 0xffffffbf, RZ, 0xc0, !PT ;  /* 0xffffffbf1e1e7812 */ /* 0x000fc800078ec0ff */
[----:B------:R-:W-:Y:S01]  /*16120*/  @P6 LOP3.LUT R30, R30, 0x40, RZ, 0xfc, !PT ;  /* 0x000000401e1e6812 */ /* 0x000fe200078efcff */
[----:B------:R-:W-:Y:S06]  /*16130*/  BRA `(.L_x_380) ;  /* 0xffffffa800647947 */ /* 0x000fec000383ffff */
.L_x_292:
[----:B---3--:R3:W4:Y:S02]  /*16140*/  SYNCS.PHASECHK.TRANS64.TRYWAIT P0, [R6+URZ+0x38840], R20 ;  /* 0x03884014060075a7 */ /* 0x008724000800017f */
[----:B----4-:R-:W-:Y:S05]  /*16150*/  @!P0 NANOSLEEP.SYNCS 0x989680 ;  /* 0x009896800000895d */ /* 0x010fea0003900000 */
[----:B------:R-:W4:Y:S02]  /*16160*/  @!P0 SYNCS.PHASECHK.TRANS64 P0, [R6+URZ+0x38840], R20 ;  /* 0x03884014060085a7 */ /* 0x000f24000800007f */
[----:B----4-:R-:W-:Y:S05]  /*16170*/  @!P0 BRA `(.L_x_292) ;  /* 0xfffffffc00f08947 */ /* 0x010fea000383ffff */
[----:B------:R-:W-:Y:S05]  /*16180*/  BRA `(.L_x_381) ;  /* 0xffffffa800c07947 */ /* 0x000fea000383ffff */
.L_x_293:
[----:B------:R-:W-:Y:S01]  /*16190*/  BSSY B0, `(.L_x_382) ;  /* 0x0000008000007945 */ /* 0x000fe20003800000 */
[----:B------:R-:W-:Y:S02]  /*161a0*/  IMAD.MOV.U32 R13, RZ, RZ, R0 ;  /* 0x000000ffff0d7224 */ /* 0x000fe400078e0000 */
[----:B------:R-:W-:Y:S02]  /*161b0*/  IMAD.MOV.U32 R12, RZ, RZ, RZ ;  /* 0x000000ffff0c7224 */ /* 0x000fe400078e00ff */
[----:B------:R-:W-:Y:S02]  /*161c0*/  IMAD.MOV.U32 R11, RZ, RZ, 0x181f ;  /* 0x0000181fff0b7424 */ /* 0x000fe400078e00ff */
[----:B------:R-:W-:-:S07]  /*161d0*/  IMAD.MOV.U32 R15, RZ, RZ, -0x1 ;  /* 0xffffffffff0f7424 */ /* 0x000fce00078e00ff */
[----:B0123--:R-:W-:Y:S05]  /*161e0*/  WARPSYNC.COLLECTIVE R15, `(.L_x_383) ;  /* 0x000000000f087348 */ /* 0x00ffea0003c00000 */
[----:B------:R4:W0:Y:S02]  /*161f0*/  SHFL.IDX P6, R14, R13, R12, R11 ;  /* 0x0000000c0d0e7389 */ /* 0x00082400000c000b */
[----:B01234-:R-:W-:Y:S01]  /*16200*/  ENDCOLLECTIVE ;  /* 0x000000000000791b */ /* 0x01ffe20003800000 */
.L_x_383:
[----:B------:R-:W-:Y:S05]  /*16210*/  BSYNC B0 ;  /* 0x0000000000007941 */ /* 0x000fea0003800000 */
.L_x_382:
        /* <DEDUP_REMOVED lines=8> */
.L_x_384:
        /* <DEDUP_REMOVED lines=15> */
.L_x_385:
[----:B------:R-:W-:Y:S02]  /*16390*/  IMAD.MOV.U32 R13, RZ, RZ, R4 ;  /* 0x000000ffff0d7224 */ /* 0x000fe400078e0004 */
[----:B------:R-:W-:-:S07]  /*163a0*/  IMAD.MOV.U32 R2, RZ, RZ, R14 ;  /* 0x000000ffff027224 */ /* 0x000fce00078e000e */
[----:B------:R-:W-:Y:S05]  /*163b0*/  WARPSYNC.COLLECTIVE R15, `(.L_x_386) ;  /* 0x000000000f087348 */ /* 0x000fea0003c00000 */
[----:B------:R0:W1:Y:S02]  /*163c0*/  SHFL.IDX P6, R14, R13, R12, R11 ;  /* 0x0000000c0d0e7389 */ /* 0x00006400000c000b */
[----:B01----:R-:W-:Y:S01]  /*163d0*/  ENDCOLLECTIVE ;  /* 0x000000000000791b */ /* 0x003fe20003800000 */
.L_x_386:
        /* <DEDUP_REMOVED lines=16> */
.L_x_387:
[----:B------:R-:W-:Y:S02]  /*164e0*/  IMAD.MOV.U32 R13, RZ, RZ, R4 ;  /* 0x000000ffff0d7224 */ /* 0x000fe400078e0004 */
[----:B------:R-:W-:-:S07]  /*164f0*/  IMAD.MOV.U32 R2, RZ, RZ, R14 ;  /* 0x000000ffff027224 */ /* 0x000fce00078e000e */
[----:B------:R-:W-:Y:S05]  /*16500*/  WARPSYNC.COLLECTIVE R15, `(.L_x_388) ;  /* 0x000000000f087348 */ /* 0x000fea0003c00000 */
[----:B------:R0:W1:Y:S02]  /*16510*/  SHFL.IDX P6, R14, R13, R12, R11 ;  /* 0x0000000c0d0e7389 */ /* 0x00006400000c000b */
[----:B01----:R-:W-:Y:S01]  /*16520*/  ENDCOLLECTIVE ;  /* 0x000000000000791b */ /* 0x003fe20003800000 */
.L_x_388:
        /* <DEDUP_REMOVED lines=16> */
.L_x_389:
[----:B------:R-:W-:Y:S02]  /*16630*/  IMAD.MOV.U32 R13, RZ, RZ, R4 ;  /* 0x000000ffff0d7224 */ /* 0x000fe400078e0004 */
[----:B------:R-:W-:-:S07]  /*16640*/  IMAD.MOV.U32 R2, RZ, RZ, R14 ;  /* 0x000000ffff027224 */ /* 0x000fce00078e000e */
[----:B------:R-:W-:Y:S05]  /*16650*/  WARPSYNC.COLLECTIVE R15, `(.L_x_390) ;  /* 0x000000000f087348 */ /* 0x000fea0003c00000 */
[----:B------:R0:W1:Y:S02]  /*16660*/  SHFL.IDX P6, R14, R13, R12, R11 ;  /* 0x0000000c0d0e7389 */ /* 0x00006400000c000b */
[----:B01----:R-:W-:Y:S01]  /*16670*/  ENDCOLLECTIVE ;  /* 0x000000000000791b */ /* 0x003fe20003800000 */
.L_x_390:
        /* <DEDUP_REMOVED lines=14> */
.L_x_391:
[----:B------:R-:W-:Y:S01]  /*16760*/  @!PT LDS RZ, [RZ] ;  /* 0x00000000fffff984 */ /* 0x000fe20000000800 */
[----:B------:R-:W-:Y:S01]  /*16770*/  @!PT LDS RZ, [RZ] ;  /* 0x00000000fffff984 */ /* 0x000fe20000000800 */
[----:B------:R-:W-:Y:S01]  /*16780*/  @!PT LDS RZ, [RZ] ;  /* 0x00000000fffff984 */ /* 0x000fe20000000800 */
[----:B------:R0:W-:Y:S01]  /*16790*/  @P5 LDGSTS.E.BYPASS.LTC128B.128 [R5+0x2dc00], desc[UR52][R2.64+0x80], !P1 ;  /* 0x2dc0008002055fae */ /* 0x0001e2000c901d74 */
[----:B------:R-:W-:Y:S01]  /*167a0*/  ISETP.GE.AND P5, PT, R32, R17, PT ;  /* 0x000000112000720c */ /* 0x000fe20003fa6270 */
[----:B------:R-:W-:Y:S02]  /*167b0*/  IMAD.MOV.U32 R13, RZ, RZ, R4 ;  /* 0x000000ffff0d7224 */ /* 0x000fe400078e0004 */
[----:B0-----:R-:W-:-:S10]  /*167c0*/  IMAD.MOV.U32 R2, RZ, RZ, R14 ;  /* 0x000000ffff027224 */ /* 0x001fd400078e000e */
[----:B------:R-:W-:Y:S05]  /*167d0*/  WARPSYNC.COLLECTIVE R15, `(.L_x_392) ;  /* 0x000000000f087348 */ /* 0x000fea0003c00000 */
[----:B------:R0:W1:Y:S02]  /*167e0*/  SHFL.IDX P6, R14, R13, R12, R11 ;  /* 0x0000000c0d0e7389 */ /* 0x00006400000c000b */
[----:B01----:R-:W-:Y:S01]  /*167f0*/  ENDCOLLECTIVE ;  /* 0x000000000000791b */ /* 0x003fe20003800000 */
.L_x_392:
[----:B------:R-:W-:Y:S02]  /*16800*/  IMAD.MOV.U32 R13, RZ, RZ, R0 ;  /* 0x000000ffff0d7224 */ /* 0x000fe400078e0000 */
[----:B------:R-:W-:Y:S01]  /*16810*/  IMAD.MOV.U32 R12, RZ, RZ, 0x5 ;  /* 0x00000005ff0c7424 */ /* 0x000fe200078e00ff */
[----:B------:R-:W-:-:S13]  /*16820*/  @P4 IADD3 R7, P0, R32, R14, RZ ;  /* 0x0000000e20074210 */ /* 0x000fda0007f1e0ff */
[----:B------:R-:W-:Y:S05]  /*16830*/  WARPSYNC.COLLECTIVE R15, `(.L_x_393) ;  /* 0x000000000f087348 */ /* 0x000fea0003c00000 */
[----:B------:R0:W1:Y:S02]  /*16840*/  SHFL.IDX P6, R14, R13, R12, R11 ;  /* 0x0000000c0d0e7389 */ /* 0x00006400000c000b */
[----:B01----:R-:W-:Y:S01]  /*16850*/  ENDCOLLECTIVE ;  /* 0x000000000000791b */ /* 0x003fe20003800000 */
.L_x_393:
[----:B------:R-:W-:Y:S02]  /*16860*/  @P4 IMAD.X R8, RZ, RZ, R2, P0 ;  /* 0x000000ffff084224 */ /* 0x000fe400000e0602 */
[----:B------:R-:W-:Y:S02]  /*16870*/  @P4 IMAD.MOV.U32 R2, RZ, RZ, R7 ;  /* 0x000000ffff024224 */ /* 0x000fe400078e0007 */
[----:B------:R-:W-:-:S05]  /*16880*/  @P4 IMAD.MOV.U32 R3, RZ, RZ, R8 ;  /* 0x000000ffff034224 */ /* 0x000fca00078e0008 */
[----:B------:R-:W-:Y:S01]  /*16890*/  @!PT LDS RZ, [RZ] ;  /* 0x00000000fffff984 */ /* 0x000fe20000000800 */
[----:B------:R-:W-:Y:S01]  /*168a0*/  @!PT LDS RZ, [RZ] ;  /* 0x00000000fffff984 */ /* 0x000fe20000000800 */
[----:B------:R-:W-:Y:S01]  /*168b0*/  @!PT LDS RZ, [RZ] ;  /* 0x00000000fffff984 */ /* 0x000fe20000000800 */
[----:B------:R-:W-:Y:S01]  /*168c0*/  @P4 LDGSTS.E.BYPASS.LTC128B.128 [R5+0x2a400], desc[UR52][R2.64], !P5 ;  /* 0x2a40000002054fae */ /* 0x000fe2000e901d74 */
[----:B------:R-:W-:-:S03]  /*168d0*/  IMAD.MOV.U32 R13, RZ, RZ, R4 ;  /* 0x000000ffff0d7224 */ /* 0x000fc600078e0004 */
[----:B------:R0:W-:Y:S02]  /*168e0*/  @P4 LDGSTS.E.BYPASS.LTC128B.128 [R5+0x2e400], desc[UR52][R2.64+0x80], !P1 ;  /* 0x2e40008002054fae */ /* 0x0001e4000c901d74 */
[----:B0-----:R-:W-:-:S07]  /*168f0*/  IMAD.MOV.U32 R2, RZ, RZ, R14 ;  /* 0x000000ffff027224 */ /* 0x001fce00078e000e */
[----:B------:R-:W-:Y:S05]  /*16900*/  WARPSYNC.COLLECTIVE R15, `(.L_x_394) ;  /* 0x000000000f087348 */ /* 0x000fea0003c00000 */
[----:B------:R0:W1:Y:S02]  /*16910*/  SHFL.IDX P6, R14, R13, R12, R11 ;  /* 0x0000000c0d0e7389 */ /* 0x00006400000c000b */
[----:B01----:R-:W-:Y:S01]  /*16920*/  ENDCOLLECTIVE ;  /* 0x000000000000791b */ /* 0x003fe20003800000 */
.L_x_394:
[----:B------:R-:W-:Y:S02]  /*16930*/  IMAD.MOV.U32 R13, RZ, RZ, R0 ;  /* 0x000000ffff0d7224 */ /* 0x000fe400078e0000 */
[----:B------:R-:W-:Y:S01]  /*16940*/  IMAD.MOV.U32 R12, RZ, RZ, 0x6 ;  /* 0x00000006ff0c7424 */ /* 0x000fe200078e00ff */
[----:B------:R-:W-:-:S13]  /*16950*/  @P3 IADD3 R7, P0, R32, R14, RZ ;  /* 0x0000000e20073210 */ /* 0x000fda0007f1e0ff */
[----:B------:R-:W-:Y:S05]  /*16960*/  WARPSYNC.COLLECTIVE R15, `(.L_x_395) ;  /* 0x000000000f087348 */ /* 0x000fea0003c00000 */
[----:B------:R0:W1:Y:S02]  /*16970*/  SHFL.IDX P6, R14, R13, R12, R11 ;  /* 0x0000000c0d0e7389 */ /* 0x00006400000c000b */
[----:B01----:R-:W-:Y:S01]  /*16980*/  ENDCOLLECTIVE ;  /* 0x000000000000791b */ /* 0x003fe20003800000 */
.L_x_395:
        /* <DEDUP_REMOVED lines=13> */
.L_x_396:
[----:B------:R-:W-:Y:S02]  /*16a60*/  IMAD.MOV.U32 R13, RZ, RZ, R0 ;  /* 0x000000ffff0d7224 */ /* 0x000fe400078e0000 */
[----:B------:R-:W-:Y:S01]  /*16a70*/  IMAD.MOV.U32 R12, RZ, RZ, 0x7 ;  /* 0x00000007ff0c7424 */ /* 0x000fe200078e00ff */
[----:B------:R-:W-:-:S13]  /*16a80*/  @P2 IADD3 R7, P0, R32, R14, RZ ;  /* 0x0000000e20072210 */ /* 0x000fda0007f1e0ff */
[----:B------:R-:W-:Y:S05]  /*16a90*/  WARPSYNC.COLLECTIVE R15, `(.L_x_397) ;  /* 0x000000000f087348 */ /* 0x000fea0003c00000 */
[----:B------:R0:W1:Y:S02]  /*16aa0*/  SHFL.IDX P6, R14, R13, R12, R11 ;  /* 0x0000000c0d0e7389 */ /* 0x00006400000c000b */
[----:B01----:R-:W-:Y:S01]  /*16ab0*/  ENDCOLLECTIVE ;  /* 0x000000000000791b */ /* 0x003fe20003800000 */
.L_x_397:
        /* <DEDUP_REMOVED lines=13> */
.L_x_398:
[----:B------:R-:W-:Y:S05]  /*16b90*/  BRA `(.L_x_399) ;  /* 0xffffffa400ac7947 */ /* 0x000fea000383ffff */
.L_x_298:
[----:B------:R-:W-:Y:S02]  /*16ba0*/  IMAD.MOV.U32 R13, RZ, RZ, R5 ;  /* 0x000000ffff0d7224 */ /* 0x000fe400078e0005 */
[----:B------:R-:W-:Y:S02]  /*16bb0*/  IMAD.MOV.U32 R12, RZ, RZ, RZ ;  /* 0x000000ffff0c7224 */ /* 0x000fe400078e00ff */
[----:B------:R-:W-:Y:S02]  /*16bc0*/  IMAD.MOV.U32 R11, RZ, RZ, 0x181f ;  /* 0x0000181fff0b7424 */ /* 0x000fe400078e00ff */
[----:B------:R-:W-:Y:S02]  /*16bd0*/  IMAD.MOV.U32 R15, RZ, RZ, -0x1 ;  /* 0xffffffffff0f7424 */ /* 0x000fe400078e00ff */
[----:B------:R-:W-:Y:S02]  /*16be0*/  IMAD R6, R18, R6, RZ ;  /* 0x0000000612067224 */ /* 0x000fe400078e02ff */
[----:B------:R-:W-:-:S07]  /*16bf0*/  IMAD.IADD R4, R9, 0x1, R4 ;  /* 0x0000000109047824 */ /* 0x000fce00078e0204 */
[----:B-----5:R-:W-:Y:S05]  /*16c00*/  WARPSYNC.COLLECTIVE R15, `(.L_x_400) ;  /* 0x000000000f087348 */ /* 0x020fea0003c00000 */
[----:B------:R0:W1:Y:S02]  /*16c10*/  SHFL.IDX P6, R14, R13, R12, R11 ;  /* 0x0000000c0d0e7389 */ /* 0x00006400000c000b */
[----:B01---5:R-:W-:Y:S01]  /*16c20*/  ENDCOLLECTIVE ;  /* 0x000000000000791b */ /* 0x023fe20003800000 */
.L_x_400:
[C---:B------:R-:W-:Y:S01]  /*16c30*/  VIADD R7, R4.reuse, 0x10 ;  /* 0x0000001004077836 */ /* 0x040fe20000000000 */
[----:B------:R-:W-:Y:S01]  /*16c40*/  ISETP.GE.AND P2, PT, R4, R6, PT ;  /* 0x000000060400720c */ /* 0x000fe20003f46270 */
[----:B------:R-:W-:Y:S02]  /*16c50*/  IMAD.MOV.U32 R13, RZ, RZ, R0 ;  /* 0x000000ffff0d7224 */ /* 0x000fe400078e0000 */
[----:B------:R-:W-:-:S10]  /*16c60*/  IMAD.MOV.U32 R2, RZ, RZ, R14 ;  /* 0x000000ffff027224 */ /* 0x000fd400078e000e */
[----:B------:R-:W-:Y:S05]  /*16c70*/  WARPSYNC.COLLECTIVE R15, `(.L_x_401) ;  /* 0x000000000f087348 */ /* 0x000fea0003c00000 */
[----:B------:R0:W1:Y:S02]  /*16c80*/  SHFL.IDX P6, R14, R13, R12, R11 ;  /* 0x0000000c0d0e7389 */ /* 0x00006400000c000b */
[----:B01----:R-:W-:Y:S01]  /*16c90*/  ENDCOLLECTIVE ;  /* 0x000000000000791b */ /* 0x003fe20003800000 */
.L_x_401:
[----:B------:R-:W-:Y:S02]  /*16ca0*/  IMAD.MOV.U32 R13, RZ, RZ, R5 ;  /* 0x000000ffff0d7224 */ /* 0x000fe400078e0005 */
[----:B------:R-:W-:Y:S01]  /*16cb0*/  IMAD.MOV.U32 R12, RZ, RZ, 0x1 ;  /* 0x00000001ff0c7424 */ /* 0x000fe200078e00ff */
[----:B------:R-:W-:-:S05]  /*16cc0*/  @!P2 IADD3 R14, P3, R32, R14, RZ ;  /* 0x0000000e200ea210 */ /* 0x000fca0007f7e0ff */
[----:B------:R-:W-:Y:S02]  /*16cd0*/  @!P2 IMAD.X R3, RZ, RZ, R2, P3 ;  /* 0x000000ffff03a224 */ /* 0x000fe400018e0602 */
[----:B------:R-:W-:-:S07]  /*16ce0*/  @!P2 IMAD.MOV.U32 R2, RZ, RZ, R14 ;  /* 0x000000ffff02a224 */ /* 0x000fce00078e000e */
[----:B------:R-:W-:Y:S05]  /*16cf0*/  WARPSYNC.COLLECTIVE R15, `(.L_x_402) ;  /* 0x000000000f087348 */ /* 0x000fea0003c00000 */
[----:B------:R0:W1:Y:S02]  /*16d00*/  SHFL.IDX P6, R14, R13, R12, R11 ;  /* 0x0000000c0d0e7389 */ /* 0x00006400000c000b */
[----:B01----:R-:W-:Y:S01]  /*16d10*/  ENDCOLLECTIVE ;  /* 0x000000000000791b */ /* 0x003fe20003800000 */
.L_x_402:
[----:B------:R-:W-:Y:S01]  /*16d20*/  @!PT LDS RZ, [RZ] ;  /* 0x00000000fffff984 */ /* 0x000fe20000000800 */
[----:B------:R-:W-:Y:S01]  /*16d30*/  @!PT LDS RZ, [RZ] ;  /* 0x00000000fffff984 */ /* 0x000fe20000000800 */
[----:B------:R-:W-:Y:S01]  /*16d40*/  @!PT LDS RZ, [RZ] ;  /* 0x00000000fffff984 */ /* 0x000fe20000000800 */
[----:B------:R-:W-:Y:S04]  /*16d50*/  @!P2 LDGSTS.E.BYPASS.LTC128B.128 [R8+0x20400], desc[UR52][R2.64], !P0 ;  /* 0x204000000208afae */ /* 0x000fe8000c101d74 */
[----:B------:R0:W-:Y:S01]  /*16d60*/  @!P2 LDGSTS.E.BYPASS.LTC128B.128 [R8+0x24400], desc[UR52][R2.64+0x80], !P1 ;  /* 0x244000800208afae */ /* 0x0001e2000c901d74 */
[----:B------:R-:W-:Y:S01]  /*16d70*/  ISETP.GE.AND P2, PT, R7, R6, PT ;  /* 0x000000060700720c */ /* 0x000fe20003f46270 */
[----:B------:R-:W-:Y:S02]  /*16d80*/  IMAD.MOV.U32 R13, RZ, RZ, R0 ;  /* 0x000000ffff0d7224 */ /* 0x000fe400078e0000 */
[----:B0-----:R-:W-:-:S10]  /*16d90*/  IMAD.MOV.U32 R2, RZ, RZ, R14 ;  /* 0x000000ffff027224 */ /* 0x001fd400078e000e */
[----:B------:R-:W-:Y:S05]  /*16da0*/  WARPSYNC.COLLECTIVE R15, `(.L_x_403) ;  /* 0x000000000f087348 */ /* 0x000fea0003c00000 */
[----:B------:R0:W1:Y:S02]  /*16db0*/  SHFL.IDX P6, R14, R13, R12, R11 ;  /* 0x0000000c0d0e7389 */ /* 0x00006400000c000b */
[----:B01----:R-:W-:Y:S01]  /*16dc0*/  ENDCOLLECTIVE ;  /* 0x000000000000791b */ /* 0x003fe20003800000 */
.L_x_403:
        /* <DEDUP_REMOVED lines=8> */
.L_x_404:
[----:B------:R-:W-:Y:S02]  /*16e50*/  @!P2 IMAD.MOV.U32 R3, RZ, RZ, R7 ;  /* 0x000000ffff03a224 */ /* 0x000fe400078e0007 */
[----:B------:R-:W-:-:S03]  /*16e60*/  VIADD R7, R4, 0x20 ;  /* 0x0000002004077836 */ /* 0x000fc60000000000 */
        /* <DEDUP_REMOVED lines=11> */
.L_x_405:
        /* <DEDUP_REMOVED lines=8> */
.L_x_406:
        /* <DEDUP_REMOVED lines=13> */
.L_x_407:
        /* <DEDUP_REMOVED lines=8> */
.L_x_408:
        /* <DEDUP_REMOVED lines=13> */
.L_x_409:
        /* <DEDUP_REMOVED lines=8> */
.L_x_410:
        /* <DEDUP_REMOVED lines=13> */
.L_x_411:
        /* <DEDUP_REMOVED lines=8> */
.L_x_412:
        /* <DEDUP_REMOVED lines=13> */
.L_x_413:
        /* <DEDUP_REMOVED lines=8> */
.L_x_414:
[----:B------:R-:W-:-:S05]  /*174e0*/  @!P2 IMAD.MOV.U32 R3, RZ, RZ, R7 ;  /* 0x000000ffff03a224 */ /* 0x000fca00078e0007 */
[----:B------:R-:W-:Y:S01]  /*174f0*/  @!PT LDS RZ, [RZ] ;  /* 0x00000000fffff984 */ /* 0x000fe20000000800 */
[----:B------:R-:W-:Y:S01]  /*17500*/  @!PT LDS RZ, [RZ] ;  /* 0x00000000fffff984 */ /* 0x000fe20000000800 */
[----:B------:R-:W-:Y:S01]  /*17510*/  @!PT LDS RZ, [RZ] ;  /* 0x00000000fffff984 */ /* 0x000fe20000000800 */
[----:B------:R0:W-:Y:S04]  /*17520*/  @!P2 LDGSTS.E.BYPASS.LTC128B.128 [R8+0x23400], desc[UR52][R2.64], !P0 ;  /* 0x234000000208afae */ /* 0x0001e8000c101d74 */
[----:B------:R0:W-:Y:S01]  /*17530*/  @!P2 LDGSTS.E.BYPASS.LTC128B.128 [R8+0x27400], desc[UR52][R2.64+0x80], !P1 ;  /* 0x274000800208afae */ /* 0x0001e2000c901d74 */
[----:B------:R-:W-:Y:S02]  /*17540*/  IMAD.MOV.U32 R13, RZ, RZ, R0 ;  /* 0x000000ffff0d7224 */ /* 0x000fe400078e0000 */
[----:B------:R-:W-:-:S07]  /*17550*/  IMAD.MOV.U32 R5, RZ, RZ, R14 ;  /* 0x000000ffff057224 */ /* 0x000fce00078e000e */
[----:B0-----:R-:W-:Y:S05]  /*17560*/  WARPSYNC.COLLECTIVE R15, `(.L_x_415) ;  /* 0x000000000f087348 */ /* 0x001fea0003c00000 */
[----:B------:R1:W2:Y:S02]  /*17570*/  SHFL.IDX P6, R14, R13, R12, R11 ;  /* 0x0000000c0d0e7389 */ /* 0x0002a400000c000b */
[----:B012---:R-:W-:Y:S01]  /*17580*/  ENDCOLLECTIVE ;  /* 0x000000000000791b */ /* 0x007fe20003800000 */
.L_x_415:
[----:B------:R-:W-:Y:S05]  /*17590*/  BRA `(.L_x_416) ;  /* 0xffffffa800047947 */ /* 0x000fea000383ffff */
.L_x_303:
[----:B0-----:R0:W1:Y:S02]  /*175a0*/  SYNCS.PHASECHK.TRANS64.TRYWAIT P1, [R16+URZ+0x38820], R3 ;  /* 0x03882003100075a7 */ /* 0x001064000802017f */
[----:B-1----:R-:W-:Y:S05]  /*175b0*/  @!P1 NANOSLEEP.SYNCS 0x989680 ;  /* 0x009896800000995d */ /* 0x002fea0003900000 */
[----:B------:R-:W1:Y:S02]  /*175c0*/  @!P1 SYNCS.PHASECHK.TRANS64 P1, [R16+URZ+0x38820], R3 ;  /* 0x03882003100095a7 */ /* 0x000e64000802007f */
[----:B-1----:R-:W-:Y:S05]  /*175d0*/  @!P1 BRA `(.L_x_303) ;  /* 0xfffffffc00f09947 */ /* 0x002fea000383ffff */
[----:B------:R-:W-:Y:S05]  /*175e0*/  BRA `(.L_x_417) ;  /* 0xffffffa800787947 */ /* 0x000fea000383ffff */
.L_x_307:
[----:B0-----:R0:W1:Y:S02]  /*175f0*/  SYNCS.PHASECHK.TRANS64.TRYWAIT P0, [R0+URZ+0x38880], R19 ;  /* 0x03888013000075a7 */ /* 0x001064000800017f */
[----:B-1----:R-:W-:Y:S05]  /*17600*/  @!P0 NANOSLEEP.SYNCS 0x989680 ;  /* 0x009896800000895d */ /* 0x002fea0003900000 */
[----:B------:R-:W1:Y:S02]  /*17610*/  @!P0 SYNCS.PHASECHK.TRANS64 P0, [R0+URZ+0x38880], R19 ;  /* 0x03888013000085a7 */ /* 0x000e64000800007f */
[----:B-1----:R-:W-:Y:S05]  /*17620*/  @!P0 BRA `(.L_x_307) ;  /* 0xfffffffc00f08947 */ /* 0x002fea000383ffff */
[----:B------:R-:W-:Y:S05]  /*17630*/  BRA `(.L_x_418) ;  /* 0xffffffac00307947 */ /* 0x000fea000383ffff */
.L_x_308:
[----:B------:R-:W-:Y:S01]  /*17640*/  BSSY B0, `(.L_x_419) ;  /* 0x0000008000007945 */ /* 0x000fe20003800000 */
[----:B------:R-:W-:Y:S02]  /*17650*/  IMAD.MOV.U32 R13, RZ, RZ, R7 ;  /* 0x000000ffff0d7224 */ /* 0x000fe400078e0007 */
[----:B------:R-:W-:Y:S02]  /*17660*/  IMAD.MOV.U32 R12, RZ, RZ, RZ ;  /* 0x000000ffff0c7224 */ /* 0x000fe400078e00ff */
[----:B------:R-:W-:Y:S02]  /*17670*/  IMAD.MOV.U32 R11, RZ, RZ, 0x181f ;  /* 0x0000181fff0b7424 */ /* 0x000fe400078e00ff */
[----:B------:R-:W-:-:S07]  /*17680*/  IMAD.MOV.U32 R15, RZ, RZ, -0x1 ;  /* 0xffffffffff0f7424 */ /* 0x000fce00078e00ff */
[----:B0-2---:R-:W-:Y:S05]  /*17690*/  WARPSYNC.COLLECTIVE R15, `(.L_x_420) ;  /* 0x000000000f087348 */ /* 0x005fea0003c00000 */
[----:B--2---:R1:W2:Y:S02]  /*176a0*/  SHFL.IDX P6, R14, R13, R12, R11 ;  /* 0x0000000c0d0e7389 */ /* 0x0042a400000c000b */
[----:B012---:R-:W-:Y:S01]  /*176b0*/  ENDCOLLECTIVE ;  /* 0x000000000000791b */ /* 0x007fe20003800000 */
.L_x_420:
[----:B------:R-:W-:Y:S05]  /*176c0*/  BSYNC B0 ;  /* 0x0000000000007941 */ /* 0x000fea0003800000 */
.L_x_419:
[----:B------:R-:W-:Y:S02]  /*176d0*/  IMAD.MOV.U32 R13, RZ, RZ, R8 ;  /* 0x000000ffff0d7224 */ /* 0x000fe400078e0008 */
[----:B------:R-:W-:Y:S02]  /*176e0*/  IMAD.MOV.U32 R12, RZ, RZ, RZ ;  /* 0x000000ffff0c7224 */ /* 0x000fe400078e00ff */
[----:B------:R-:W-:Y:S02]  /*176f0*/  IMAD.MOV.U32 R11, RZ, RZ, 0x181f ;  /* 0x0000181fff0b7424 */ /* 0x000fe400078e00ff */
[----:B------:R-:W-:Y:S02]  /*17700*/  IMAD.MOV.U32 R15, RZ, RZ, -0x1 ;  /* 0xffffffffff0f7424 */ /* 0x000fe400078e00ff */
[----:B------:R-:W-:Y:S02]  /*17710*/  IMAD.MOV.U32 R3, RZ, RZ, R14 ;  /* 0x000000ffff037224 */ /* 0x000fe400078e000e */
[----:B------:R-:W-:-:S07]  /*17720*/  IMAD.IADD R4, R16, 0x1, R4 ;  /* 0x0000000110047824 */ /* 0x000fce00078e0204 */
[----:B------:R-:W-:Y:S05]  /*17730*/  WARPSYNC.COLLECTIVE R15, `(.L_x_421) ;  /* 0x000000000f087348 */ /* 0x000fea0003c00000 */
[----:B------:R0:W1:Y:S02]  /*17740*/  SHFL.IDX P6, R14, R13, R12, R11 ;  /* 0x0000000c0d0e7389 */ /* 0x00006400000c000b */
[----:B01----:R-:W-:Y:S01]  /*17750*/  ENDCOLLECTIVE ;  /* 0x000000000000791b */ /* 0x003fe20003800000 */
.L_x_421:
[----:B------:R-:W-:Y:S02]  /*17760*/  IMAD.MOV.U32 R13, RZ, RZ, R7 ;  /* 0x000000ffff0d7224 */ /* 0x000fe400078e0007 */
[----:B------:R-:W-:Y:S02]  /*17770*/  IMAD.MOV.U32 R12, RZ, RZ, 0x1 ;  /* 0x00000001ff0c7424 */ /* 0x000fe400078e00ff */
[----:B------:R-:W-:-:S07]  /*17780*/  IMAD.MOV.U32 R2, RZ, RZ, R14 ;  /* 0x000000ffff027224 */ /* 0x000fce00078e000e */
[----:B------:R-:W-:Y:S05]  /*17790*/  WARPSYNC.COLLECTIVE R15, `(.L_x_422) ;  /* 0x000000000f087348 */ /* 0x000fea0003c00000 */
[----:B------:R0:W1:Y:S02]  /*177a0*/  SHFL.IDX P6, R14, R13, R12, R11 ;  /* 0x0000000c0d0e7389 */ /* 0x00006400000c000b */
[----:B01----:R-:W-:Y:S01]  /*177b0*/  ENDCOLLECTIVE ;  /* 0x000000000000791b */ /* 0x003fe20003800000 */
.L_x_422:
[----:B------:R-:W-:-:S05]  /*177c0*/  IADD3 R2, P0, R32, R2, RZ ;  /* 0x0000000220027210 */ /* 0x000fca0007f1e0ff */
[----:B------:R-:W-:-:S05]  /*177d0*/  IMAD.X R3, RZ, RZ, R3, P0 ;  /* 0x000000ffff037224 */ /* 0x000fca00000e0603 */
[----:B------:R-:W-:Y:S01]  /*177e0*/  @!PT LDS RZ, [RZ] ;  /* 0x00000000fffff984 */ /* 0x000fe20000000800 */
[----:B------:R-:W-:Y:S01]  /*177f0*/  @!PT LDS RZ, [RZ] ;  /* 0x00000000fffff984 */ /* 0x000fe20000000800 */
[----:B------:R-:W-:Y:S01]  /*17800*/  @!PT LDS RZ, [RZ] ;  /* 0x00000000fffff984 */ /* 0x000fe20000000800 */
[----:B------:R-:W-:Y:S01]  /*17810*/  LDGSTS.E.BYPASS.LTC128B.128 [R4+0x10400], desc[UR52][R2.64], !P3 ;  /* 0x1040000002047fae */ /* 0x000fe2000d901d74 */
[----:B------:R-:W-:-:S03]  /*17820*/  IMAD.MOV.U32 R13, RZ, RZ, R8 ;  /* 0x000000ffff0d7224 */ /* 0x000fc600078e0008 */
[----:B------:R0:W-:Y:S02]  /*17830*/  LDGSTS.E.BYPASS.LTC128B.128 [R4+0x14400], desc[UR52][R2.64+0x80], !P2 ;  /* 0x1440008002047fae */ /* 0x0001e4000d101d74 */
[----:B0-----:R-:W-:-:S07]  /*17840*/  IMAD.MOV.U32 R3, RZ, RZ, R14 ;  /* 0x000000ffff037224 */ /* 0x001fce00078e000e */
[----:B------:R-:W-:Y:S05]  /*17850*/  WARPSYNC.COLLECTIVE R15, `(.L_x_423) ;  /* 0x000000000f087348 */ /* 0x000fea0003c00000 */
[----:B------:R0:W1:Y:S02]  /*17860*/  SHFL.IDX P6, R14, R13, R12, R11 ;  /* 0x0000000c0d0e7389 */ /* 0x00006400000c000b */
[----:B01----:R-:W-:Y:S01]  /*17870*/  ENDCOLLECTIVE ;  /* 0x000000000000791b */ /* 0x003fe20003800000 */
.L_x_423:
[----:B------:R-:W-:Y:S02]  /*17880*/  IMAD.MOV.U32 R13, RZ, RZ, R7 ;  /* 0x000000ffff0d7224 */ /* 0x000fe400078e0007 */
[----:B------:R-:W-:Y:S02]  /*17890*/  IMAD.MOV.U32 R12, RZ, RZ, 0x2 ;  /* 0x00000002ff0c7424 */ /* 0x000fe400078e00ff */
[----:B------:R-:W-:-:S07]  /*178a0*/  IMAD.MOV.U32 R2, RZ, RZ, R14 ;  /* 0x000000ffff027224 */ /* 0x000fce00078e000e */
[----:B------:R-:W-:Y:S05]  /*178b0*/  WARPSYNC.COLLECTIVE R15, `(.L_x_424) ;  /* 0x000000000f087348 */ /* 0x000fea0003c00000 */
[----:B------:R0:W1:Y:S02]  /*178c0*/  SHFL.IDX P6, R14, R13, R12, R11 ;  /* 0x0000000c0d0e7389 */ /* 0x00006400000c000b */
[----:B01----:R-:W-:Y:S01]  /*178d0*/  ENDCOLLECTIVE ;  /* 0x000000000000791b */ /* 0x003fe20003800000 */
.L_x_424:
        /* <DEDUP_REMOVED lines=12> */
.L_x_425:
[----:B------:R-:W-:Y:S02]  /*179a0*/  IMAD.MOV.U32 R13, RZ, RZ, R7 ;  /* 0x000000ffff0d7224 */ /* 0x000fe400078e0007 */
[----:B------:R-:W-:Y:S02]  /*179b0*/  IMAD.MOV.U32 R12, RZ, RZ, 0x3 ;  /* 0x00000003ff0c7424 */ /* 0x000fe400078e00ff */
[----:B------:R-:W-:-:S07]  /*179c0*/  IMAD.MOV.U32 R2, RZ, RZ, R14 ;  /* 0x000000ffff027224 */ /* 0x000fce00078e000e */
[----:B------:R-:W-:Y:S05]  /*179d0*/  WARPSYNC.COLLECTIVE R15, `(.L_x_426) ;  /* 0x000000000f087348 */ /* 0x000fea0003c00000 */
[----:B------:R0:W1:Y:S02]  /*179e0*/  SHFL.IDX P6, R14, R13, R12, R11 ;  /* 0x0000000c0d0e7389 */ /* 0x00006400000c000b */
[----:B01----:R-:W-:Y:S01]  /*179f0*/  ENDCOLLECTIVE ;  /* 0x000000000000791b */ /* 0x003fe20003800000 */
.L_x_426:
        /* <DEDUP_REMOVED lines=12> */
.L_x_427:
[----:B------:R-:W-:Y:S02]  /*17ac0*/  IMAD.MOV.U32 R13, RZ, RZ, R7 ;  /* 0x000000ffff0d7224 */ /* 0x000fe400078e0007 */
[----:B------:R-:W-:Y:S02]  /*17ad0*/  IMAD.MOV.U32 R12, RZ, RZ, 0x4 ;  /* 0x00000004ff0c7424 */ /* 0x000fe400078e00ff */
[----:B------:R-:W-:-:S07]  /*17ae0*/  IMAD.MOV.U32 R2, RZ, RZ, R14 ;  /* 0x000000ffff027224 */ /* 0x000fce00078e000e */
[----:B------:R-:W-:Y:S05]  /*17af0*/  WARPSYNC.COLLECTIVE R15, `(.L_x_428) ;  /* 0x000000000f087348 */ /* 0x000fea0003c00000 */
[----:B------:R0:W1:Y:S02]  /*17b00*/  SHFL.IDX P6, R14, R13, R12, R11 ;  /* 0x0000000c0d0e7389 */ /* 0x00006400000c000b */
[----:B01----:R-:W-:Y:S01]  /*17b10*/  ENDCOLLECTIVE ;  /* 0x000000000000791b */ /* 0x003fe20003800000 */
.L_x_428:
        /* <DEDUP_REMOVED lines=12> */
.L_x_429:
[----:B------:R-:W-:Y:S02]  /*17be0*/  IMAD.MOV.U32 R13, RZ, RZ, R7 ;  /* 0x000000ffff0d7224 */ /* 0x000fe400078e0007 */
[----:B------:R-:W-:Y:S02]  /*17bf0*/  IMAD.MOV.U32 R12, RZ, RZ, 0x5 ;  /* 0x00000005ff0c7424 */ /* 0x000fe400078e00ff */
[----:B------:R-:W-:-:S07]  /*17c00*/  IMAD.MOV.U32 R2, RZ, RZ, R14 ;  /* 0x000000ffff027224 */ /* 0x000fce00078e000e */
[----:B------:R-:W-:Y:S05]  /*17c10*/  WARPSYNC.COLLECTIVE R15, `(.L_x_430) ;  /* 0x000000000f087348 */ /* 0x000fea0003c00000 */
[----:B------:R0:W1:Y:S02]  /*17c20*/  SHFL.IDX P6, R14, R13, R12, R11 ;  /* 0x0000000c0d0e7389 */ /* 0x00006400000c000b */
[----:B01----:R-:W-:Y:S01]  /*17c30*/  ENDCOLLECTIVE ;  /* 0x000000000000791b */ /* 0x003fe20003800000 */
.L_x_430:
        /* <DEDUP_REMOVED lines=12> */
.L_x_431:
[----:B------:R-:W-:Y:S02]  /*17d00*/  IMAD.MOV.U32 R13, RZ, RZ, R7 ;  /* 0x000000ffff0d7224 */ /* 0x000fe400078e0007 */
[----:B------:R-:W-:Y:S02]  /*17d10*/  IMAD.MOV.U32 R12, RZ, RZ, 0x6 ;  /* 0x00000006ff0c7424 */ /* 0x000fe400078e00ff */
[----:B------:R-:W-:-:S07]  /*17d20*/  IMAD.MOV.U32 R2, RZ, RZ, R14 ;  /* 0x000000ffff027224 */ /* 0x000fce00078e000e */
[----:B------:R-:W-:Y:S05]  /*17d30*/  WARPSYNC.COLLECTIVE R15, `(.L_x_432) ;  /* 0x000000000f087348 */ /* 0x000fea0003c00000 */
[----:B------:R0:W1:Y:S02]  /*17d40*/  SHFL.IDX P6, R14, R13, R12, R11 ;  /* 0x0000000c0d0e7389 */ /* 0x00006400000c000b */
[----:B01----:R-:W-:Y:S01]  /*17d50*/  ENDCOLLECTIVE ;  /* 0x000000000000791b */ /* 0x003fe20003800000 */
.L_x_432:
        /* <DEDUP_REMOVED lines=12> */
.L_x_433:
[----:B------:R-:W-:Y:S02]  /*17e20*/  IMAD.MOV.U32 R13, RZ, RZ, R7 ;  /* 0x000000ffff0d7224 */ /* 0x000fe400078e0007 */
[----:B------:R-:W-:Y:S02]  /*17e30*/  IMAD.MOV.U32 R12, RZ, RZ, 0x7 ;  /* 0x00000007ff0c7424 */ /* 0x000fe400078e00ff */
[----:B------:R-:W-:-:S07]  /*17e40*/  IMAD.MOV.U32 R2, RZ, RZ, R14 ;  /* 0x000000ffff027224 */ /* 0x000fce00078e000e */
[----:B------:R-:W-:Y:S05]  /*17e50*/  WARPSYNC.COLLECTIVE R15, `(.L_x_434) ;  /* 0x000000000f087348 */ /* 0x000fea0003c00000 */
[----:B------:R0:W1:Y:S02]  /*17e60*/  SHFL.IDX P6, R14, R13, R12, R11 ;  /* 0x0000000c0d0e7389 */ /* 0x00006400000c000b */
[----:B01----:R-:W-:Y:S01]  /*17e70*/  ENDCOLLECTIVE ;  /* 0x000000000000791b */ /* 0x003fe20003800000 */
.L_x_434:
        /* <DEDUP_REMOVED lines=12> */
.L_x_435:
[----:B------:R-:W-:Y:S01]  /*17f40*/  IMAD.MOV.U32 R2, RZ, RZ, R14 ;  /* 0x000000ffff027224 */ /* 0x000fe200078e000e */
[----:B------:R-:W-:Y:S06]  /*17f50*/  BRA `(.L_x_436) ;  /* 0xffffffa800047947 */ /* 0x000fec000383ffff */
.L_x_313:
[----:B----4-:R4:W0:Y:S02]  /*17f60*/  SYNCS.PHASECHK.TRANS64.TRYWAIT P0, [R0+URZ+0x38840], R19 ;  /* 0x03884013000075a7 */ /* 0x010824000800017f */
[----:B0-----:R-:W-:Y:S05]  /*17f70*/  @!P0 NANOSLEEP.SYNCS 0x989680 ;  /* 0x009896800000895d */ /* 0x001fea0003900000 */
[----:B------:R-:W0:Y:S02]  /*17f80*/  @!P0 SYNCS.PHASECHK.TRANS64 P0, [R0+URZ+0x38840], R19 ;  /* 0x03884013000085a7 */ /* 0x000e24000800007f */
[----:B0-----:R-:W-:Y:S05]  /*17f90*/  @!P0 BRA `(.L_x_313) ;  /* 0xfffffffc00f08947 */ /* 0x001fea000383ffff */
[----:B------:R-:W-:Y:S05]  /*17fa0*/  BRA `(.L_x_437) ;  /* 0xffffffa800587947 */ /* 0x000fea000383ffff */
.L_x_314:
[----:B------:R-:W-:Y:S01]  /*17fb0*/  BSSY B0, `(.L_x_438) ;  /* 0x0000008000007945 */ /* 0x000fe20003800000 */
[----:B------:R-:W-:Y:S02]  /*17fc0*/  IMAD.MOV.U32 R13, RZ, RZ, R5 ;  /* 0x000000ffff0d7224 */ /* 0x000fe400078e0005 */
[----:B------:R-:W-:Y:S02]  /*17fd0*/  IMAD.MOV.U32 R12, RZ, RZ, RZ ;  /* 0x000000ffff0c7224 */ /* 0x000fe400078e00ff */
[----:B------:R-:W-:Y:S02]  /*17fe0*/  IMAD.MOV.U32 R11, RZ, RZ, 0x181f ;  /* 0x0000181fff0b7424 */ /* 0x000fe400078e00ff */
[----:B------:R-:W-:-:S07]  /*17ff0*/  IMAD.MOV.U32 R15, RZ, RZ, -0x1 ;  /* 0xffffffffff0f7424 */ /* 0x000fce00078e00ff */
[----:B0-234-:R-:W-:Y:S05]  /*18000*/  WARPSYNC.COLLECTIVE R15, `(.L_x_439) ;  /* 0x000000000f087348 */ /* 0x01dfea0003c00000 */
[----:B--2---:R1:W2:Y:S02]  /*18010*/  SHFL.IDX P6, R14, R13, R12, R11 ;  /* 0x0000000c0d0e7389 */ /* 0x0042a400000c000b */
[----:B01234-:R-:W-:Y:S01]  /*18020*/  ENDCOLLECTIVE ;  /* 0x000000000000791b */ /* 0x01ffe20003800000 */
.L_x_439:
[----:B------:R-:W-:Y:S05]  /*18030*/  BSYNC B0 ;  /* 0x0000000000007941 */ /* 0x000fea0003800000 */
.L_x_438:
        /* <DEDUP_REMOVED lines=8> */
.L_x_440:
[----:B------:R-:W-:Y:S02]  /*180c0*/  IMAD.MOV.U32 R13, RZ, RZ, R5 ;  /* 0x000000ffff0d7224 */ /* 0x000fe400078e0005 */
[----:B------:R-:W-:Y:S01]  /*180d0*/  IMAD.MOV.U32 R12, RZ, RZ, 0x1 ;  /* 0x00000001ff0c7424 */ /* 0x000fe200078e00ff */
[----:B------:R-:W-:-:S13]  /*180e0*/  IADD3 R2, P0, R32, R14, RZ ;  /* 0x0000000e20027210 */ /* 0x000fda0007f1e0ff */
[----:B------:R-:W-:Y:S05]  /*180f0*/  WARPSYNC.COLLECTIVE R15, `(.L_x_441) ;  /* 0x000000000f087348 */ /* 0x000fea0003c00000 */
[----:B------:R0:W1:Y:S02]  /*18100*/  SHFL.IDX P6, R14, R13, R12, R11 ;  /* 0x0000000c0d0e7389 */ /* 0x00006400000c000b */
[----:B01----:R-:W-:Y:S01]  /*18110*/  ENDCOLLECTIVE ;  /* 0x000000000000791b */ /* 0x003fe20003800000 */
.L_x_441:
[----:B------:R-:W-:-:S05]  /*18120*/  IMAD.X R3, RZ, RZ, R3, P0 ;  /* 0x000000ffff037224 */ /* 0x000fca00000e0603 */
[----:B------:R-:W-:Y:S01]  /*18130*/  @!PT LDS RZ, [RZ] ;  /* 0x00000000fffff984 */ /* 0x000fe20000000800 */
[----:B------:R-:W-:Y:S01]  /*18140*/  @!PT LDS RZ, [RZ] ;  /* 0x00000000fffff984 */ /* 0x000fe20000000800 */
[----:B------:R-:W-:Y:S01]  /*18150*/  @!PT LDS RZ, [RZ] ;  /* 0x00000000fffff984 */ /* 0x000fe20000000800 */
[----:B------:R-:W-:Y:S04]  /*18160*/  LDGSTS.E.BYPASS.LTC128B.128 [R4+0x28400], desc[UR52][R2.64], !P3 ;  /* 0x2840000002047fae */ /* 0x000fe8000d901d74 */
[----:B------:R0:W-:Y:S01]  /*18170*/  LDGSTS.E.BYPASS.LTC128B.128 [R4+0x2c400], desc[UR52][R2.64+0x80], !P2 ;  /* 0x2c40008002047fae */ /* 0x0001e2000d101d74 */
[----:B------:R-:W-:Y:S02]  /*18180*/  IMAD.MOV.U32 R13, RZ, RZ, R6 ;  /* 0x000000ffff0d7224 */ /* 0x000fe400078e0006 */
[----:B0-----:R-:W-:-:S07]  /*18190*/  IMAD.MOV.U32 R3, RZ, RZ, R14 ;  /* 0x000000ffff037224 */ /* 0x001fce00078e000e */
[----:B------:R-:W-:Y:S05]  /*181a0*/  WARPSYNC.COLLECTIVE R15, `(.L_x_442) ;  /* 0x000000000f087348 */ /* 0x000fea0003c00000 */
[----:B------:R0:W1:Y:S02]  /*181b0*/  SHFL.IDX P6, R14, R13, R12, R11 ;  /* 0x0000000c0d0e7389 */ /* 0x00006400000c000b */
[----:B01----:R-:W-:Y:S01]  /*181c0*/  ENDCOLLECTIVE ;  /* 0x000000000000791b */ /* 0x003fe20003800000 */
.L_x_442:
[----:B------:R-:W-:Y:S02]  /*181d0*/  IMAD.MOV.U32 R13, RZ, RZ, R5 ;  /* 0x000000ffff0d7224 */ /* 0x000fe400078e0005 */
[----:B------:R-:W-:Y:S01]  /*181e0*/  IMAD.MOV.U32 R12, RZ, RZ, 0x2 ;  /* 0x00000002ff0c7424 */ /* 0x000fe200078e00ff */
[----:B------:R-:W-:-:S13]  /*181f0*/  IADD3 R2, P0, R32, R14, RZ ;  /* 0x0000000e20027210 */ /* 0x000fda0007f1e0ff */
[----:B------:R-:W-:Y:S05]  /*18200*/  WARPSYNC.COLLECTIVE R15, `(.L_x_443) ;  /* 0x000000000f087348 */ /* 0x000fea0003c00000 */
[----:B------:R0:W1:Y:S02]  /*18210*/  SHFL.IDX P6, R14, R13, R12, R11 ;  /* 0x0000000c0d0e7389 */ /* 0x00006400000c000b */
[----:B01----:R-:W-:Y:S01]  /*18220*/  ENDCOLLECTIVE ;  /* 0x000000000000791b */ /* 0x003fe20003800000 */
.L_x_443:
        /* <DEDUP_REMOVED lines=11> */
.L_x_444:
[----:B------:R-:W-:Y:S02]  /*182e0*/  IMAD.MOV.U32 R13, RZ, RZ, R5 ;  /* 0x000000ffff0d7224 */ /* 0x000fe400078e0005 */
[----:B------:R-:W-:Y:S01]  /*182f0*/  IMAD.MOV.U32 R12, RZ, RZ, 0x3 ;  /* 0x00000003ff0c7424 */ /* 0x000fe200078e00ff */
[----:B------:R-:W-:-:S13]  /*18300*/  IADD3 R2, P0, R32, R14, RZ ;  /* 0x0000000e20027210 */ /* 0x000fda0007f1e0ff */
[----:B------:R-:W-:Y:S05]  /*18310*/  WARPSYNC.COLLECTIVE R15, `(.L_x_445) ;  /* 0x000000000f087348 */ /* 0x000fea0003c00000 */
[----:B------:R0:W1:Y:S02]  /*18320*/  SHFL.IDX P6, R14, R13, R12, R11 ;  /* 0x0000000c0d0e7389 */ /* 0x00006400000c000b */
[----:B01----:R-:W-:Y:S01]  /*18330*/  ENDCOLLECTIVE ;  /* 0x000000000000791b */ /* 0x003fe20003800000 */
.L_x_445:
        /* <DEDUP_REMOVED lines=11> */
.L_x_446:
[----:B------:R-:W-:Y:S02]  /*183f0*/  IMAD.MOV.U32 R13, RZ, RZ, R5 ;  /* 0x000000ffff0d7224 */ /* 0x000fe400078e0005 */
[----:B------:R-:W-:Y:S01]  /*18400*/  IMAD.MOV.U32 R12, RZ, RZ, 0x4 ;  /* 0x00000004ff0c7424 */ /* 0x000fe200078e00ff */
[----:B------:R-:W-:-:S13]  /*18410*/  IADD3 R2, P0, R32, R14, RZ ;  /* 0x0000000e20027210 */ /* 0x000fda0007f1e0ff */
[----:B------:R-:W-:Y:S05]  /*18420*/  WARPSYNC.COLLECTIVE R15, `(.L_x_447) ;  /* 0x000000000f087348 */ /* 0x000fea0003c00000 */
[----:B------:R0:W1:Y:S02]  /*18430*/  SHFL.IDX P6, R14, R13, R12, R11 ;  /* 0x0000000c0d0e7389 */ /* 0x00006400000c000b */
[----:B01----:R-:W-:Y:S01]  /*18440*/  ENDCOLLECTIVE ;  /* 0x000000000000791b */ /* 0x003fe20003800000 */
.L_x_447:
        /* <DEDUP_REMOVED lines=11> */
.L_x_448:
[----:B------:R-:W-:Y:S02]  /*18500*/  IMAD.MOV.U32 R13, RZ, RZ, R5 ;  /* 0x000000ffff0d7224 */ /* 0x000fe400078e0005 */
[----:B------:R-:W-:Y:S01]  /*18510*/  IMAD.MOV.U32 R12, RZ, RZ, 0x5 ;  /* 0x00000005ff0c7424 */ /* 0x000fe200078e00ff */
[----:B------:R-:W-:-:S13]  /*18520*/  IADD3 R2, P0, R32, R14, RZ ;  /* 0x0000000e20027210 */ /* 0x000fda0007f1e0ff */
[----:B------:R-:W-:Y:S05]  /*18530*/  WARPSYNC.COLLECTIVE R15, `(.L_x_449) ;  /* 0x000000000f087348 */ /* 0x000fea0003c00000 */
[----:B------:R0:W1:Y:S02]  /*18540*/  SHFL.IDX P6, R14, R13, R12, R11 ;  /* 0x0000000c0d0e7389 */ /* 0x00006400000c000b */
[----:B01----:R-:W-:Y:S01]  /*18550*/  ENDCOLLECTIVE ;  /* 0x000000000000791b */ /* 0x003fe20003800000 */
.L_x_449:
        /* <DEDUP_REMOVED lines=11> */
.L_x_450:
[----:B------:R-:W-:Y:S02]  /*18610*/  IMAD.MOV.U32 R13, RZ, RZ, R5 ;  /* 0x000000ffff0d7224 */ /* 0x000fe400078e0005 */
[----:B------:R-:W-:Y:S01]  /*18620*/  IMAD.MOV.U32 R12, RZ, RZ, 0x6 ;  /* 0x00000006ff0c7424 */ /* 0x000fe200078e00ff */
[----:B------:R-:W-:-:S13]  /*18630*/  IADD3 R2, P0, R32, R14, RZ ;  /* 0x0000000e20027210 */ /* 0x000fda0007f1e0ff */
[----:B------:R-:W-:Y:S05]  /*18640*/  WARPSYNC.COLLECTIVE R15, `(.L_x_451) ;  /* 0x000000000f087348 */ /* 0x000fea0003c00000 */
[----:B------:R0:W1:Y:S02]  /*18650*/  SHFL.IDX P6, R14, R13, R12, R11 ;  /* 0x0000000c0d0e7389 */ /* 0x00006400000c000b */
[----:B01----:R-:W-:Y:S01]  /*18660*/  ENDCOLLECTIVE ;  /* 0x000000000000791b */ /* 0x003fe20003800000 */
.L_x_451:
        /* <DEDUP_REMOVED lines=11> */
.L_x_452:
[----:B------:R-:W-:Y:S02]  /*18720*/  IMAD.MOV.U32 R13, RZ, RZ, R5 ;  /* 0x000000ffff0d7224 */ /* 0x000fe400078e0005 */
[----:B------:R-:W-:Y:S01]  /*18730*/  IMAD.MOV.U32 R12, RZ, RZ, 0x7 ;  /* 0x00000007ff0c7424 */ /* 0x000fe200078e00ff */
[----:B------:R-:W-:-:S13]  /*18740*/  IADD3 R2, P0, R32, R14, RZ ;  /* 0x0000000e20027210 */ /* 0x000fda0007f1e0ff */
[----:B------:R-:W-:Y:S05]  /*18750*/  WARPSYNC.COLLECTIVE R15, `(.L_x_453) ;  /* 0x000000000f087348 */ /* 0x000fea0003c00000 */
[----:B------:R0:W1:Y:S02]  /*18760*/  SHFL.IDX P6, R14, R13, R12, R11 ;  /* 0x0000000c0d0e7389 */ /* 0x00006400000c000b */
[----:B01----:R-:W-:Y:S01]  /*18770*/  ENDCOLLECTIVE ;  /* 0x000000000000791b */ /* 0x003fe20003800000 */
.L_x_453:
        /* <DEDUP_REMOVED lines=11> */
.L_x_454:
[----:B------:R-:W-:Y:S05]  /*18830*/  BRA `(.L_x_455) ;  /* 0xffffffa400407947 */ /* 0x000fea000383ffff */
.L_x_319:
[----:B0-----:R0:W1:Y:S02]  /*18840*/  SYNCS.PHASECHK.TRANS64.TRYWAIT P2, [R0+URZ+0x38870], R3 ;  /* 0x03887003000075a7 */ /* 0x001064000804017f */
[----:B-1----:R-:W-:Y:S05]  /*18850*/  @!P2 NANOSLEEP.SYNCS 0x989680 ;  /* 0x009896800000a95d */ /* 0x002fea0003900000 */
[----:B------:R-:W1:Y:S02]  /*18860*/  @!P2 SYNCS.PHASECHK.TRANS64 P2, [R0+URZ+0x38870], R3 ;  /* 0x038870030000a5a7 */ /* 0x000e64000804007f */
[----:B-1----:R-:W-:Y:S05]  /*18870*/  @!P2 BRA `(.L_x_319) ;  /* 0xfffffffc00f0a947 */ /* 0x002fea000383ffff */
[----:B------:R-:W-:Y:S05]  /*18880*/  BRA `(.L_x_456) ;  /* 0xffffffa400a87947 */ /* 0x000fea000383ffff */
.L_x_321:
[----:B0-----:R0:W1:Y:S02]  /*18890*/  SYNCS.PHASECHK.TRANS64.TRYWAIT P2, [R0+URZ+0x38860], R3 ;  /* 0x03886003000075a7 */ /* 0x001064000804017f */
[----:B-1----:R-:W-:Y:S05]  /*188a0*/  @!P2 NANOSLEEP.SYNCS 0x989680 ;  /* 0x009896800000a95d */ /* 0x002fea0003900000 */
[----:B------:R-:W1:Y:S02]  /*188b0*/  @!P2 SYNCS.PHASECHK.TRANS64 P2, [R0+URZ+0x38860], R3 ;  /* 0x038860030000a5a7 */ /* 0x000e64000804007f */
[----:B-1----:R-:W-:Y:S05]  /*188c0*/  @!P2 BRA `(.L_x_321) ;  /* 0xfffffffc00f0a947 */ /* 0x002fea000383ffff */
[----:B------:R-:W-:Y:S05]  /*188d0*/  BRA `(.L_x_457) ;  /* 0xffffffa400b87947 */ /* 0x000fea000383ffff */
.L_x_329:
[----:B0-----:R0:W3:Y:S02]  /*188e0*/  SYNCS.PHASECHK.TRANS64.TRYWAIT P1, [R18+URZ+0x38870], R3 ;  /* 0x03887003120075a7 */ /* 0x0010e4000802017f */
[----:B---3--:R-:W-:Y:S05]  /*188f0*/  @!P1 NANOSLEEP.SYNCS 0x989680 ;  /* 0x009896800000995d */ /* 0x008fea0003900000 */
[----:B------:R-:W3:Y:S02]  /*18900*/  @!P1 SYNCS.PHASECHK.TRANS64 P1, [R18+URZ+0x38870], R3 ;  /* 0x03887003120095a7 */ /* 0x000ee4000802007f */
[----:B---3--:R-:W-:Y:S05]  /*18910*/  @!P1 BRA `(.L_x_329) ;  /* 0xfffffffc00f09947 */ /* 0x008fea000383ffff */
[----:B------:R-:W-:Y:S05]  /*18920*/  BRA `(.L_x_458) ;  /* 0xffffffb000147947 */ /* 0x000fea000383ffff */
.L_x_331:
[----:B0-----:R0:W1:Y:S02]  /*18930*/  SYNCS.PHASECHK.TRANS64.TRYWAIT P1, [R18+URZ+0x38860], R3 ;  /* 0x03886003120075a7 */ /* 0x001064000802017f */
[----:B-1----:R-:W-:Y:S05]  /*18940*/  @!P1 NANOSLEEP.SYNCS 0x989680 ;  /* 0x009896800000995d */ /* 0x002fea0003900000 */
[----:B------:R-:W1:Y:S02]  /*18950*/  @!P1 SYNCS.PHASECHK.TRANS64 P1, [R18+URZ+0x38860], R3 ;  /* 0x03886003120095a7 */ /* 0x000e64000802007f */
[----:B-1----:R-:W-:Y:S05]  /*18960*/  @!P1 BRA `(.L_x_331) ;  /* 0xfffffffc00f09947 */ /* 0x002fea000383ffff */
[----:B------:R-:W-:Y:S05]  /*18970*/  BRA `(.L_x_459) ;  /* 0xffffffb000207947 */ /* 0x000fea000383ffff */
.L_x_343:
[----:B0-----:R0:W1:Y:S02]  /*18980*/  SYNCS.PHASECHK.TRANS64.TRYWAIT P0, [R5+URZ+0x38820], R0 ;  /* 0x03882000050075a7 */ /* 0x001064000800017f */
[----:B-1----:R-:W-:Y:S05]  /*18990*/  @!P0 NANOSLEEP.SYNCS 0x989680 ;  /* 0x009896800000895d */ /* 0x002fea0003900000 */
[----:B------:R-:W1:Y:S02]  /*189a0*/  @!P0 SYNCS.PHASECHK.TRANS64 P0, [R5+URZ+0x38820], R0 ;  /* 0x03882000050085a7 */ /* 0x000e64000800007f */
[----:B-1----:R-:W-:Y:S05]  /*189b0*/  @!P0 BRA `(.L_x_343) ;  /* 0xfffffffc00f08947 */ /* 0x002fea000383ffff */
[----:B------:R-:W-:Y:S05]  /*189c0*/  BRA `(.L_x_460) ;  /* 0xffffffc400747947 */ /* 0x000fea000383ffff */
.L_x_344:
[----:B------:R-:W1:Y:S01]  /*189d0*/  S2R R2, SR_TID.X ;  /* 0x0000000000027919 */ /* 0x000e620000002100 */
[----:B------:R-:W-:Y:S01]  /*189e0*/  BSSY B0, `(.L_x_461) ;  /* 0x000000a000007945 */ /* 0x000fe20003800000 */
[----:B------:R-:W-:Y:S02]  /*189f0*/  IMAD.MOV.U32 R12, RZ, RZ, RZ ;  /* 0x000000ffff0c7224 */ /* 0x000fe400078e00ff */
[----:B------:R-:W-:Y:S02]  /*18a00*/  IMAD.MOV.U32 R11, RZ, RZ, 0x1f ;  /* 0x0000001fff0b7424 */ /* 0x000fe400078e00ff */
[----:B------:R-:W-:Y:S01]  /*18a10*/  IMAD.MOV.U32 R15, RZ, RZ, -0x1 ;  /* 0xffffffffff0f7424 */ /* 0x000fe200078e00ff */
[----:B-1----:R-:W-:-:S04]  /*18a20*/  SHF.R.U32.HI R2, RZ, 0x5, R2 ;  /* 0x00000005ff027819 */ /* 0x002fc80000011602 */
[----:B------:R-:W-:-:S05]  /*18a30*/  LOP3.LUT R2, R2, 0x3, RZ, 0xc0, !PT ;  /* 0x0000000302027812 */ /* 0x000fca00078ec0ff */
[----:B------:R-:W-:-:S07]  /*18a40*/  IMAD.MOV.U32 R13, RZ, RZ, R2 ;  /* 0x000000ffff0d7224 */ /* 0x000fce00078e0002 */
[----:B0-----:R-:W-:Y:S05]  /*18a50*/  WARPSYNC.COLLECTIVE R15, `(.L_x_462) ;  /* 0x000000000f087348 */ /* 0x001fea0003c00000 */
[----:B------:R1:W2:Y:S02]  /*18a60*/  SHFL.IDX P6, R14, R13, R12, R11 ;  /* 0x0000000c0d0e7389 */ /* 0x0002a400000c000b */
[----:B012---:R-:W-:Y:S01]  /*18a70*/  ENDCOLLECTIVE ;  /* 0x000000000000791b */ /* 0x007fe20003800000 */
.L_x_462:
[----:B------:R-:W-:Y:S05]  /*18a80*/  BSYNC B0 ;  /* 0x0000000000007941 */ /* 0x000fea0003800000 */
.L_x_461:
[----:B------:R-:W-:Y:S05]  /*18a90*/  BRA `(.L_x_463) ;  /* 0xffffffc4005c7947 */ /* 0x000fea000383ffff */
.L_x_347:
[----:B------:R-:W-:Y:S01]  /*18aa0*/  BSSY B1, `(.L_x_464) ;  /* 0x0000006000017945 */ /* 0x000fe20003800000 */
[----:B------:R-:W-:-:S07]  /*18ab0*/  IMAD.MOV.U32 R15, RZ, RZ, -0x1 ;  /* 0xffffffffff0f7424 */ /* 0x000fce00078e00ff */
[----:B0-----:R-:W-:Y:S05]  /*18ac0*/  WARPSYNC.COLLECTIVE R15, `(.L_x_465) ;  /* 0x000000000f0c7348 */ /* 0x001fea0003c00000 */
[----:B------:R-:W-:Y:S02]  /*18ad0*/  ELECT P6, UR62, PT ;  /* 0x00000000003e782f */ /* 0x000fe400038c0000 */
[----:B------:R-:W-:Y:S01]  /*18ae0*/  MOV R14, UR62 ;  /* 0x0000003e000e7c02 */ /* 0x000fe20008000f00 */
[----:B0-----:R-:W-:Y:S10]  /*18af0*/  ENDCOLLECTIVE ;  /* 0x000000000000791b */ /* 0x001ff40003800000 */
.L_x_465:
[----:B------:R-:W-:Y:S05]  /*18b00*/  BSYNC B1 ;  /* 0x0000000000017941 */ /* 0x000fea0003800000 */
.L_x_464:
[----:B------:R-:W-:Y:S05]  /*18b10*/  BRA `(.L_x_466) ;  /* 0xffffffc400547947 */ /* 0x000fea000383ffff */
.L_x_349:
[----:B0-----:R0:W1:Y:S02]  /*18b20*/  SYNCS.PHASECHK.TRANS64.TRYWAIT P1, [R3+URZ+0x38840], R2 ;  /* 0x03884002030075a7 */ /* 0x001064000802017f */
[----:B-1----:R-:W-:Y:S05]  /*18b30*/  @!P1 NANOSLEEP.SYNCS 0x989680 ;  /* 0x009896800000995d */ /* 0x002fea0003900000 */
[----:B------:R-:W1:Y:S02]  /*18b40*/  @!P1 SYNCS.PHASECHK.TRANS64 P1, [R3+URZ+0x38840], R2 ;  /* 0x03884002030095a7 */ /* 0x000e64000802007f */
[----:B-1----:R-:W-:Y:S05]  /*18b50*/  @!P1 BRA `(.L_x_349) ;  /* 0xfffffffc00f09947 */ /* 0x002fea000383ffff */
[----:B------:R-:W-:Y:S05]  /*18b60*/  BRA `(.L_x_467) ;  /* 0xffffffc400747947 */ /* 0x000fea000383ffff */
.L_x_351:
[----:B-1----:R1:W2:Y:S02]  /*18b70*/  SYNCS.PHASECHK.TRANS64.TRYWAIT P1, [R29+URZ+0x38840], R0 ;  /* 0x038840001d0075a7 */ /* 0x0022a4000802017f */
[----:B--2---:R-:W-:Y:S05]  /*18b80*/  @!P1 NANOSLEEP.SYNCS 0x989680 ;  /* 0x009896800000995d */ /* 0x004fea0003900000 */
[----:B------:R-:W2:Y:S02]  /*18b90*/  @!P1 SYNCS.PHASECHK.TRANS64 P1, [R29+URZ+0x38840], R0 ;  /* 0x038840001d0095a7 */ /* 0x000ea4000802007f */
[----:B--2---:R-:W-:Y:S05]  /*18ba0*/  @!P1 BRA `(.L_x_351) ;  /* 0xfffffffc00f09947 */ /* 0x004fea000383ffff */
[----:B------:R-:W-:Y:S05]  /*18bb0*/  BRA `(.L_x_468) ;  /* 0xffffffc400807947 */ /* 0x000fea000383ffff */
.L_x_353:
[----:B--2---:R2:W3:Y:S02]  /*18bc0*/  SYNCS.PHASECHK.TRANS64.TRYWAIT P1, [R3+URZ+0x38860], R2 ;  /* 0x03886002030075a7 */ /* 0x0044e4000802017f */
[----:B---3--:R-:W-:Y:S05]  /*18bd0*/  @!P1 NANOSLEEP.SYNCS 0x989680 ;  /* 0x009896800000995d */ /* 0x008fea0003900000 */
[----:B------:R-:W3:Y:S02]  /*18be0*/  @!P1 SYNCS.PHASECHK.TRANS64 P1, [R3+URZ+0x38860], R2 ;  /* 0x03886002030095a7 */ /* 0x000ee4000802007f */
[----:B---3--:R-:W-:Y:S05]  /*18bf0*/  @!P1 BRA `(.L_x_353) ;  /* 0xfffffffc00f09947 */ /* 0x008fea000383ffff */
[----:B------:R-:W-:Y:S05]  /*18c00*/  BRA `(.L_x_469) ;  /* 0xffffffc4007c7947 */ /* 0x000fea000383ffff */
.L_x_355:
[----:B---3--:R3:W4:Y:S02]  /*18c10*/  SYNCS.PHASECHK.TRANS64.TRYWAIT P1, [R29+URZ+0x38860], R0 ;  /* 0x038860001d0075a7 */ /* 0x008724000802017f */
[----:B----4-:R-:W-:Y:S05]  /*18c20*/  @!P1 NANOSLEEP.SYNCS 0x989680 ;  /* 0x009896800000995d */ /* 0x010fea0003900000 */
[----:B------:R-:W4:Y:S02]  /*18c30*/  @!P1 SYNCS.PHASECHK.TRANS64 P1, [R29+URZ+0x38860], R0 ;  /* 0x038860001d0095a7 */ /* 0x000f24000802007f */
[----:B----4-:R-:W-:Y:S05]  /*18c40*/  @!P1 BRA `(.L_x_355) ;  /* 0xfffffffc00f09947 */ /* 0x010fea000383ffff */
[----:B------:R-:W-:Y:S05]  /*18c50*/  BRA `(.L_x_470) ;  /* 0xffffffc400787947 */ /* 0x000fea000383ffff */
.L_x_357:
[----:B----4-:R4:W0:Y:S02]  /*18c60*/  SYNCS.PHASECHK.TRANS64.TRYWAIT P1, [R3+URZ+0x38880], R2 ;  /* 0x03888002030075a7 */ /* 0x010824000802017f */
[----:B0-----:R-:W-:Y:S05]  /*18c70*/  @!P1 NANOSLEEP.SYNCS 0x989680 ;  /* 0x009896800000995d */ /* 0x001fea0003900000 */
[----:B------:R-:W0:Y:S02]  /*18c80*/  @!P1 SYNCS.PHASECHK.TRANS64 P1, [R3+URZ+0x38880], R2 ;  /* 0x03888002030095a7 */ /* 0x000e24000802007f */
[----:B0-----:R-:W-:Y:S05]  /*18c90*/  @!P1 BRA `(.L_x_357) ;  /* 0xfffffffc00f09947 */ /* 0x001fea000383ffff */
[----:B------:R-:W-:Y:S05]  /*18ca0*/  BRA `(.L_x_471) ;  /* 0xffffffc400747947 */ /* 0x000fea000383ffff */
.L_x_472:
        /* <DEDUP_REMOVED lines=13> */
.L_x_3853:


//--------------------- .text._ZN7cutlass13device_kernelIN5flash11enable_sm90INS1_16FlashAttnFwdSm90INS1_25CollectiveMainloopFwdSm90ILi2EN4cute5tupleIJNS5_1CILi1EEES8_S8_EEENS6_IJNS7_ILi128EEESA_NS7_ILi256EEEEEELi256ENS_12float_e4m3_tEfNS_4arch4Sm90ELb0ELb0ELb1ELb1ELb1ELb1ELb0ELb1ELb0ELb1ELb1ELb0EEENS1_21CollectiveEpilogueFwdINS6_IJSA_SB_SA_EEES9_NS_10bfloat16_tESF_Li256ELb1ELb1ELb1ELb1EEENS1_36VarlenDynamicPersistentTileSchedulerILi128ELi128ELi256ELi128ELb1ELb1ELb1ELb0ELb1ELb1EEEEEEEEEvNT_6ParamsE --------------------------
	.section	.text._ZN7cutlass13device_kernelIN5flash11enable_sm90INS1_16FlashAttnFwdSm90INS1_25CollectiveMainloopFwdSm90ILi2EN4cute5tupleIJNS5_1CILi1EEES8_S8_EEENS6_IJNS7_ILi128EEESA_NS7_ILi256EEEEEELi256ENS_12float_e4m3_tEfNS_4arch4Sm90ELb0ELb0ELb1ELb1ELb1ELb1ELb0ELb1ELb0ELb1ELb1ELb0EEENS1_21CollectiveEpilogueFwdINS6_IJSA_SB_SA_EEES9_NS_10bfloat16_tESF_Li256ELb1ELb1ELb1ELb1EEENS1_36VarlenDynamicPersistentTileSchedulerILi128ELi128ELi256ELi128ELb1ELb1ELb1ELb0ELb1ELb1EEEEEEEEEvNT_6ParamsE,"ax",@progbits
	.align	128
.text._ZN7cutlass13device_kernelIN5flash11enable_sm90INS1_16FlashAttnFwdSm90INS1_25CollectiveMainloopFwdSm90ILi2EN4cute5tupleIJNS5_1CILi1EEES8_S8_EEENS6_IJNS7_ILi128EEESA_NS7_ILi256EEEEEELi256ENS_12float_e4m3_tEfNS_4arch4Sm90ELb0ELb0ELb1ELb1ELb1ELb1ELb0ELb1ELb0ELb1ELb1ELb0EEENS1_21CollectiveEpilogueFwdINS6_IJSA_SB_SA_EEES9_NS_10bfloat16_tESF_Li256ELb1ELb1ELb1ELb1EEENS1_36VarlenDynamicPersistentTileSchedulerILi128ELi128ELi256ELi128ELb1ELb1ELb1ELb0ELb1ELb1EEEEEEEEEvNT_6ParamsE:
        .type           _ZN7cutlass13device_kernelIN5flash11enable_sm90INS1_16FlashAttnFwdSm90INS1_25CollectiveMainloopFwdSm90ILi2EN4cute5tupleIJNS5_1CILi1EEES8_S8_EEENS6_IJNS7_ILi128EEESA_NS7_ILi256EEEEEELi256ENS_12float_e4m3_tEfNS_4arch4Sm90ELb0ELb0ELb1ELb1ELb1ELb1ELb0ELb1ELb0ELb1ELb1ELb0EEENS1_21CollectiveEpilogueFwdINS6_IJSA_SB_SA_EEES9_NS_10bfloat16_tESF_Li256ELb1ELb1ELb1ELb1EEENS1_36VarlenDynamicPersistentTileSchedulerILi128ELi128ELi256ELi128ELb1ELb1ELb1ELb0ELb1ELb1EEEEEEEEEvNT_6ParamsE,@function
        .size           _ZN7cutlass13device_kernelIN5flash11enable_sm90INS1_16FlashAttnFwdSm90INS1_25CollectiveMainloopFwdSm90ILi2EN4cute5tupleIJNS5_1CILi1EEES8_S8_EEENS6_IJNS7_ILi128EEESA_NS7_ILi256EEEEEELi256ENS_12float_e4m3_tEfNS_4arch4Sm90ELb0ELb0ELb1ELb1ELb1ELb1ELb0ELb1ELb0ELb1ELb1ELb0EEENS1_21CollectiveEpilogueFwdINS6_IJSA_SB_SA_EEES9_NS_10bfloat16_tESF_Li256ELb1ELb1ELb1ELb1EEENS1_36VarlenDynamicPersistentTileSchedulerILi128ELi128ELi256ELi128ELb1ELb1ELb1ELb0ELb1ELb1EEEEEEEEEvNT_6ParamsE,(.L_x_3854 - _ZN7cutlass13device_kernelIN5flash11enable_sm90INS1_16FlashAttnFwdSm90INS1_25CollectiveMainloopFwdSm90ILi2EN4cute5tupleIJNS5_1CILi1EEES8_S8_EEENS6_IJNS7_ILi128EEESA_NS7_ILi256EEEEEELi256ENS_12float_e4m3_tEfNS_4arch4Sm90ELb0ELb0ELb1ELb1ELb1ELb1ELb0ELb1ELb0ELb1ELb1ELb0EEENS1_21CollectiveEpilogueFwdINS6_IJSA_SB_SA_EEES9_NS_10bfloat16_tESF_Li256ELb1ELb1ELb1ELb1EEENS1_36VarlenDynamicPersistentTileSchedulerILi128ELi128ELi256ELi128ELb1ELb1ELb1ELb0ELb1ELb1EEEEEEEEEvNT_6ParamsE)
        .other          _ZN7cutlass13device_kernelIN5flash11enable_sm90INS1_16FlashAttnFwdSm90INS1_25CollectiveMainloopFwdSm90ILi2EN4cute5tupleIJNS5_1CILi1EEES8_S8_EEENS6_IJNS7_ILi128EEESA_NS7_ILi256EEEEEELi256ENS_12float_e4m3_tEfNS_4arch4Sm90ELb0ELb0ELb1ELb1ELb1ELb1ELb0ELb1ELb0ELb1ELb1ELb0EEENS1_21CollectiveEpilogueFwdINS6_IJSA_SB_SA_EEES9_NS_10bfloat16_tESF_Li256ELb1ELb1ELb1ELb1EEENS1_36VarlenDynamicPersistentTileSchedulerILi128ELi128ELi256ELi128ELb1ELb1ELb1ELb0ELb1ELb1EEEEEEEEEvNT_6ParamsE,@"STO_CUDA_ENTRY STV_DEFAULT"
_ZN7cutlass13device_kernelIN5flash11enable_sm90INS1_16FlashAttnFwdSm90INS1_25CollectiveMainloopFwdSm90ILi2EN4cute5tupleIJNS5_1CILi1EEES8_S8_EEENS6_IJNS7_ILi128EEESA_NS7_ILi256EEEEEELi256ENS_12float_e4m3_tEfNS_4arch4Sm90ELb0ELb0ELb1ELb1ELb1ELb1ELb0ELb1ELb0ELb1ELb1ELb0EEENS1_21CollectiveEpilogueFwdINS6_IJSA_SB_SA_EEES9_NS_10bfloat16_tESF_Li256ELb1ELb1ELb1ELb1EEENS1_36VarlenDynamicPersistentTileSchedulerILi128ELi128ELi256ELi128ELb1ELb1ELb1ELb0ELb1ELb1EEEEEEEEEvNT_6ParamsE:
[----:B------:R-:W0:Y:S02]  /*0000*/  LDC R1, c[0x0][0x28] ;  /* 0x00000a00ff017b82 */ /* 0x000e240000000800 */
[----:B0-----:R-:W-:Y:S01]  /*0010*/  VIADD R1, R1, 0xfffffe58 ;  /* 0xfffffe5801017836 */ /* 0x001fe20000000000 */
[----:B------:R-:W0:Y:S01]  /*0020*/  S2R R3, SR_TID.X ;  /* 0x0000000000037919 */ /* 0x000e220000002100 */
[----:B------:R-:W-:Y:S01]  /*0030*/  ELECT P0, URZ, PT ;  /* 0x00000000003f782f */ /* 0x000fe20003800000 */
[----:B------:R-:W-:Y:S01]  /*0040*/  BSSY B0, `(.L_x_473) ;  /* 0x000000e000007945 */ /* 0x000fe20003800000 */
[--C-:B0-----:R-:W-:Y:S02]  /*0050*/  SHF.R.U32.HI R0, RZ, 0x5, R3.reuse ;  /* 0x00000005ff007819 */ /* 0x101fe40000011603 */
[----:B------:R-:W-:-:S03]  /*0060*/  SHF.R.U32.HI R3, RZ, 0x7, R3 ;  /* 0x00000007ff037819 */ /* 0x000fc60000011603 */
[----:B------:R-:W0:Y:S02]  /*0070*/  SHFL.IDX PT, R2, R0, RZ, 0x1f ;  /* 0x00001fff00027589 */ /* 0x000e2400000e0000 */
[----:B0-----:R-:W-:-:S13]  /*0080*/  ISETP.EQ.AND P0, PT, R2, RZ, P0 ;  /* 0x000000ff0200720c */ /* 0x001fda0000702270 */
[----:B------:R-:W-:Y:S05]  /*0090*/  @!P0 BRA `(.L_x_474) ;  /* 0x0000000000208947 */ /* 0x000fea0003800000 */
[----:B------:R-:W-:Y:S02]  /*00a0*/  ULDC.64 UR4, c[0x0][0x198] ;  /* 0x0000660000047ab9 */ /* 0x000fe40000000a00 */
[----:B------:R-:W-:Y:S02]  /*00b0*/  UIADD3 UR6, UP0, UR4, 0x570, URZ ;  /* 0x0000057004067890 */ /* 0x000fe4000ff1e03f */
[----:B------:R-:W-:Y:S02]  /*00c0*/  UIADD3 UR4, UP1, UR4, 0x670, URZ ;  /* 0x0000067004047890 */ /* 0x000fe4000ff3e03f */
[----:B------:R-:W-:Y:S02]  /*00d0*/  UIADD3.X UR7, URZ, UR5, URZ, UP0, !UPT ;  /* 0x000000053f077290 */ /* 0x000fe400087fe43f */
[----:B------:R-:W-:-:S07]  /*00e0*/  UIADD3.X UR5, URZ, UR5, URZ, UP1, !UPT ;  /* 0x000000053f057290 */ /* 0x000fce0008ffe43f */
[----:B------:R0:W-:Y:S02]  /*00f0*/  UTMACCTL.PF [UR6] ;  /* 0x00000000060079b9 */ /* 0x0001e40008040000 */
[----:B------:R0:W-:Y:S02]  /*0100*/  UTMACCTL.PF [UR4] ;  /* 0x00000000040079b9 */ /* 0x0001e40008040000 */
[----:B0-----:R-:W-:Y:S01]  /*0110*/  NOP ;  /* 0x0000000000007918 */ /* 0x001fe20000000000 */
.L_x_474:
[----:B------:R-:W-:Y:S05]  /*0120*/  BSYNC B0 ;  /* 0x0000000000007941 */ /* 0x000fea0003800000 */
.L_x_473:
[----:B------:R-:W-:Y:S01]  /*0130*/  VOTEU.ANY UP0, P0 ;  /* 0x00000000003f7886 */ /* 0x000fe20000000100 */
[----:B------:R-:W0:Y:S01]  /*0140*/  SHFL.IDX PT, R3, R3, RZ, 0x1f ;  /* 0x00001fff03037589 */ /* 0x000e2200000e0000 */
[----:B------:R-:W-:Y:S01]  /*0150*/  UMOV UR4, 0x80 ;  /* 0x0000008000047882 */ /* 0x000fe20000000000 */
[----:B------:R-:W-:Y:S01]  /*0160*/  UMOV UR7, 0x100 ;  /* 0x0000010000077882 */ /* 0x000fe20000000000 */
[----:B------:R-:W-:Y:S01]  /*0170*/  VOTEU.ANY UP1, P0 ;  /* 0x00000000003f7886 */ /* 0x000fe20000020100 */
[----:B------:R-:W1:Y:S01]  /*0180*/  @UP0 S2UR UR8, SR_CgaCtaId ;  /* 0x00000000000809c3 */ /* 0x000e620000008800 */
[----:B------:R-:W2:Y:S01]  /*0190*/  SHFL.IDX PT, R2, R0, RZ, 0x1f ;  /* 0x00001fff00027589 */ /* 0x000ea200000e0000 */
[----:B------:R-:W-:Y:S01]  /*01a0*/  @UP0 UMOV UR6, 0x400 ;  /* 0x0000040000060882 */ /* 0x000fe20000000000 */
[----:B------:R-:W-:-:S04]  /*01b0*/  @UP0 UIADD3 UR4, -UR4, 0x100000, URZ ;  /* 0x0010000004040890 */ /* 0x000fc8000fffe13f */
[----:B------:R-:W-:Y:S02]  /*01c0*/  @UP0 USHF.L.U32 UR5, UR4, 0xb, URZ ;  /* 0x0000000b04050899 */ /* 0x000fe4000800063f */
[----:B------:R-:W-:Y:S01]  /*01d0*/  @UP0 USHF.L.U32 UR4, UR4, 0x1, URZ ;  /* 0x0000000104040899 */ /* 0x000fe2000800063f */
[----:B------:R-:W-:Y:S01]  /*01e0*/  VOTEU.ANY UP2, P0 ;  /* 0x00000000003f7886 */ /* 0x000fe20000040100 */
[----:B0-----:R-:W-:Y:S01]  /*01f0*/  R2UR UR9, R3 ;  /* 0x00000000030972ca */ /* 0x001fe200000e0000 */
[----:B-1----:R-:W-:Y:S01]  /*0200*/  @UP0 ULEA UR8, UR8, UR6, 0x18 ;  /* 0x0000000608080291 */ /* 0x002fe2000f8ec03f */
[----:B--2---:R-:W-:Y:S01]  /*0210*/  ISETP.NE.AND P1, PT, R2, RZ, PT ;  /* 0x000000ff0200720c */ /* 0x004fe20003f25270 */
[----:B------:R-:W-:-:S04]  /*0220*/  @UP0 UIADD3 UR6, -UR7, 0x100000, URZ ;  /* 0x0010000007060890 */ /* 0x000fc8000fffe13f */
[----:B------:R-:W-:Y:S02]  /*0230*/  @UP0 USHF.L.U32 UR7, UR6, 0xb, URZ ;  /* 0x0000000b06070899 */ /* 0x000fe4000800063f */
[----:B------:R-:W-:-:S04]  /*0240*/  @UP0 USHF.L.U32 UR6, UR6, 0x1, URZ ;  /* 0x0000000106060899 */ /* 0x000fc8000800063f */
[----:B------:R-:W-:Y:S01]  /*0250*/  UISETP.NE.AND UP0, UPT, UR9, URZ, UPT ;  /* 0x0000003f0900728c */ /* 0x000fe2000bf05270 */
[----:B------:R-:W0:Y:S02]  /*0260*/  FENCE.VIEW.ASYNC.S ;  /* 0x00000000000073c6 */ /* 0x000e240000000000 */
[----:B0-----:R0:W1:Y:S05]  /*0270*/  @UP1 SYNCS.EXCH.64 URZ, [UR8+0x38800], UR4 ;  /* 0x03880004083f15b2 */ /* 0x00106a0008000100 */
[----:B------:R0:W2:Y:S01]  /*0280*/  @UP2 SYNCS.EXCH.64 URZ, [UR8+0x38820], UR6 ;  /* 0x03882006083f25b2 */ /* 0x0000a20008000100 */
[----:B------:R-:W-:Y:S05]  /*0290*/  @P1 BRA `(.L_x_475) ;  /* 0x0000000000481947 */ /* 0x000fea0003800000 */
[----:B0-----:R-:W0:Y:S01]  /*02a0*/  S2UR UR5, SR_CgaCtaId ;  /* 0x00000000000579c3 */ /* 0x001e220000008800 */
        /* <DEDUP_REMOVED lines=12> */
[----:B0-----:R3:W4:Y:S08]  /*0370*/  SYNCS.EXCH.64 URZ, [UR8+0x38830], UR4 ;  /* 0x03883004083f75b2 */ /* 0x0017300008000100 */
[----:B------:R3:W0:Y:S01]  /*0380*/  SYNCS.EXCH.64 URZ, [UR8+0x38840], UR6 ;  /* 0x03884006083f75b2 */ /* 0x0006220008000100 */
[----:B------:R3:W0:Y:S01]  /*0390*/  SYNCS.EXCH.64 URZ, [UR8+0x38838], UR4 ;  /* 0x03883804083f75b2 */ /* 0x0006220008000100 */
[----:B------:R3:W0:Y:S02]  /*03a0*/  SYNCS.EXCH.64 URZ, [UR8+0x38848], UR6 ;  /* 0x03884806083f75b2 */ /* 0x0006240008000100 */
[----:B---3--:R-:W-:Y:S01]  /*03b0*/  NOP ;  /* 0x0000000000007918 */ /* 0x008fe20000000000 */
.L_x_475:
[----:B------:R-:W3:Y:S01]  /*03c0*/  SHFL.IDX PT, R2, R0, RZ, 0x1f ;  /* 0x00001fff00027589 */ /* 0x000ee200000e0000 */
[----:B------:R-:W-:Y:S01]  /*03d0*/  NOP ;  /* 0x0000000000007918 */ /* 0x000fe20000000000 */
[----:B---3--:R-:W-:-:S13]  /*03e0*/  ISETP.NE.AND P0, PT, R2, RZ, PT ;  /* 0x000000ff0200720c */ /* 0x008fda0003f05270 */
        /* <DEDUP_REMOVED lines=14> */
[----:B0-----:R3:W0:Y:S08]  /*04d0*/  SYNCS.EXCH.64 URZ, [UR8+0x38850], UR4 ;  /* 0x03885004083f75b2 */ /* 0x0016300008000100 */
[----:B------:R3:W0:Y:S01]  /*04e0*/  SYNCS.EXCH.64 URZ, [UR8+0x38860], UR6 ;  /* 0x03886006083f75b2 */ /* 0x0006220008000100 */
[----:B------:R3:W0:Y:S01]  /*04f0*/  SYNCS.EXCH.64 URZ, [UR8+0x38858], UR4 ;  /* 0x03885804083f75b2 */ /* 0x0006220008000100 */
[----:B------:R3:W0:Y:S02]  /*0500*/  SYNCS.EXCH.64 URZ, [UR8+0x38868], UR6 ;  /* 0x03886806083f75b2 */ /* 0x0006240008000100 */
[----:B---3--:R-:W-:Y:S01]  /*0510*/  NOP ;  /* 0x0000000000007918 */ /* 0x008fe20000000000 */
.L_x_476:
[----:B------:R-:W3:Y:S01]  /*0520*/  SHFL.IDX PT, R2, R0, RZ, 0x1f ;  /* 0x00001fff00027589 */ /* 0x000ee200000e0000 */
[----:B------:R-:W-:Y:S01]  /*0530*/  NOP ;  /* 0x0000000000007918 */ /* 0x000fe20000000000 */
[----:B---3--:R-:W-:-:S13]  /*0540*/  ISETP.NE.AND P0, PT, R2, RZ, PT ;  /* 0x000000ff0200720c */ /* 0x008fda0003f05270 */
[----:B------:R-:W-:Y:S05]  /*0550*/  @P0 BRA `(.L_x_477) ;  /* 0x0000000000380947 */ /* 0x000fea0003800000 */
[----:B0-----:R-:W0:Y:S01]  /*0560*/  S2UR UR5, SR_CgaCtaId ;  /* 0x00000000000579c3 */ /* 0x001e220000008800 */
[----:B------:R-:W-:Y:S01]  /*0570*/  UMOV UR4, 0x400 ;  /* 0x0000040000047882 */ /* 0x000fe20000000000 */
[----:B------:R-:W-:Y:S01]  /*0580*/  UMOV UR7, 0x80 ;  /* 0x0000008000077882 */ /* 0x000fe20000000000 */
[----:B------:R-:W-:Y:S01]  /*0590*/  ELECT P0, URZ, PT ;  /* 0x00000000003f782f */ /* 0x000fe20003800000 */
[----:B0-----:R-:W-:Y:S02]  /*05a0*/  ULEA UR6, UR5, UR4, 0x18 ;  /* 0x0000000405067291 */ /* 0x001fe4000f8ec03f */
[----:B------:R-:W-:-:S04]  /*05b0*/  UIADD3 UR4, -UR7, 0x100000, URZ ;  /* 0x0010000007047890 */ /* 0x000fc8000fffe13f */
[----:B------:R-:W-:Y:S02]  /*05c0*/  USHF.L.U32 UR5, UR4, 0xb, URZ ;  /* 0x0000000b04057899 */ /* 0x000fe4000800063f */
[----:B------:R-:W-:Y:S01]  /*05d0*/  USHF.L.U32 UR4, UR4, 0x1, URZ ;  /* 0x0000000104047899 */ /* 0x000fe2000800063f */
[----:B------:R-:W0:Y:S11]  /*05e0*/  FENCE.VIEW.ASYNC.S ;  /* 0x00000000000073c6 */ /* 0x000e360000000000 */
[----:B0-----:R3:W0:Y:S01]  /*05f0*/  SYNCS.EXCH.64 URZ, [UR6+0x38870], UR4 ;  /* 0x03887004063f75b2 */ /* 0x0016220008000100 */
[----:B------:R3:W0:Y:S01]  /*0600*/  SYNCS.EXCH.64 URZ, [UR6+0x38880], UR4 ;  /* 0x03888004063f75b2 */ /* 0x0006220008000100 */
[----:B------:R3:W0:Y:S01]  /*0610*/  SYNCS.EXCH.64 URZ, [UR6+0x38878], UR4 ;  /* 0x03887804063f75b2 */ /* 0x0006220008000100 */
[----:B------:R3:W0:Y:S02]  /*0620*/  SYNCS.EXCH.64 URZ, [UR6+0x38888], UR4 ;  /* 0x03888804063f75b2 */ /* 0x0006240008000100 */
[----:B---3--:R-:W-:Y:S01]  /*0630*/  NOP ;  /* 0x0000000000007918 */ /* 0x008fe20000000000 */
.L_x_477:
        /* <DEDUP_REMOVED lines=22> */
.L_x_478:
[----:B------:R-:W3:Y:S01]  /*07a0*/  SHFL.IDX PT, R3, R0, RZ, 0x1f ;  /* 0x00001fff00037589 */ /* 0x000ee200000e0000 */
[----:B------:R-:W-:Y:S01]  /*07b0*/  NOP ;  /* 0x0000000000007918 */ /* 0x000fe20000000000 */
[----:B------:R-:W0:Y:S01]  /*07c0*/  S2R R2, SR_CgaCtaId ;  /* 0x0000000000027919 */ /* 0x000e220000008800 */
[----:B---3--:R-:W-:-:S13]  /*07d0*/  ISETP.NE.AND P0, PT, R3, RZ, PT ;  /* 0x000000ff0300720c */ /* 0x008fda0003f05270 */
[----:B0-----:R-:W-:Y:S05]  /*07e0*/  @P0 BRA `(.L_x_479) ;  /* 0x0000000000480947 */ /* 0x001fea0003800000 */
[----:B------:R-:W0:Y:S01]  /*07f0*/  S2UR UR5, SR_CgaCtaId ;  /* 0x00000000000579c3 */ /* 0x000e220000008800 */
        /* <DEDUP_REMOVED lines=12> */
[----:B0-----:R0:W3:Y:S08]  /*08c0*/  SYNCS.EXCH.64 URZ, [UR8+0x388b0], UR4 ;  /* 0x0388b004083f75b2 */ /* 0x0010f00008000100 */
[----:B------:R0:W0:Y:S01]  /*08d0*/  SYNCS.EXCH.64 URZ, [UR8+0x388c0], UR6 ;  /* 0x0388c006083f75b2 */ /* 0x0000220008000100 */
[----:B------:R0:W0:Y:S01]  /*08e0*/  SYNCS.EXCH.64 URZ, [UR8+0x388b8], UR4 ;  /* 0x0388b804083f75b2 */ /* 0x0000220008000100 */
[----:B------:R0:W0:Y:S01]  /*08f0*/  SYNCS.EXCH.64 URZ, [UR8+0x388c8], UR6 ;  /* 0x0388c806083f75b2 */ /* 0x0000220008000100 */
[----:B------:R-:W-:Y:S01]  /*0900*/  NOP ;  /* 0x0000000000007918 */ /* 0x000fe20000000000 */
.L_x_479:
[----:B0-----:R-:W-:Y:S01]  /*0910*/  UMOV UR4, 0x1 ;  /* 0x0000000100047882 */ /* 0x001fe20000000000 */
[----:B------:R-:W-:Y:S01]  /*0920*/  PLOP3.LUT P0, PT, PT, PT, UP0, 0x80, 0x0 ;  /* 0x000000000000781c */ /* 0x000fe20003f0f008 */
[----:B------:R-:W-:Y:S01]  /*0930*/  USEL UR4, UR4, 0x2, !UP0 ;  /* 0x0000000204047887 */ /* 0x000fe2000c000000 */
[----:B------:R-:W-:Y:S01]  /*0940*/  NOP ;  /* 0x0000000000007918 */ /* 0x000fe20000000000 */
[----:B------:R-:W-:Y:S01]  /*0950*/  ULDC.64 UR36, c[0x0][0x208] ;  /* 0x0000820000247ab9 */ /* 0x000fe20000000a00 */
[----:B------:R-:W-:Y:S03]  /*0960*/  BSSY B8, `(.L_x_480) ;  /* 0x00029ee000087945 */ /* 0x000fe60003800000 */
[----:B------:R-:W-:-:S05]  /*0970*/  IMAD.U32 R3, RZ, RZ, UR4 ;  /* 0x00000004ff037e24 */ /* 0x000fca000f8e00ff */
[----:B------:R0:W-:Y:S01]  /*0980*/  STL [R1+0x1a4], R3 ;  /* 0x0001a40301007387 */ /* 0x0001e20000100800 */
[----:B-1234-:R-:W-:Y:S06]  /*0990*/  BAR.SYNC.DEFER_BLOCKING 0x0 ;  /* 0x0000000000007b1d */ /* 0x01efec0000010000 */
[----:B------:R-:W-:Y:S05]  /*09a0*/  @!P0 BRA `(.L_x_481) ;  /* 0x0000021800988947 */ /* 0x000fea0003800000 */
.L_x_482:
[----:B------:R-:W-:-:S08]  /*09b0*/  NOP ;  /* 0x0000000000007918 */ /* 0x000fd00000000000 */
[----:B------:R-:W1:Y:S02]  /*09c0*/  USETMAXREG.TRY_ALLOC.CTAPOOL UP0, 0xe8 ;  /* 0x000000e8000079c8 */ /* 0x000e640008000600 */
[----:B-1----:R-:W-:-:S13]  /*09d0*/  PLOP3.LUT P0, PT, PT, PT, UP0, 0x80, 0x0 ;  /* 0x000000000000781c */ /* 0x002fda0003f0f008 */
[----:B------:R-:W-:Y:S05]  /*09e0*/  @!P0 BRA `(.L_x_482) ;  /* 0xfffffffc00f08947 */ /* 0x000fea000383ffff */
[----:B------:R-:W2:Y:S01]  /*09f0*/  LDL.LU R0, [R1] ;  /* 0x0000000001007983 */ /* 0x000ea20000300800 */
[----:B------:R-:W1:Y:S01]  /*0a00*/  S2R R2, SR_TID.X ;  /* 0x0000000000027919 */ /* 0x000e620000002100 */
[----:B------:R-:W3:Y:S01]  /*0a10*/  S2UR UR61, SR_CgaCtaId ;  /* 0x00000000003d79c3 */ /* 0x000ee20000008800 */
[----:B------:R-:W-:Y:S01]  /*0a20*/  UMOV UR4, 0x400 ;  /* 0x0000040000047882 */ /* 0x000fe20000000000 */
[----:B-1----:R-:W-:-:S06]  /*0a30*/  SHF.R.U32.HI R2, RZ, 0x7, R2 ;  /* 0x00000007ff027819 */ /* 0x002fcc0000011602 */
[----:B------:R-:W-:Y:S06]  /*0a40*/  BAR.ARV 0x8, 0x180 ;  /* 0x0206000000007b1d */ /* 0x000fec0000002000 */
[----:B------:R-:W-:-:S13]  /*0a50*/  ISETP.NE.AND P0, PT, R2, 0x1, PT ;  /* 0x000000010200780c */ /* 0x000fda0003f05270 */
[----:B------:R-:W-:Y:S08]  /*0a60*/  @!P0 BAR.ARV 0x9, 0x100 ;  /* 0x0244000000008b1d */ /* 0x000ff00000002000 */
[----:B------:R-:W-:Y:S01]  /*0a70*/  BAR.SYNC.DEFER_BLOCKING 0x5, 0x180 ;  /* 0x0146000000007b1d */ /* 0x000fe20000010000 */
[----:B---3--:R-:W-:-:S06]  /*0a80*/  ULEA UR4, UR61, UR4, 0x18 ;  /* 0x000000043d047291 */ /* 0x008fcc000f8ec03f */
[----:B------:R-:W-:Y:S01]  /*0a90*/  IMAD.U32 R19, RZ, RZ, UR4 ;  /* 0x00000004ff137e24 */ /* 0x000fe2000f8e00ff */
[----:B------:R-:W-:-:S04]  /*0aa0*/  ULDC UR4, c[0x0][0xc3c] ;  /* 0x00030f0000047ab9 */ /* 0x000fc80000000800 */
[----:B------:R-:W1:Y:S01]  /*0ab0*/  LDS.128 R40, [R19+0x388d0] ;  /* 0x0388d00013287984 */ /* 0x000e620000000c00 */
[----:B------:R-:W-:Y:S06]  /*0ac0*/  BAR.ARV 0x4, 0x180 ;  /* 0x0106000000007b1d */ /* 0x000fec0000002000 */
[----:B--2---:R-:W-:-:S04]  /*0ad0*/  LOP3.LUT R0, R0, 0xfffffff7, RZ, 0xc0, !PT ;  /* 0xfffffff700007812 */ /* 0x004fc800078ec0ff */
[----:B------:R-:W-:-:S05]  /*0ae0*/  @P0 LOP3.LUT R0, R0, 0x8, RZ, 0xfc, !PT ;  /* 0x0000000800000812 */ /* 0x000fca00078efcff */
[----:B------:R2:W-:Y:S01]  /*0af0*/  STL [R1], R0 ;  /* 0x0000000001007387 */ /* 0x0005e20000100800 */
[----:B-1----:R-:W-:-:S13]  /*0b00*/  ISETP.GE.AND P0, PT, R43, UR4, PT ;  /* 0x000000042b007c0c */ /* 0x002fda000bf06270 */
[----:B--2---:R-:W-:Y:S05]  /*0b10*/  @P0 BRA `(.L_x_483) ;  /* 0x0000029c00480947 */ /* 0x004fea0003800000 */
[----:B------:R-:W2:Y:S01]  /*0b20*/  LDL R2, [R1+0x1a4] ;  /* 0x0001a40001027983 */ /* 0x000ea20000100800 */
[----:B------:R-:W-:Y:S01]  /*0b30*/  R2UR UR4, R19 ;  /* 0x00000000130472ca */ /* 0x000fe200000e0000 */
[----:B------:R-:W-:Y:S01]  /*0b40*/  IMAD.MOV.U32 R216, RZ, RZ, RZ ;  /* 0x000000ffffd87224 */ /* 0x000fe200078e00ff */
[----:B------:R-:W-:Y:S01]  /*0b50*/  CS2R R222, SRZ ;  /* 0x0000000000de7805 */ /* 0x000fe2000001ff00 */
[----:B------:R-:W1:Y:S01]  /*0b60*/  S2R R0, SR_TID.X ;  /* 0x0000000000007919 */ /* 0x000e620000002100 */
[----:B------:R-:W-:-:S09]  /*0b70*/  IMAD.MOV.U32 R221, RZ, RZ, RZ ;  /* 0x000000ffffdd7224 */ /* 0x000fd200078e00ff */
[----:B------:R-:W-:Y:S01]  /*0b80*/  UIADD3 UR4, UR4, 0x20400, URZ ;  /* 0x0002040004047890 */ /* 0x000fe2000fffe03f */
[----:B-1----:R-:W-:-:S05]  /*0b90*/  VIADD R0, R0, 0xffffff80 ;  /* 0xffffff8000007836 */ /* 0x002fca0000000000 */
[----:B0-----:R-:W-:-:S04]  /*0ba0*/  SHF.R.S32.HI R3, RZ, 0x1f, R0 ;  /* 0x0000001fff037819 */ /* 0x001fc80000011400 */
[CC--:B------:R-:W-:Y:S02]  /*0bb0*/  LEA.HI R219, R3.reuse, R0.reuse, RZ, 0x3 ;  /* 0x0000000003db7211 */ /* 0x0c0fe400078f18ff */
[CC--:B------:R-:W-:Y:S02]  /*0bc0*/  LEA.HI R12, R3.reuse, R0.reuse, RZ, 0x2 ;  /* 0x00000000030c7211 */ /* 0x0c0fe400078f10ff */
[CC--:B------:R-:W-:Y:S02]  /*0bd0*/  LEA.HI R6, R3.reuse, R0.reuse, RZ, 0x5 ;  /* 0x0000000003067211 */ /* 0x0c0fe400078f28ff */
[----:B------:R-:W-:Y:S02]  /*0be0*/  LEA.HI R4, R3, R0, RZ, 0x6 ;  /* 0x0000000003047211 */ /* 0x000fe400078f30ff */
[----:B------:R-:W-:Y:S01]  /*0bf0*/  LOP3.LUT R13, R12, 0xfffffffc, RZ, 0xc0, !PT ;  /* 0xfffffffc0c0d7812 */ /* 0x000fe200078ec0ff */
[----:B------:R-:W-:Y:S01]  /*0c00*/  IMAD.SHL.U32 R6, R6, 0x20, RZ ;  /* 0x0000002006067824 */ /* 0x000fe200078e00ff */
[----:B------:R-:W-:-:S03]  /*0c10*/  SHF.L.U32 R4, R4, 0x4, RZ ;  /* 0x0000000404047819 */ /* 0x000fc600000006ff */
[----:B------:R-:W-:Y:S01]  /*0c20*/  IMAD.IADD R13, R0, 0x1, -R13 ;  /* 0x00000001000d7824 */ /* 0x000fe200078e0a0d */
[----:B------:R-:W-:Y:S02]  /*0c30*/  LOP3.LUT R6, R6, 0xfffffc00, RZ, 0xc0, !PT ;  /* 0xfffffc0006067812 */ /* 0x000fe400078ec0ff */
[----:B--2---:R-:W-:Y:S02]  /*0c40*/  R2UR UR5, R2 ;  /* 0x00000000020572ca */ /* 0x004fe400000e0000 */
[----:B------:R-:W-:-:S04]  /*0c50*/  LEA.HI R2, R3, R0, RZ, 0x7 ;  /* 0x0000000003027211 */ /* 0x000fc800078f38ff */
[----:B------:R-:W-:-:S04]  /*0c60*/  LOP3.LUT R5, R2, 0xffffff80, RZ, 0xc0, !PT ;  /* 0xffffff8002057812 */ /* 0x000fc800078ec0ff */
[----:B------:R-:W-:Y:S02]  /*0c70*/  IADD3 R14, R0, -R5, RZ ;  /* 0x80000005000e7210 */ /* 0x000fe40007ffe0ff */
[----:B------:R-:W-:Y:S01]  /*0c80*/  LEA.HI R5, R3, R0, RZ, 0x4 ;  /* 0x0000000003057211 */ /* 0x000fe200078f20ff */
[----:B------:R-:W-:Y:S01]  /*0c90*/  ULOP3.LUT UR60, UR5, 0x1, URZ, 0xfc, !UPT ;  /* 0x00000001053c7892 */ /* 0x000fe2000f8efc3f */
[----:B------:R-:W-:Y:S01]  /*0ca0*/  SHF.R.S32.HI R8, RZ, 0x1f, R14 ;  /* 0x0000001fff087819 */ /* 0x000fe2000001140e */
[----:B------:R-:W-:Y:S01]  /*0cb0*/  STL [R1+0x108], R14 ;  /* 0x0001080e01007387 */ /* 0x000fe20000100800 */
[----:B------:R-:W-:Y:S02]  /*0cc0*/  LOP3.LUT R7, R5, 0x3fffff0, RZ, 0xc0, !PT ;  /* 0x03fffff005077812 */ /* 0x000fe400078ec0ff */
[----:B------:R-:W-:Y:S02]  /*0cd0*/  LEA.HI R9, R8, R14, RZ, 0x2 ;  /* 0x0000000e08097211 */ /* 0x000fe400078f10ff */
[----:B------:R-:W-:Y:S01]  /*0ce0*/  LOP3.LUT R3, R219, 0xfffffff8, RZ, 0xc0, !PT ;  /* 0xfffffff8db037812 */ /* 0x000fe200078ec0ff */
[----:B------:R-:W-:Y:S01]  /*0cf0*/  IMAD.IADD R7, R0, 0x1, -R7 ;  /* 0x0000000100077824 */ /* 0x000fe200078e0a07 */
[----:B------:R-:W-:-:S02]  /*0d00*/  SHF.R.S32.HI R10, RZ, 0x2, R9 ;  /* 0x00000002ff0a7819 */ /* 0x000fc40000011409 */
[----:B------:R-:W-:Y:S01]  /*0d10*/  SHF.R.S32.HI R11, RZ, 0x1f, R9 ;  /* 0x0000001fff0b7819 */ /* 0x000fe20000011409 */
[----:B------:R-:W-:Y:S01]  /*0d20*/  IMAD.IADD R22, R0, 0x1, -R3 ;  /* 0x0000000100167824 */ /* 0x000fe200078e0a03 */
[----:B------:R-:W-:Y:S02]  /*0d30*/  SHF.R.S32.HI R0, RZ, 0x4, R5 ;  /* 0x00000004ff007819 */ /* 0x000fe40000011405 */
[----:B------:R-:W-:Y:S01]  /*0d40*/  LEA.HI R11, R11, R10, RZ, 0x3 ;  /* 0x0000000a0b0b7211 */ /* 0x000fe200078f18ff */
[C---:B------:R-:W-:Y:S01]  /*0d50*/  IMAD.SHL.U32 R16, R22.reuse, 0x10, RZ ;  /* 0x0000001016107824 */ /* 0x040fe200078e00ff */
[----:B------:R-:W-:Y:S01]  /*0d60*/  SHF.R.S32.HI R3, RZ, 0x7, R2 ;  /* 0x00000007ff037819 */ /* 0x000fe20000011402 */
[----:B------:R-:W-:Y:S01]  /*0d70*/  IMAD.SHL.U32 R22, R22, 0x8, RZ ;  /* 0x0000000816167824 */ /* 0x000fe200078e00ff */
[----:B------:R-:W-:Y:S01]  /*0d80*/  LEA.HI R5, R5, R0, RZ, 0x1 ;  /* 0x0000000005057211 */ /* 0x000fe200078f08ff */
[----:B------:R-:W-:Y:S01]  /*0d90*/  VIADD R18, R16, 0x80 ;  /* 0x0000008010127836 */ /* 0x000fe20000000000 */
[----:B------:R-:W-:Y:S01]  /*0da0*/  LOP3.LUT R11, R11, 0xfffffff8, RZ, 0xc0, !PT ;  /* 0xfffffff80b0b7812 */ /* 0x000fe200078ec0ff */
[----:B------:R-:W-:Y:S01]  /*0db0*/  VIADD R218, R22, 0x40 ;  /* 0x0000004016da7836 */ /* 0x000fe20000000000 */
[----:B------:R-:W-:Y:S01]  /*0dc0*/  LEA.HI R2, R2, R3, RZ, 0x1 ;  /* 0x0000000302027211 */ /* 0x000fe200078f08ff */
[----:B------:R-:W-:Y:S01]  /*0dd0*/  VIADD R20, R22, 0x80 ;  /* 0x0000008016147836 */ /* 0x000fe20000000000 */
[----:B------:R-:W-:Y:S01]  /*0de0*/  LEA.HI R8, R8, R14, RZ, 0x5 ;  /* 0x0000000e08087211 */ /* 0x000fe200078f28ff */
[----:B------:R-:W-:Y:S01]  /*0df0*/  IMAD.IADD R11, R10, 0x1, -R11 ;  /* 0x000000010a0b7824 */ /* 0x000fe200078e0a0b */
[----:B------:R-:W-:-:S02]  /*0e00*/  LOP3.LUT R5, R5, 0x1ffffffe, RZ, 0xc0, !PT ;  /* 0x1ffffffe05057812 */ /* 0x000fc400078ec0ff */
[----:B------:R-:W-:Y:S02]  /*0e10*/  LOP3.LUT R2, R2, 0x3fffffe, RZ, 0xc0, !PT ;  /* 0x03fffffe02027812 */ /* 0x000fe400078ec0ff */
[----:B------:R-:W-:Y:S01]  /*0e20*/  SHF.R.S32.HI R8, RZ, 0x5, R8 ;  /* 0x00000005ff087819 */ /* 0x000fe20000011408 */
[----:B------:R-:W-:Y:S01]  /*0e30*/  IMAD.IADD R5, R0, 0x1, -R5 ;  /* 0x0000000100057824 */ /* 0x000fe200078e0a05 */
[----:B------:R-:W-:Y:S01]  /*0e40*/  LEA R6, R7, R6, 0x6 ;  /* 0x0000000607067211 */ /* 0x000fe200078e30ff */
[----:B------:R-:W-:Y:S01]  /*0e50*/  IMAD.IADD R2, R3, 0x1, -R2 ;  /* 0x0000000103027824 */ /* 0x000fe200078e0a02 */
[----:B------:R-:W-:Y:S01]  /*0e60*/  LEA.HI R7, R13, R13, RZ, 0x1 ;  /* 0x0000000d0d077211 */ /* 0x000fe200078f08ff */
[----:B------:R-:W-:Y:S01]  /*0e70*/  IMAD R11, R8, 0x10, R11 ;  /* 0x00000010080b7824 */ /* 0x000fe200078e020b */
[----:B------:R-:W-:Y:S02]  /*0e80*/  LEA R3, R5, R6, 0x3 ;  /* 0x0000000605037211 */ /* 0x000fe400078e18ff */
[----:B------:R-:W-:Y:S01]  /*0e90*/  LOP3.LUT R0, R7, 0x1ffffffe, RZ, 0xc0, !PT ;  /* 0x1ffffffe07007812 */ /* 0x000fe200078ec0ff */
[----:B------:R-:W-:Y:S01]  /*0ea0*/  IMAD R7, R2, 0x40, R11 ;  /* 0x0000004002077824 */ /* 0x000fe200078e020b */
[----:B------:R-:W-:Y:S01]  /*0eb0*/  LOP3.LUT R10, R4, 0xfffffc00, RZ, 0xc0, !PT ;  /* 0xfffffc00040a7812 */ /* 0x000fe200078ec0ff */
[----:B------:R0:W-:Y:S01]  /*0ec0*/  STL [R1+0x1a0], R3 ;  /* 0x0001a00301007387 */ /* 0x0001e20000100800 */
[----:B------:R-:W-:Y:S01]  /*0ed0*/  SHF.R.S32.HI R219, RZ, 0x3, R219 ;  /* 0x00000003ffdb7819 */ /* 0x000fe200000114db */
[----:B------:R-:W-:Y:S01]  /*0ee0*/  IMAD.IADD R13, R13, 0x1, -R0 ;  /* 0x000000010d0d7824 */ /* 0x000fe200078e0a00 */
[----:B------:R-:W-:Y:S01]  /*0ef0*/  SHF.R.S32.HI R21, RZ, 0x1f, R218 ;  /* 0x0000001fff157819 */ /* 0x000fe200000114da */
[----:B------:R-:W-:Y:S01]  /*0f00*/  IMAD.U32 R0, RZ, RZ, UR4 ;  /* 0x00000004ff007e24 */ /* 0x000fe2000f8e00ff */
[----:B------:R-:W-:Y:S01]  /*0f10*/  STL [R1+0x194], R7 ;  /* 0x0001940701007387 */ /* 0x000fe20000100800 */
[C---:B------:R-:W-:Y:S01]  /*0f20*/  VIADD R15, R219.reuse, 0x20 ;  /* 0x00000020db0f7836 */ /* 0x040fe20000000000 */
[C---:B------:R-:W-:Y:S01]  /*0f30*/  IADD3 R8, R219.reuse, 0x60, RZ ;  /* 0x00000060db087810 */ /* 0x040fe20007ffe0ff */
[----:B------:R-:W-:Y:S01]  /*0f40*/  VIADD R12, R219, 0x40 ;  /* 0x00000040db0c7836 */ /* 0x000fe20000000000 */
[----:B------:R-:W-:Y:S01]  /*0f50*/  STL [R1+0x58], RZ ;  /* 0x000058ff01007387 */ /* 0x000fe20000100800 */
[----:B------:R-:W-:-:S02]  /*0f60*/  LOP3.LUT R9, R9, 0x7ffffffc, RZ, 0xc0, !PT ;  /* 0x7ffffffc09097812 */ /* 0x000fc400078ec0ff */
[----:B------:R-:W-:Y:S01]  /*0f70*/  SHF.R.S32.HI R6, RZ, 0x1f, R8 ;  /* 0x0000001fff067819 */ /* 0x000fe20000011408 */
[----:B------:R-:W-:Y:S01]  /*0f80*/  STL [R1+0x2c], R10 ;  /* 0x00002c0a01007387 */ /* 0x000fe20000100800 */
[----:B------:R-:W-:Y:S01]  /*0f90*/  SHF.R.S32.HI R2, RZ, 0x1f, R15 ;  /* 0x0000001fff027819 */ /* 0x000fe2000001140f */
[----:B0-----:R-:W-:Y:S01]  /*0fa0*/  IMAD.SHL.U32 R3, R12, 0x80, RZ ;  /* 0x000000800c037824 */ /* 0x001fe200078e00ff */
[----:B------:R-:W-:Y:S01]  /*0fb0*/  SHF.R.S32.HI R4, RZ, 0x1f, R12 ;  /* 0x0000001fff047819 */ /* 0x000fe2000001140c */
[----:B------:R0:W-:Y:S01]  /*0fc0*/  STL [R1+0x198], R0 ;  /* 0x0001980001007387 */ /* 0x0001e20000100800 */
[----:B------:R-:W-:Y:S01]  /*0fd0*/  SHF.L.U32 R5, R8, 0x7, RZ ;  /* 0x0000000708057819 */ /* 0x000fe200000006ff */
[----:B------:R-:W-:Y:S01]  /*0fe0*/  IMAD.IADD R9, R14, 0x1, -R9 ;  /* 0x000000010e097824 */ /* 0x000fe200078e0a09 */
[----:B------:R-:W-:Y:S01]  /*0ff0*/  LEA.HI R6, R6, R8, RZ, 0x3 ;  /* 0x0000000806067211 */ /* 0x000fe200078f18ff */
[----:B------:R1:W-:Y:S01]  /*1000*/  STL [R1+0x14], R20 ;  /* 0x0000141401007387 */ /* 0x0003e20000100800 */
[----:B------:R-:W-:-:S02]  /*1010*/  LEA.HI R2, R2, R15, RZ, 0x3 ;  /* 0x0000000f02027211 */ /* 0x000fc400078f18ff */
[----:B------:R-:W-:Y:S01]  /*1020*/  LEA.HI R4, R4, R12, RZ, 0x3 ;  /* 0x0000000c04047211 */ /* 0x000fe200078f18ff */
[----:B------:R-:W-:Y:S01]  /*1030*/  IMAD.SHL.U32 R6, R6, 0x80, RZ ;  /* 0x0000008006067824 */ /* 0x000fe200078e00ff */
[----:B------:R-:W-:Y:S01]  /*1040*/  SHF.L.U32 R2, R2, 0x7, RZ ;  /* 0x0000000702027819 */ /* 0x000fe200000006ff */
[----:B0-----:R-:W-:Y:S01]  /*1050*/  IMAD.SHL.U32 R0, R219, 0x80, RZ ;  /* 0x00000080db007824 */ /* 0x001fe200078e00ff */
[----:B------:R-:W-:Y:S01]  /*1060*/  LOP3.LUT R3, R3, 0x380, RZ, 0xc0, !PT ;  /* 0x0000038003037812 */ /* 0x000fe200078ec0ff */
[----:B------:R-:W-:Y:S01]  /*1070*/  IMAD.SHL.U32 R4, R4, 0x80, RZ ;  /* 0x0000008004047824 */ /* 0x000fe200078e00ff */
[----:B------:R-:W-:Y:S02]  /*1080*/  LOP3.LUT R5, R5, 0x380, RZ, 0xc0, !PT ;  /* 0x0000038005057812 */ /* 0x000fe400078ec0ff */
[----:B------:R-:W-:Y:S01]  /*1090*/  LOP3.LUT R11, R0, 0x380, RZ, 0xc0, !PT ;  /* 0x00000380000b7812 */ /* 0x000fe200078ec0ff */
[----:B------:R-:W-:Y:S01]  /*10a0*/  IMAD.SHL.U32 R0, R15, 0x80, RZ ;  /* 0x000000800f007824 */ /* 0x000fe200078e00ff */
[----:B-1----:R-:W-:Y:S01]  /*10b0*/  SHF.R.S32.HI R20, RZ, 0x1f, R20 ;  /* 0x0000001fff147819 */ /* 0x002fe20000011414 */
[----:B------:R-:W-:Y:S01]  /*10c0*/  VIADD R15, R22, 0xc0 ;  /* 0x000000c0160f7836 */ /* 0x000fe20000000000 */
[----:B------:R-:W-:-:S02]  /*10d0*/  LOP3.LUT R2, R2, 0xfffffc00, RZ, 0xc0, !PT ;  /* 0xfffffc0002027812 */ /* 0x000fc400078ec0ff */
[----:B------:R-:W-:Y:S02]  /*10e0*/  LOP3.LUT R8, R0, 0x380, RZ, 0xc0, !PT ;  /* 0x0000038000087812 */ /* 0x000fe400078ec0ff */
[----:B------:R-:W-:Y:S01]  /*10f0*/  LOP3.LUT R0, R11, 0x70, R16, 0xf8, !PT ;  /* 0x000000700b007812 */ /* 0x000fe200078ef810 */
[----:B------:R0:W-:Y:S01]  /*1100*/  STL [R1+0x1c], R15 ;  /* 0x00001c0f01007387 */ /* 0x0001e20000100800 */
[----:B------:R-:W-:Y:S02]  /*1110*/  SHF.R.U32.HI R11, RZ, 0x3, R11 ;  /* 0x00000003ff0b7819 */ /* 0x000fe4000001160b */
[----:B------:R-:W-:Y:S02]  /*1120*/  LOP3.LUT R4, R4, 0xfffffc00, RZ, 0xc0, !PT ;  /* 0xfffffc0004047812 */ /* 0x000fe400078ec0ff */
[----:B------:R-:W-:Y:S02]  /*1130*/  LOP3.LUT R12, R10, R0, R11, 0xf6, !PT ;  /* 0x000000000a0c7212 */ /* 0x000fe400078ef60b */
[----:B------:R-:W-:-:S02]  /*1140*/  SHF.R.U32.HI R11, RZ, 0x3, R8 ;  /* 0x00000003ff0b7819 */ /* 0x000fc40000011608 */
[--C-:B------:R-:W-:Y:S01]  /*1150*/  LOP3.LUT R0, R8, 0x70, R16.reuse, 0xf8, !PT ;  /* 0x0000007008007812 */ /* 0x100fe200078ef810 */
[----:B------:R1:W-:Y:S01]  /*1160*/  STL [R1+0x38], R12 ;  /* 0x0000380c01007387 */ /* 0x0003e20000100800 */
[----:B0-----:R-:W-:Y:S02]  /*1170*/  SHF.R.S32.HI R15, RZ, 0x1f, R15 ;  /* 0x0000001fff0f7819 */ /* 0x001fe4000001140f */
[----:B------:R-:W-:Y:S01]  /*1180*/  SHF.R.U32.HI R10, RZ, 0x3, R3 ;  /* 0x00000003ff0a7819 */ /* 0x000fe20000011603 */
[----:B------:R-:W-:Y:S01]  /*1190*/  STL [R1+0x44], R21 ;  /* 0x0000441501007387 */ /* 0x000fe20000100800 */
[--C-:B------:R-:W-:Y:S02]  /*11a0*/  LOP3.LUT R3, R3, 0x70, R16.reuse, 0xf8, !PT ;  /* 0x0000007003037812 */ /* 0x100fe400078ef810 */
[----:B------:R-:W-:Y:S01]  /*11b0*/  SHF.R.U32.HI R8, RZ, 0x3, R5 ;  /* 0x00000003ff087819 */ /* 0x000fe20000011605 */
[----:B------:R-:W-:Y:S01]  /*11c0*/  STL [R1+0x60], R20 ;  /* 0x0000601401007387 */ /* 0x000fe20000100800 */
[----:B------:R-:W-:Y:S01]  /*11d0*/  LOP3.LUT R5, R5, 0x70, R16, 0xf8, !PT ;  /* 0x0000007005057812 */ /* 0x000fe200078ef810 */
[----:B-1----:R-:W-:Y:S01]  /*11e0*/  IMAD.IADD R12, R19, 0x1, R12 ;  /* 0x00000001130c7824 */ /* 0x002fe200078e020c */
[----:B------:R-:W-:Y:S01]  /*11f0*/  LOP3.LUT R6, R6, 0xfffffc00, RZ, 0xc0, !PT ;  /* 0xfffffc0006067812 */ /* 0x000fe200078ec0ff */
[----:B------:R-:W-:Y:S01]  /*1200*/  STL [R1+0x5c], R15 ;  /* 0x00005c0f01007387 */ /* 0x000fe20000100800 */
[----:B------:R-:W-:-:S02]  /*1210*/  LOP3.LUT R0, R2, R0, R11, 0xf6, !PT ;  /* 0x0000000002007212 */ /* 0x000fc400078ef60b */
[----:B------:R-:W-:Y:S01]  /*1220*/  SHF.L.U32 R44, R9, 0x1, RZ ;  /* 0x00000001092c7819 */ /* 0x000fe200000006ff */
[----:B------:R0:W-:Y:S01]  /*1230*/  STL [R1+0x28], R2 ;  /* 0x0000280201007387 */ /* 0x0001e20000100800 */
[----:B------:R-:W-:Y:S02]  /*1240*/  SHF.R.S32.HI R23, RZ, 0x1f, R22 ;  /* 0x0000001fff177819 */ /* 0x000fe40000011416 */
[C---:B------:R-:W-:Y:S01]  /*1250*/  IADD3 R39, R44.reuse, 0x10, RZ ;  /* 0x000000102c277810 */ /* 0x040fe20007ffe0ff */
[----:B------:R-:W-:Y:S01]  /*1260*/  STL [R1+0x30], R12 ;  /* 0x0000300c01007387 */ /* 0x000fe20000100800 */
[C---:B------:R-:W-:Y:S01]  /*1270*/  VIADD R40, R44.reuse, 0x8 ;  /* 0x000000082c287836 */ /* 0x040fe20000000000 */
[C---:B------:R-:W-:Y:S01]  /*1280*/  IADD3 R34, R44.reuse, 0x38, RZ ;  /* 0x000000382c227810 */ /* 0x040fe20007ffe0ff */
[C---:B------:R-:W-:Y:S01]  /*1290*/  VIADD R38, R44.reuse, 0x18 ;  /* 0x000000182c267836 */ /* 0x040fe20000000000 */
[----:B------:R1:W-:Y:S01]  /*12a0*/  STL [R1+0x24], R4 ;  /* 0x0000240401007387 */ /* 0x0003e20000100800 */
[----:B------:R-:W-:Y:S01]  /*12b0*/  VIADD R37, R44, 0x20 ;  /* 0x000000202c257836 */ /* 0x000fe20000000000 */
[----:B0-----:R-:W-:Y:S01]  /*12c0*/  LOP3.LUT R2, R4, R3, R10, 0xf6, !PT ;  /* 0x0000000304027212 */ /* 0x001fe200078ef60a */
[C---:B------:R-:W-:Y:S01]  /*12d0*/  IMAD.IADD R3, R19.reuse, 0x1, R0 ;  /* 0x0000000113037824 */ /* 0x040fe200078e0200 */
[----:B------:R0:W-:Y:S01]  /*12e0*/  STL [R1+0x20], R6 ;  /* 0x0000200601007387 */ /* 0x0001e20000100800 */
[C---:B------:R-:W-:Y:S01]  /*12f0*/  VIADD R36, R44.reuse, 0x28 ;  /* 0x000000282c247836 */ /* 0x040fe20000000000 */
[C---:B------:R-:W-:Y:S01]  /*1300*/  IADD3 R29, R44.reuse, 0x60, RZ ;  /* 0x000000602c1d7810 */ /* 0x040fe20007ffe0ff */
[C---:B------:R-:W-:Y:S01]  /*1310*/  IMAD.IADD R2, R19.reuse, 0x1, R2 ;  /* 0x0000000113027824 */ /* 0x040fe200078e0202 */
[----:B------:R-:W-:Y:S01]  /*1320*/  STL [R1+0x190], R3 ;  /* 0x0001900301007387 */ /* 0x000fe20000100800 */
[----:B------:R-:W-:Y:S01]  /*1330*/  VIADD R35, R44, 0x30 ;  /* 0x000000302c237836 */ /* 0x000fe20000000000 */
[----:B-1----:R-:W-:Y:S01]  /*1340*/  LOP3.LUT R4, R6, R5, R8, 0xf6, !PT ;  /* 0x0000000506047212 */ /* 0x002fe200078ef608 */
[C---:B------:R-:W-:Y:S01]  /*1350*/  VIADD R33, R44.reuse, 0x40 ;  /* 0x000000402c217836 */ /* 0x040fe20000000000 */
[----:B------:R-:W-:Y:S01]  /*1360*/  STL [R1+0x68], R44 ;  /* 0x0000682c01007387 */ /* 0x000fe20000100800 */
[C---:B------:R-:W-:Y:S01]  /*1370*/  VIADD R32, R44.reuse, 0x48 ;  /* 0x000000482c207836 */ /* 0x040fe20000000000 */
[C---:B------:R-:W-:Y:S01]  /*1380*/  IADD3 R24, R44.reuse, 0x88, RZ ;  /* 0x000000882c187810 */ /* 0x040fe20007ffe0ff */
[----:B------:R-:W-:Y:S01]  /*1390*/  IMAD.IADD R0, R19, 0x1, R4 ;  /* 0x0000000113007824 */ /* 0x000fe200078e0204 */
[----:B------:R-:W-:Y:S01]  /*13a0*/  STL [R1+0x18c], R2 ;  /* 0x00018c0201007387 */ /* 0x000fe20000100800 */
[C---:B------:R-:W-:Y:S01]  /*13b0*/  VIADD R31, R44.reuse, 0x50 ;  /* 0x000000502c1f7836 */ /* 0x040fe20000000000 */
[C---:B------:R-:W-:Y:S01]  /*13c0*/  IADD3 R12, R44.reuse, 0xb0, RZ ;  /* 0x000000b02c0c7810 */ /* 0x040fe20007ffe0ff */
[C---:B------:R-:W-:Y:S01]  /*13d0*/  VIADD R30, R44.reuse, 0x58 ;  /* 0x000000582c1e7836 */ /* 0x040fe20000000000 */
[----:B------:R-:W-:Y:S01]  /*13e0*/  STL [R1+0x188], R0 ;  /* 0x0001880001007387 */ /* 0x000fe20000100800 */
[C---:B------:R-:W-:Y:S01]  /*13f0*/  VIADD R28, R44.reuse, 0x68 ;  /* 0x000000682c1c7836 */ /* 0x040fe20000000000 */
[C---:B0-----:R-:W-:Y:S01]  /*1400*/  IADD3 R6, R44.reuse, 0xd8, RZ ;  /* 0x000000d82c067810 */ /* 0x041fe20007ffe0ff */
[C---:B------:R-:W-:Y:S01]  /*1410*/  VIADD R27, R44.reuse, 0x70 ;  /* 0x000000702c1b7836 */ /* 0x040fe20000000000 */
[----:B------:R-:W-:Y:S01]  /*1420*/  STL [R1+0x104], R40 ;  /* 0x0001042801007387 */ /* 0x000fe20000100800 */
[C---:B------:R-:W-:Y:S01]  /*1430*/  VIADD R26, R44.reuse, 0x78 ;  /* 0x000000782c1a7836 */ /* 0x040fe20000000000 */
[----:B------:R-:W-:Y:S01]  /*1440*/  SHF.R.S32.HI R4, RZ, 0x1f, R40 ;  /* 0x0000001fff047819 */ /* 0x000fe20000011428 */
[C---:B------:R-:W-:Y:S01]  /*1450*/  VIADD R25, R44.reuse, 0x80 ;  /* 0x000000802c197836 */ /* 0x040fe20000000000 */
[----:B------:R0:W-:Y:S01]  /*1460*/  STL [R1+0x100], R39 ;  /* 0x0001002701007387 */ /* 0x0001e20000100800 */
[C---:B------:R-:W-:Y:S01]  /*1470*/  VIADD R21, R44.reuse, 0x90 ;  /* 0x000000902c157836 */ /* 0x040fe20000000000 */
[----:B------:R-:W-:Y:S01]  /*1480*/  SHF.R.S32.HI R17, RZ, 0x1f, R16 ;  /* 0x0000001fff117819 */ /* 0x000fe20000011410 */
[C---:B------:R-:W-:Y:S01]  /*1490*/  VIADD R20, R44.reuse, 0x98 ;  /* 0x000000982c147836 */ /* 0x040fe20000000000 */
[----:B------:R-:W-:Y:S01]  /*14a0*/  STL [R1+0xfc], R38 ;  /* 0x0000fc2601007387 */ /* 0x000fe20000100800 */
[C---:B------:R-:W-:Y:S01]  /*14b0*/  VIADD R15, R44.reuse, 0xa0 ;  /* 0x000000a02c0f7836 */ /* 0x040fe20000000000 */
[----:B------:R-:W-:Y:S01]  /*14c0*/  SHF.R.S32.HI R217, RZ, 0x1f, R18 ;  /* 0x0000001fffd97819 */ /* 0x000fe20000011412 */
[C---:B------:R-:W-:Y:S01]  /*14d0*/  VIADD R14, R44.reuse, 0xa8 ;  /* 0x000000a82c0e7836 */ /* 0x040fe20000000000 */
[----:B------:R1:W-:Y:S01]  /*14e0*/  STL [R1+0xf8], R37 ;  /* 0x0000f82501007387 */ /* 0x0003e20000100800 */
[C---:B------:R-:W-:Y:S01]  /*14f0*/  VIADD R11, R44.reuse, 0xb8 ;  /* 0x000000b82c0b7836 */ /* 0x040fe20000000000 */
[----:B0-----:R-:W-:Y:S01]  /*1500*/  SHF.R.S32.HI R39, RZ, 0x1f, R39 ;  /* 0x0000001fff277819 */ /* 0x001fe20000011427 */
[C---:B------:R-:W-:Y:S01]  /*1510*/  VIADD R10, R44.reuse, 0xc0 ;  /* 0x000000c02c0a7836 */ /* 0x040fe20000000000 */
[----:B------:R-:W-:Y:S01]  /*1520*/  STL [R1+0xf4], R36 ;  /* 0x0000f42401007387 */ /* 0x000fe20000100800 */
[----:B------:R-:W-:-:S02]  /*1530*/  VIADD R9, R44, 0xc8 ;  /* 0x000000c82c097836 */ /* 0x000fc40000000000 */
[C---:B------:R-:W-:Y:S01]  /*1540*/  VIADD R8, R44.reuse, 0xd0 ;  /* 0x000000d02c087836 */ /* 0x040fe20000000000 */
[----:B------:R0:W-:Y:S01]  /*1550*/  STL [R1+0xf0], R35 ;  /* 0x0000f02301007387 */ /* 0x0001e20000100800 */
[C---:B------:R-:W-:Y:S01]  /*1560*/  VIADD R5, R44.reuse, 0xe0 ;  /* 0x000000e02c057836 */ /* 0x040fe20000000000 */
[----:B-1----:R-:W-:Y:S01]  /*1570*/  SHF.R.S32.HI R37, RZ, 0x1f, R37 ;  /* 0x0000001fff257819 */ /* 0x002fe20000011425 */
[C---:B------:R-:W-:Y:S01]  /*1580*/  VIADD R3, R44.reuse, 0xe8 ;  /* 0x000000e82c037836 */ /* 0x040fe20000000000 */
[----:B------:R1:W-:Y:S01]  /*1590*/  STL [R1+0xec], R34 ;  /* 0x0000ec2201007387 */ /* 0x0003e20000100800 */
[C---:B------:R-:W-:Y:S02]  /*15a0*/  VIADD R2, R44.reuse, 0xf0 ;  /* 0x000000f02c027836 */ /* 0x040fe40000000000 */
[----:B------:R-:W-:Y:S01]  /*15b0*/  VIADD R0, R44, 0xf8 ;  /* 0x000000f82c007836 */ /* 0x000fe20000000000 */
[----:B------:R-:W-:Y:S01]  /*15c0*/  STL [R1+0xe8], R33 ;  /* 0x0000e82101007387 */ /* 0x000fe20000100800 */
[----:B0-----:R-:W-:-:S03]  /*15d0*/  SHF.R.S32.HI R35, RZ, 0x1f, R35 ;  /* 0x0000001fff237819 */ /* 0x001fc60000011423 */
[----:B------:R0:W-:Y:S01]  /*15e0*/  STL [R1+0xe4], R32 ;  /* 0x0000e42001007387 */ /* 0x0001e20000100800 */
[----:B-1----:R-:W-:-:S03]  /*15f0*/  SHF.R.S32.HI R34, RZ, 0x1f, R34 ;  /* 0x0000001fff227819 */ /* 0x002fc60000011422 */
[----:B------:R1:W-:Y:S04]  /*1600*/  STL [R1+0xe0], R31 ;  /* 0x0000e01f01007387 */ /* 0x0003e80000100800 */
        /* <DEDUP_REMOVED lines=34> */
[----:B------:R-:W-:Y:S04]  /*1830*/  STL [R1+0x70], R2 ;  /* 0x0000700201007387 */ /* 0x000fe80000100800 */
[----:B------:R-:W-:Y:S01]  /*1840*/  STL [R1+0x180], R39 ;  /* 0x0001802701007387 */ /* 0x000fe20000100800 */
[----:B0-----:R-:W-:-:S03]  /*1850*/  SHF.R.S32.HI R4, RZ, 0x1f, R38 ;  /* 0x0000001fff047819 */ /* 0x001fc60000011426 */
[----:B------:R-:W-:Y:S04]  /*1860*/  STL [R1+0x6c], R0 ;  /* 0x00006c0001007387 */ /* 0x000fe80000100800 */
[----:B------:R0:W-:Y:S04]  /*1870*/  STL [R1+0x17c], R4 ;  /* 0x00017c0401007387 */ /* 0x0001e80000100800 */
[----:B------:R-:W-:Y:S01]  /*1880*/  STL [R1+0x178], R37 ;  /* 0x0001782501007387 */ /* 0x000fe20000100800 */
[----:B0-----:R-:W-:-:S05]  /*1890*/  SHF.R.S32.HI R4, RZ, 0x1f, R36 ;  /* 0x0000001fff047819 */ /* 0x001fca0000011424 */
[----:B------:R0:W-:Y:S04]  /*18a0*/  STL [R1+0x174], R4 ;  /* 0x0001740401007387 */ /* 0x0001e80000100800 */
[----:B------:R-:W-:Y:S04]  /*18b0*/  STL [R1+0x170], R35 ;  /* 0x0001702301007387 */ /* 0x000fe80000100800 */
        /* <DEDUP_REMOVED lines=27> */
[----:B------:R1:W-:Y:S04]  /*1a70*/  STL [R1+0x11c], R6 ;  /* 0x00011c0601007387 */ /* 0x0003e80000100800 */
[----:B------:R1:W-:Y:S01]  /*1a80*/  STL [R1+0x118], R5 ;  /* 0x0001180501007387 */ /* 0x0003e20000100800 */
[----:B0-----:R-:W-:Y:S02]  /*1a90*/  SHF.R.S32.HI R4, RZ, 0x1f, R3 ;  /* 0x0000001fff047819 */ /* 0x001fe40000011403 */
[----:B------:R-:W-:-:S02]  /*1aa0*/  SHF.R.S32.HI R3, RZ, 0x1f, R2 ;  /* 0x0000001fff037819 */ /* 0x000fc40000011402 */
[----:B------:R-:W-:Y:S01]  /*1ab0*/  SHF.R.S32.HI R2, RZ, 0x1f, R0 ;  /* 0x0000001fff027819 */ /* 0x000fe20000011400 */
[----:B------:R1:W-:Y:S01]  /*1ac0*/  STL [R1+0x114], R4 ;  /* 0x0001140401007387 */ /* 0x0003e20000100800 */
[----:B------:R-:W-:-:S03]  /*1ad0*/  LEA R0, R13, R7, 0x3 ;  /* 0x000000070d007211 */ /* 0x000fc600078e18ff */
[----:B------:R1:W-:Y:S04]  /*1ae0*/  STL [R1+0x110], R3 ;  /* 0x0001100301007387 */ /* 0x0003e80000100800 */
[----:B------:R1:W-:Y:S04]  /*1af0*/  STL [R1+0x19c], R0 ;  /* 0x00019c0001007387 */ /* 0x0003e80000100800 */
[----:B------:R1:W-:Y:S02]  /*1b00*/  STL [R1+0x10c], R2 ;  /* 0x00010c0201007387 */ /* 0x0003e40000100800 */
.L_x_692:
[----:B01-3--:R-:W0:Y:S02]  /*1b10*/  LDC.64 R2, c[0x0][0xc88] ;  /* 0x00032200ff027b82 */ /* 0x00be240000000a00 */
[----:B0-----:R-:W-:-:S05]  /*1b20*/  IMAD.WIDE R2, R43, 0x4, R2 ;  /* 0x000000042b027825 */ /* 0x001fca00078e0202 */
[----:B--2--5:R-:W2:Y:S01]  /*1b30*/  LDG.E R29, desc[UR36][R2.64] ;  /* 0x00000024021d7981 */ /* 0x024ea2000c1e1900 */
[----:B------:R-:W-:Y:S05]  /*1b40*/  YIELD ;  /* 0x0000000000007946 */ /* 0x000fea0003800000 */
[----:B------:R-:W-:Y:S01]  /*1b50*/  ULDC.64 UR6, c[0x0][0xa08] ;  /* 0x0002820000067ab9 */ /* 0x000fe20000000a00 */
[----:B------:R-:W-:Y:S01]  /*1b60*/  IMAD.MOV.U32 R27, RZ, RZ, RZ ;  /* 0x000000ffff1b7224 */ /* 0x000fe200078e00ff */
[----:B------:R-:W-:Y:S01]  /*1b70*/  ISETP.NE.U32.AND P0, PT, RZ, UR6, PT ;  /* 0x00000006ff007c0c */ /* 0x000fe2000bf05070 */
[----:B------:R-:W-:Y:S01]  /*1b80*/  ULDC.64 UR4, c[0x0][0xa28] ;  /* 0x00028a0000047ab9 */ /* 0x000fe20000000a00 */
[----:B------:R-:W-:Y:S01]  /*1b90*/  ULDC.64 UR8, c[0x0][0xa18] ;  /* 0x0002860000087ab9 */ /* 0x000fe20000000a00 */
[----:B------:R-:W-:Y:S01]  /*1ba0*/  ISETP.NE.U32.AND P1, PT, RZ, UR4, PT ;  /* 0x00000004ff007c0c */ /* 0x000fe2000bf25070 */
[----:B------:R-:W-:Y:S01]  /*1bb0*/  IMAD.MOV.U32 R9, RZ, RZ, RZ ;  /* 0x000000ffff097224 */ /* 0x000fe200078e00ff */
[----:B------:R-:W-:-:S02]  /*1bc0*/  ISETP.NE.AND.EX P0, PT, RZ, UR7, PT, P0 ;  /* 0x00000007ff007c0c */ /* 0x000fc4000bf05300 */
[----:B------:R-:W-:Y:S01]  /*1bd0*/  ISETP.NE.AND.EX P1, PT, RZ, UR5, PT, P1 ;  /* 0x00000005ff007c0c */ /* 0x000fe2000bf25310 */
[C---:B--2---:R-:W-:Y:S01]  /*1be0*/  IMAD.SHL.U32 R32, R29.reuse, 0x4, RZ ;  /* 0x000000041d207824 */ /* 0x044fe200078e00ff */
[----:B------:R-:W-:Y:S01]  /*1bf0*/  SHF.R.S32.HI R0, RZ, 0x1f, R29 ;  /* 0x0000001fff007819 */ /* 0x000fe2000001141d */
[----:B------:R0:W-:Y:S10]  /*1c00*/  STL [R1+0x3c], R29 ;  /* 0x00003c1d01007387 */ /* 0x0001f40000100800 */
[----:B------:R-:W-:-:S02]  /*1c10*/  @P1 LEA R2, P2, R29, UR4, 0x2 ;  /* 0x000000041d021c11 */ /* 0x000fc4000f8410ff */
[C-C-:B------:R-:W-:Y:S01]  /*1c20*/  SHF.L.U64.HI R31, R29.reuse, 0x2, R0.reuse ;  /* 0x000000021d1f7819 */ /* 0x140fe20000010200 */
[----:B------:R0:W-:Y:S01]  /*1c30*/  STL [R1+0x50], R0 ;  /* 0x0000500001007387 */ /* 0x0001e20000100800 */
[----:B------:R-:W-:Y:S02]  /*1c40*/  IADD3 R4, P3, R32, UR6, RZ ;  /* 0x0000000620047c10 */ /* 0x000fe4000ff7e0ff */
[----:B------:R-:W-:Y:S01]  /*1c50*/  @P1 LEA.HI.X R3, R29, UR5, R0, 0x2, P2 ;  /* 0x000000051d031c11 */ /* 0x000fe200090f1400 */
[----:B------:R-:W-:Y:S01]  /*1c60*/  ULDC UR4, c[0x0][0x288] ;  /* 0x0000a20000047ab9 */ /* 0x000fe20000000800 */
[----:B------:R-:W-:Y:S01]  /*1c70*/  IADD3.X R5, R31, UR7, RZ, P3, !PT ;  /* 0x000000071f057c10 */ /* 0x000fe20009ffe4ff */
[----:B------:R0:W-:Y:S01]  /*1c80*/  STL [R1+0x48], R32 ;  /* 0x0000482001007387 */ /* 0x0001e20000100800 */
[----:B------:R-:W-:-:S03]  /*1c90*/  ISETP.NE.U32.AND P2, PT, RZ, UR8, PT ;  /* 0x00000008ff007c0c */ /* 0x000fc6000bf45070 */
[----:B------:R-:W5:Y:S01]  /*1ca0*/  @P0 LDG.E R27, desc[UR36][R4.64] ;  /* 0x00000024041b0981 */ /* 0x000f62000c1e1900 */
[----:B------:R-:W-:Y:S01]  /*1cb0*/  ISETP.NE.AND.EX P2, PT, RZ, UR9, PT, P2 ;  /* 0x00000009ff007c0c */ /* 0x000fe2000bf45320 */
[----:B------:R-:W-:Y:S01]  /*1cc0*/  IMAD.U32 R92, RZ, RZ, UR4 ;  /* 0x00000004ff5c7e24 */ /* 0x000fe2000f8e00ff */
[----:B------:R-:W-:Y:S01]  /*1cd0*/  ULDC.64 UR4, c[0x0][0x418] ;  /* 0x0001060000047ab9 */ /* 0x000fe20000000a00 */
[----:B------:R0:W-:Y:S01]  /*1ce0*/  STL [R1+0x4c], R31 ;  /* 0x00004c1f01007387 */ /* 0x0001e20000100800 */
[----:B------:R-:W-:-:S03]  /*1cf0*/  UISETP.NE.U32.AND UP0, UPT, UR4, URZ, UPT ;  /* 0x0000003f0400728c */ /* 0x000fc6000bf05070 */
[----:B------:R-:W-:Y:S01]  /*1d00*/  ULDC UR4, c[0x0][0x424] ;  /* 0x0001090000047ab9 */ /* 0x000fe20000000800 */
[----:B------:R-:W-:Y:S01]  /*1d10*/  UISETP.NE.AND.EX UP0, UPT, UR5, URZ, UPT, UP0 ;  /* 0x0000003f0500728c */ /* 0x000fe2000bf05300 */
[----:B------:R1:W5:Y:S02]  /*1d20*/  @P1 LDG.E R9, desc[UR36][R2.64] ;  /* 0x0000002402091981 */ /* 0x000364000c1e1900 */
[----:B------:R-:W-:Y:S01]  /*1d30*/  ULDC UR5, c[0x0][0x2f0] ;  /* 0x0000bc0000057ab9 */ /* 0x000fe20000000800 */
[----:B------:R-:W-:Y:S01]  /*1d40*/  USEL UR4, UR4, 0x1, UP0 ;  /* 0x0000000104047887 */ /* 0x000fe20008000000 */
[----:B-1----:R-:W-:-:S03]  /*1d50*/  @P2 IADD3 R2, P1, R32, UR8, RZ ;  /* 0x0000000820022c10 */ /* 0x002fc6000ff3e0ff */
[----:B------:R-:W-:Y:S01]  /*1d60*/  UIMAD UR4, UR4, UR5, URZ ;  /* 0x00000005040472a4 */ /* 0x000fe2000f8e023f */
[----:B------:R-:W-:Y:S02]  /*1d70*/  @P2 IADD3.X R3, R31, UR9, RZ, P1, !PT ;  /* 0x000000091f032c10 */ /* 0x000fe40008ffe4ff */
[----:B------:R-:W-:-:S03]  /*1d80*/  ULDC UR5, c[0x0][0x348] ;  /* 0x0000d20000057ab9 */ /* 0x000fc60000000800 */
[----:B------:R-:W-:Y:S01]  /*1d90*/  IMAD.U32 R28, RZ, RZ, UR4 ;  /* 0x00000004ff1c7e24 */ /* 0x000fe2000f8e00ff */
[----:B------:R1:W5:Y:S02]  /*1da0*/  @P2 LDG.E R92, desc[UR36][R2.64] ;  /* 0x00000024025c2981 */ /* 0x000364000c1e1900 */
[----:B-1----:R-:W-:Y:S01]  /*1db0*/  MOV R2, UR5 ;  /* 0x0000000500027c02 */ /* 0x002fe20008000f00 */
[----:B0---4-:R-:W-:Y:S06]  /*1dc0*/  @P2 BRA `(.L_x_484) ;  /* 0x0000000000242947 */ /* 0x011fec0003800000 */
[----:B------:R-:W-:Y:S02]  /*1dd0*/  ULDC.64 UR4, c[0x0][0xa00] ;  /* 0x0002800000047ab9 */ /* 0x000fe40000000a00 */
[----:B------:R-:W-:-:S04]  /*1de0*/  ISETP.NE.U32.AND P1, PT, RZ, UR4, PT ;  /* 0x00000004ff007c0c */ /* 0x000fc8000bf25070 */
[----:B------:R-:W-:-:S13]  /*1df0*/  ISETP.NE.AND.EX P1, PT, RZ, UR5, PT, P1 ;  /* 0x00000005ff007c0c */ /* 0x000fda000bf25310 */
[----:B------:R-:W-:Y:S05]  /*1e00*/  @!P1 BRA `(.L_x_484) ;  /* 0x0000000000149947 */ /* 0x000fea0003800000 */
[----:B------:R-:W0:Y:S02]  /*1e10*/  LDC.64 R6, c[0x0][0xa00] ;  /* 0x00028000ff067b82 */ /* 0x000e240000000a00 */
[----:B0-----:R-:W-:-:S05]  /*1e20*/  IMAD.WIDE R6, R29, 0x4, R6 ;  /* 0x000000041d067825 */ /* 0x001fca00078e0206 */
[----:B-----5:R-:W2:Y:S04]  /*1e30*/  LDG.E R92, desc[UR36][R6.64] ;  /* 0x00000024065c7981 */ /* 0x020ea8000c1e1900 */
[----:B------:R-:W2:Y:S02]  /*1e40*/  LDG.E R3, desc[UR36][R6.64+0x4] ;  /* 0x0000042406037981 */ /* 0x000ea4000c1e1900 */
[----:B--2---:R-:W-:-:S07]  /*1e50*/  IMAD.IADD R92, R3, 0x1, -R92 ;  /* 0x00000001035c7824 */ /* 0x004fce00078e0a5c */
.L_x_484:
[----:B------:R-:W-:Y:S01]  /*1e60*/  ULDC.64 UR4, c[0x0][0xa20] ;  /* 0x0002880000047ab9 */ /* 0x000fe20000000a00 */
[----:B------:R0:W-:Y:S01]  /*1e70*/  STL [R1+0x54], R41 ;  /* 0x0000542901007387 */ /* 0x0001e20000100800 */
[----:B------:R-:W-:Y:S02]  /*1e80*/  ISETP.NE.U32.AND P1, PT, RZ, UR4, PT ;  /* 0x00000004ff007c0c */ /* 0x000fe4000bf25070 */
[C---:B------:R-:W-:Y:S02]  /*1e90*/  LOP3.LUT R3, R42.reuse, 0xff000000, RZ, 0xc0, !PT ;  /* 0xff0000002a037812 */ /* 0x040fe400078ec0ff */
[----:B------:R-:W-:Y:S02]  /*1ea0*/  ISETP.NE.AND.EX P1, PT, RZ, UR5, PT, P1 ;  /* 0x00000005ff007c0c */ /* 0x000fe4000bf25310 */
[----:B------:R-:W-:Y:S02]  /*1eb0*/  LOP3.LUT R0, R42, 0xff0000, RZ, 0xc0, !PT ;  /* 0x00ff00002a007812 */ /* 0x000fe400078ec0ff */
[----:B------:R-:W-:-:S02]  /*1ec0*/  SHF.R.U32.HI R3, RZ, 0x8, R3 ;  /* 0x00000008ff037819 */ /* 0x000fc40000011603 */
[----:B------:R-:W-:Y:S02]  /*1ed0*/  LOP3.LUT R220, R42, 0xffff, RZ, 0xc0, !PT ;  /* 0x0000ffff2adc7812 */ /* 0x000fe400078ec0ff */
[----:B------:R-:W-:-:S05]  /*1ee0*/  LEA.HI R6, R0, R3, RZ, 0x10 ;  /* 0x0000000300067211 */ /* 0x000fca00078f80ff */
[----:B0-----:R-:W-:Y:S05]  /*1ef0*/  @!P1 BRA `(.L_x_485) ;  /* 0x0000000000109947 */ /* 0x001fea0003800000 */
[----:B------:R-:W-:-:S04]  /*1f00*/  IADD3 R4, P0, R32, UR4, RZ ;  /* 0x0000000420047c10 */ /* 0x000fc8000ff1e0ff */
[----:B------:R-:W-:-:S05]  /*1f10*/  IADD3.X R5, R31, UR5, RZ, P0, !PT ;  /* 0x000000051f057c10 */ /* 0x000fca00087fe4ff */
[----:B------:R0:W5:Y:S01]  /*1f20*/  LDG.E R28, desc[UR36][R4.64] ;  /* 0x00000024041c7981 */ /* 0x000162000c1e1900 */
[----:B------:R-:W-:Y:S05]  /*1f30*/  BRA `(.L_x_486) ;  /* 0x0000000000107947 */ /* 0x000fea0003800000 */
.L_x_485:
[----:B------:R-:W-:Y:S05]  /*1f40*/  @!P0 BRA `(.L_x_486) ;  /* 0x00000000000c8947 */ /* 0x000fea0003800000 */
[----:B------:R-:W2:Y:S04]  /*1f50*/  LDG.E R3, desc[UR36][R4.64] ;  /* 0x0000002404037981 */ /* 0x000ea8000c1e1900 */
[----:B------:R-:W2:Y:S02]  /*1f60*/  LDG.E R28, desc[UR36][R4.64+0x4] ;  /* 0x00000424041c7981 */ /* 0x000ea4000c1e1900 */
[----:B--2---:R-:W-:-:S07]  /*1f70*/  IMAD.IADD R28, R28, 0x1, -R3 ;  /* 0x000000011c1c7824 */ /* 0x004fce00078e0a03 */
.L_x_486:
[----:B------:R-:W-:Y:S01]  /*1f80*/  ULDC.64 UR4, c[0x0][0xa10] ;  /* 0x0002840000047ab9 */ /* 0x000fe20000000a00 */
[----:B------:R-:W2:Y:S01]  /*1f90*/  LDL.LU R30, [R1] ;  /* 0x00000000011e7983 */ /* 0x000ea20000300800 */
[----:B------:R-:W-:-:S04]  /*1fa0*/  ISETP.NE.U32.AND P0, PT, RZ, UR4, PT ;  /* 0x00000004ff007c0c */ /* 0x000fc8000bf05070 */
[----:B------:R-:W-:Y:S01]  /*1fb0*/  ISETP.NE.AND.EX P0, PT, RZ, UR5, PT, P0 ;  /* 0x00000005ff007c0c */ /* 0x000fe2000bf05300 */
[----:B------:R-:W-:Y:S02]  /*1fc0*/  ULDC.64 UR4, c[0x0][0xa30] ;  /* 0x00028c0000047ab9 */ /* 0x000fe40000000a00 */
[----:B------:R-:W-:-:S10]  /*1fd0*/  ISETP.NE.U32.AND P1, PT, RZ, UR4, PT ;  /* 0x00000004ff007c0c */ /* 0x000fd4000bf25070 */
[----:B0-----:R-:W0:Y:S02]  /*1fe0*/  @P0 LDC.64 R4, c[0x0][0xa10] ;  /* 0x00028400ff040b82 */ /* 0x001e240000000a00 */
[----:B0-----:R-:W-:-:S05]  /*1ff0*/  @P0 IMAD.WIDE R4, R29, 0x4, R4 ;  /* 0x000000041d040825 */ /* 0x001fca00078e0204 */
[----:B------:R-:W3:Y:S04]  /*2000*/  @P0 LDG.E R0, desc[UR36][R4.64] ;  /* 0x0000002404000981 */ /* 0x000ee8000c1e1900 */
[----:B------:R0:W3:Y:S01]  /*2010*/  @P0 LDG.E R3, desc[UR36][R4.64+0x4] ;  /* 0x0000042404030981 */ /* 0x0000e2000c1e1900 */
[----:B------:R-:W-:Y:S01]  /*2020*/  ISETP.NE.AND.EX P1, PT, RZ, UR5, PT, P1 ;  /* 0x00000005ff007c0c */ /* 0x000fe2000bf25310 */
[----:B-----5:R-:W-:-:S12]  /*2030*/  IMAD.MOV.U32 R24, RZ, RZ, R28 ;  /* 0x000000ffff187224 */ /* 0x020fd800078e001c */
[----:B0-----:R-:W-:-:S04]  /*2040*/  @P1 IADD3 R4, P2, R32, UR4, RZ ;  /* 0x0000000420041c10 */ /* 0x001fc8000ff5e0ff */
[----:B------:R-:W-:-:S05]  /*2050*/  @P1 IADD3.X R5, R31, UR5, RZ, P2, !PT ;  /* 0x000000051f051c10 */ /* 0x000fca00097fe4ff */
[----:B------:R0:W5:Y:S01]  /*2060*/  @P1 LDG.E R24, desc[UR36][R4.64] ;  /* 0x0000002404181981 */ /* 0x000162000c1e1900 */
[----:B------:R-:W-:Y:S01]  /*2070*/  IADD3 R9, -R9, R28, RZ ;  /* 0x0000001c09097210 */ /* 0x000fe20007ffe1ff */
[----:B------:R-:W-:Y:S01]  /*2080*/  BSSY B0, `(.L_x_487) ;  /* 0x000002e000007945 */ /* 0x000fe20003800000 */
[----:B------:R-:W-:Y:S02]  /*2090*/  LOP3.LUT R12, R6, 0xff, RZ, 0xc0, !PT ;  /* 0x000000ff060c7812 */ /* 0x000fe400078ec0ff */
[----:B------:R-:W-:-:S03]  /*20a0*/  SHF.R.U32.HI R7, RZ, 0x10, R6 ;  /* 0x00000010ff077819 */ /* 0x000fc60000011606 */
[----:B------:R0:W-:Y:S04]  /*20b0*/  STL [R1+0x64], R12 ;  /* 0x0000640c01007387 */ /* 0x0001e80000100800 */
[----:B------:R0:W-:Y:S01]  /*20c0*/  STL [R1+0x40], R7 ;  /* 0x0000400701007387 */ /* 0x0001e20000100800 */
[----:B--2---:R-:W-:Y:S01]  /*20d0*/  LOP3.LUT R30, R30, 0xffffffef, RZ, 0xc0, !PT ;  /* 0xffffffef1e1e7812 */ /* 0x004fe200078ec0ff */
[----:B---3--:R-:W-:-:S04]  /*20e0*/  @P0 IMAD.IADD R2, R3, 0x1, -R0 ;  /* 0x0000000103020824 */ /* 0x008fc800078e0a00 */
[----:B------:R-:W-:-:S04]  /*20f0*/  IMAD.IADD R94, R9, 0x1, R2 ;  /* 0x00000001095e7824 */ /* 0x000fc800078e0202 */
[C---:B------:R-:W-:Y:S01]  /*2100*/  VIADD R0, R94.reuse, 0x7f ;  /* 0x0000007f5e007836 */ /* 0x040fe20000000000 */
[----:B------:R-:W-:-:S04]  /*2110*/  ISETP.GE.AND P3, PT, R94, 0x1, PT ;  /* 0x000000015e00780c */ /* 0x000fc80003f66270 */
[----:B------:R-:W-:-:S04]  /*2120*/  SHF.R.S32.HI R3, RZ, 0x1f, R0 ;  /* 0x0000001fff037819 */ /* 0x000fc80000011400 */
[----:B------:R-:W-:Y:S01]  /*2130*/  LEA.HI R3, R3, R0, RZ, 0x7 ;  /* 0x0000000003037211 */ /* 0x000fe200078f38ff */
[----:B------:R-:W-:-:S03]  /*2140*/  IMAD.MOV.U32 R0, RZ, RZ, RZ ;  /* 0x000000ffff007224 */ /* 0x000fc600078e00ff */
[----:B------:R-:W-:Y:S02]  /*2150*/  SHF.R.S32.HI R91, RZ, 0x7, R3 ;  /* 0x00000007ff5b7819 */ /* 0x000fe40000011403 */
[----:B------:R-:W-:-:S05]  /*2160*/  @P3 LOP3.LUT R30, R30, 0x10, RZ, 0xfc, !PT ;  /* 0x000000101e1e3812 */ /* 0x000fca00078efcff */
[----:B------:R0:W-:Y:S01]  /*2170*/  STL [R1], R30 ;  /* 0x0000001e01007387 */ /* 0x0001e20000100800 */
[----:B------:R-:W-:Y:S05]  /*2180*/  @!P3 BRA `(.L_x_488) ;  /* 0x000000000074b947 */ /* 0x000fea0003800000 */
[----:B------:R-:W-:Y:S01]  /*2190*/  ISETP.NE.AND P0, PT, R7, RZ, PT ;  /* 0x000000ff0700720c */ /* 0x000fe20003f05270 */
[----:B------:R-:W-:-:S03]  /*21a0*/  ULDC UR4, c[0x0][0x9f0] ;  /* 0x00027c0000047ab9 */ /* 0x000fc60000000800 */
[----:B------:R-:W-:-:S04]  /*21b0*/  SEL R10, R7, UR4, P0 ;  /* 0x00000004070a7c07 */ /* 0x000fc80008000000 */
[-C--:B------:R-:W-:Y:S02]  /*21c0*/  IABS R6, R10.reuse ;  /* 0x0000000a00067213 */ /* 0x080fe40000000000 */
[----:B------:R-:W-:Y:S02]  /*21d0*/  IADD3 R0, R91, -0x1, R10 ;  /* 0xffffffff5b007810 */ /* 0x000fe40007ffe00a */
[----:B------:R-:W1:Y:S01]  /*21e0*/  I2F.RP R3, R6 ;  /* 0x0000000600037306 */ /* 0x000e620000209400 */
[----:B------:R-:W-:Y:S02]  /*21f0*/  IABS R11, R10 ;  /* 0x0000000a000b7213 */ /* 0x000fe40000000000 */
[----:B------:R-:W-:Y:S02]  /*2200*/  IABS R8, R0 ;  /* 0x0000000000087213 */ /* 0x000fe40000000000 */
[----:B------:R-:W-:-:S04]  /*2210*/  LOP3.LUT R0, R0, R10, RZ, 0x3c, !PT ;  /* 0x0000000a00007212 */ /* 0x000fc800078e3cff */
[----:B------:R-:W-:Y:S01]  /*2220*/  ISETP.GE.AND P2, PT, R0, RZ, PT ;  /* 0x000000ff0000720c */ /* 0x000fe20003f46270 */
[----:B-1----:R-:W0:Y:S02]  /*2230*/  MUFU.RCP R3, R3 ;  /* 0x0000000300037308 */ /* 0x002e240000001000 */
[----:B0-----:R-:W-:Y:S01]  /*2240*/  IADD3 R4, R3, 0xffffffe, RZ ;  /* 0x0ffffffe03047810 */ /* 0x001fe20007ffe0ff */
[----:B------:R-:W-:-:S05]  /*2250*/  IMAD.MOV R3, RZ, RZ, -R11 ;  /* 0x000000ffff037224 */ /* 0x000fca00078e0a0b */
[----:B------:R0:W1:Y:S02]  /*2260*/  F2I.FTZ.U32.TRUNC.NTZ R5, R4 ;  /* 0x0000000400057305 */ /* 0x000064000021f000 */
[----:B0-----:R-:W-:Y:S02]  /*2270*/  IMAD.MOV.U32 R4, RZ, RZ, RZ ;  /* 0x000000ffff047224 */ /* 0x001fe400078e00ff */
[----:B-1----:R-:W-:-:S04]  /*2280*/  IMAD.MOV R7, RZ, RZ, -R5 ;  /* 0x000000ffff077224 */ /* 0x002fc800078e0a05 */
[----:B------:R-:W-:-:S04]  /*2290*/  IMAD R7, R7, R6, RZ ;  /* 0x0000000607077224 */ /* 0x000fc800078e02ff */
[----:B------:R-:W-:-:S06]  /*22a0*/  IMAD.HI.U32 R5, R5, R7, R4 ;  /* 0x0000000705057227 */ /* 0x000fcc00078e0004 */
[----:B------:R-:W-:-:S04]  /*22b0*/  IMAD.HI.U32 R5, R5, R8, RZ ;  /* 0x0000000805057227 */ /* 0x000fc800078e00ff */
[----:B------:R-:W-:-:S05]  /*22c0*/  IMAD R3, R5, R3, R8 ;  /* 0x0000000305037224 */ /* 0x000fca00078e0208 */
[----:B------:R-:W-:-:S13]  /*22d0*/  ISETP.GT.U32.AND P1, PT, R6, R3, PT ;  /* 0x000000030600720c */ /* 0x000fda0003f24070 */
[----:B------:R-:W-:Y:S01]  /*22e0*/  @!P1 IMAD.IADD R3, R3, 0x1, -R6 ;  /* 0x0000000103039824 */ /* 0x000fe200078e0a06 */
[----:B------:R-:W-:Y:S02]  /*22f0*/  @!P1 IADD3 R5, R5, 0x1, RZ ;  /* 0x0000000105059810 */ /* 0x000fe40007ffe0ff */
[----:B------:R-:W-:Y:S02]  /*2300*/  ISETP.NE.AND P1, PT, R10, RZ, PT ;  /* 0x000000ff0a00720c */ /* 0x000fe40003f25270 */
[----:B------:R-:W-:-:S13]  /*2310*/  ISETP.GE.U32.AND P0, PT, R3, R6, PT ;  /* 0x000000060300720c */ /* 0x000fda0003f06070 */
[----:B------:R-:W-:-:S04]  /*2320*/  @P0 VIADD R5, R5, 0x1 ;  /* 0x0000000105050836 */ /* 0x000fc80000000000 */
[----:B------:R-:W-:-:S04]  /*2330*/  IMAD.MOV.U32 R0, RZ, RZ, R5 ;  /* 0x000000ffff007224 */ /* 0x000fc800078e0005 */
[----:B------:R-:W-:Y:S01]  /*2340*/  @!P2 IMAD.MOV R0, RZ, RZ, -R0 ;  /* 0x000000ffff00a224 */ /* 0x000fe200078e0a00 */
[----:B------:R-:W-:-:S07]  /*2350*/  @!P1 LOP3.LUT R0, RZ, R10, RZ, 0x33, !PT ;  /* 0x0000000aff009212 */ /* 0x000fce00078e33ff */
.L_x_488:
[----:B------:R-:W-:Y:S05]  /*2360*/  BSYNC B0 ;  /* 0x0000000000007941 */ /* 0x000fea0003800000 */
.L_x_487:
[----:B------:R-:W-:-:S05]  /*2370*/  IMAD R3, R12, R0, RZ ;  /* 0x000000000c037224 */ /* 0x000fca00078e02ff */
[C---:B------:R-:W-:Y:S01]  /*2380*/  VIADDMNMX R0, R3.reuse, R0, R91, PT ;  /* 0x0000000003007246 */ /* 0x040fe2000380015b */
[----:B------:R-:W-:-:S03]  /*2390*/  IMAD R3, R3, 0x80, -R9 ;  /* 0x0000008003037824 */ /* 0x000fc600078e0a09 */
[----:B0-----:R-:W-:Y:S02]  /*23a0*/  LEA R5, R0, -R9, 0x7 ;  /* 0x8000000900057211 */ /* 0x001fe400078e38ff */
[----:B------:R-:W-:Y:S02]  /*23b0*/  VIMNMX R3, RZ, R3, !PT ;  /* 0x00000003ff037248 */ /* 0x000fe40007fe0100 */
[----:B------:R-:W-:Y:S02]  /*23c0*/  VIMNMX R0, R5, R2, PT ;  /* 0x0000000205007248 */ /* 0x000fe40003fe0100 */
[----:B------:R-:W-:Y:S02]  /*23d0*/  SHF.R.U32.HI R25, RZ, 0x7, R3 ;  /* 0x00000007ff197819 */ /* 0x000fe40000011603 */
[----:B------:R-:W-:-:S03]  /*23e0*/  ISETP.GT.AND P0, PT, R0, R3, PT ;  /* 0x000000030000720c */ /* 0x000fc60003f04270 */
[----:B------:R-:W-:-:S10]  /*23f0*/  IMAD.MOV.U32 R26, RZ, RZ, R25 ;  /* 0x000000ffff1a7224 */ /* 0x000fd400078e0019 */
[----:B------:R-:W-:-:S05]  /*2400*/  @P0 VIADD R0, R0, 0x7f ;  /* 0x0000007f00000836 */ /* 0x000fca0000000000 */
[----:B------:R-:W-:-:S04]  /*2410*/  @P0 SHF.R.S32.HI R3, RZ, 0x1f, R0 ;  /* 0x0000001fff030819 */ /* 0x000fc80000011400 */
[----:B------:R-:W-:-:S04]  /*2420*/  @P0 LEA.HI R3, R3, R0, RZ, 0x7 ;  /* 0x0000000003030211 */ /* 0x000fc800078f38ff */
[----:B------:R-:W-:Y:S02]  /*2430*/  @P0 SHF.R.S32.HI R26, RZ, 0x7, R3 ;  /* 0x00000007ff1a0819 */ /* 0x000fe40000011403 */
[----:B------:R-:W-:Y:S02]  /*2440*/  PLOP3.LUT P0, PT, PT, PT, PT, 0x80, 0x0 ;  /* 0x000000000000781c */ /* 0x000fe40003f0f070 */
[----:B------:R-:W-:-:S13]  /*2450*/  ISETP.GT.AND P1, PT, R26, R25, PT ;  /* 0x000000191a00720c */ /* 0x000fda0003f24270 */
[----:B------:R-:W-:Y:S05]  /*2460*/  @!P1 BRA `(.L_x_489) ;  /* 0x000000a8001c9947 */ /* 0x000fea0003800000 */
[----:B------:R-:W-:Y:S01]  /*2470*/  VIADD R0, R19, 0x28400 ;  /* 0x0002840013007836 */ /* 0x000fe20000000000 */
[----:B------:R-:W-:Y:S04]  /*2480*/  BSSY B6, `(.L_x_490) ;  /* 0x0000013000067945 */ /* 0x000fe80003800000 */
[----:B------:R-:W-:-:S13]  /*2490*/  LOP3.LUT P0, RZ, R0, 0x3ff, RZ, 0xc0, !PT ;  /* 0x000003ff00ff7812 */ /* 0x000fda000780c0ff */
[----:B------:R-:W-:Y:S05]  /*24a0*/  @!P0 BRA `(.L_x_491) ;  /* 0x0000000000408947 */ /* 0x000fea0003800000 */
[----:B------:R-:W-:Y:S01]  /*24b0*/  MOV R14, 0x0 ;  /* 0x00000000000e7802 */ /* 0x000fe20000000f00 */
[----:B------:R-:W-:Y:S01]  /*24c0*/  ULDC.64 UR4, c[0x4][0xc0] ;  /* 0x0100300000047ab9 */ /* 0x000fe20000000a00 */
[----:B------:R-:W-:Y:S01]  /*24d0*/  ULDC.64 UR6, c[0x4][0x20] ;  /* 0x0100080000067ab9 */ /* 0x000fe20000000a00 */
[----:B------:R-:W-:Y:S01]  /*24e0*/  IMAD.U32 R4, RZ, RZ, UR4 ;  /* 0x00000004ff047e24 */ /* 0x000fe2000f8e00ff */
[----:B------:R-:W-:Y:S01]  /*24f0*/  MOV R5, UR5 ;  /* 0x0000000500057c02 */ /* 0x000fe20008000f00 */
[----:B------:R-:W-:Y:S01]  /*2500*/  ULDC.64 UR4, c[0x4][0xc8] ;  /* 0x0100320000047ab9 */ /* 0x000fe20000000a00 */
[----:B------:R-:W0:Y:S01]  /*2510*/  LDC.64 R14, c[0x4][R14] ;  /* 0x010000000e0e7b82 */ /* 0x000e220000000a00 */
[----:B------:R-:W-:Y:S01]  /*2520*/  IMAD.U32 R6, RZ, RZ, UR4 ;  /* 0x00000004ff067e24 */ /* 0x000fe2000f8e00ff */
[----:B------:R-:W-:Y:S01]  /*2530*/  MOV R8, 0x70 ;  /* 0x0000007000087802 */ /* 0x000fe20000000f00 */
[----:B------:R-:W-:Y:S02]  /*2540*/  IMAD.U32 R7, RZ, RZ, UR5 ;  /* 0x00000005ff077e24 */ /* 0x000fe4000f8e00ff */
[----:B------:R-:W-:-:S02]  /*2550*/  IMAD.U32 R10, RZ, RZ, UR6 ;  /* 0x00000006ff0a7e24 */ /* 0x000fc4000f8e00ff */
[----:B------:R-:W-:Y:S02]  /*2560*/  IMAD.U32 R11, RZ, RZ, UR7 ;  /* 0x00000007ff0b7e24 */ /* 0x000fe4000f8e00ff */
[----:B------:R-:W-:Y:S02]  /*2570*/  IMAD.MOV.U32 R12, RZ, RZ, 0x1 ;  /* 0x00000001ff0c7424 */ /* 0x000fe400078e00ff */
[----:B------:R-:W-:-:S07]  /*2580*/  IMAD.MOV.U32 R13, RZ, RZ, RZ ;  /* 0x000000ffff0d7224 */ /* 0x000fce00078e00ff */
[----:B------:R-:W-:-:S07]  /*2590*/  LEPC R20, `(.L_x_491) ;  /* 0x000000001014794e */ /* 0x000fce0000000000 */
[----:B0----5:R-:W-:Y:S05]  /*25a0*/  CALL.ABS.NOINC R14 ;  /* 0x000000000e007343 */ /* 0x021fea0003c00000 */
.L_x_491:
[----:B------:R-:W-:Y:S05]  /*25b0*/  BSYNC B6 ;  /* 0x0000000000067941 */ /* 0x000fea0003800000 */
.L_x_490:
        /* <DEDUP_REMOVED lines=20> */
.L_x_493:
[----:B------:R-:W-:Y:S05]  /*2700*/  BSYNC B6 ;  /* 0x0000000000067941 */ /* 0x000fea0003800000 */
.L_x_492:
[----:B------:R-:W-:Y:S01]  /*2710*/  ULDC.64 UR4, c[0x0][0x9f8] ;  /* 0x00027e0000047ab9 */ /* 0x000fe20000000a00 */
[----:B------:R-:W-:Y:S01]  /*2720*/  IMAD.MOV.U32 R0, RZ, RZ, R29 ;  /* 0x000000ffff007224 */ /* 0x000fe200078e001d */
[----:B------:R-:W-:Y:S01]  /*2730*/  ISETP.NE.U32.AND P0, PT, RZ, UR4, PT ;  /* 0x00000004ff007c0c */ /* 0x000fe2000bf05070 */
[----:B------:R-:W2:Y:S01]  /*2740*/  LDL R33, [R1+0x2c] ;  /* 0x00002c0001217983 */ /* 0x000ea20000100800 */
[----:B------:R-:W0:Y:S02]  /*2750*/  LDC R35, c[0x0][0x3f4] ;  /* 0x0000fd00ff237b82 */ /* 0x000e240000000800 */
[----:B------:R-:W-:Y:S01]  /*2760*/  ISETP.NE.AND.EX P0, PT, RZ, UR5, PT, P0 ;  /* 0x00000005ff007c0c */ /* 0x000fe2000bf05300 */
[----:B------:R-:W3:Y:S05]  /*2770*/  LDL R21, [R1+0x20] ;  /* 0x0000200001157983 */ /* 0x000eea0000100800 */
[----:B------:R-:W1:Y:S07]  /*2780*/  LDC.64 R14, c[0x0][0x3f8] ;  /* 0x0000fe00ff0e7b82 */ /* 0x000e6e0000000a00 */
[----:B------:R-:W-:Y:S01]  /*2790*/  @P0 IADD3 R4, P1, R32, UR4, RZ ;  /* 0x0000000420040c10 */ /* 0x000fe2000ff3e0ff */
[----:B------:R-:W4:Y:S01]  /*27a0*/  LDC.64 R12, c[0x0][0x408] ;  /* 0x00010200ff0c7b82 */ /* 0x000f220000000a00 */
[----:B------:R-:W3:Y:S02]  /*27b0*/  LDL R32, [R1+0x28] ;  /* 0x0000280001207983 */ /* 0x000ee40000100800 */
[----:B------:R-:W-:-:S02]  /*27c0*/  @P0 IADD3.X R5, R31, UR5, RZ, P1, !PT ;  /* 0x000000051f050c10 */ /* 0x000fc40008ffe4ff */
[----:B------:R-:W3:Y:S04]  /*27d0*/  LDL R31, [R1+0x24] ;  /* 0x00002400011f7983 */ /* 0x000ee80000100800 */
[----:B------:R1:W3:Y:S01]  /*27e0*/  @P0 LDG.E R0, desc[UR36][R4.64] ;  /* 0x0000002404000981 */ /* 0x0002e2000c1e1900 */
[----:B------:R-:W4:Y:S01]  /*27f0*/  S2R R29, SR_TID.X ;  /* 0x00000000001d7919 */ /* 0x000f220000002100 */
[----:B------:R-:W-:Y:S02]  /*2800*/  SHF.R.S32.HI R9, RZ, 0x1f, R219 ;  /* 0x0000001fff097819 */ /* 0x000fe400000114db */
[----:B0-----:R-:W-:-:S03]  /*2810*/  ISETP.GE.AND P0, PT, R16, R35, PT ;  /* 0x000000231000720c */ /* 0x001fc60003f06270 */
[----:B-1----:R-:W-:Y:S01]  /*2820*/  IMAD R4, R9, R14, RZ ;  /* 0x0000000e09047224 */ /* 0x002fe200078e02ff */
[----:B------:R-:W-:Y:S01]  /*2830*/  SEL R5, R35, RZ, P0 ;  /* 0x000000ff23057207 */ /* 0x000fe20000000000 */
[----:B------:R-:W-:-:S04]  /*2840*/  VIADD R34, R219, 0x20 ;  /* 0x00000020db227836 */ /* 0x000fc80000000000 */
[----:B------:R-:W-:Y:S02]  /*2850*/  IMAD.IADD R5, R16, 0x1, R5 ;  /* 0x0000000110057824 */ /* 0x000fe400078e0205 */
[----:B----4-:R-:W-:-:S05]  /*2860*/  VIADD R6, R29, 0xffffff80 ;  /* 0xffffff801d067836 */ /* 0x010fca0000000000 */
[----:B------:R-:W-:-:S04]  /*2870*/  SHF.R.S32.HI R3, RZ, 0x1f, R6 ;  /* 0x0000001fff037819 */ /* 0x000fc80000011406 */
[----:B------:R-:W-:-:S04]  /*2880*/  LEA.HI R3, R3, R6, RZ, 0x3 ;  /* 0x0000000603037211 */ /* 0x000fc800078f18ff */
[----:B------:R-:W-:-:S05]  /*2890*/  LOP3.LUT R7, R3, 0xfffffff8, RZ, 0xc0, !PT ;  /* 0xfffffff803077812 */ /* 0x000fca00078ec0ff */
[----:B------:R-:W-:Y:S02]  /*28a0*/  IMAD.IADD R36, R6, 0x1, -R7 ;  /* 0x0000000106247824 */ /* 0x000fe400078e0a07 */
[----:B------:R-:W-:Y:S02]  /*28b0*/  IMAD R7, R219, R15, R4 ;  /* 0x0000000fdb077224 */ /* 0x000fe400078e0204 */
[----:B------:R-:W-:Y:S02]  /*28c0*/  IMAD R4, R9, R12, RZ ;  /* 0x0000000c09047224 */ /* 0x000fe400078e02ff */
[----:B------:R-:W-:Y:S02]  /*28d0*/  IMAD.SHL.U32 R34, R34, 0x80, RZ ;  /* 0x0000008022227824 */ /* 0x000fe400078e00ff */
[----:B------:R-:W-:Y:S01]  /*28e0*/  IMAD R9, R219, R13, R4 ;  /* 0x0000000ddb097224 */ /* 0x000fe200078e0204 */
[----:B------:R-:W-:Y:S02]  /*28f0*/  SHF.R.S32.HI R4, RZ, 0x1f, R5 ;  /* 0x0000001fff047819 */ /* 0x000fe40000011405 */
[----:B------:R-:W-:-:S02]  /*2900*/  LOP3.LUT R34, R34, 0x380, RZ, 0xc0, !PT ;  /* 0x0000038022227812 */ /* 0x000fc400078ec0ff */
[CC--:B------:R-:W-:Y:S02]  /*2910*/  LEA.HI R42, R4.reuse, R5.reuse, RZ, 0x4 ;  /* 0x00000005042a7211 */ /* 0x0c0fe400078f20ff */
[----:B------:R-:W-:Y:S02]  /*2920*/  LEA.HI R6, R4, R5, RZ, 0x7 ;  /* 0x0000000504067211 */ /* 0x000fe400078f38ff */
[C---:B------:R-:W-:Y:S02]  /*2930*/  IADD3 R8, R219.reuse, 0x40, RZ ;  /* 0x00000040db087810 */ /* 0x040fe40007ffe0ff */
[----:B------:R-:W-:Y:S01]  /*2940*/  LOP3.LUT R5, R34, 0x70, R42, 0xf8, !PT ;  /* 0x0000007022057812 */ /* 0x000fe200078ef82a */
[----:B------:R-:W-:Y:S02]  /*2950*/  VIADD R34, R219, 0x40 ;  /* 0x00000040db227836 */ /* 0x000fe40000000000 */
[----:B------:R-:W-:Y:S02]  /*2960*/  IMAD.SHL.U32 R8, R8, 0x80, RZ ;  /* 0x0000008008087824 */ /* 0x000fe400078e00ff */
[----:B------:R-:W-:-:S03]  /*2970*/  IMAD.SHL.U32 R34, R34, 0x80, RZ ;  /* 0x0000008022227824 */ /* 0x000fc600078e00ff */
[----:B------:R-:W-:Y:S02]  /*2980*/  LOP3.LUT R8, R8, 0x380, RZ, 0xc0, !PT ;  /* 0x0000038008087812 */ /* 0x000fe400078ec0ff */
[----:B------:R-:W-:Y:S02]  /*2990*/  LOP3.LUT R34, R34, 0x380, RZ, 0xc0, !PT ;  /* 0x0000038022227812 */ /* 0x000fe400078ec0ff */
[----:B------:R-:W-:Y:S02]  /*29a0*/  LOP3.LUT R8, R8, 0x70, R42, 0xf8, !PT ;  /* 0x0000007008087812 */ /* 0x000fe400078ef82a */
[----:B------:R-:W-:Y:S01]  /*29b0*/  SHF.R.U32.HI R34, RZ, 0x3, R34 ;  /* 0x00000003ff227819 */ /* 0x000fe20000011622 */
[----:B------:R-:W-:-:S03]  /*29c0*/  VIADD R10, R219, 0x60 ;  /* 0x00000060db0a7836 */ /* 0x000fc60000000000 */
[----:B------:R-:W-:Y:S02]  /*29d0*/  LOP3.LUT R8, R8, R34, RZ, 0x3c, !PT ;  /* 0x0000002208087212 */ /* 0x000fe400078e3cff */
[----:B------:R-:W-:Y:S01]  /*29e0*/  SHF.R.U32.HI R34, RZ, 0x7, R29 ;  /* 0x00000007ff227819 */ /* 0x000fe2000001161d */
[----:B------:R-:W-:-:S03]  /*29f0*/  IMAD.SHL.U32 R37, R219, 0x80, RZ ;  /* 0x00000080db257824 */ /* 0x000fc600078e00ff */
[----:B------:R-:W-:Y:S01]  /*2a00*/  ISETP.NE.AND P6, PT, R34, 0x1, PT ;  /* 0x000000012200780c */ /* 0x000fe20003fc5270 */
[----:B------:R-:W-:Y:S01]  /*2a10*/  IMAD.SHL.U32 R10, R10, 0x80, RZ ;  /* 0x000000800a0a7824 */ /* 0x000fe200078e00ff */
[----:B------:R-:W-:Y:S01]  /*2a20*/  LOP3.LUT R37, R37, 0x380, RZ, 0xc0, !PT ;  /* 0x0000038025257812 */ /* 0x000fe200078ec0ff */
[----:B------:R-:W-:-:S03]  /*2a30*/  IMAD.WIDE.U32 R86, R219, R12, R22 ;  /* 0x0000000cdb567225 */ /* 0x000fc600078e0016 */
[----:B------:R-:W-:Y:S01]  /*2a40*/  LOP3.LUT R10, R10, 0x380, RZ, 0xc0, !PT ;  /* 0x000003800a0a7812 */ /* 0x000fe200078ec0ff */
[----:B------:R-:W-:Y:S01]  /*2a50*/  IMAD.WIDE.U32 R88, R219, R12, R16 ;  /* 0x0000000cdb587225 */ /* 0x000fe200078e0010 */
[----:B------:R-:W-:Y:S02]  /*2a60*/  IADD3 R87, R87, R9, RZ ;  /* 0x0000000957577210 */ /* 0x000fe40007ffe0ff */
[--C-:B------:R-:W-:Y:S01]  /*2a70*/  LOP3.LUT R4, R37, 0x70, R42.reuse, 0xf8, !PT ;  /* 0x0000007025047812 */ /* 0x100fe200078ef82a */
[----:B------:R-:W-:Y:S01]  /*2a80*/  IMAD.IADD R89, R9, 0x1, R89 ;  /* 0x0000000109597824 */ /* 0x000fe200078e0259 */
[----:B------:R-:W-:Y:S01]  /*2a90*/  LOP3.LUT R9, R10, 0x70, R42, 0xf8, !PT ;  /* 0x000000700a097812 */ /* 0x000fe200078ef82a */
[C---:B------:R-:W-:Y:S01]  /*2aa0*/  VIADD R37, R219.reuse, 0x20 ;  /* 0x00000020db257836 */ /* 0x040fe20000000000 */
[----:B------:R-:W-:Y:S01]  /*2ab0*/  IADD3 R10, R219, 0x60, RZ ;  /* 0x00000060db0a7810 */ /* 0x000fe20007ffe0ff */
[----:B------:R-:W-:Y:S05]  /*2ac0*/  @!P6 WARPSYNC.ALL ;  /* 0x000000000000e948 */ /* 0x000fea0003800000 */
[----:B------:R-:W-:Y:S01]  /*2ad0*/  ULDC UR4, c[0x0][0x2f4] ;  /* 0x0000bd0000047ab9 */ /* 0x000fe20000000800 */
[----:B------:R-:W-:Y:S01]  /*2ae0*/  SHF.L.U32 R37, R37, 0x7, RZ ;  /* 0x0000000725257819 */ /* 0x000fe200000006ff */
[----:B------:R-:W-:Y:S01]  /*2af0*/  IMAD.SHL.U32 R38, R219, 0x80, RZ ;  /* 0x00000080db267824 */ /* 0x000fe200078e00ff */
[----:B------:R-:W-:Y:S01]  /*2b00*/  ISETP.GE.AND P2, PT, R18, UR4, PT ;  /* 0x0000000412007c0c */ /* 0x000fe2000bf46270 */
[----:B------:R-:W-:Y:S01]  /*2b10*/  IMAD.SHL.U32 R10, R10, 0x80, RZ ;  /* 0x000000800a0a7824 */ /* 0x000fe200078e00ff */
[----:B-----5:R-:W-:Y:S01]  /*2b20*/  SHF.R.S32.HI R11, RZ, 0x1f, R24 ;  /* 0x0000001fff0b7819 */ /* 0x020fe20000011418 */
[----:B------:R-:W-:Y:S01]  /*2b30*/  IMAD.MOV.U32 R40, RZ, RZ, R30 ;  /* 0x000000ffff287224 */ /* 0x000fe200078e001e */
[----:B------:R-:W-:Y:S01]  /*2b40*/  LOP3.LUT R37, R37, 0x380, RZ, 0xc0, !PT ;  /* 0x0000038025257812 */ /* 0x000fe200078ec0ff */
[----:B------:R-:W-:Y:S01]  /*2b50*/  IMAD.WIDE.U32 R82, R219, R14, R22 ;  /* 0x0000000edb527225 */ /* 0x000fe200078e0016 */
[----:B------:R-:W-:-:S02]  /*2b60*/  LOP3.LUT R38, R38, 0x380, RZ, 0xc0, !PT ;  /* 0x0000038026267812 */ /* 0x000fc400078ec0ff */
[----:B------:R-:W-:Y:S01]  /*2b70*/  LOP3.LUT R10, R10, 0x380, RZ, 0xc0, !PT ;  /* 0x000003800a0a7812 */ /* 0x000fe200078ec0ff */
[----:B------:R-:W-:Y:S01]  /*2b80*/  IMAD.WIDE.U32 R84, R219, R14, R16 ;  /* 0x0000000edb547225 */ /* 0x000fe200078e0010 */
[----:B------:R-:W-:-:S03]  /*2b90*/  SHF.R.U32.HI R37, RZ, 0x3, R37 ;  /* 0x00000003ff257819 */ /* 0x000fc60000011625 */
[----:B------:R-:W-:Y:S01]  /*2ba0*/  IMAD.SHL.U32 R6, R6, 0x80, RZ ;  /* 0x0000008006067824 */ /* 0x000fe200078e00ff */
[----:B------:R-:W-:Y:S01]  /*2bb0*/  SHF.R.U32.HI R38, RZ, 0x3, R38 ;  /* 0x00000003ff267819 */ /* 0x000fe20000011626 */
[----:B------:R-:W-:Y:S01]  /*2bc0*/  IMAD R20, R11, R14, RZ ;  /* 0x0000000e0b147224 */ /* 0x000fe200078e02ff */
[----:B------:R-:W-:Y:S01]  /*2bd0*/  LOP3.LUT R40, R40, 0xfffffffd, RZ, 0xc0, !PT ;  /* 0xfffffffd28287812 */ /* 0x000fe200078ec0ff */
[----:B------:R-:W-:Y:S01]  /*2be0*/  IMAD.IADD R83, R83, 0x1, R7 ;  /* 0x0000000153537824 */ /* 0x000fe200078e0207 */
[----:B------:R-:W-:Y:S01]  /*2bf0*/  SHF.R.U32.HI R10, RZ, 0x3, R10 ;  /* 0x00000003ff0a7819 */ /* 0x000fe2000001160a */
[----:B------:R-:W-:Y:S01]  /*2c00*/  IMAD.IADD R85, R7, 0x1, R85 ;  /* 0x0000000107557824 */ /* 0x000fe200078e0255 */
[----:B------:R-:W-:Y:S01]  /*2c10*/  LOP3.LUT R7, R6, 0xffffc000, RZ, 0xc0, !PT ;  /* 0xffffc00006077812 */ /* 0x000fe200078ec0ff */
[----:B------:R-:W-:Y:S01]  /*2c20*/  IMAD R11, R11, R12, RZ ;  /* 0x0000000c0b0b7224 */ /* 0x000fe200078e02ff */
[----:B------:R-:W-:Y:S01]  /*2c30*/  LOP3.LUT R6, R5, R37, RZ, 0x3c, !PT ;  /* 0x0000002505067212 */ /* 0x000fe200078e3cff */
[----:B------:R-:W-:Y:S01]  /*2c40*/  IMAD R37, R24, R15, R20 ;  /* 0x0000000f18257224 */ /* 0x000fe200078e0214 */
[----:B------:R-:W-:Y:S01]  /*2c50*/  LOP3.LUT R4, R4, R38, RZ, 0x3c, !PT ;  /* 0x0000002604047212 */ /* 0x000fe200078e3cff */
[----:B------:R-:W-:Y:S01]  /*2c60*/  IMAD.WIDE.U32 R82, R24, R14, R82 ;  /* 0x0000000e18527225 */ /* 0x000fe200078e0052 */
[----:B------:R-:W-:-:S02]  /*2c70*/  @P2 LOP3.LUT R40, R40, 0x2, RZ, 0xfc, !PT ;  /* 0x0000000228282812 */ /* 0x000fc400078efcff */
[----:B------:R-:W-:Y:S01]  /*2c80*/  LOP3.LUT R10, R9, R10, RZ, 0x3c, !PT ;  /* 0x0000000a090a7212 */ /* 0x000fe200078e3cff */
[----:B------:R-:W-:Y:S01]  /*2c90*/  IMAD R11, R24, R13, R11 ;  /* 0x0000000d180b7224 */ /* 0x000fe200078e020b */
[----:B------:R-:W-:Y:S01]  /*2ca0*/  LOP3.LUT R39, R42, 0xfffffff0, RZ, 0xc0, !PT ;  /* 0xfffffff02a277812 */ /* 0x000fe200078ec0ff */
[----:B------:R-:W-:Y:S01]  /*2cb0*/  IMAD.WIDE.U32 R88, R24, R12, R88 ;  /* 0x0000000c18587225 */ /* 0x000fe200078e0058 */
[----:B------:R-:W-:-:S03]  /*2cc0*/  IADD3 R3, R27, R28, RZ ;  /* 0x0000001c1b037210 */ /* 0x000fc60007ffe0ff */
[C---:B------:R-:W-:Y:S01]  /*2cd0*/  IMAD.WIDE.U32 R84, R24.reuse, R14, R84 ;  /* 0x0000000e18547225 */ /* 0x040fe200078e0054 */
[----:B------:R0:W-:Y:S03]  /*2ce0*/  STL [R1], R40 ;  /* 0x0000002801007387 */ /* 0x0001e60000100800 */
[----:B------:R-:W-:-:S04]  /*2cf0*/  IMAD.WIDE.U32 R86, R24, R12, R86 ;  /* 0x0000000c18567225 */ /* 0x000fc800078e0056 */
[----:B------:R-:W-:Y:S01]  /*2d00*/  VIADD R93, R34, 0x8 ;  /* 0x00000008225d7836 */ /* 0x000fe20000000000 */
[----:B------:R-:W-:Y:S01]  /*2d10*/  SHF.L.U32 R34, R35, 0x1, RZ ;  /* 0x0000000123227819 */ /* 0x000fe200000006ff */
[----:B------:R-:W-:Y:S01]  /*2d20*/  IMAD R35, R36, 0x20, R219 ;  /* 0x0000002024237824 */ /* 0x000fe200078e02db */
[C---:B------:R-:W-:Y:S01]  /*2d30*/  SHF.L.U64.HI R9, R14.reuse, 0x6, R15 ;  /* 0x000000060e097819 */ /* 0x040fe2000001020f */
[----:B------:R-:W-:Y:S01]  /*2d40*/  IMAD.IADD R36, R83, 0x1, R37 ;  /* 0x0000000153247824 */ /* 0x000fe200078e0225 */
[C---:B------:R-:W-:Y:S01]  /*2d50*/  SHF.L.U32 R27, R14.reuse, 0x7, RZ ;  /* 0x000000070e1b7819 */ /* 0x040fe200000006ff */
[----:B------:R-:W-:Y:S01]  /*2d60*/  IMAD.SHL.U32 R20, R14, 0x20, RZ ;  /* 0x000000200e147824 */ /* 0x000fe200078e00ff */
[C---:B------:R-:W-:Y:S01]  /*2d70*/  SHF.L.U64.HI R28, R12.reuse, 0x5, R13 ;  /* 0x000000050c1c7819 */ /* 0x040fe2000001020d */
[----:B------:R-:W-:Y:S01]  /*2d80*/  IMAD.IADD R37, R37, 0x1, R85 ;  /* 0x0000000125257824 */ /* 0x000fe200078e0255 */
[C---:B------:R-:W-:Y:S01]  /*2d90*/  SHF.L.U64.HI R29, R12.reuse, 0x6, R13 ;  /* 0x000000060c1d7819 */ /* 0x040fe2000001020d */
[----:B------:R-:W-:Y:S01]  /*2da0*/  IMAD.IADD R38, R87, 0x1, R11 ;  /* 0x0000000157267824 */ /* 0x000fe200078e020b */
[----:B------:R-:W-:Y:S01]  /*2db0*/  SHF.L.U64.HI R30, R12, 0x7, R13 ;  /* 0x000000070c1e7819 */ /* 0x000fe2000001020d */
[----:B------:R-:W-:Y:S01]  /*2dc0*/  @!P6 BAR.SYNC.DEFER_BLOCKING 0x9, 0x100 ;  /* 0x024400000000eb1d */ /* 0x000fe20000010000 */
[----:B------:R-:W-:-:S02]  /*2dd0*/  ISETP.GE.AND P1, PT, R16, UR4, PT ;  /* 0x0000000410007c0c */ /* 0x000fc4000bf26270 */
[----:B0-----:R-:W-:Y:S02]  /*2de0*/  IADD3 R40, R11, R89, RZ ;  /* 0x000000590b287210 */ /* 0x001fe40007ffe0ff */
[----:B------:R-:W-:Y:S02]  /*2df0*/  SHF.R.S32.HI R42, RZ, 0x4, R42 ;  /* 0x00000004ff2a7819 */ /* 0x000fe4000001142a */
[----:B------:R-:W-:Y:S02]  /*2e00*/  SHF.R.S32.HI R80, RZ, 0x1f, R39 ;  /* 0x0000001fff507819 */ /* 0x000fe40000011427 */
[-C--:B--2---:R-:W-:Y:S01]  /*2e10*/  IADD3 R4, R4, R7.reuse, R33 ;  /* 0x0000000704047210 */ /* 0x084fe20007ffe021 */
[----:B------:R-:W-:Y:S01]  /*2e20*/  IMAD.SHL.U32 R33, R12, 0x80, RZ ;  /* 0x000000800c217824 */ /* 0x000fe200078e00ff */
[-C--:B---3--:R-:W-:Y:S01]  /*2e30*/  IADD3 R5, R6, R7.reuse, R32 ;  /* 0x0000000706057210 */ /* 0x088fe20007ffe020 */
[----:B------:R-:W-:Y:S01]  /*2e40*/  IMAD.SHL.U32 R32, R12, 0x40, RZ ;  /* 0x000000400c207824 */ /* 0x000fe200078e00ff */
[-C--:B------:R-:W-:Y:S01]  /*2e50*/  IADD3 R6, R8, R7.reuse, R31 ;  /* 0x0000000708067210 */ /* 0x080fe20007ffe01f */
[----:B------:R-:W-:Y:S01]  /*2e60*/  IMAD.SHL.U32 R31, R12, 0x20, RZ ;  /* 0x000000200c1f7824 */ /* 0x000fe200078e00ff */
[----:B------:R-:W-:Y:S01]  /*2e70*/  IADD3 R7, R10, R7, R21 ;  /* 0x000000070a077210 */ /* 0x000fe20007ffe015 */
[C---:B------:R-:W-:Y:S01]  /*2e80*/  IMAD.SHL.U32 R21, R14.reuse, 0x40, RZ ;  /* 0x000000400e157824 */ /* 0x040fe200078e00ff */
[----:B------:R-:W-:-:S02]  /*2e90*/  SHF.L.U64.HI R8, R14, 0x5, R15 ;  /* 0x000000050e087819 */ /* 0x000fc4000001020f */
[----:B------:R-:W-:Y:S02]  /*2ea0*/  SHF.L.U64.HI R10, R14, 0x7, R15 ;  /* 0x000000070e0a7819 */ /* 0x000fe4000001020f */
[----:B------:R-:W-:-:S07]  /*2eb0*/  SHF.R.S32.HI R43, RZ, 0x1f, R0 ;  /* 0x0000001fff2b7819 */ /* 0x000fce0000011400 */
.L_x_589:
[----:B------:R-:W2:Y:S01]  /*2ec0*/  LDL R49, [R1+0x38] ;  /* 0x0000380001317983 */ /* 0x000ea20000100800 */
[----:B------:R-:W0:Y:S03]  /*2ed0*/  LDC R96, c[0x0][0x430] ;  /* 0x00010c00ff607b82 */ /* 0x000e260000000800 */
[----:B------:R-:W3:Y:S01]  /*2ee0*/  LDL.LU R47, [R1] ;  /* 0x00000000012f7983 */ /* 0x000ee20000300800 */
[----:B------:R-:W-:Y:S02]  /*2ef0*/  VIADD R26, R26, 0xffffffff ;  /* 0xffffffff1a1a7836 */ /* 0x000fe40000000000 */
[----:B------:R-:W-:Y:S02]  /*2f00*/  IMAD.MOV.U32 R95, RZ, RZ, RZ ;  /* 0x000000ffff5f7224 */ /* 0x000fe400078e00ff */
[----:B------:R-:W-:Y:S01]  /*2f10*/  IMAD R12, R26, 0x80, R35 ;  /* 0x000000801a0c7824 */ /* 0x000fe200078e0223 */
[----:B-1----:R-:W1:Y:S03]  /*2f20*/  LDC R103, c[0x0][0x3f4] ;  /* 0x0000fd00ff677b82 */ /* 0x002e660000000800 */
[----:B------:R-:W-:Y:S01]  /*2f30*/  IMAD.IADD R48, R3, 0x1, R12 ;  /* 0x0000000103307824 */ /* 0x000fe200078e020c */
[----:B------:R-:W-:-:S03]  /*2f40*/  ISETP.GE.AND P2, PT, R12, R2, PT ;  /* 0x000000020c00720c */ /* 0x000fc60003f46270 */
[----:B------:R-:W-:Y:S01]  /*2f50*/  IMAD.MOV.U32 R44, RZ, RZ, R48 ;  /* 0x000000ffff2c7224 */ /* 0x000fe200078e0030 */
[----:B------:R-:W-:Y:S02]  /*2f60*/  ISETP.GT.OR P2, PT, R35, 0x7f, P2 ;  /* 0x0000007f2300780c */ /* 0x000fe40001744670 */
[----:B0-----:R-:W-:-:S11]  /*2f70*/  ISETP.NE.AND P3, PT, R96, 0x1, PT ;  /* 0x000000016000780c */ /* 0x001fd60003f65270 */
[----:B------:R-:W0:Y:S08]  /*2f80*/  @!P2 LDC.64 R14, c[0x0][0x428] ;  /* 0x00010a00ff0eab82 */ /* 0x000e300000000a00 */
[----:B------:R-:W4:Y:S08]  /*2f90*/  @P3 LDC R11, c[0x0][0x434] ;  /* 0x00010d00ff0b3b82 */ /* 0x000f300000000800 */
[----:B------:R-:W1:Y:S08]  /*2fa0*/  @P3 LDC R46, c[0x0][0x438] ;  /* 0x00010e00ff2e3b82 */ /* 0x000e700000000800 */
[----:B------:R-:W0:Y:S01]  /*2fb0*/  @!P2 LDC.64 R12, c[0x0][0x418] ;  /* 0x00010600ff0cab82 */ /* 0x000e220000000a00 */
[----:B----4-:R-:W-:-:S05]  /*2fc0*/  @P3 IMAD.HI.U32 R11, R48, R11, RZ ;  /* 0x0000000b300b3227 */ /* 0x010fca00078e00ff */
[----:B-1----:R-:W-:Y:S01]  /*2fd0*/  @P3 SHF.R.U32.HI R44, RZ, R46, R11 ;  /* 0x0000002eff2c3219 */ /* 0x002fe2000001160b */
[----:B0-----:R-:W-:-:S03]  /*2fe0*/  @!P2 IMAD R11, R43, R14, RZ ;  /* 0x0000000e2b0ba224 */ /* 0x001fc600078e02ff */
[--C-:B------:R-:W-:Y:S01]  /*2ff0*/  @!P2 SHF.R.S32.HI R45, RZ, 0x1f, R44.reuse ;  /* 0x0000001fff2da819 */ /* 0x100fe2000001142c */
[C---:B------:R-:W-:Y:S02]  /*3000*/  @!P2 IMAD R11, R0.reuse, R15, R11 ;  /* 0x0000000f000ba224 */ /* 0x040fe400078e020b */
[----:B------:R-:W-:-:S05]  /*3010*/  @!P2 IMAD.WIDE.U32 R14, R0, R14, R44 ;  /* 0x0000000e000ea225 */ /* 0x000fca00078e002c */
[----:B------:R-:W-:Y:S02]  /*3020*/  @!P2 IADD3 R11, R15, R11, RZ ;  /* 0x0000000b0f0ba210 */ /* 0x000fe40007ffe0ff */
[----:B------:R-:W-:-:S04]  /*3030*/  @!P2 LEA R12, P3, R14, R12, 0x2 ;  /* 0x0000000c0e0ca211 */ /* 0x000fc800078610ff */
[----:B------:R-:W-:Y:S02]  /*3040*/  @!P2 LEA.HI.X R13, R14, R13, R11, 0x2, P3 ;  /* 0x0000000d0e0da211 */ /* 0x000fe400018f140b */
[----:B------:R-:W-:-:S03]  /*3050*/  ISETP.GT.AND P3, PT, R26, R25, PT ;  /* 0x000000191a00720c */ /* 0x000fc60003f64270 */
[----:B------:R0:W5:Y:S01]  /*3060*/  @!P2 LDG.E R95, desc[UR36][R12.64] ;  /* 0x000000240c5fa981 */ /* 0x000162000c1e1900 */
[----:B------:R-:W-:Y:S01]  /*3070*/  ISETP.GE.AND P2, PT, R103, 0x1, PT ;  /* 0x000000016700780c */ /* 0x000fe20003f46270 */
[----:B------:R-:W-:Y:S01]  /*3080*/  IMAD.MOV R11, RZ, RZ, -R44 ;  /* 0x000000ffff0b7224 */ /* 0x000fe200078e0a2c */
[----:B------:R-:W-:Y:S05]  /*3090*/  YIELD ;  /* 0x0000000000007946 */ /* 0x000fea0003800000 */
[----:B------:R-:W-:Y:S01]  /*30a0*/  BSSY B0, `(.L_x_494) ;  /* 0x0000945000007945 */ /* 0x000fe20003800000 */
[----:B------:R-:W-:Y:S02]  /*30b0*/  IMAD R96, R96, R11, R48 ;  /* 0x0000000b60607224 */ /* 0x000fe400078e0230 */
[----:B--2---:R-:W-:Y:S01]  /*30c0*/  IMAD R90, R216, 0x8000, R49 ;  /* 0x00008000d85a7824 */ /* 0x004fe200078e0231 */
[----:B---3--:R-:W-:-:S03]  /*30d0*/  LOP3.LUT R47, R47, 0xfffffffb, RZ, 0xc0, !PT ;  /* 0xfffffffb2f2f7812 */ /* 0x008fc600078ec0ff */
[----:B------:R-:W-:Y:S01]  /*30e0*/  IMAD.IADD R90, R19, 0x1, R90 ;  /* 0x00000001135a7824 */ /* 0x000fe200078e025a */
[----:B------:R-:W-:-:S05]  /*30f0*/  @P3 LOP3.LUT R47, R47, 0x4, RZ, 0xfc, !PT ;  /* 0x000000042f2f3812 */ /* 0x000fca00078efcff */
[----:B------:R0:W-:Y:S01]  /*3100*/  STL [R1], R47 ;  /* 0x0000002f01007387 */ /* 0x0001e20000100800 */
[----:B------:R-:W-:Y:S05]  /*3110*/  @!P2 BRA `(.L_x_495) ;  /* 0x0000008c0050a947 */ /* 0x000fea0003800000 */
[----:B------:R-:W-:Y:S01]  /*3120*/  SHF.R.S32.HI R97, RZ, 0x1f, R96 ;  /* 0x0000001fff617819 */ /* 0x000fe20000011460 */
[----:B------:R-:W-:Y:S01]  /*3130*/  ULDC.64 UR4, c[0x0][0x300] ;  /* 0x0000c00000047ab9 */ /* 0x000fe20000000a00 */
[----:B-----5:R-:W-:Y:S01]  /*3140*/  SHF.R.S32.HI R98, RZ, 0x1f, R95 ;  /* 0x0000001fff627819 */ /* 0x020fe2000001145f */
[----:B0-----:R-:W-:-:S04]  /*3150*/  IMAD.WIDE.U32 R12, R96, UR4, RZ ;  /* 0x00000004600c7c25 */ /* 0x001fc8000f8e00ff */
[----:B------:R-:W-:Y:S02]  /*3160*/  IMAD R11, R97, UR4, RZ ;  /* 0x00000004610b7c24 */ /* 0x000fe4000f8e02ff */
[----:B------:R-:W-:Y:S02]  /*3170*/  IMAD R99, R26, -0x80, R2 ;  /* 0xffffff801a637824 */ /* 0x000fe400078e0202 */
[----:B------:R-:W-:Y:S01]  /*3180*/  IMAD R11, R96, UR5, R11 ;  /* 0x00000005600b7c24 */ /* 0x000fe2000f8e020b */
[----:B------:R-:W-:Y:S02]  /*3190*/  ULDC.64 UR4, c[0x0][0x310] ;  /* 0x0000c40000047ab9 */ /* 0x000fe40000000a00 */
[----:B------:R-:W-:Y:S01]  /*31a0*/  IMAD R14, R98, UR4, RZ ;  /* 0x00000004620e7c24 */ /* 0x000fe2000f8e02ff */
[----:B------:R-:W-:Y:S02]  /*31b0*/  VIMNMX R99, R99, 0x80, PT ;  /* 0x0000008063637848 */ /* 0x000fe40003fe0100 */
[----:B------:R-:W-:Y:S01]  /*31c0*/  IADD3 R13, R13, R11, RZ ;  /* 0x0000000b0d0d7210 */ /* 0x000fe20007ffe0ff */
[C---:B------:R-:W-:Y:S01]  /*31d0*/  IMAD R11, R95.reuse, UR5, R14 ;  /* 0x000000055f0b7c24 */ /* 0x040fe2000f8e020e */
[----:B------:R-:W-:Y:S01]  /*31e0*/  SHF.R.S32.HI R14, RZ, 0x1f, R26 ;  /* 0x0000001fff0e7819 */ /* 0x000fe2000001141a */
[----:B------:R-:W-:Y:S01]  /*31f0*/  IMAD.WIDE.U32 R12, R95, UR4, R12 ;  /* 0x000000045f0c7c25 */ /* 0x000fe2000f8e000c */
[----:B------:R-:W-:-:S03]  /*3200*/  ULDC.64 UR4, c[0x0][0x308] ;  /* 0x0000c20000047ab9 */ /* 0x000fc60000000a00 */
[----:B------:R-:W-:Y:S02]  /*3210*/  IMAD.IADD R13, R13, 0x1, R11 ;  /* 0x000000010d0d7824 */ /* 0x000fe400078e020b */
[----:B------:R-:W-:Y:S02]  /*3220*/  IMAD R11, R10, R26, RZ ;  /* 0x0000001a0a0b7224 */ /* 0x000fe400078e02ff */
[----:B------:R-:W-:-:S04]  /*3230*/  IMAD.WIDE.U32 R12, R220, UR4, R12 ;  /* 0x00000004dc0c7c25 */ /* 0x000fc8000f8e000c */
[----:B------:R-:W-:Y:S01]  /*3240*/  IMAD R102, R220, UR5, R13 ;  /* 0x00000005dc667c24 */ /* 0x000fe2000f8e020d */
[----:B------:R-:W-:Y:S01]  /*3250*/  ULDC.64 UR4, c[0x0][0x2e8] ;  /* 0x0000ba0000047ab9 */ /* 0x000fe20000000a00 */
[-C--:B------:R-:W-:Y:S01]  /*3260*/  IMAD R13, R30, R26.reuse, RZ ;  /* 0x0000001a1e0d7224 */ /* 0x080fe200078e02ff */
[----:B------:R-:W-:Y:S01]  /*3270*/  IADD3 R101, P2, R12, UR4, RZ ;  /* 0x000000040c657c10 */ /* 0x000fe2000ff5e0ff */
[----:B------:R-:W-:Y:S01]  /*3280*/  ULDC.U8 UR4, c[0x0][0x410] ;  /* 0x0001040000047ab9 */ /* 0x000fe20000000000 */
[----:B------:R-:W-:Y:S02]  /*3290*/  IMAD R11, R14, R27, R11 ;  /* 0x0000001b0e0b7224 */ /* 0x000fe400078e020b */
[----:B------:R-:W-:Y:S01]  /*32a0*/  IADD3.X R102, R102, UR5, RZ, P2, !PT ;  /* 0x0000000566667c10 */ /* 0x000fe200097fe4ff */
[----:B------:R-:W-:Y:S01]  /*32b0*/  IMAD R45, R14, R33, R13 ;  /* 0x000000210e2d7224 */ /* 0x000fe200078e020d */
[----:B------:R-:W-:Y:S01]  /*32c0*/  ISETP.NE.AND P2, PT, RZ, UR4, PT ;  /* 0x00000004ff007c0c */ /* 0x000fe2000bf45270 */
[----:B------:R-:W-:-:S04]  /*32d0*/  IMAD.WIDE.U32 R12, R27, R26, RZ ;  /* 0x0000001a1b0c7225 */ /* 0x000fc800078e00ff */
[----:B------:R-:W-:-:S04]  /*32e0*/  IMAD.WIDE.U32 R14, R33, R26, RZ ;  /* 0x0000001a210e7225 */ /* 0x000fc800078e00ff */
[----:B------:R-:W-:Y:S02]  /*32f0*/  IMAD.IADD R81, R13, 0x1, R11 ;  /* 0x000000010d517824 */ /* 0x000fe400078e020b */
[----:B------:R-:W-:Y:S02]  /*3300*/  IMAD.IADD R11, R15, 0x1, R45 ;  /* 0x000000010f0b7824 */ /* 0x000fe400078e022d */
[----:B------:R-:W-:Y:S05]  /*3310*/  @!P2 BRA `(.L_x_496) ;  /* 0x000000440028a947 */ /* 0x000fea0003800000 */
[----:B------:R-:W-:Y:S01]  /*3320*/  ISETP.GE.AND P2, PT, R219, R99, PT ;  /* 0x00000063db00720c */ /* 0x000fe20003f46270 */
[----:B------:R-:W-:Y:S01]  /*3330*/  IMAD.MOV.U32 R44, RZ, RZ, R47 ;  /* 0x000000ffff2c7224 */ /* 0x000fe200078e002f */
[----:B------:R-:W-:Y:S01]  /*3340*/  BSSY B1, `(.L_x_497) ;  /* 0x0000025000017945 */ /* 0x000fe20003800000 */
[----:B------:R-:W-:Y:S02]  /*3350*/  CS2R R60, SRZ ;  /* 0x00000000003c7805 */ /* 0x000fe4000001ff00 */
[----:B------:R-:W-:Y:S02]  /*3360*/  CS2R R68, SRZ ;  /* 0x0000000000447805 */ /* 0x000fe4000001ff00 */
[----:B------:R-:W-:Y:S02]  /*3370*/  CS2R R72, SRZ ;  /* 0x0000000000487805 */ /* 0x000fe4000001ff00 */
[----:B------:R-:W-:Y:S02]  /*3380*/  LOP3.LUT R44, R44, 0xfffffffe, RZ, 0xc0, !PT ;  /* 0xfffffffe2c2c7812 */ /* 0x000fe400078ec0ff */
[----:B------:R-:W-:-:S02]  /*3390*/  CS2R R70, SRZ ;  /* 0x0000000000467805 */ /* 0x000fc4000001ff00 */
[----:B------:R-:W-:Y:S02]  /*33a0*/  CS2R R64, SRZ ;  /* 0x0000000000407805 */ /* 0x000fe4000001ff00 */
[----:B------:R-:W-:Y:S02]  /*33b0*/  CS2R R62, SRZ ;  /* 0x00000000003e7805 */ /* 0x000fe4000001ff00 */
[----:B------:R-:W-:Y:S02]  /*33c0*/  CS2R R66, SRZ ;  /* 0x0000000000427805 */ /* 0x000fe4000001ff00 */
[----:B------:R-:W-:Y:S02]  /*33d0*/  CS2R R52, SRZ ;  /* 0x0000000000347805 */ /* 0x000fe4000001ff00 */
[----:B------:R-:W-:Y:S02]  /*33e0*/  CS2R R56, SRZ ;  /* 0x0000000000387805 */ /* 0x000fe4000001ff00 */
[----:B------:R-:W-:-:S02]  /*33f0*/  @P2 LOP3.LUT R44, R44, 0x1, RZ, 0xfc, !PT ;  /* 0x000000012c2c2812 */ /* 0x000fc400078efcff */
[----:B------:R-:W-:Y:S02]  /*3400*/  CS2R R54, SRZ ;  /* 0x0000000000367805 */ /* 0x000fe4000001ff00 */
[----:B------:R-:W-:Y:S02]  /*3410*/  CS2R R58, SRZ ;  /* 0x00000000003a7805 */ /* 0x000fe4000001ff00 */
[----:B------:R-:W-:Y:S02]  /*3420*/  CS2R R48, SRZ ;  /* 0x0000000000307805 */ /* 0x000fe4000001ff00 */
[----:B------:R-:W-:Y:S01]  /*3430*/  CS2R R46, SRZ ;  /* 0x00000000002e7805 */ /* 0x000fe2000001ff00 */
[----:B------:R0:W-:Y:S01]  /*3440*/  STL [R1], R44 ;  /* 0x0000002c01007387 */ /* 0x0001e20000100800 */
[----:B------:R-:W-:Y:S02]  /*3450*/  CS2R R50, SRZ ;  /* 0x0000000000327805 */ /* 0x000fe4000001ff00 */
[----:B------:R-:W-:-:S02]  /*3460*/  CS2R R74, SRZ ;  /* 0x00000000004a7805 */ /* 0x000fc4000001ff00 */
[----:B0-----:R-:W-:Y:S01]  /*3470*/  CS2R R44, SRZ ;  /* 0x00000000002c7805 */ /* 0x001fe2000001ff00 */
[----:B------:R-:W-:Y:S06]  /*3480*/  @P2 BRA `(.L_x_498) ;  /* 0x0000000000402947 */ /* 0x000fec0003800000 */
[----:B------:R-:W-:Y:S01]  /*3490*/  ULDC.64 UR4, c[0x0][0x3e8] ;  /* 0x0000fa0000047ab9 */ /* 0x000fe20000000a00 */
[----:B------:R-:W-:Y:S02]  /*34a0*/  CS2R R72, SRZ ;  /* 0x0000000000487805 */ /* 0x000fe4000001ff00 */
[----:B------:R-:W-:Y:S02]  /*34b0*/  IADD3 R76, P2, P3, R82, UR4, R12 ;  /* 0x00000004524c7c10 */ /* 0x000fe4000fb5e00c */
[----:B------:R-:W-:Y:S02]  /*34c0*/  CS2R R74, SRZ ;  /* 0x00000000004a7805 */ /* 0x000fe4000001ff00 */
[----:B------:R-:W-:Y:S01]  /*34d0*/  IADD3.X R77, R36, UR5, R81, P2, P3 ;  /* 0x00000005244d7c10 */ /* 0x000fe200097e6451 */
[----:B------:R-:W-:Y:S02]  /*34e0*/  ULDC.64 UR4, c[0x0][0x400] ;  /* 0x0001000000047ab9 */ /* 0x000fe40000000a00 */
[----:B------:R-:W-:-:S04]  /*34f0*/  IADD3 R78, P2, P3, R86, UR4, R14 ;  /* 0x00000004564e7c10 */ /* 0x000fc8000fb5e00e */
[----:B------:R-:W-:Y:S02]  /*3500*/  IADD3.X R79, R38, UR5, R11, P2, P3 ;  /* 0x00000005264f7c10 */ /* 0x000fe400097e640b */
[----:B------:R-:W-:Y:S02]  /*3510*/  ISETP.GE.AND P2, PT, R22, R103, PT ;  /* 0x000000671600720c */ /* 0x000fe40003f46270 */
[----:B------:R-:W-:Y:S02]  /*3520*/  CS2R R68, SRZ ;  /* 0x0000000000447805 */ /* 0x000fe4000001ff00 */
[----:B------:R-:W-:-:S09]  /*3530*/  CS2R R70, SRZ ;  /* 0x0000000000467805 */ /* 0x000fd2000001ff00 */
[----:B------:R0:W5:Y:S04]  /*3540*/  @!P2 LDG.E.64 R72, desc[UR36][R76.64] ;  /* 0x000000244c48a981 */ /* 0x000168000c1e1b00 */
[----:B------:R0:W5:Y:S01]  /*3550*/  @!P2 LDG.E.64 R74, desc[UR36][R78.64] ;  /* 0x000000244e4aa981 */ /* 0x000162000c1e1b00 */
[----:B------:R-:W-:-:S13]  /*3560*/  ISETP.GE.AND P2, PT, R218, R103, PT ;  /* 0x00000067da00720c */ /* 0x000fda0003f46270 */
[----:B------:R0:W5:Y:S04]  /*3570*/  @!P2 LDG.E.64 R68, desc[UR36][R76.64+0x40] ;  /* 0x000040244c44a981 */ /* 0x000168000c1e1b00 */
[----:B------:R0:W5:Y:S02]  /*3580*/  @!P2 LDG.E.64 R70, desc[UR36][R78.64+0x40] ;  /* 0x000040244e46a981 */ /* 0x000164000c1e1b00 */
.L_x_498:
[----:B------:R-:W-:Y:S05]  /*3590*/  BSYNC B1 ;  /* 0x0000000000017941 */ /* 0x000fea0003800000 */
.L_x_497:
[----:B0-----:R-:W-:Y:S01]  /*35a0*/  IADD3 R76, R219, 0x20, RZ ;  /* 0x00000020db4c7810 */ /* 0x001fe20007ffe0ff */
[----:B------:R-:W-:Y:S01]  /*35b0*/  BSSY B1, `(.L_x_499) ;  /* 0x0000019000017945 */ /* 0x000fe20003800000 */
[----:B-----5:R-:W-:Y:S02]  /*35c0*/  IMAD.MOV.U32 R104, RZ, RZ, R68 ;  /* 0x000000ffff687224 */ /* 0x020fe400078e0044 */
[----:B------:R-:W-:Y:S01]  /*35d0*/  ISETP.GE.AND P2, PT, R76, R99, PT ;  /* 0x000000634c00720c */ /* 0x000fe20003f46270 */
[----:B------:R-:W-:-:S12]  /*35e0*/  IMAD.MOV.U32 R107, RZ, RZ, R72 ;  /* 0x000000ffff6b7224 */ /* 0x000fd800078e0048 */
[----:B------:R-:W-:Y:S05]  /*35f0*/  @P2 BRA `(.L_x_500) ;  /* 0x0000000000502947 */ /* 0x000fea0003800000 */
[----:B------:R-:W-:Y:S01]  /*3600*/  IADD3 R62, P3, P4, R82, R12, R20 ;  /* 0x0000000c523e7210 */ /* 0x000fe20007c7e014 */
[----:B------:R-:W-:Y:S01]  /*3610*/  ULDC.64 UR4, c[0x0][0x3e8] ;  /* 0x0000fa0000047ab9 */ /* 0x000fe20000000a00 */
[----:B------:R-:W-:Y:S02]  /*3620*/  CS2R R64, SRZ ;  /* 0x0000000000407805 */ /* 0x000fe4000001ff00 */
[----:B------:R-:W-:Y:S02]  /*3630*/  CS2R R66, SRZ ;  /* 0x0000000000427805 */ /* 0x000fe4000001ff00 */
[----:B------:R-:W-:Y:S02]  /*3640*/  IADD3.X R61, R36, R81, R8, P3, P4 ;  /* 0x00000051243d7210 */ /* 0x000fe40001fe8408 */
[----:B------:R-:W-:-:S04]  /*3650*/  IADD3 R76, P3, P4, R86, R14, R31 ;  /* 0x0000000e564c7210 */ /* 0x000fc80007c7e01f */
[----:B------:R-:W-:Y:S02]  /*3660*/  IADD3.X R60, R38, R11, R28, P3, P4 ;  /* 0x0000000b263c7210 */ /* 0x000fe40001fe841c */
[----:B------:R-:W-:-:S04]  /*3670*/  IADD3 R62, P3, R62, UR4, RZ ;  /* 0x000000043e3e7c10 */ /* 0x000fc8000ff7e0ff */
[----:B------:R-:W-:Y:S01]  /*3680*/  IADD3.X R63, R61, UR5, RZ, P3, !PT ;  /* 0x000000053d3f7c10 */ /* 0x000fe20009ffe4ff */
[----:B------:R-:W-:Y:S02]  /*3690*/  ULDC.64 UR4, c[0x0][0x400] ;  /* 0x0001000000047ab9 */ /* 0x000fe40000000a00 */
[----:B------:R-:W-:-:S04]  /*36a0*/  IADD3 R76, P3, R76, UR4, RZ ;  /* 0x000000044c4c7c10 */ /* 0x000fc8000ff7e0ff */
[----:B------:R-:W-:Y:S02]  /*36b0*/  IADD3.X R77, R60, UR5, RZ, P3, !PT ;  /* 0x000000053c4d7c10 */ /* 0x000fe40009ffe4ff */
[----:B------:R-:W-:Y:S02]  /*36c0*/  ISETP.GE.AND P3, PT, R22, R103, PT ;  /* 0x000000671600720c */ /* 0x000fe40003f66270 */
[----:B------:R-:W-:-:S11]  /*36d0*/  CS2R R60, SRZ ;  /* 0x00000000003c7805 */ /* 0x000fd6000001ff00 */
[----:B------:R-:W5:Y:S04]  /*36e0*/  @!P3 LDG.E.64 R64, desc[UR36][R62.64] ;  /* 0x000000243e40b981 */ /* 0x000f68000c1e1b00 */
[----:B------:R-:W5:Y:S01]  /*36f0*/  @!P3 LDG.E.64 R66, desc[UR36][R76.64] ;  /* 0x000000244c42b981 */ /* 0x000f62000c1e1b00 */
[----:B------:R-:W-:-:S13]  /*3700*/  ISETP.GE.AND P3, PT, R218, R103, PT ;  /* 0x00000067da00720c */ /* 0x000fda0003f66270 */
[----:B------:R0:W5:Y:S02]  /*3710*/  @!P3 LDG.E.64 R60, desc[UR36][R62.64+0x40] ;  /* 0x000040243e3cb981 */ /* 0x000164000c1e1b00 */
[----:B0-----:R-:W-:-:S06]  /*3720*/  CS2R R62, SRZ ;  /* 0x00000000003e7805 */ /* 0x001fcc000001ff00 */
[----:B------:R0:W5:Y:S02]  /*3730*/  @!P3 LDG.E.64 R62, desc[UR36][R76.64+0x40] ;  /* 0x000040244c3eb981 */ /* 0x000164000c1e1b00 */
.L_x_500:
[----:B------:R-:W-:Y:S05]  /*3740*/  BSYNC B1 ;  /* 0x0000000000017941 */ /* 0x000fea0003800000 */
.L_x_499:
[----:B0-----:R-:W-:Y:S01]  /*3750*/  VIADD R76, R219, 0x40 ;  /* 0x00000040db4c7836 */ /* 0x001fe20000000000 */
[----:B------:R-:W-:Y:S04]  /*3760*/  BSSY B1, `(.L_x_501) ;  /* 0x0000017000017945 */ /* 0x000fe80003800000 */
[----:B------:R-:W-:-:S13]  /*3770*/  ISETP.GE.AND P3, PT, R76, R99, PT ;  /* 0x000000634c00720c */ /* 0x000fda0003f66270 */
        /* <DEDUP_REMOVED lines=21> */
.L_x_502:
[----:B------:R-:W-:Y:S05]  /*38d0*/  BSYNC B1 ;  /* 0x0000000000017941 */ /* 0x000fea0003800000 */
.L_x_501:
[----:B0-----:R-:W-:Y:S01]  /*38e0*/  VIADD R76, R219, 0x60 ;  /* 0x00000060db4c7836 */ /* 0x001fe20000000000 */
[----:B------:R-:W-:Y:S04]  /*38f0*/  BSSY B1, `(.L_x_503) ;  /* 0x000001d000017945 */ /* 0x000fe80003800000 */
[----:B------:R-:W-:-:S13]  /*3900*/  ISETP.GE.AND P4, PT, R76, R99, PT ;  /* 0x000000634c00720c */ /* 0x000fda0003f86270 */
[----:B------:R-:W-:Y:S05]  /*3910*/  @P4 BRA `(.L_x_504) ;  /* 0x0000000000684947 */ /* 0x000fea0003800000 */
[----:B------:R-:W0:Y:S01]  /*3920*/  LDC.64 R44, c[0x0][0x3f8] ;  /* 0x0000fe00ff2c7b82 */ /* 0x000e220000000a00 */
[----:B------:R-:W-:Y:S01]  /*3930*/  MOV R13, R81 ;  /* 0x00000051000d7202 */ /* 0x000fe20000000f00 */
[----:B------:R-:W-:Y:S01]  /*3940*/  ULDC.64 UR4, c[0x0][0x3e8] ;  /* 0x0000fa0000047ab9 */ /* 0x000fe20000000a00 */
[----:B------:R-:W-:Y:S01]  /*3950*/  IMAD.MOV.U32 R15, RZ, RZ, R11 ;  /* 0x000000ffff0f7224 */ /* 0x000fe200078e000b */
[----:B------:R-:W-:Y:S02]  /*3960*/  CS2R R48, SRZ ;  /* 0x0000000000307805 */ /* 0x000fe4000001ff00 */
[----:B------:R-:W-:Y:S01]  /*3970*/  CS2R R50, SRZ ;  /* 0x0000000000327805 */ /* 0x000fe2000001ff00 */
[----:B0-----:R-:W-:Y:S02]  /*3980*/  IMAD R45, R45, 0x60, RZ ;  /* 0x000000602d2d7824 */ /* 0x001fe400078e02ff */
[----:B------:R-:W-:-:S04]  /*3990*/  IMAD.WIDE.U32 R12, R44, 0x60, R12 ;  /* 0x000000602c0c7825 */ /* 0x000fc800078e000c */
[----:B------:R-:W-:Y:S01]  /*39a0*/  IMAD.IADD R13, R13, 0x1, R45 ;  /* 0x000000010d0d7824 */ /* 0x000fe200078e022d */
[----:B------:R-:W-:Y:S01]  /*39b0*/  IADD3 R12, P5, P6, R82, UR4, R12 ;  /* 0x00000004520c7c10 */ /* 0x000fe2000febe00c */
[----:B------:R-:W0:Y:S03]  /*39c0*/  LDC.64 R44, c[0x0][0x408] ;  /* 0x00010200ff2c7b82 */ /* 0x000e260000000a00 */
[----:B------:R-:W-:Y:S01]  /*39d0*/  IADD3.X R13, R36, UR5, R13, P5, P6 ;  /* 0x00000005240d7c10 */ /* 0x000fe2000afec40d */
[----:B------:R-:W-:Y:S01]  /*39e0*/  ULDC.64 UR4, c[0x0][0x400] ;  /* 0x0001000000047ab9 */ /* 0x000fe20000000a00 */
[----:B0-----:R-:W-:-:S04]  /*39f0*/  IMAD.WIDE.U32 R14, R44, 0x60, R14 ;  /* 0x000000602c0e7825 */ /* 0x001fc800078e000e */
[----:B------:R-:W-:Y:S01]  /*3a00*/  IMAD R11, R45, 0x60, RZ ;  /* 0x000000602d0b7824 */ /* 0x000fe200078e02ff */
[----:B------:R-:W-:-:S03]  /*3a10*/  IADD3 R14, P5, P6, R86, UR4, R14 ;  /* 0x00000004560e7c10 */ /* 0x000fc6000febe00e */
[----:B------:R-:W-:-:S05]  /*3a20*/  IMAD.IADD R11, R15, 0x1, R11 ;  /* 0x000000010f0b7824 */ /* 0x000fca00078e020b */
        /* <DEDUP_REMOVED lines=9> */
.L_x_504:
[----:B------:R-:W-:Y:S05]  /*3ac0*/  BSYNC B1 ;  /* 0x0000000000017941 */ /* 0x000fea0003800000 */
.L_x_503:
[----:B------:R-:W-:Y:S01]  /*3ad0*/  UISETP.NE.AND UP0, UPT, UR60, 0x3, UPT ;  /* 0x000000033c00788c */ /* 0x000fe2000bf05270 */
[----:B------:R-:W-:Y:S01]  /*3ae0*/  IMAD.MOV.U32 R114, RZ, RZ, R70 ;  /* 0x000000ffff727224 */ /* 0x000fe200078e0046 */
[----:B------:R-:W-:Y:S01]  /*3af0*/  MOV R116, R74 ;  /* 0x0000004a00747202 */ /* 0x000fe20000000f00 */
[----:B-----5:R-:W-:Y:S01]  /*3b00*/  IMAD.MOV.U32 R110, RZ, RZ, R60 ;  /* 0x000000ffff6e7224 */ /* 0x020fe200078e003c */
[----:B------:R-:W-:Y:S01]  /*3b10*/  MOV R105, R52 ;  /* 0x0000003400697202 */ /* 0x000fe20000000f00 */
[----:B------:R-:W-:Y:S01]  /*3b20*/  IMAD.MOV.U32 R112, RZ, RZ, R64 ;  /* 0x000000ffff707224 */ /* 0x000fe200078e0040 */
[----:B------:R-:W-:Y:S01]  /*3b30*/  PLOP3.LUT P5, PT, PT, PT, UP0, 0x80, 0x0 ;  /* 0x000000000000781c */ /* 0x000fe20003faf008 */
[----:B------:R-:W-:Y:S01]  /*3b40*/  IMAD.MOV.U32 R111, RZ, RZ, R62 ;  /* 0x000000ffff6f7224 */ /* 0x000fe200078e003e */
[----:B------:R-:W-:Y:S01]  /*3b50*/  MOV R78, R48 ;  /* 0x00000030004e7202 */ /* 0x000fe20000000f00 */
[----:B------:R-:W-:Y:S02]  /*3b60*/  IMAD.MOV.U32 R113, RZ, RZ, R66 ;  /* 0x000000ffff717224 */ /* 0x000fe400078e0042 */
[----:B------:R-:W-:-:S02]  /*3b70*/  IMAD.MOV.U32 R108, RZ, RZ, R56 ;  /* 0x000000ffff6c7224 */ /* 0x000fc400078e0038 */
[----:B------:R-:W-:Y:S02]  /*3b80*/  IMAD.MOV.U32 R106, RZ, RZ, R54 ;  /* 0x000000ffff6a7224 */ /* 0x000fe400078e0036 */
[----:B------:R-:W-:Y:S02]  /*3b90*/  IMAD.MOV.U32 R109, RZ, RZ, R58 ;  /* 0x000000ffff6d7224 */ /* 0x000fe400078e003a */
[----:B------:R-:W-:Y:S02]  /*3ba0*/  IMAD.MOV.U32 R76, RZ, RZ, R44 ;  /* 0x000000ffff4c7224 */ /* 0x000fe400078e002c */
[----:B------:R-:W-:Y:S02]  /*3bb0*/  IMAD.MOV.U32 R77, RZ, RZ, R46 ;  /* 0x000000ffff4d7224 */ /* 0x000fe400078e002e */
[----:B------:R-:W-:Y:S01]  /*3bc0*/  IMAD.MOV.U32 R79, RZ, RZ, R50 ;  /* 0x000000ffff4f7224 */ /* 0x000fe200078e0032 */
[----:B------:R-:W-:Y:S06]  /*3bd0*/  @!P5 BRA `(.L_x_505) ;  /* 0x000000000004d947 */ /* 0x000fec0003800000 */
[----:B------:R-:W-:Y:S01]  /*3be0*/  BPT.TRAP 0x1 ;  /* 0x000000040000795c */ /* 0x000fe20000300000 */
.L_x_505:
[----:B------:R-:W-:Y:S01]  /*3bf0*/  IMAD R81, R216, 0x8, R19 ;  /* 0x00000008d8517824 */ /* 0x000fe200078e0213 */
[----:B------:R-:W-:Y:S01]  /*3c00*/  SHF.L.U32 R100, R221, 0x1f, RZ ;  /* 0x0000001fdd647819 */ /* 0x000fe200000006ff */
[----:B------:R-:W-:Y:S03]  /*3c10*/  BSSY B1, `(.L_x_506) ;  /* 0x0000003000017945 */ /* 0x000fe60003800000 */
[----:B------:R-:W1:Y:S02]  /*3c20*/  SYNCS.PHASECHK.TRANS64.TRYWAIT P6, [R81+URZ+0x38890], R100 ;  /* 0x03889064510075a7 */ /* 0x000e6400080c017f */
[----:B-1----:R-:W-:Y:S05]  /*3c30*/  @!P6 BRA `(.L_x_507) ;  /* 0x0000026c0008e947 */ /* 0x002fea0003800000 */
.L_x_831:
[----:B------:R-:W-:Y:S05]  /*3c40*/  BSYNC B1 ;  /* 0x0000000000017941 */ /* 0x000fea0003800000 */
.L_x_506:
[----:B------:R-:W-:-:S03]  /*3c50*/  UMOV UR4, 0xffffffff ;  /* 0xffffffff00047882 */ /* 0x000fc60000000000 */
[----:B------:R-:W-:Y:S05]  /*3c60*/  BRA.DIV UR4, `(.L_x_508) ;  /* 0x0000026e04107947 */ /* 0x000fea000b800000 */
[----:B------:R2:W3:Y:S04]  /*3c70*/  SHFL.IDX PT, R115, R102, RZ, 0x181f ;  /* 0x00181fff66737589 */ /* 0x0004e800000e0000 */
[----:B------:R2:W4:Y:S02]  /*3c80*/  SHFL.IDX PT, R11, R101, RZ, 0x181f ;  /* 0x00181fff650b7589 */ /* 0x00052400000e0000 */
.L_x_835:
[----:B------:R-:W5:Y:S01]  /*3c90*/  LDL R125, [R1] ;  /* 0x00000000017d7983 */ /* 0x000f620000100800 */
[----:B------:R-:W-:Y:S01]  /*3ca0*/  BSSY B1, `(.L_x_509) ;  /* 0x00000ea000017945 */ /* 0x000fe20003800000 */
[----:B-----5:R-:W-:-:S13]  /*3cb0*/  LOP3.LUT P6, RZ, R125, 0x1, RZ, 0xc0, !PT ;  /* 0x000000017dff7812 */ /* 0x020fda00078cc0ff */
[----:B------:R-:W-:Y:S05]  /*3cc0*/  @P6 BRA `(.L_x_510) ;  /* 0x0000000c009c6947 */ /* 0x000fea0003800000 */
[----:B------:R-:W-:Y:S04]  /*3cd0*/  BSSY B2, `(.L_x_511) ;  /* 0x0000075000027945 */ /* 0x000fe80003800000 */
[----:B------:R-:W-:Y:S05]  /*3ce0*/  @P1 BRA `(.L_x_512) ;  /* 0x0000000400cc1947 */ /* 0x000fea0003800000 */
[----:B0-----:R0:W0:Y:S01]  /*3cf0*/  LDS.128 R12, [R90+0x28400] ;  /* 0x028400005a0c7984 */ /* 0x0010220000000c00 */
[----:B------:R-:W-:Y:S01]  /*3d00*/  ISETP.GE.AND P6, PT, R22, R103, PT ;  /* 0x000000671600720c */ /* 0x000fe20003fc6270 */
[----:B------:R-:W-:-:S12]  /*3d10*/  BSSY B3, `(.L_x_513) ;  /* 0x000006d000037945 */ /* 0x000fd80003800000 */
[----:B------:R-:W-:Y:S05]  /*3d20*/  @P6 BRA `(.L_x_514) ;  /* 0x0000000400ac6947 */ /* 0x000fea0003800000 */
[--C-:B------:R-:W-:Y:S02]  /*3d30*/  SHF.R.U32.HI R72, RZ, 0x8, R73.reuse ;  /* 0x00000008ff487819 */ /* 0x100fe40000011649 */
[----:B------:R-:W-:Y:S02]  /*3d40*/  SHF.R.U32.HI R74, RZ, 0x10, R73 ;  /* 0x00000010ff4a7819 */ /* 0x000fe40000011649 */
[----:B------:R-:W-:Y:S01]  /*3d50*/  LOP3.LUT R73, R73, 0xff0000ff, RZ, 0xc0, !PT ;  /* 0xff0000ff49497812 */ /* 0x000fe200078ec0ff */
[----:B------:R-:W-:Y:S01]  /*3d60*/  IMAD.SHL.U32 R117, R72, 0x100, RZ ;  /* 0x0000010048757824 */ /* 0x000fe200078e00ff */
[----:B------:R-:W-:Y:S01]  /*3d70*/  SHF.R.U32.HI R118, RZ, 0x8, R75 ;  /* 0x00000008ff767819 */ /* 0x000fe2000001164b */
[----:B------:R-:W-:Y:S01]  /*3d80*/  IMAD.U32 R74, R74, 0x10000, RZ ;  /* 0x000100004a4a7824 */ /* 0x000fe200078e00ff */
[----:B------:R-:W-:Y:S02]  /*3d90*/  LOP3.LUT R119, R75, 0xff0000ff, RZ, 0xc0, !PT ;  /* 0xff0000ff4b777812 */ /* 0x000fe400078ec0ff */
[----:B------:R-:W-:-:S02]  /*3da0*/  LOP3.LUT R73, R73, 0xff00, R117, 0xf8, !PT ;  /* 0x0000ff0049497812 */ /* 0x000fc400078ef875 */
[----:B------:R-:W-:Y:S02]  /*3db0*/  SHF.L.U32 R118, R118, 0x8, RZ ;  /* 0x0000000876767819 */ /* 0x000fe400000006ff */
[----:B------:R-:W-:Y:S02]  /*3dc0*/  LOP3.LUT R73, R73, 0xff0000, R74, 0xf8, !PT ;  /* 0x00ff000049497812 */ /* 0x000fe400078ef84a */
[-C--:B------:R-:W-:Y:S02]  /*3dd0*/  F2FP.F16.E4M3.UNPACK_B R74, R116.reuse.H1 ;  /* 0x00000074ff4a723e */ /* 0x080fe400030006ff */
[----:B0-----:R-:W-:Y:S02]  /*3de0*/  F2FP.F16.E4M3.UNPACK_B R117, R13 ;  /* 0x0000000dff75723e */ /* 0x001fe400020006ff */
[----:B------:R-:W-:Y:S01]  /*3df0*/  SHF.R.U32.HI R72, RZ, 0x10, R75 ;  /* 0x00000010ff487819 */ /* 0x000fe2000001164b */
[----:B------:R-:W-:Y:S01]  /*3e00*/  HADD2.F32 R121, -RZ, R74.H0_H0 ;  /* 0x2000004aff797230 */ /* 0x000fe20000004100 */
[----:B------:R-:W-:Y:S01]  /*3e10*/  LOP3.LUT R119, R119, 0xff00, R118, 0xf8, !PT ;  /* 0x0000ff0077777812 */ /* 0x000fe200078ef876 */
[--C-:B------:R-:W-:Y:S01]  /*3e20*/  HADD2.F32 R75, -RZ, R117.reuse.H1_H1 ;  /* 0x30000075ff4b7230 */ /* 0x100fe20000004100 */
[----:B------:R-:W-:Y:S01]  /*3e30*/  F2FP.F16.E4M3.UNPACK_B R118, R107.H1 ;  /* 0x0000006bff76723e */ /* 0x000fe200030006ff */
[----:B------:R-:W-:Y:S01]  /*3e40*/  HADD2.F32 R117, -RZ, R117.H0_H0 ;  /* 0x20000075ff757230 */ /* 0x000fe20000004100 */
[----:B------:R-:W-:-:S02]  /*3e50*/  F2FP.F16.E4M3.UNPACK_B R116, R116 ;  /* 0x00000074ff74723e */ /* 0x000fc400020006ff */
[-C--:B------:R-:W-:Y:S01]  /*3e60*/  FMUL.FTZ R122, R75, R121.reuse ;  /* 0x000000794b7a7220 */ /* 0x080fe20000410000 */
[--C-:B------:R-:W-:Y:S02]  /*3e70*/  HADD2.F32 R120, -RZ, R118.reuse.H0_H0 ;  /* 0x20000076ff787230 */ /* 0x100fe40000004100 */
[----:B------:R-:W-:Y:S01]  /*3e80*/  FMUL.FTZ R121, R117, R121 ;  /* 0x0000007975797220 */ /* 0x000fe20000410000 */
[----:B------:R-:W-:Y:S01]  /*3e90*/  HADD2.F32 R118, -RZ, R118.H1_H1 ;  /* 0x30000076ff767230 */ /* 0x000fe20000004100 */
[----:B------:R-:W-:Y:S02]  /*3ea0*/  F2FP.F16.E4M3.UNPACK_B R107, R107 ;  /* 0x0000006bff6b723e */ /* 0x000fe400020006ff */
[-C--:B------:R-:W-:Y:S01]  /*3eb0*/  FFMA.FTZ R75, R75, R120.reuse, R121 ;  /* 0x000000784b4b7223 */ /* 0x080fe20000010079 */
[----:B------:R-:W-:Y:S01]  /*3ec0*/  F2FP.F16.E4M3.UNPACK_B R121, R13.H1 ;  /* 0x0000000dff79723e */ /* 0x000fe200030006ff */
[----:B------:R-:W-:Y:S01]  /*3ed0*/  FFMA.FTZ R117, R117, R120, -R122 ;  /* 0x0000007875757223 */ /* 0x000fe2000001087a */
[----:B------:R-:W-:-:S03]  /*3ee0*/  HADD2.F32 R120, -RZ, R74.H1_H1 ;  /* 0x3000004aff787230 */ /* 0x000fc60000004100 */
[--C-:B------:R-:W-:Y:S02]  /*3ef0*/  HADD2.F32 R13, -RZ, R121.reuse.H1_H1 ;  /* 0x30000079ff0d7230 */ /* 0x100fe40000004100 */
[----:B------:R-:W-:-:S03]  /*3f00*/  HADD2.F32 R74, -RZ, R121.H0_H0 ;  /* 0x20000079ff4a7230 */ /* 0x000fc60000004100 */
[CC--:B------:R-:W-:Y:S02]  /*3f10*/  FMUL.FTZ R121, R13.reuse, R120.reuse ;  /* 0x000000780d797220 */ /* 0x0c0fe40000410000 */
[C---:B------:R-:W-:Y:S02]  /*3f20*/  FMUL.FTZ R120, R74.reuse, R120 ;  /* 0x000000784a787220 */ /* 0x040fe40000410000 */
[-C--:B------:R-:W-:Y:S02]  /*3f30*/  FFMA.FTZ R74, R74, R118.reuse, -R121 ;  /* 0x000000764a4a7223 */ /* 0x080fe40000010879 */
[----:B------:R-:W-:Y:S01]  /*3f40*/  FFMA.FTZ R118, R13, R118, R120 ;  /* 0x000000760d767223 */ /* 0x000fe20000010078 */
[----:B------:R-:W-:Y:S02]  /*3f50*/  IMAD.U32 R13, R72, 0x10000, RZ ;  /* 0x00010000480d7824 */ /* 0x000fe400078e00ff */
[----:B------:R-:W-:Y:S01]  /*3f60*/  IMAD.MOV.U32 R72, RZ, RZ, R15 ;  /* 0x000000ffff487224 */ /* 0x000fe200078e000f */
[----:B------:R-:W-:-:S02]  /*3f70*/  F2FP.F16.E4M3.UNPACK_B R15, R73.H1 ;  /* 0x00000049ff0f723e */ /* 0x000fc400030006ff */
[----:B------:R-:W-:Y:S02]  /*3f80*/  LOP3.LUT R13, R119, 0xff0000, R13, 0xf8, !PT ;  /* 0x00ff0000770d7812 */ /* 0x000fe400078ef80d */
[-C--:B------:R-:W-:Y:S01]  /*3f90*/  F2FP.F16.E4M3.UNPACK_B R122, R72.reuse ;  /* 0x00000048ff7a723e */ /* 0x080fe200020006ff */
[--C-:B------:R-:W-:Y:S01]  /*3fa0*/  HADD2.F32 R121, -RZ, R15.reuse.H0_H0 ;  /* 0x2000000fff797230 */ /* 0x100fe20000004100 */
[-C--:B------:R-:W-:Y:S01]  /*3fb0*/  F2FP.F16.E4M3.UNPACK_B R119, R13.reuse.H1 ;  /* 0x0000000dff77723e */ /* 0x080fe200030006ff */
[----:B------:R-:W-:Y:S01]  /*3fc0*/  HADD2.F32 R15, -RZ, R15.H1_H1 ;  /* 0x3000000fff0f7230 */ /* 0x000fe20000004100 */
[----:B------:R-:W-:Y:S01]  /*3fd0*/  F2FP.F16.E4M3.UNPACK_B R72, R72.H1 ;  /* 0x00000048ff48723e */ /* 0x000fe200030006ff */
[--C-:B------:R-:W-:Y:S01]  /*3fe0*/  HADD2.F32 R120, -RZ, R122.reuse.H1_H1 ;  /* 0x3000007aff787230 */ /* 0x100fe20000004100 */
[----:B------:R-:W-:Y:S01]  /*3ff0*/  F2FP.SATFINITE.E4M3.F32.PACK_AB_MERGE_C R74, R118, R74, RZ ;  /* 0x0000004a764a723e */ /* 0x000fe200048070ff */
[--C-:B------:R-:W-:Y:S01]  /*4000*/  HADD2.F32 R123, -RZ, R119.reuse.H0_H0 ;  /* 0x20000077ff7b7230 */ /* 0x100fe20000004100 */
[----:B------:R-:W-:Y:S01]  /*4010*/  F2FP.F16.E4M3.UNPACK_B R13, R13 ;  /* 0x0000000dff0d723e */ /* 0x000fe200020006ff */
[----:B------:R-:W-:Y:S01]  /*4020*/  HADD2.F32 R122, -RZ, R122.H0_H0 ;  /* 0x2000007aff7a7230 */ /* 0x000fe20000004100 */
[----:B------:R-:W-:Y:S01]  /*4030*/  F2FP.SATFINITE.E4M3.F32.PACK_AB_MERGE_C R75, R75, R117, R74 ;  /* 0x000000754b4b723e */ /* 0x000fe2000480704a */
[----:B------:R-:W-:-:S02]  /*4040*/  HADD2.F32 R119, -RZ, R119.H1_H1 ;  /* 0x30000077ff777230 */ /* 0x000fc40000004100 */
[----:B------:R-:W-:Y:S01]  /*4050*/  FMUL.FTZ R124, R120, R123 ;  /* 0x0000007b787c7220 */ /* 0x000fe20000410000 */
[-C--:B------:R-:W-:Y:S02]  /*4060*/  F2FP.F16.E4M3.UNPACK_B R74, R14.reuse ;  /* 0x0000000eff4a723e */ /* 0x080fe400020006ff */
[----:B------:R-:W-:Y:S01]  /*4070*/  F2FP.F16.E4M3.UNPACK_B R73, R73 ;  /* 0x00000049ff49723e */ /* 0x000fe200020006ff */
[C---:B------:R-:W-:Y:S01]  /*4080*/  FFMA.FTZ R124, R122.reuse, R121, -R124 ;  /* 0x000000797a7c7223 */ /* 0x040fe2000001087c */
[----:B------:R-:W-:Y:S01]  /*4090*/  FMUL.FTZ R122, R122, R123 ;  /* 0x0000007b7a7a7220 */ /* 0x000fe20000410000 */
[----:B------:R-:W-:Y:S02]  /*40a0*/  F2FP.F16.E4M3.UNPACK_B R14, R14.H1 ;  /* 0x0000000eff0e723e */ /* 0x000fe400030006ff */
[----:B------:R-:W-:Y:S02]  /*40b0*/  HADD2.F32 R117, -RZ, R73.H0_H0 ;  /* 0x20000049ff757230 */ /* 0x000fe40000004100 */
[----:B------:R-:W-:Y:S01]  /*40c0*/  FFMA.FTZ R122, R120, R121, R122 ;  /* 0x00000079787a7223 */ /* 0x000fe2000001007a */
[----:B------:R-:W-:-:S02]  /*40d0*/  HADD2.F32 R120, -RZ, R72.H1_H1 ;  /* 0x30000048ff787230 */ /* 0x000fc40000004100 */
[----:B------:R-:W-:Y:S02]  /*40e0*/  HADD2.F32 R72, -RZ, R72.H0_H0 ;  /* 0x20000048ff487230 */ /* 0x000fe40000004100 */
[----:B------:R-:W-:Y:S02]  /*40f0*/  HADD2.F32 R73, -RZ, R73.H1_H1 ;  /* 0x30000049ff497230 */ /* 0x000fe40000004100 */
[----:B------:R-:W-:-:S04]  /*4100*/  FMUL.FTZ R121, R120, R119 ;  /* 0x0000007778797220 */ /* 0x000fc80000410000 */
[C---:B------:R-:W-:Y:S01]  /*4110*/  FFMA.FTZ R121, R72.reuse, R15, -R121 ;  /* 0x0000000f48797223 */ /* 0x040fe20000010879 */
[----:B------:R-:W-:Y:S01]  /*4120*/  FMUL.FTZ R72, R72, R119 ;  /* 0x0000007748487220 */ /* 0x000fe20000410000 */
[--C-:B------:R-:W-:Y:S02]  /*4130*/  HADD2.F32 R119, -RZ, R13.reuse.H0_H0 ;  /* 0x2000000dff777230 */ /* 0x100fe40000004100 */
[----:B------:R-:W-:Y:S02]  /*4140*/  HADD2.F32 R13, -RZ, R13.H1_H1 ;  /* 0x3000000dff0d7230 */ /* 0x000fe40000004100 */
[----:B------:R-:W-:Y:S01]  /*4150*/  FFMA.FTZ R72, R120, R15, R72 ;  /* 0x0000000f78487223 */ /* 0x000fe20000010048 */
[--C-:B------:R-:W-:Y:S02]  /*4160*/  HADD2.F32 R15, -RZ, R74.reuse.H1_H1 ;  /* 0x3000004aff0f7230 */ /* 0x100fe40000004100 */
[----:B------:R-:W-:Y:S02]  /*4170*/  HADD2.F32 R74, -RZ, R74.H0_H0 ;  /* 0x2000004aff4a7230 */ /* 0x000fe40000004100 */
[----:B------:R-:W-:-:S02]  /*4180*/  HADD2.F32 R120, -RZ, R116.H1_H1 ;  /* 0x30000074ff787230 */ /* 0x000fc40000004100 */
[CC--:B------:R-:W-:Y:S01]  /*4190*/  FMUL.FTZ R118, R15.reuse, R119.reuse ;  /* 0x000000770f767220 */ /* 0x0c0fe20000410000 */
[----:B------:R-:W-:Y:S02]  /*41a0*/  HADD2.F32 R116, -RZ, R116.H0_H0 ;  /* 0x20000074ff747230 */ /* 0x000fe40000004100 */
[----:B------:R-:W-:Y:S01]  /*41b0*/  FMUL.FTZ R119, R74, R119 ;  /* 0x000000774a777220 */ /* 0x000fe20000410000 */
[----:B------:R-:W-:Y:S01]  /*41c0*/  F2FP.SATFINITE.E4M3.F32.PACK_AB_MERGE_C R72, R72, R121, RZ ;  /* 0x000000794848723e */ /* 0x000fe200048070ff */
[-C--:B------:R-:W-:Y:S02]  /*41d0*/  FFMA.FTZ R118, R74, R117.reuse, -R118 ;  /* 0x000000754a767223 */ /* 0x080fe40000010876 */
[----:B------:R-:W-:Y:S01]  /*41e0*/  FFMA.FTZ R119, R15, R117, R119 ;  /* 0x000000750f777223 */ /* 0x000fe20000010077 */
[--C-:B------:R-:W-:Y:S01]  /*41f0*/  HADD2.F32 R15, -RZ, R14.reuse.H1_H1 ;  /* 0x3000000eff0f7230 */ /* 0x100fe20000004100 */
[----:B------:R-:W-:Y:S01]  /*4200*/  F2FP.SATFINITE.E4M3.F32.PACK_AB_MERGE_C R72, R122, R124, R72 ;  /* 0x0000007c7a48723e */ /* 0x000fe20004807048 */
[----:B------:R-:W-:-:S03]  /*4210*/  HADD2.F32 R14, -RZ, R14.H0_H0 ;  /* 0x2000000eff0e7230 */ /* 0x000fc60000004100 */
[CC--:B------:R-:W-:Y:S02]  /*4220*/  FMUL.FTZ R74, R15.reuse, R13.reuse ;  /* 0x0000000d0f4a7220 */ /* 0x0c0fe40000410000 */
[C---:B------:R-:W-:Y:S02]  /*4230*/  FMUL.FTZ R117, R14.reuse, R13 ;  /* 0x0000000d0e757220 */ /* 0x040fe40000410000 */
[-C--:B------:R-:W-:Y:S01]  /*4240*/  FFMA.FTZ R13, R14, R73.reuse, -R74 ;  /* 0x000000490e0d7223 */ /* 0x080fe2000001084a */
[----:B------:R-:W-:Y:S01]  /*4250*/  F2FP.F16.E4M3.UNPACK_B R74, R12.H1 ;  /* 0x0000000cff4a723e */ /* 0x000fe200030006ff */
[----:B------:R-:W-:Y:S01]  /*4260*/  FFMA.FTZ R14, R15, R73, R117 ;  /* 0x000000490f0e7223 */ /* 0x000fe20000010075 */
[--C-:B------:R-:W-:Y:S02]  /*4270*/  HADD2.F32 R73, -RZ, R107.reuse.H1_H1 ;  /* 0x3000006bff497230 */ /* 0x100fe40000004100 */
[----:B------:R-:W-:Y:S02]  /*4280*/  HADD2.F32 R107, -RZ, R107.H0_H0 ;  /* 0x2000006bff6b7230 */ /* 0x000fe40000004100 */
[--C-:B------:R-:W-:Y:S01]  /*4290*/  HADD2.F32 R15, -RZ, R74.reuse.H1_H1 ;  /* 0x3000004aff0f7230 */ /* 0x100fe20000004100 */
[----:B------:R-:W-:Y:S01]  /*42a0*/  F2FP.SATFINITE.E4M3.F32.PACK_AB_MERGE_C R13, R14, R13, RZ ;  /* 0x0000000d0e0d723e */ /* 0x000fe200048070ff */
[----:B------:R-:W-:-:S03]  /*42b0*/  HADD2.F32 R74, -RZ, R74.H0_H0 ;  /* 0x2000004aff4a7230 */ /* 0x000fc60000004100 */
[----:B------:R-:W-:Y:S01]  /*42c0*/  FMUL.FTZ R117, R15, R120 ;  /* 0x000000780f757220 */ /* 0x000fe20000410000 */
[----:B------:R-:W-:Y:S01]  /*42d0*/  F2FP.SATFINITE.E4M3.F32.PACK_AB_MERGE_C R118, R119, R118, R13 ;  /* 0x000000767776723e */ /* 0x000fe2000480700d */
[C---:B------:R-:W-:Y:S01]  /*42e0*/  FMUL.FTZ R120, R74.reuse, R120 ;  /* 0x000000784a787220 */ /* 0x040fe20000410000 */
[----:B------:R-:W-:Y:S01]  /*42f0*/  MOV R13, R75 ;  /* 0x0000004b000d7202 */ /* 0x000fe20000000f00 */
[-C--:B------:R-:W-:Y:S02]  /*4300*/  FFMA.FTZ R117, R74, R73.reuse, -R117 ;  /* 0x000000494a757223 */ /* 0x080fe40000010875 */
[----:B------:R-:W-:Y:S01]  /*4310*/  FFMA.FTZ R120, R15, R73, R120 ;  /* 0x000000490f787223 */ /* 0x000fe20000010078 */
[----:B------:R-:W-:Y:S01]  /*4320*/  F2FP.F16.E4M3.UNPACK_B R15, R12 ;  /* 0x0000000cff0f723e */ /* 0x000fe200020006ff */
[----:B------:R-:W-:-:S03]  /*4330*/  IMAD.MOV.U32 R14, RZ, RZ, R118 ;  /* 0x000000ffff0e7224 */ /* 0x000fc600078e0076 */
[----:B------:R-:W-:Y:S01]  /*4340*/  F2FP.SATFINITE.E4M3.F32.PACK_AB_MERGE_C R117, R120, R117, RZ ;  /* 0x000000757875723e */ /* 0x000fe200048070ff */
[--C-:B------:R-:W-:Y:S02]  /*4350*/  HADD2.F32 R12, -RZ, R15.reuse.H1_H1 ;  /* 0x3000000fff0c7230 */ /* 0x100fe40000004100 */
[----:B------:R-:W-:-:S03]  /*4360*/  HADD2.F32 R15, -RZ, R15.H0_H0 ;  /* 0x2000000fff0f7230 */ /* 0x000fc60000004100 */
[CC--:B------:R-:W-:Y:S02]  /*4370*/  FMUL.FTZ R73, R12.reuse, R116.reuse ;  /* 0x000000740c497220 */ /* 0x0c0fe40000410000 */
[C---:B------:R-:W-:Y:S02]  /*4380*/  FMUL.FTZ R116, R15.reuse, R116 ;  /* 0x000000740f747220 */ /* 0x040fe40000410000 */
[-C--:B------:R-:W-:Y:S01]  /*4390*/  FFMA.FTZ R73, R15, R107.reuse, -R73 ;  /* 0x0000006b0f497223 */ /* 0x080fe20000010849 */
[----:B------:R-:W-:Y:S02]  /*43a0*/  IMAD.MOV.U32 R15, RZ, RZ, R72 ;  /* 0x000000ffff0f7224 */ /* 0x000fe400078e0048 */
[----:B------:R-:W-:-:S05]  /*43b0*/  FFMA.FTZ R116, R12, R107, R116 ;  /* 0x0000006b0c747223 */ /* 0x000fca0000010074 */
[----:B------:R-:W-:-:S05]  /*43c0*/  F2FP.SATFINITE.E4M3.F32.PACK_AB_MERGE_C R73, R116, R73, R117 ;  /* 0x000000497449723e */ /* 0x000fca0004807075 */
[----:B------:R-:W-:-:S07]  /*43d0*/  IMAD.MOV.U32 R12, RZ, RZ, R73 ;  /* 0x000000ffff0c7224 */ /* 0x000fce00078e0049 */
.L_x_514:
[----:B------:R-:W-:Y:S05]  /*43e0*/  BSYNC B3 ;  /* 0x0000000000037941 */ /* 0x000fea0003800000 */
.L_x_513:
[----:B----4-:R-:W-:-:S05]  /*43f0*/  IADD3 R72, P6, R16, R11, RZ ;  /* 0x0000000b10487210 */ /* 0x010fca0007fde0ff */
[----:B---3--:R-:W-:-:S05]  /*4400*/  IMAD.X R73, R115, 0x1, R17, P6 ;  /* 0x0000000173497824 */ /* 0x008fca00030e0611 */
[----:B0-----:R0:W-:Y:S03]  /*4410*/  ST.E.128 desc[UR36][R72.64], R12 ;  /* 0x0000000c48007985 */ /* 0x0011e6000c101d24 */
.L_x_512:
[----:B------:R-:W-:Y:S05]  /*4420*/  BSYNC B2 ;  /* 0x0000000000027941 */ /* 0x000fea0003800000 */
.L_x_511:
[----:B------:R-:W-:-:S13]  /*4430*/  LOP3.LUT P6, RZ, R125, 0x2, RZ, 0xc0, !PT ;  /* 0x000000027dff7812 */ /* 0x000fda00078cc0ff */
[----:B------:R-:W-:Y:S05]  /*4440*/  @P6 BRA `(.L_x_510) ;  /* 0x0000000400bc6947 */ /* 0x000fea0003800000 */
[----:B0-----:R0:W0:Y:S01]  /*4450*/  LDS.128 R12, [R90+0x2c400] ;  /* 0x02c400005a0c7984 */ /* 0x0010220000000c00 */
[----:B----4-:R-:W-:Y:S01]  /*4460*/  IADD3 R72, P6, R18, R11, RZ ;  /* 0x0000000b12487210 */ /* 0x010fe20007fde0ff */
[----:B------:R-:W-:Y:S04]  /*4470*/  BSSY B2, `(.L_x_515) ;  /* 0x000006b000027945 */ /* 0x000fe80003800000 */
[----:B---3--:R-:W-:Y:S01]  /*4480*/  IMAD.X R73, R115, 0x1, R217, P6 ;  /* 0x0000000173497824 */ /* 0x008fe200030e06d9 */
[----:B------:R-:W-:-:S13]  /*4490*/  ISETP.GE.AND P6, PT, R218, R103, PT ;  /* 0x00000067da00720c */ /* 0x000fda0003fc6270 */
[----:B------:R-:W-:Y:S05]  /*44a0*/  @P6 BRA `(.L_x_516) ;  /* 0x00000004009c6947 */ /* 0x000fea0003800000 */
[--C-:B------:R-:W-:Y:S02]  /*44b0*/  SHF.R.U32.HI R70, RZ, 0x8, R69.reuse ;  /* 0x00000008ff467819 */ /* 0x100fe40000011645 */
[----:B------:R-:W-:Y:S02]  /*44c0*/  LOP3.LUT R68, R69, 0xff0000ff, RZ, 0xc0, !PT ;  /* 0xff0000ff45447812 */ /* 0x000fe400078ec0ff */
[----:B------:R-:W-:Y:S02]  /*44d0*/  SHF.R.U32.HI R69, RZ, 0x10, R69 ;  /* 0x00000010ff457819 */ /* 0x000fe40000011645 */
[----:B------:R-:W-:Y:S02]  /*44e0*/  SHF.L.U32 R70, R70, 0x8, RZ ;  /* 0x0000000846467819 */ /* 0x000fe400000006ff */
[----:B------:R-:W-:Y:S01]  /*44f0*/  SHF.R.U32.HI R74, RZ, 0x8, R71 ;  /* 0x00000008ff4a7819 */ /* 0x000fe20000011647 */
[----:B------:R-:W-:Y:S01]  /*4500*/  IMAD.U32 R69, R69, 0x10000, RZ ;  /* 0x0001000045457824 */ /* 0x000fe200078e00ff */
[----:B------:R-:W-:-:S02]  /*4510*/  LOP3.LUT R68, R68, 0xff00, R70, 0xf8, !PT ;  /* 0x0000ff0044447812 */ /* 0x000fc400078ef846 */
[----:B------:R-:W-:Y:S01]  /*4520*/  LOP3.LUT R75, R71, 0xff0000ff, RZ, 0xc0, !PT ;  /* 0xff0000ff474b7812 */ /* 0x000fe200078ec0ff */
[----:B------:R-:W-:Y:S01]  /*4530*/  IMAD.SHL.U32 R74, R74, 0x100, RZ ;  /* 0x000001004a4a7824 */ /* 0x000fe200078e00ff */
[----:B------:R-:W-:Y:S02]  /*4540*/  SHF.R.U32.HI R11, RZ, 0x10, R71 ;  /* 0x00000010ff0b7819 */ /* 0x000fe40000011647 */
[----:B------:R-:W-:Y:S02]  /*4550*/  LOP3.LUT R68, R68, 0xff0000, R69, 0xf8, !PT ;  /* 0x00ff000044447812 */ /* 0x000fe400078ef845 */
[----:B------:R-:W-:Y:S01]  /*4560*/  F2FP.F16.E4M3.UNPACK_B R69, R114.H1 ;  /* 0x00000072ff45723e */ /* 0x000fe200030006ff */
[----:B------:R-:W-:Y:S01]  /*4570*/  IMAD.U32 R11, R11, 0x10000, RZ ;  /* 0x000100000b0b7824 */ /* 0x000fe200078e00ff */
[----:B0-----:R-:W-:Y:S02]  /*4580*/  F2FP.F16.E4M3.UNPACK_B R71, R13 ;  /* 0x0000000dff47723e */ /* 0x001fe400020006ff */
[----:B------:R-:W-:Y:S01]  /*4590*/  LOP3.LUT R75, R75, 0xff00, R74, 0xf8, !PT ;  /* 0x0000ff004b4b7812 */ /* 0x000fe200078ef84a */
[----:B------:R-:W-:Y:S01]  /*45a0*/  HADD2.F32 R115, -RZ, R69.H0_H0 ;  /* 0x20000045ff737230 */ /* 0x000fe20000004100 */
[----:B------:R-:W-:Y:S01]  /*45b0*/  F2FP.F16.E4M3.UNPACK_B R74, R104.H1 ;  /* 0x00000068ff4a723e */ /* 0x000fe200030006ff */
[--C-:B------:R-:W-:Y:S01]  /*45c0*/  HADD2.F32 R70, -RZ, R71.reuse.H1_H1 ;  /* 0x30000047ff467230 */ /* 0x100fe20000004100 */
[----:B------:R-:W-:Y:S01]  /*45d0*/  LOP3.LUT R11, R75, 0xff0000, R11, 0xf8, !PT ;  /* 0x00ff00004b0b7812 */ /* 0x000fe200078ef80b */
[----:B------:R-:W-:Y:S01]  /*45e0*/  HADD2.F32 R71, -RZ, R71.H0_H0 ;  /* 0x20000047ff477230 */ /* 0x000fe20000004100 */
[----:B------:R-:W-:Y:S01]  /*45f0*/  F2FP.F16.E4M3.UNPACK_B R114, R114 ;  /* 0x00000072ff72723e */ /* 0x000fe200020006ff */
[----:B------:R-:W-:-:S02]  /*4600*/  HADD2.F32 R107, -RZ, R74.H0_H0 ;  /* 0x2000004aff6b7230 */ /* 0x000fc40000004100 */
[CC--:B------:R-:W-:Y:S01]  /*4610*/  FMUL.FTZ R116, R70.reuse, R115.reuse ;  /* 0x0000007346747220 */ /* 0x0c0fe20000410000 */
[----:B------:R-:W-:Y:S02]  /*4620*/  HADD2.F32 R74, -RZ, R74.H1_H1 ;  /* 0x3000004aff4a7230 */ /* 0x000fe40000004100 */
[C---:B------:R-:W-:Y:S01]  /*4630*/  FMUL.FTZ R115, R71.reuse, R115 ;  /* 0x0000007347737220 */ /* 0x040fe20000410000 */
[----:B------:R-:W-:Y:S01]  /*4640*/  F2FP.F16.E4M3.UNPACK_B R75, R11.H1 ;  /* 0x0000000bff4b723e */ /* 0x000fe200030006ff */
[----:B------:R-:W-:Y:S01]  /*4650*/  FFMA.FTZ R71, R71, R107, -R116 ;  /* 0x0000006b47477223 */ /* 0x000fe20000010874 */
[----:B------:R-:W-:Y:S01]  /*4660*/  F2FP.F16.E4M3.UNPACK_B R116, R15 ;  /* 0x0000000fff74723e */ /* 0x000fe200020006ff */
[----:B------:R-:W-:Y:S01]  /*4670*/  FFMA.FTZ R70, R70, R107, R115 ;  /* 0x0000006b46467223 */ /* 0x000fe20000010073 */
[----:B------:R-:W-:Y:S01]  /*4680*/  F2FP.F16.E4M3.UNPACK_B R115, R13.H1 ;  /* 0x0000000dff73723e */ /* 0x000fe200030006ff */
[----:B------:R-:W-:Y:S01]  /*4690*/  HADD2.F32 R107, -RZ, R69.H1_H1 ;  /* 0x30000045ff6b7230 */ /* 0x000fe20000004100 */
[----:B------:R-:W-:Y:S01]  /*46a0*/  F2FP.F16.E4M3.UNPACK_B R15, R15.H1 ;  /* 0x0000000fff0f723e */ /* 0x000fe200030006ff */
[----:B------:R-:W-:Y:S01]  /*46b0*/  HADD2.F32 R117, -RZ, R75.H0_H0 ;  /* 0x2000004bff757230 */ /* 0x000fe20000004100 */
[----:B------:R-:W-:Y:S01]  /*46c0*/  F2FP.F16.E4M3.UNPACK_B R11, R11 ;  /* 0x0000000bff0b723e */ /* 0x000fe200020006ff */
[--C-:B------:R-:W-:Y:S01]  /*46d0*/  HADD2.F32 R13, -RZ, R115.reuse.H1_H1 ;  /* 0x30000073ff0d7230 */ /* 0x100fe20000004100 */
[----:B------:R-:W-:Y:S01]  /*46e0*/  F2FP.F16.E4M3.UNPACK_B R104, R104 ;  /* 0x00000068ff68723e */ /* 0x000fe200020006ff */
[----:B------:R-:W-:-:S02]  /*46f0*/  HADD2.F32 R69, -RZ, R115.H0_H0 ;  /* 0x20000073ff457230 */ /* 0x000fc40000004100 */
[----:B------:R-:W-:Y:S02]  /*4700*/  HADD2.F32 R75, -RZ, R75.H1_H1 ;  /* 0x3000004bff4b7230 */ /* 0x000fe40000004100 */
[-C--:B------:R-:W-:Y:S01]  /*4710*/  FMUL.FTZ R115, R13, R107.reuse ;  /* 0x0000006b0d737220 */ /* 0x080fe20000410000 */
[----:B------:R-:W-:-:S03]  /*4720*/  FMUL.FTZ R107, R69, R107 ;  /* 0x0000006b456b7220 */ /* 0x000fc60000410000 */
[-C--:B------:R-:W-:Y:S01]  /*4730*/  FFMA.FTZ R69, R69, R74.reuse, -R115 ;  /* 0x0000004a45457223 */ /* 0x080fe20000010873 */
[----:B------:R-:W-:Y:S01]  /*4740*/  FFMA.FTZ R74, R13, R74, R107 ;  /* 0x0000004a0d4a7223 */ /* 0x000fe2000001006b */
[-C--:B------:R-:W-:Y:S01]  /*4750*/  F2FP.F16.E4M3.UNPACK_B R13, R68.reuse.H1 ;  /* 0x00000044ff0d723e */ /* 0x080fe200030006ff */
[--C-:B------:R-:W-:Y:S01]  /*4760*/  HADD2.F32 R107, -RZ, R116.reuse.H1_H1 ;  /* 0x30000074ff6b7230 */ /* 0x100fe20000004100 */
[----:B------:R-:W-:Y:S01]  /*4770*/  F2FP.F16.E4M3.UNPACK_B R68, R68 ;  /* 0x00000044ff44723e */ /* 0x000fe200020006ff */
[----:B------:R-:W-:Y:S01]  /*4780*/  HADD2.F32 R116, -RZ, R116.H0_H0 ;  /* 0x20000074ff747230 */ /* 0x000fe20000004100 */
[----:B------:R-:W-:Y:S01]  /*4790*/  F2FP.SATFINITE.E4M3.F32.PACK_AB_MERGE_C R69, R74, R69, RZ ;  /* 0x000000454a45723e */ /* 0x000fe200048070ff */
[--C-:B------:R-:W-:Y:S02]  /*47a0*/  HADD2.F32 R115, -RZ, R13.reuse.H0_H0 ;  /* 0x2000000dff737230 */ /* 0x100fe40000004100 */
[----:B------:R-:W-:Y:S01]  /*47b0*/  FMUL.FTZ R118, R107, R117 ;  /* 0x000000756b767220 */ /* 0x000fe20000410000 */
[----:B------:R-:W-:Y:S01]  /*47c0*/  HADD2.F32 R13, -RZ, R13.H1_H1 ;  /* 0x3000000dff0d7230 */ /* 0x000fe20000004100 */
[----:B------:R-:W-:Y:S01]  /*47d0*/  F2FP.SATFINITE.E4M3.F32.PACK_AB_MERGE_C R70, R70, R71, R69 ;  /* 0x000000474646723e */ /* 0x000fe20004807045 */
[----:B------:R-:W-:-:S02]  /*47e0*/  HADD2.F32 R71, -RZ, R68.H0_H0 ;  /* 0x20000044ff477230 */ /* 0x000fc40000004100 */
[C---:B------:R-:W-:Y:S01]  /*47f0*/  FFMA.FTZ R118, R116.reuse, R115, -R118 ;  /* 0x0000007374767223 */ /* 0x040fe20000010876 */
[----:B------:R-:W-:Y:S01]  /*4800*/  FMUL.FTZ R116, R116, R117 ;  /* 0x0000007574747220 */ /* 0x000fe20000410000 */
[-C--:B------:R-:W-:Y:S01]  /*4810*/  F2FP.F16.E4M3.UNPACK_B R69, R14.reuse ;  /* 0x0000000eff45723e */ /* 0x080fe200020006ff */
[----:B------:R-:W-:Y:S01]  /*4820*/  HADD2.F32 R68, -RZ, R68.H1_H1 ;  /* 0x30000044ff447230 */ /* 0x000fe20000004100 */
[----:B------:R-:W-:Y:S01]  /*4830*/  F2FP.F16.E4M3.UNPACK_B R14, R14.H1 ;  /* 0x0000000eff0e723e */ /* 0x000fe200030006ff */
[----:B------:R-:W-:Y:S01]  /*4840*/  FFMA.FTZ R116, R107, R115, R116 ;  /* 0x000000736b747223 */ /* 0x000fe20000010074 */
[--C-:B------:R-:W-:Y:S02]  /*4850*/  HADD2.F32 R107, -RZ, R15.reuse.H1_H1 ;  /* 0x3000000fff6b7230 */ /* 0x100fe40000004100 */
[----:B------:R-:W-:-:S03]  /*4860*/  HADD2.F32 R15, -RZ, R15.H0_H0 ;  /* 0x2000000fff0f7230 */ /* 0x000fc60000004100 */
        /* <DEDUP_REMOVED lines=9> */
[-C--:B------:R-:W-:Y:S01]  /*4900*/  FMUL.FTZ R74, R13, R75.reuse ;  /* 0x0000004b0d4a7220 */ /* 0x080fe20000410000 */
        /* <DEDUP_REMOVED lines=10> */
[----:B------:R-:W-:Y:S01]  /*49b0*/  FFMA.FTZ R11, R14, R68, -R69 ;  /* 0x000000440e0b7223 */ /* 0x000fe20000010845 */
[----:B------:R-:W-:Y:S01]  /*49c0*/  F2FP.F16.E4M3.UNPACK_B R69, R12.H1 ;  /* 0x0000000cff45723e */ /* 0x000fe200030006ff */
[----:B------:R-:W-:Y:S01]  /*49d0*/  FFMA.FTZ R13, R13, R68, R71 ;  /* 0x000000440d0d7223 */ /* 0x000fe20000010047 */
[--C-:B------:R-:W-:Y:S02]  /*49e0*/  HADD2.F32 R68, -RZ, R104.reuse.H1_H1 ;  /* 0x30000068ff447230 */ /* 0x100fe40000004100 */
[----:B------:R-:W-:Y:S02]  /*49f0*/  HADD2.F32 R104, -RZ, R104.H0_H0 ;  /* 0x20000068ff687230 */ /* 0x000fe40000004100 */
[--C-:B------:R-:W-:Y:S01]  /*4a00*/  HADD2.F32 R14, -RZ, R69.reuse.H1_H1 ;  /* 0x30000045ff0e7230 */ /* 0x100fe20000004100 */
[----:B------:R-:W-:Y:S01]  /*4a10*/  F2FP.SATFINITE.E4M3.F32.PACK_AB_MERGE_C R11, R13, R11, RZ ;  /* 0x0000000b0d0b723e */ /* 0x000fe200048070ff */
[----:B------:R-:W-:-:S02]  /*4a20*/  HADD2.F32 R69, -RZ, R69.H0_H0 ;  /* 0x20000045ff457230 */ /* 0x000fc40000004100 */
[----:B------:R-:W-:Y:S02]  /*4a30*/  IMAD.MOV.U32 R13, RZ, RZ, R70 ;  /* 0x000000ffff0d7224 */ /* 0x000fe400078e0046 */
[-C--:B------:R-:W-:Y:S01]  /*4a40*/  FMUL.FTZ R71, R14, R107.reuse ;  /* 0x0000006b0e477220 */ /* 0x080fe20000410000 */
[----:B------:R-:W-:-:S03]  /*4a50*/  FMUL.FTZ R107, R69, R107 ;  /* 0x0000006b456b7220 */ /* 0x000fc60000410000 */
[-C--:B------:R-:W-:Y:S01]  /*4a60*/  FFMA.FTZ R71, R69, R68.reuse, -R71 ;  /* 0x0000004445477223 */ /* 0x080fe20000010847 */
[----:B------:R-:W-:Y:S01]  /*4a70*/  FFMA.FTZ R107, R14, R68, R107 ;  /* 0x000000440e6b7223 */ /* 0x000fe2000001006b */
[----:B------:R-:W-:-:S04]  /*4a80*/  F2FP.F16.E4M3.UNPACK_B R14, R12 ;  /* 0x0000000cff0e723e */ /* 0x000fc800020006ff */
[----:B------:R-:W-:Y:S01]  /*4a90*/  F2FP.SATFINITE.E4M3.F32.PACK_AB_MERGE_C R71, R107, R71, RZ ;  /* 0x000000476b47723e */ /* 0x000fe200048070ff */
[--C-:B------:R-:W-:Y:S02]  /*4aa0*/  HADD2.F32 R12, -RZ, R14.reuse.H1_H1 ;  /* 0x3000000eff0c7230 */ /* 0x100fe40000004100 */
[----:B------:R-:W-:-:S03]  /*4ab0*/  HADD2.F32 R14, -RZ, R14.H0_H0 ;  /* 0x2000000eff0e7230 */ /* 0x000fc60000004100 */
[-C--:B------:R-:W-:Y:S02]  /*4ac0*/  FMUL.FTZ R68, R12, R114.reuse ;  /* 0x000000720c447220 */ /* 0x080fe40000410000 */
[C---:B------:R-:W-:Y:S02]  /*4ad0*/  FMUL.FTZ R114, R14.reuse, R114 ;  /* 0x000000720e727220 */ /* 0x040fe40000410000 */
[----:B------:R-:W-:Y:S01]  /*4ae0*/  FFMA.FTZ R68, R14, R104, -R68 ;  /* 0x000000680e447223 */ /* 0x000fe20000010844 */
[----:B------:R-:W-:Y:S01]  /*4af0*/  F2FP.SATFINITE.E4M3.F32.PACK_AB_MERGE_C R14, R75, R74, R11 ;  /* 0x0000004a4b0e723e */ /* 0x000fe2000480700b */
[----:B------:R-:W-:-:S05]  /*4b00*/  FFMA.FTZ R114, R12, R104, R114 ;  /* 0x000000680c727223 */ /* 0x000fca0000010072 */
[----:B------:R-:W-:-:S07]  /*4b10*/  F2FP.SATFINITE.E4M3.F32.PACK_AB_MERGE_C R12, R114, R68, R71 ;  /* 0x00000044720c723e */ /* 0x000fce0004807047 */
.L_x_516:
[----:B------:R-:W-:Y:S05]  /*4b20*/  BSYNC B2 ;  /* 0x0000000000027941 */ /* 0x000fea0003800000 */
.L_x_515:
[----:B0-----:R0:W-:Y:S02]  /*4b30*/  ST.E.128 desc[UR36][R72.64], R12 ;  /* 0x0000000c48007985 */ /* 0x0011e4000c101d24 */
.L_x_510:
[----:B------:R-:W-:Y:S05]  /*4b40*/  BSYNC B1 ;  /* 0x0000000000017941 */ /* 0x000fea0003800000 */
.L_x_509:
[----:B------:R-:W-:-:S03]  /*4b50*/  UMOV UR4, 0xffffffff ;  /* 0xffffffff00047882 */ /* 0x000fc60000000000 */
[----:B------:R-:W-:Y:S05]  /*4b60*/  BRA.DIV UR4, `(.L_x_517) ;  /* 0x0000025e049c7947 */ /* 0x000fea000b800000 */
[----:B------:R0:W0:Y:S04]  /*4b70*/  SHFL.IDX PT, R70, R102, 0x1, 0x181f ;  /* 0x00381f0066467f89 */ /* 0x00002800000e0000 */
[----:B----4-:R4:W0:Y:S02]  /*4b80*/  SHFL.IDX PT, R11, R101, 0x1, 0x181f ;  /* 0x00381f00650b7f89 */ /* 0x01082400000e0000 */
.L_x_839:
[----:B------:R-:W-:Y:S04]  /*4b90*/  BSSY B1, `(.L_x_518) ;  /* 0x00000e8000017945 */ /* 0x000fe80003800000 */
[----:B------:R-:W-:Y:S05]  /*4ba0*/  @P2 BRA `(.L_x_519) ;  /* 0x0000000c00982947 */ /* 0x000fea0003800000 */
[----:B------:R-:W-:Y:S04]  /*4bb0*/  BSSY B2, `(.L_x_520) ;  /* 0x0000072000027945 */ /* 0x000fe80003800000 */
[----:B------:R-:W-:Y:S05]  /*4bc0*/  @P1 BRA `(.L_x_521) ;  /* 0x0000000400c01947 */ /* 0x000fea0003800000 */
[----:B0-----:R0:W0:Y:S01]  /*4bd0*/  LDS.128 R12, [R90+0x29400] ;  /* 0x029400005a0c7984 */ /* 0x0010220000000c00 */
[----:B------:R-:W-:Y:S01]  /*4be0*/  IADD3 R68, P2, R16, R11, RZ ;  /* 0x0000000b10447210 */ /* 0x000fe20007f5e0ff */
[----:B------:R-:W-:Y:S03]  /*4bf0*/  BSSY B3, `(.L_x_522) ;  /* 0x000006c000037945 */ /* 0x000fe60003800000 */
[----:B------:R-:W-:Y:S02]  /*4c00*/  IADD3.X R69, R70, R17, RZ, P2, !PT ;  /* 0x0000001146457210 */ /* 0x000fe400017fe4ff */
[----:B------:R-:W-:-:S13]  /*4c10*/  ISETP.GE.AND P2, PT, R22, R103, PT ;  /* 0x000000671600720c */ /* 0x000fda0003f46270 */
[----:B------:R-:W-:Y:S05]  /*4c20*/  @P2 BRA `(.L_x_523) ;  /* 0x0000000400a02947 */ /* 0x000fea0003800000 */
[----:B0-----:R-:W-:Y:S01]  /*4c30*/  IMAD.MOV.U32 R64, RZ, RZ, R13 ;  /* 0x000000ffff407224 */ /* 0x001fe200078e000d */
[----:B------:R-:W-:Y:S02]  /*4c40*/  F2FP.F16.E4M3.UNPACK_B R13, R113.H1 ;  /* 0x00000071ff0d723e */ /* 0x000fe400030006ff */
[----:B------:R-:W-:Y:S02]  /*4c50*/  F2FP.F16.E4M3.UNPACK_B R71, R112.H1 ;  /* 0x00000070ff47723e */ /* 0x000fe400030006ff */
[-C--:B------:R-:W-:Y:S01]  /*4c60*/  F2FP.F16.E4M3.UNPACK_B R72, R64.reuse ;  /* 0x00000040ff48723e */ /* 0x080fe200020006ff */
[----:B------:R-:W-:Y:S01]  /*4c70*/  HADD2.F32 R75, -RZ, R13.H0_H0 ;  /* 0x2000000dff4b7230 */ /* 0x000fe20000004100 */
[----:B------:R-:W-:Y:S01]  /*4c80*/  F2FP.F16.E4M3.UNPACK_B R64, R64.H1 ;  /* 0x00000040ff40723e */ /* 0x000fe200030006ff */
[----:B------:R-:W-:Y:S01]  /*4c90*/  HADD2.F32 R73, -RZ, R71.H0_H0 ;  /* 0x20000047ff497230 */ /* 0x000fe20000004100 */
[-C--:B------:R-:W-:Y:S01]  /*4ca0*/  F2FP.F16.E4M3.UNPACK_B R104, R12.reuse.H1 ;  /* 0x0000000cff68723e */ /* 0x080fe200030006ff */
        /* <DEDUP_REMOVED lines=8> */
[----:B------:R-:W-:Y:S02]  /*4d30*/  HADD2.F32 R66, -RZ, R13.H1_H1 ;  /* 0x3000000dff427230 */ /* 0x000fe40000004100 */
[--C-:B------:R-:W-:Y:S02]  /*4d40*/  HADD2.F32 R13, -RZ, R64.reuse.H1_H1 ;  /* 0x30000040ff0d7230 */ /* 0x100fe40000004100 */
[----:B------:R-:W-:-:S03]  /*4d50*/  HADD2.F32 R64, -RZ, R64.H0_H0 ;  /* 0x20000040ff407230 */ /* 0x000fc60000004100 */
[CC--:B------:R-:W-:Y:S02]  /*4d60*/  FMUL.FTZ R72, R13.reuse, R66.reuse ;  /* 0x000000420d487220 */ /* 0x0c0fe40000410000 */
[C---:B------:R-:W-:Y:S02]  /*4d70*/  FMUL.FTZ R66, R64.reuse, R66 ;  /* 0x0000004240427220 */ /* 0x040fe40000410000 */
[-C--:B------:R-:W-:Y:S01]  /*4d80*/  FFMA.FTZ R64, R64, R71.reuse, -R72 ;  /* 0x0000004740407223 */ /* 0x080fe20000010848 */
[--C-:B------:R-:W-:Y:S02]  /*4d90*/  HADD2.F32 R72, -RZ, R104.reuse.H1_H1 ;  /* 0x30000068ff487230 */ /* 0x100fe40000004100 */
[----:B------:R-:W-:Y:S01]  /*4da0*/  FFMA.FTZ R13, R13, R71, R66 ;  /* 0x000000470d0d7223 */ /* 0x000fe20000010042 */
[----:B------:R-:W-:Y:S01]  /*4db0*/  F2FP.F16.E4M3.UNPACK_B R66, R113 ;  /* 0x00000071ff42723e */ /* 0x000fe200020006ff */
[----:B------:R-:W-:Y:S01]  /*4dc0*/  HADD2.F32 R104, -RZ, R104.H0_H0 ;  /* 0x20000068ff687230 */ /* 0x000fe20000004100 */
[----:B------:R-:W-:-:S02]  /*4dd0*/  F2FP.F16.E4M3.UNPACK_B R71, R112 ;  /* 0x00000070ff47723e */ /* 0x000fc400020006ff */
[----:B------:R-:W-:Y:S01]  /*4de0*/  F2FP.SATFINITE.E4M3.F32.PACK_AB_MERGE_C R64, R13, R64, RZ ;  /* 0x000000400d40723e */ /* 0x000fe200048070ff */
[--C-:B------:R-:W-:Y:S02]  /*4df0*/  HADD2.F32 R112, -RZ, R66.reuse.H1_H1 ;  /* 0x30000042ff707230 */ /* 0x100fe40000004100 */
[----:B------:R-:W-:Y:S01]  /*4e00*/  HADD2.F32 R73, -RZ, R71.H1_H1 ;  /* 0x30000047ff497230 */ /* 0x000fe20000004100 */
[----:B------:R-:W-:Y:S01]  /*4e10*/  F2FP.SATFINITE.E4M3.F32.PACK_AB_MERGE_C R74, R75, R74, R64 ;  /* 0x0000004a4b4a723e */ /* 0x000fe20004807040 */
[----:B------:R-:W-:Y:S02]  /*4e20*/  HADD2.F32 R13, -RZ, R66.H0_H0 ;  /* 0x20000042ff0d7230 */ /* 0x000fe40000004100 */
[-C--:B------:R-:W-:Y:S01]  /*4e30*/  FMUL.FTZ R107, R72, R112.reuse ;  /* 0x00000070486b7220 */ /* 0x080fe20000410000 */
[----:B------:R-:W-:Y:S01]  /*4e40*/  FMUL.FTZ R112, R104, R112 ;  /* 0x0000007068707220 */ /* 0x000fe20000410000 */
[--C-:B------:R-:W-:Y:S01]  /*4e50*/  HADD2.F32 R66, -RZ, R12.reuse.H1_H1 ;  /* 0x3000000cff427230 */ /* 0x100fe20000004100 */
[----:B------:R-:W-:Y:S01]  /*4e60*/  SHF.R.U32.HI R64, RZ, 0x8, R65 ;  /* 0x00000008ff407819 */ /* 0x000fe20000011641 */
[----:B------:R-:W-:-:S02]  /*4e70*/  HADD2.F32 R12, -RZ, R12.H0_H0 ;  /* 0x2000000cff0c7230 */ /* 0x000fc40000004100 */
[-C--:B------:R-:W-:Y:S01]  /*4e80*/  FFMA.FTZ R112, R72, R73.reuse, R112 ;  /* 0x0000004948707223 */ /* 0x080fe20000010070 */
[----:B------:R-:W-:Y:S02]  /*4e90*/  HADD2.F32 R71, -RZ, R71.H0_H0 ;  /* 0x20000047ff477230 */ /* 0x000fe40000004100 */
[----:B------:R-:W-:Y:S01]  /*4ea0*/  FFMA.FTZ R107, R104, R73, -R107 ;  /* 0x00000049686b7223 */ /* 0x000fe2000001086b */
[-C--:B------:R-:W-:Y:S01]  /*4eb0*/  FMUL.FTZ R72, R66, R13.reuse ;  /* 0x0000000d42487220 */ /* 0x080fe20000410000 */
[----:B------:R-:W-:-:S03]  /*4ec0*/  FMUL.FTZ R73, R12, R13 ;  /* 0x0000000d0c497220 */ /* 0x000fc60000410000 */
[-C--:B------:R-:W-:Y:S01]  /*4ed0*/  FFMA.FTZ R13, R12, R71.reuse, -R72 ;  /* 0x000000470c0d7223 */ /* 0x080fe20000010848 */
[----:B------:R-:W-:Y:S01]  /*4ee0*/  FFMA.FTZ R12, R66, R71, R73 ;  /* 0x00000047420c7223 */ /* 0x000fe20000010049 */
[----:B------:R-:W-:Y:S01]  /*4ef0*/  SHF.R.U32.HI R71, RZ, 0x8, R67 ;  /* 0x00000008ff477819 */ /* 0x000fe20000011643 */
[----:B------:R-:W-:Y:S01]  /*4f00*/  IMAD.SHL.U32 R73, R64, 0x100, RZ ;  /* 0x0000010040497824 */ /* 0x000fe200078e00ff */
[----:B------:R-:W-:Y:S02]  /*4f10*/  LOP3.LUT R66, R65, 0xff0000ff, RZ, 0xc0, !PT ;  /* 0xff0000ff41427812 */ /* 0x000fe400078ec0ff */
[----:B------:R-:W-:Y:S01]  /*4f20*/  SHF.R.U32.HI R65, RZ, 0x10, R65 ;  /* 0x00000010ff417819 */ /* 0x000fe20000011641 */
[----:B------:R-:W-:Y:S01]  /*4f30*/  IMAD.SHL.U32 R71, R71, 0x100, RZ ;  /* 0x0000010047477824 */ /* 0x000fe200078e00ff */
[----:B------:R-:W-:Y:S02]  /*4f40*/  LOP3.LUT R72, R67, 0xff0000ff, RZ, 0xc0, !PT ;  /* 0xff0000ff43487812 */ /* 0x000fe400078ec0ff */
[----:B------:R-:W-:Y:S01]  /*4f50*/  SHF.R.U32.HI R67, RZ, 0x10, R67 ;  /* 0x00000010ff437819 */ /* 0x000fe20000011643 */
[----:B------:R-:W-:Y:S01]  /*4f60*/  IMAD.U32 R65, R65, 0x10000, RZ ;  /* 0x0001000041417824 */ /* 0x000fe200078e00ff */
[----:B------:R-:W-:-:S02]  /*4f70*/  LOP3.LUT R64, R66, 0xff00, R73, 0xf8, !PT ;  /* 0x0000ff0042407812 */ /* 0x000fc400078ef849 */
[----:B------:R-:W-:Y:S02]  /*4f80*/  LOP3.LUT R71, R72, 0xff00, R71, 0xf8, !PT ;  /* 0x0000ff0048477812 */ /* 0x000fe400078ef847 */
[----:B------:R-:W-:Y:S02]  /*4f90*/  SHF.L.U32 R66, R67, 0x10, RZ ;  /* 0x0000001043427819 */ /* 0x000fe400000006ff */
[----:B------:R-:W-:Y:S02]  /*4fa0*/  LOP3.LUT R64, R64, 0xff0000, R65, 0xf8, !PT ;  /* 0x00ff000040407812 */ /* 0x000fe400078ef841 */
[----:B------:R-:W-:Y:S02]  /*4fb0*/  LOP3.LUT R65, R71, 0xff0000, R66, 0xf8, !PT ;  /* 0x00ff000047417812 */ /* 0x000fe400078ef842 */
[----:B------:R-:W-:Y:S02]  /*4fc0*/  F2FP.F16.E4M3.UNPACK_B R72, R15 ;  /* 0x0000000fff48723e */ /* 0x000fe400020006ff */
[----:B------:R-:W-:-:S02]  /*4fd0*/  F2FP.F16.E4M3.UNPACK_B R66, R65.H1 ;  /* 0x00000041ff42723e */ /* 0x000fc400030006ff */
[-C--:B------:R-:W-:Y:S01]  /*4fe0*/  F2FP.F16.E4M3.UNPACK_B R71, R64.reuse.H1 ;  /* 0x00000040ff47723e */ /* 0x080fe200030006ff */
[----:B------:R-:W-:Y:S01]  /*4ff0*/  HADD2.F32 R67, -RZ, R72.H1_H1 ;  /* 0x30000048ff437230 */ /* 0x000fe20000004100 */
[----:B------:R-:W-:Y:S01]  /*5000*/  F2FP.F16.E4M3.UNPACK_B R15, R15.H1 ;  /* 0x0000000fff0f723e */ /* 0x000fe200030006ff */
[----:B------:R-:W-:Y:S01]  /*5010*/  HADD2.F32 R104, -RZ, R66.H0_H0 ;  /* 0x20000042ff687230 */ /* 0x000fe20000004100 */
[----:B------:R-:W-:Y:S01]  /*5020*/  F2FP.F16.E4M3.UNPACK_B R65, R65 ;  /* 0x00000041ff41723e */ /* 0x000fe200020006ff */
[----:B------:R-:W-:Y:S01]  /*5030*/  HADD2.F32 R72, -RZ, R72.H0_H0 ;  /* 0x20000048ff487230 */ /* 0x000fe20000004100 */
[----:B------:R-:W-:Y:S01]  /*5040*/  F2FP.F16.E4M3.UNPACK_B R64, R64 ;  /* 0x00000040ff40723e */ /* 0x000fe200020006ff */
[--C-:B------:R-:W-:Y:S02]  /*5050*/  HADD2.F32 R73, -RZ, R71.reuse.H0_H0 ;  /* 0x20000047ff497230 */ /* 0x100fe40000004100 */
[----:B------:R-:W-:Y:S01]  /*5060*/  FMUL.FTZ R75, R67, R104 ;  /* 0x00000068434b7220 */ /* 0x000fe20000410000 */
[----:B------:R-:W-:-:S02]  /*5070*/  HADD2.F32 R71, -RZ, R71.H1_H1 ;  /* 0x30000047ff477230 */ /* 0x000fc40000004100 */
[C---:B------:R-:W-:Y:S01]  /*5080*/  FMUL.FTZ R104, R72.reuse, R104 ;  /* 0x0000006848687220 */ /* 0x040fe20000410000 */
[----:B------:R-:W-:Y:S02]  /*5090*/  HADD2.F32 R113, -RZ, R65.H1_H1 ;  /* 0x30000041ff717230 */ /* 0x000fe40000004100 */
[----:B------:R-:W-:Y:S01]  /*50a0*/  FFMA.FTZ R75, R72, R73, -R75 ;  /* 0x00000049484b7223 */ /* 0x000fe2000001084b */
[----:B------:R-:W-:Y:S01]  /*50b0*/  F2FP.SATFINITE.E4M3.F32.PACK_AB_MERGE_C R107, R112, R107, RZ ;  /* 0x0000006b706b723e */ /* 0x000fe200048070ff */
[----:B------:R-:W-:Y:S01]  /*50c0*/  FFMA.FTZ R104, R67, R73, R104 ;  /* 0x0000004943687223 */ /* 0x000fe20000010068 */
[----:B------:R-:W-:Y:S02]  /*50d0*/  HADD2.F32 R67, -RZ, R66.H1_H1 ;  /* 0x30000042ff437230 */ /* 0x000fe40000004100 */
[--C-:B------:R-:W-:Y:S01]  /*50e0*/  HADD2.F32 R66, -RZ, R15.reuse.H1_H1 ;  /* 0x3000000fff427230 */ /* 0x100fe20000004100 */
[----:B------:R-:W-:Y:S01]  /*50f0*/  F2FP.SATFINITE.E4M3.F32.PACK_AB_MERGE_C R12, R12, R13, R107 ;  /* 0x0000000d0c0c723e */ /* 0x000fe2000480706b */
[----:B------:R-:W-:-:S02]  /*5100*/  HADD2.F32 R15, -RZ, R15.H0_H0 ;  /* 0x2000000fff0f7230 */ /* 0x000fc40000004100 */
[----:B------:R-:W-:Y:S02]  /*5110*/  IMAD.MOV.U32 R13, RZ, RZ, R74 ;  /* 0x000000ffff0d7224 */ /* 0x000fe400078e004a */
[-C--:B------:R-:W-:Y:S01]  /*5120*/  FMUL.FTZ R72, R66, R67.reuse ;  /* 0x0000004342487220 */ /* 0x080fe20000410000 */
[----:B------:R-:W-:-:S03]  /*5130*/  FMUL.FTZ R67, R15, R67 ;  /* 0x000000430f437220 */ /* 0x000fc60000410000 */
        /* <DEDUP_REMOVED lines=8> */
[C---:B------:R-:W-:Y:S01]  /*51c0*/  FMUL.FTZ R73, R67.reuse, R113 ;  /* 0x0000007143497220 */ /* 0x040fe20000410000 */
[----:B------:R-:W-:Y:S01]  /*51d0*/  F2FP.SATFINITE.E4M3.F32.PACK_AB_MERGE_C R15, R104, R75, R15 ;  /* 0x0000004b680f723e */ /* 0x000fe2000480700f */
[C---:B------:R-:W-:Y:S02]  /*51e0*/  FMUL.FTZ R113, R72.reuse, R113 ;  /* 0x0000007148717220 */ /* 0x040fe40000410000 */
[-C--:B------:R-:W-:Y:S02]  /*51f0*/  FFMA.FTZ R73, R72, R71.reuse, -R73 ;  /* 0x0000004748497223 */ /* 0x080fe40000010849 */
[----:B------:R-:W-:Y:S01]  /*5200*/  FFMA.FTZ R113, R67, R71, R113 ;  /* 0x0000004743717223 */ /* 0x000fe20000010071 */
[----:B------:R-:W-:Y:S01]  /*5210*/  F2FP.F16.E4M3.UNPACK_B R71, R14 ;  /* 0x0000000eff47723e */ /* 0x000fe200020006ff */
[----:B------:R-:W-:-:S03]  /*5220*/  HADD2.F32 R67, -RZ, R65.H0_H0 ;  /* 0x20000041ff437230 */ /* 0x000fc60000004100 */
[----:B------:R-:W-:Y:S01]  /*5230*/  F2FP.SATFINITE.E4M3.F32.PACK_AB_MERGE_C R73, R113, R73, RZ ;  /* 0x000000497149723e */ /* 0x000fe200048070ff */
[--C-:B------:R-:W-:Y:S02]  /*5240*/  HADD2.F32 R14, -RZ, R71.reuse.H1_H1 ;  /* 0x30000047ff0e7230 */ /* 0x100fe40000004100 */
[----:B------:R-:W-:-:S03]  /*5250*/  HADD2.F32 R65, -RZ, R71.H0_H0 ;  /* 0x20000047ff417230 */ /* 0x000fc60000004100 */
[CC--:B------:R-:W-:Y:S02]  /*5260*/  FMUL.FTZ R71, R14.reuse, R67.reuse ;  /* 0x000000430e477220 */ /* 0x0c0fe40000410000 */
[C---:B------:R-:W-:Y:S02]  /*5270*/  FMUL.FTZ R67, R65.reuse, R67 ;  /* 0x0000004341437220 */ /* 0x040fe40000410000 */
[-C--:B------:R-:W-:Y:S02]  /*5280*/  FFMA.FTZ R71, R65, R64.reuse, -R71 ;  /* 0x0000004041477223 */ /* 0x080fe40000010847 */
[----:B------:R-:W-:-:S05]  /*5290*/  FFMA.FTZ R14, R14, R64, R67 ;  /* 0x000000400e0e7223 */ /* 0x000fca0000010043 */
[----:B------:R-:W-:-:S07]  /*52a0*/  F2FP.SATFINITE.E4M3.F32.PACK_AB_MERGE_C R14, R14, R71, R73 ;  /* 0x000000470e0e723e */ /* 0x000fce0004807049 */
.L_x_523:
[----:B------:R-:W-:Y:S05]  /*52b0*/  BSYNC B3 ;  /* 0x0000000000037941 */ /* 0x000fea0003800000 */
.L_x_522:
[----:B0-----:R0:W-:Y:S02]  /*52c0*/  ST.E.128 desc[UR36][R68.64], R12 ;  /* 0x0000000c44007985 */ /* 0x0011e4000c101d24 */
.L_x_521:
[----:B------:R-:W-:Y:S05]  /*52d0*/  BSYNC B2 ;  /* 0x0000000000027941 */ /* 0x000fea0003800000 */
.L_x_520:
[----:B------:R-:W-:-:S13]  /*52e0*/  LOP3.LUT P2, RZ, R125, 0x2, RZ, 0xc0, !PT ;  /* 0x000000027dff7812 */ /* 0x000fda000784c0ff */
[----:B------:R-:W-:Y:S05]  /*52f0*/  @P2 BRA `(.L_x_519) ;  /* 0x0000000400c42947 */ /* 0x000fea0003800000 */
[----:B0-----:R0:W0:Y:S01]  /*5300*/  LDS.128 R12, [R90+0x2d400] ;  /* 0x02d400005a0c7984 */ /* 0x0010220000000c00 */
[----:B------:R-:W-:Y:S01]  /*5310*/  IADD3 R64, P2, R18, R11, RZ ;  /* 0x0000000b12407210 */ /* 0x000fe20007f5e0ff */
[----:B------:R-:W-:Y:S04]  /*5320*/  BSSY B2, `(.L_x_524) ;  /* 0x000006d000027945 */ /* 0x000fe80003800000 */
[----:B------:R-:W-:Y:S01]  /*5330*/  IMAD.X R65, R70, 0x1, R217, P2 ;  /* 0x0000000146417824 */ /* 0x000fe200010e06d9 */
[----:B------:R-:W-:-:S13]  /*5340*/  ISETP.GE.AND P2, PT, R218, R103, PT ;  /* 0x00000067da00720c */ /* 0x000fda0003f46270 */
[----:B------:R-:W-:Y:S05]  /*5350*/  @P2 BRA `(.L_x_525) ;  /* 0x0000000400a42947 */ /* 0x000fea0003800000 */
[----:B0-----:R-:W-:Y:S01]  /*5360*/  IMAD.MOV.U32 R66, RZ, RZ, R13 ;  /* 0x000000ffff427224 */ /* 0x001fe200078e000d */
[----:B------:R-:W-:Y:S02]  /*5370*/  F2FP.F16.E4M3.UNPACK_B R62, R111.H1 ;  /* 0x0000006fff3e723e */ /* 0x000fe400030006ff */
[----:B------:R-:W-:Y:S02]  /*5380*/  F2FP.F16.E4M3.UNPACK_B R13, R110.H1 ;  /* 0x0000006eff0d723e */ /* 0x000fe400030006ff */
[----:B------:R-:W-:Y:S01]  /*5390*/  F2FP.F16.E4M3.UNPACK_B R11, R66 ;  /* 0x00000042ff0b723e */ /* 0x000fe200020006ff */
[----:B------:R-:W-:Y:S02]  /*53a0*/  HADD2.F32 R60, -RZ, R62.H0_H0 ;  /* 0x2000003eff3c7230 */ /* 0x000fe40000004100 */
[----:B------:R-:W-:Y:S02]  /*53b0*/  HADD2.F32 R68, -RZ, R13.H0_H0 ;  /* 0x2000000dff447230 */ /* 0x000fe40000004100 */
[----:B------:R-:W-:-:S02]  /*53c0*/  HADD2.F32 R67, -RZ, R11.H1_H1 ;  /* 0x3000000bff437230 */ /* 0x000fc40000004100 */
[----:B------:R-:W-:Y:S02]  /*53d0*/  HADD2.F32 R11, -RZ, R11.H0_H0 ;  /* 0x2000000bff0b7230 */ /* 0x000fe40000004100 */
[----:B------:R-:W-:Y:S02]  /*53e0*/  HADD2.F32 R13, -RZ, R13.H1_H1 ;  /* 0x3000000dff0d7230 */ /* 0x000fe40000004100 */
[-C--:B------:R-:W-:Y:S01]  /*53f0*/  FMUL.FTZ R70, R67, R60.reuse ;  /* 0x0000003c43467220 */ /* 0x080fe20000410000 */
[----:B------:R-:W-:-:S03]  /*5400*/  FMUL.FTZ R72, R11, R60 ;  /* 0x0000003c0b487220 */ /* 0x000fc60000410000 */
[-C--:B------:R-:W-:Y:S01]  /*5410*/  FFMA.FTZ R60, R11, R68.reuse, -R70 ;  /* 0x000000440b3c7223 */ /* 0x080fe20000010846 */
[----:B------:R-:W-:Y:S01]  /*5420*/  FFMA.FTZ R11, R67, R68, R72 ;  /* 0x00000044430b7223 */ /* 0x000fe20000010048 */
[----:B------:R-:W-:Y:S01]  /*5430*/  F2FP.F16.E4M3.UNPACK_B R67, R66.H1 ;  /* 0x00000042ff43723e */ /* 0x000fe200030006ff */
[----:B------:R-:W-:Y:S02]  /*5440*/  IMAD.MOV.U32 R66, RZ, RZ, R12 ;  /* 0x000000ffff427224 */ /* 0x000fe400078e000c */
[----:B------:R-:W-:Y:S02]  /*5450*/  HADD2.F32 R12, -RZ, R62.H1_H1 ;  /* 0x3000003eff0c7230 */ /* 0x000fe40000004100 */
[--C-:B------:R-:W-:Y:S02]  /*5460*/  HADD2.F32 R62, -RZ, R67.reuse.H1_H1 ;  /* 0x30000043ff3e7230 */ /* 0x100fe40000004100 */
[----:B------:R-:W-:-:S03]  /*5470*/  HADD2.F32 R67, -RZ, R67.H0_H0 ;  /* 0x20000043ff437230 */ /* 0x000fc60000004100 */
[CC--:B------:R-:W-:Y:S02]  /*5480*/  FMUL.FTZ R68, R62.reuse, R12.reuse ;  /* 0x0000000c3e447220 */ /* 0x0c0fe40000410000 */
[C---:B------:R-:W-:Y:S02]  /*5490*/  FMUL.FTZ R69, R67.reuse, R12 ;  /* 0x0000000c43457220 */ /* 0x040fe40000410000 */
[----:B------:R-:W-:Y:S01]  /*54a0*/  FFMA.FTZ R12, R67, R13, -R68 ;  /* 0x0000000d430c7223 */ /* 0x000fe20000010844 */
[----:B------:R-:W-:Y:S01]  /*54b0*/  F2FP.F16.E4M3.UNPACK_B R68, R111 ;  /* 0x0000006fff44723e */ /* 0x000fe200020006ff */
[----:B------:R-:W-:Y:S01]  /*54c0*/  FFMA.FTZ R13, R62, R13, R69 ;  /* 0x0000000d3e0d7223 */ /* 0x000fe20000010045 */
[----:B------:R-:W-:Y:S02]  /*54d0*/  F2FP.F16.E4M3.UNPACK_B R62, R66.H1 ;  /* 0x00000042ff3e723e */ /* 0x000fe400030006ff */
[----:B------:R-:W-:Y:S01]  /*54e0*/  F2FP.F16.E4M3.UNPACK_B R67, R110 ;  /* 0x0000006eff43723e */ /* 0x000fe200020006ff */
[----:B------:R-:W-:Y:S01]  /*54f0*/  HADD2.F32 R71, -RZ, R68.H1_H1 ;  /* 0x30000044ff477230 */ /* 0x000fe20000004100 */
[----:B------:R-:W-:Y:S01]  /*5500*/  F2FP.F16.E4M3.UNPACK_B R66, R66 ;  /* 0x00000042ff42723e */ /* 0x000fe200020006ff */
[--C-:B------:R-:W-:Y:S01]  /*5510*/  HADD2.F32 R69, -RZ, R62.reuse.H1_H1 ;  /* 0x3000003eff457230 */ /* 0x100fe20000004100 */
[----:B------:R-:W-:Y:S01]  /*5520*/  F2FP.SATFINITE.E4M3.F32.PACK_AB_MERGE_C R12, R13, R12, RZ ;  /* 0x0000000c0d0c723e */ /* 0x000fe200048070ff */
[----:B------:R-:W-:-:S02]  /*5530*/  HADD2.F32 R62, -RZ, R62.H0_H0 ;  /* 0x2000003eff3e7230 */ /* 0x000fc40000004100 */
[--C-:B------:R-:W-:Y:S02]  /*5540*/  HADD2.F32 R70, -RZ, R67.reuse.H1_H1 ;  /* 0x30000043ff467230 */ /* 0x100fe40000004100 */
[-C--:B------:R-:W-:Y:S01]  /*5550*/  FMUL.FTZ R73, R69, R71.reuse ;  /* 0x0000004745497220 */ /* 0x080fe20000410000 */
[----:B------:R-:W-:Y:S01]  /*5560*/  F2FP.SATFINITE.E4M3.F32.PACK_AB_MERGE_C R13, R11, R60, R12 ;  /* 0x0000003c0b0d723e */ /* 0x000fe2000480700c */
[C---:B------:R-:W-:Y:S01]  /*5570*/  FMUL.FTZ R72, R62.reuse, R71 ;  /* 0x000000473e487220 */ /* 0x040fe20000410000 */
[----:B------:R-:W-:Y:S02]  /*5580*/  HADD2.F32 R71, -RZ, R67.H0_H0 ;  /* 0x20000043ff477230 */ /* 0x000fe40000004100 */
[-C--:B------:R-:W-:Y:S01]  /*5590*/  FFMA.FTZ R62, R62, R70.reuse, -R73 ;  /* 0x000000463e3e7223 */ /* 0x080fe20000010849 */
[----:B------:R-:W-:Y:S02]  /*55a0*/  HADD2.F32 R73, -RZ, R68.H0_H0 ;  /* 0x20000044ff497230 */ /* 0x000fe40000004100 */
[----:B------:R-:W-:Y:S01]  /*55b0*/  FFMA.FTZ R69, R69, R70, R72 ;  /* 0x0000004645457223 */ /* 0x000fe20000010048 */
[--C-:B------:R-:W-:Y:S01]  /*55c0*/  HADD2.F32 R68, -RZ, R66.reuse.H1_H1 ;  /* 0x30000042ff447230 */ /* 0x100fe20000004100 */
[----:B------:R-:W-:Y:S01]  /*55d0*/  LOP3.LUT R72, R63, 0xff0000ff, RZ, 0xc0, !PT ;  /* 0xff0000ff3f487812 */ /* 0x000fe200078ec0ff */
[----:B------:R-:W-:Y:S01]  /*55e0*/  HADD2.F32 R66, -RZ, R66.H0_H0 ;  /* 0x20000042ff427230 */ /* 0x000fe20000004100 */
[----:B------:R-:W-:-:S02]  /*55f0*/  LOP3.LUT R70, R61, 0xff0000ff, RZ, 0xc0, !PT ;  /* 0xff0000ff3d467812 */ /* 0x000fc400078ec0ff */
[-C--:B------:R-:W-:Y:S01]  /*5600*/  FMUL.FTZ R67, R68, R73.reuse ;  /* 0x0000004944437220 */ /* 0x080fe20000410000 */
[----:B------:R-:W-:Y:S01]  /*5610*/  F2FP.SATFINITE.E4M3.F32.PACK_AB_MERGE_C R62, R69, R62, RZ ;  /* 0x0000003e453e723e */ /* 0x000fe200048070ff */
[C---:B------:R-:W-:Y:S02]  /*5620*/  FMUL.FTZ R73, R66.reuse, R73 ;  /* 0x0000004942497220 */ /* 0x040fe40000410000 */
[-C--:B------:R-:W-:Y:S02]  /*5630*/  FFMA.FTZ R67, R66, R71.reuse, -R67 ;  /* 0x0000004742437223 */ /* 0x080fe40000010843 */
[----:B------:R-:W-:Y:S01]  /*5640*/  FFMA.FTZ R66, R68, R71, R73 ;  /* 0x0000004744427223 */ /* 0x000fe20000010049 */
[----:B------:R-:W-:Y:S02]  /*5650*/  SHF.R.U32.HI R71, RZ, 0x8, R63 ;  /* 0x00000008ff477819 */ /* 0x000fe4000001163f */
[----:B------:R-:W-:Y:S02]  /*5660*/  SHF.R.U32.HI R73, RZ, 0x8, R61 ;  /* 0x00000008ff497819 */ /* 0x000fe4000001163d */
[----:B------:R-:W-:-:S02]  /*5670*/  SHF.R.U32.HI R68, RZ, 0x10, R63 ;  /* 0x00000010ff447819 */ /* 0x000fc4000001163f */
[----:B------:R-:W-:Y:S02]  /*5680*/  SHF.L.U32 R71, R71, 0x8, RZ ;  /* 0x0000000847477819 */ /* 0x000fe400000006ff */
[----:B------:R-:W-:Y:S01]  /*5690*/  SHF.R.U32.HI R63, RZ, 0x10, R61 ;  /* 0x00000010ff3f7819 */ /* 0x000fe2000001163d */
[----:B------:R-:W-:Y:S01]  /*56a0*/  IMAD.SHL.U32 R61, R73, 0x100, RZ ;  /* 0x00000100493d7824 */ /* 0x000fe200078e00ff */
[----:B------:R-:W-:Y:S01]  /*56b0*/  LOP3.LUT R71, R72, 0xff00, R71, 0xf8, !PT ;  /* 0x0000ff0048477812 */ /* 0x000fe200078ef847 */
[----:B------:R-:W-:Y:S01]  /*56c0*/  IMAD.U32 R68, R68, 0x10000, RZ ;  /* 0x0001000044447824 */ /* 0x000fe200078e00ff */
[----:B------:R-:W-:Y:S01]  /*56d0*/  F2FP.SATFINITE.E4M3.F32.PACK_AB_MERGE_C R12, R66, R67, R62 ;  /* 0x00000043420c723e */ /* 0x000fe2000480703e */
[----:B------:R-:W-:Y:S01]  /*56e0*/  IMAD.U32 R63, R63, 0x10000, RZ ;  /* 0x000100003f3f7824 */ /* 0x000fe200078e00ff */
[----:B------:R-:W-:Y:S01]  /*56f0*/  LOP3.LUT R70, R70, 0xff00, R61, 0xf8, !PT ;  /* 0x0000ff0046467812 */ /* 0x000fe200078ef83d */
[----:B------:R-:W-:Y:S01]  /*5700*/  IMAD.MOV.U32 R72, RZ, RZ, R15 ;  /* 0x000000ffff487224 */ /* 0x000fe200078e000f */
[----:B------:R-:W-:-:S02]  /*5710*/  LOP3.LUT R71, R71, 0xff0000, R68, 0xf8, !PT ;  /* 0x00ff000047477812 */ /* 0x000fc400078ef844 */
[----:B------:R-:W-:Y:S02]  /*5720*/  LOP3.LUT R63, R70, 0xff0000, R63, 0xf8, !PT ;  /* 0x00ff0000463f7812 */ /* 0x000fe400078ef83f */
[-C--:B------:R-:W-:Y:S02]  /*5730*/  F2FP.F16.E4M3.UNPACK_B R15, R72.reuse ;  /* 0x00000048ff0f723e */ /* 0x080fe400020006ff */
[----:B------:R-:W-:Y:S02]  /*5740*/  F2FP.F16.E4M3.UNPACK_B R70, R71.H1 ;  /* 0x00000047ff46723e */ /* 0x000fe400030006ff */
[----:B------:R-:W-:Y:S01]  /*5750*/  F2FP.F16.E4M3.UNPACK_B R61, R63.H1 ;  /* 0x0000003fff3d723e */ /* 0x000fe200030006ff */
[--C-:B------:R-:W-:Y:S01]  /*5760*/  HADD2.F32 R68, -RZ, R15.reuse.H1_H1 ;  /* 0x3000000fff447230 */ /* 0x100fe20000004100 */
[----:B------:R-:W-:Y:S01]  /*5770*/  F2FP.F16.E4M3.UNPACK_B R72, R72.H1 ;  /* 0x00000048ff48723e */ /* 0x000fe200030006ff */
[----:B------:R-:W-:Y:S01]  /*5780*/  HADD2.F32 R75, -RZ, R70.H0_H0 ;  /* 0x20000046ff4b7230 */ /* 0x000fe20000004100 */
[----:B------:R-:W-:Y:S01]  /*5790*/  F2FP.F16.E4M3.UNPACK_B R71, R71 ;  /* 0x00000047ff47723e */ /* 0x000fe200020006ff */
[----:B------:R-:W-:-:S02]  /*57a0*/  HADD2.F32 R74, -RZ, R15.H0_H0 ;  /* 0x2000000fff4a7230 */ /* 0x000fc40000004100 */
[----:B------:R-:W-:Y:S02]  /*57b0*/  HADD2.F32 R73, -RZ, R61.H0_H0 ;  /* 0x2000003dff497230 */ /* 0x000fe40000004100 */
[-C--:B------:R-:W-:Y:S01]  /*57c0*/  FMUL.FTZ R15, R68, R75.reuse ;  /* 0x0000004b440f7220 */ /* 0x080fe20000410000 */
[----:B------:R-:W-:-:S03]  /*57d0*/  FMUL.FTZ R75, R74, R75 ;  /* 0x0000004b4a4b7220 */ /* 0x000fc60000410000 */
[-C--:B------:R-:W-:Y:S01]  /*57e0*/  FFMA.FTZ R15, R74, R73.reuse, -R15 ;  /* 0x000000494a0f7223 */ /* 0x080fe2000001080f */
[----:B------:R-:W-:Y:S01]  /*57f0*/  FFMA.FTZ R68, R68, R73, R75 ;  /* 0x0000004944447223 */ /* 0x000fe2000001004b */
[----:B------:R-:W-:Y:S02]  /*5800*/  HADD2.F32 R75, -RZ, R70.H1_H1 ;  /* 0x30000046ff4b7230 */ /* 0x000fe40000004100 */
[--C-:B------:R-:W-:Y:S02]  /*5810*/  HADD2.F32 R70, -RZ, R72.reuse.H1_H1 ;  /* 0x30000048ff467230 */ /* 0x100fe40000004100 */
[----:B------:R-:W-:Y:S02]  /*5820*/  HADD2.F32 R72, -RZ, R72.H0_H0 ;  /* 0x20000048ff487230 */ /* 0x000fe40000004100 */
[----:B------:R-:W-:Y:S02]  /*5830*/  HADD2.F32 R73, -RZ, R61.H1_H1 ;  /* 0x3000003dff497230 */ /* 0x000fe40000004100 */
[-C--:B------:R-:W-:Y:S01]  /*5840*/  FMUL.FTZ R61, R70, R75.reuse ;  /* 0x0000004b463d7220 */ /* 0x080fe20000410000 */
[----:B------:R-:W-:-:S03]  /*5850*/  FMUL.FTZ R75, R72, R75 ;  /* 0x0000004b484b7220 */ /* 0x000fc60000410000 */
[----:B------:R-:W-:Y:S01]  /*5860*/  FFMA.FTZ R61, R72, R73, -R61 ;  /* 0x00000049483d7223 */ /* 0x000fe2000001083d */
[----:B------:R-:W-:Y:S01]  /*5870*/  F2FP.F16.E4M3.UNPACK_B R72, R63 ;  /* 0x0000003fff48723e */ /* 0x000fe200020006ff */
[----:B------:R-:W-:Y:S01]  /*5880*/  FFMA.FTZ R70, R70, R73, R75 ;  /* 0x0000004946467223 */ /* 0x000fe2000001004b */
[----:B------:R-:W-:Y:S01]  /*5890*/  F2FP.F16.E4M3.UNPACK_B R73, R14.H1 ;  /* 0x0000000eff49723e */ /* 0x000fe200030006ff */
[--C-:B------:R-:W-:Y:S02]  /*58a0*/  HADD2.F32 R63, -RZ, R71.reuse.H1_H1 ;  /* 0x30000047ff3f7230 */ /* 0x100fe40000004100 */
[----:B------:R-:W-:Y:S01]  /*58b0*/  HADD2.F32 R71, -RZ, R71.H0_H0 ;  /* 0x20000047ff477230 */ /* 0x000fe20000004100 */
[----:B------:R-:W-:Y:S01]  /*58c0*/  F2FP.SATFINITE.E4M3.F32.PACK_AB_MERGE_C R61, R70, R61, RZ ;  /* 0x0000003d463d723e */ /* 0x000fe200048070ff */
[--C-:B------:R-:W-:Y:S02]  /*58d0*/  HADD2.F32 R74, -RZ, R73.reuse.H1_H1 ;  /* 0x30000049ff4a7230 */ /* 0x100fe40000004100 */
[----:B------:R-:W-:Y:S01]  /*58e0*/  HADD2.F32 R104, -RZ, R73.H0_H0 ;  /* 0x20000049ff687230 */ /* 0x000fe20000004100 */
[----:B------:R-:W-:Y:S01]  /*58f0*/  F2FP.SATFINITE.E4M3.F32.PACK_AB_MERGE_C R15, R68, R15, R61 ;  /* 0x0000000f440f723e */ /* 0x000fe2000480703d */
[----:B------:R-:W-:-:S02]  /*5900*/  HADD2.F32 R73, -RZ, R72.H1_H1 ;  /* 0x30000048ff497230 */ /* 0x000fc40000004100 */
[-C--:B------:R-:W-:Y:S01]  /*5910*/  FMUL.FTZ R75, R74, R63.reuse ;  /* 0x0000003f4a4b7220 */ /* 0x080fe20000410000 */
[----:B------:R-:W-:Y:S02]  /*5920*/  HADD2.F32 R72, -RZ, R72.H0_H0 ;  /* 0x20000048ff487230 */ /* 0x000fe40000004100 */
[C---:B------:R-:W-:Y:S01]  /*5930*/  FMUL.FTZ R107, R104.reuse, R63 ;  /* 0x0000003f686b7220 */ /* 0x040fe20000410000 */
[----:B------:R-:W-:-:S03]  /*5940*/  FFMA.FTZ R63, R104, R73, -R75 ;  /* 0x00000049683f7223 */ /* 0x000fc6000001084b */
[----:B------:R-:W-:Y:S01]  /*5950*/  FFMA.FTZ R74, R74, R73, R107 ;  /* 0x000000494a4a7223 */ /* 0x000fe2000001006b */
[----:B------:R-:W-:-:S04]  /*5960*/  F2FP.F16.E4M3.UNPACK_B R73, R14 ;  /* 0x0000000eff49723e */ /* 0x000fc800020006ff */
        /* <DEDUP_REMOVED lines=8> */
.L_x_525:
[----:B------:R-:W-:Y:S05]  /*59f0*/  BSYNC B2 ;  /* 0x0000000000027941 */ /* 0x000fea0003800000 */
.L_x_524:
[----:B0-----:R0:W-:Y:S02]  /*5a00*/  ST.E.128 desc[UR36][R64.64], R12 ;  /* 0x0000000c40007985 */ /* 0x0011e4000c101d24 */
.L_x_519:
[----:B------:R-:W-:Y:S05]  /*5a10*/  BSYNC B1 ;  /* 0x0000000000017941 */ /* 0x000fea0003800000 */
.L_x_518:
[----:B------:R-:W-:-:S03]  /*5a20*/  UMOV UR4, 0xffffffff ;  /* 0xffffffff00047882 */ /* 0x000fc60000000000 */
[----:B------:R-:W-:Y:S05]  /*5a30*/  BRA.DIV UR4, `(.L_x_526) ;  /* 0x0000025204347947 */ /* 0x000fea000b800000 */
[----:B------:R0:W0:Y:S04]  /*5a40*/  SHFL.IDX PT, R62, R102, 0x2, 0x181f ;  /* 0x00581f00663e7f89 */ /* 0x00002800000e0000 */
[----:B------:R0:W0:Y:S02]  /*5a50*/  SHFL.IDX PT, R63, R101, 0x2, 0x181f ;  /* 0x00581f00653f7f89 */ /* 0x00002400000e0000 */
.L_x_843:
        /* <DEDUP_REMOVED lines=10> */
[----:B0-----:R-:W-:Y:S02]  /*5b00*/  F2FP.F16.E4M3.UNPACK_B R11, R13 ;  /* 0x0000000dff0b723e */ /* 0x001fe400020006ff */
[-C--:B------:R-:W-:Y:S02]  /*5b10*/  F2FP.F16.E4M3.UNPACK_B R67, R109.reuse.H1 ;  /* 0x0000006dff43723e */ /* 0x080fe400030006ff */
[----:B------:R-:W-:Y:S01]  /*5b20*/  F2FP.F16.E4M3.UNPACK_B R65, R108.H1 ;  /* 0x0000006cff41723e */ /* 0x000fe200030006ff */
[--C-:B------:R-:W-:Y:S01]  /*5b30*/  HADD2.F32 R56, -RZ, R11.reuse.H0_H0 ;  /* 0x2000000bff387230 */ /* 0x100fe20000004100 */
[--C-:B------:R-:W-:Y:S01]  /*5b40*/  SHF.R.U32.HI R66, RZ, 0x8, R57.reuse ;  /* 0x00000008ff427819 */ /* 0x100fe20000011639 */
[----:B------:R-:W-:Y:S01]  /*5b50*/  HADD2.F32 R11, -RZ, R11.H1_H1 ;  /* 0x3000000bff0b7230 */ /* 0x000fe20000004100 */
[----:B------:R-:W-:Y:S01]  /*5b60*/  SHF.R.U32.HI R58, RZ, 0x10, R57 ;  /* 0x00000010ff3a7819 */ /* 0x000fe20000011639 */
[----:B------:R-:W-:Y:S01]  /*5b70*/  HADD2.F32 R68, -RZ, R67.H0_H0 ;  /* 0x20000043ff447230 */ /* 0x000fe20000004100 */
[----:B------:R-:W-:Y:S01]  /*5b80*/  LOP3.LUT R57, R57, 0xff0000ff, RZ, 0xc0, !PT ;  /* 0xff0000ff39397812 */ /* 0x000fe200078ec0ff */
[----:B------:R-:W-:Y:S01]  /*5b90*/  HADD2.F32 R64, -RZ, R65.H0_H0 ;  /* 0x20000041ff407230 */ /* 0x000fe20000004100 */
[----:B------:R-:W-:Y:S01]  /*5ba0*/  F2FP.F16.E4M3.UNPACK_B R109, R109 ;  /* 0x0000006dff6d723e */ /* 0x000fe200020006ff */
[----:B------:R-:W-:-:S02]  /*5bb0*/  IMAD.SHL.U32 R66, R66, 0x100, RZ ;  /* 0x0000010042427824 */ /* 0x000fc400078e00ff */
[CC--:B------:R-:W-:Y:S01]  /*5bc0*/  FMUL.FTZ R69, R11.reuse, R68.reuse ;  /* 0x000000440b457220 */ /* 0x0c0fe20000410000 */
[C---:B------:R-:W-:Y:S01]  /*5bd0*/  FMUL.FTZ R68, R56.reuse, R68 ;  /* 0x0000004438447220 */ /* 0x040fe20000410000 */
[----:B------:R-:W-:Y:S01]  /*5be0*/  HADD2.F32 R71, -RZ, R67.H1_H1 ;  /* 0x30000043ff477230 */ /* 0x000fe20000004100 */
[----:B------:R-:W-:Y:S01]  /*5bf0*/  F2FP.F16.E4M3.UNPACK_B R108, R108 ;  /* 0x0000006cff6c723e */ /* 0x000fe200020006ff */
[-C--:B------:R-:W-:Y:S01]  /*5c00*/  FFMA.FTZ R56, R56, R64.reuse, -R69 ;  /* 0x0000004038387223 */ /* 0x080fe20000010845 */
[----:B------:R-:W-:Y:S01]  /*5c10*/  F2FP.F16.E4M3.UNPACK_B R69, R13.H1 ;  /* 0x0000000dff45723e */ /* 0x000fe200030006ff */
[----:B------:R-:W-:Y:S01]  /*5c20*/  FFMA.FTZ R11, R11, R64, R68 ;  /* 0x000000400b0b7223 */ /* 0x000fe20000010044 */
[----:B------:R-:W-:Y:S01]  /*5c30*/  IMAD.MOV.U32 R67, RZ, RZ, R12 ;  /* 0x000000ffff437224 */ /* 0x000fe200078e000c */
[--C-:B------:R-:W-:Y:S01]  /*5c40*/  SHF.R.U32.HI R64, RZ, 0x8, R59.reuse ;  /* 0x00000008ff407819 */ /* 0x100fe2000001163b */
[----:B------:R-:W-:Y:S01]  /*5c50*/  HADD2.F32 R70, -RZ, R65.H1_H1 ;  /* 0x30000041ff467230 */ /* 0x000fe20000004100 */
[----:B------:R-:W-:Y:S01]  /*5c60*/  LOP3.LUT R65, R57, 0xff00, R66, 0xf8, !PT ;  /* 0x0000ff0039417812 */ /* 0x000fe200078ef842 */
[--C-:B------:R-:W-:Y:S01]  /*5c70*/  HADD2.F32 R68, -RZ, R69.reuse.H1_H1 ;  /* 0x30000045ff447230 */ /* 0x100fe20000004100 */
[----:B------:R-:W-:Y:S01]  /*5c80*/  F2FP.F16.E4M3.UNPACK_B R66, R67.H1 ;  /* 0x00000043ff42723e */ /* 0x000fe200030006ff */
[----:B------:R-:W-:Y:S01]  /*5c90*/  HADD2.F32 R69, -RZ, R69.H0_H0 ;  /* 0x20000045ff457230 */ /* 0x000fe20000004100 */
[----:B------:R-:W-:Y:S01]  /*5ca0*/  SHF.R.U32.HI R13, RZ, 0x10, R59 ;  /* 0x00000010ff0d7819 */ /* 0x000fe2000001163b */
[----:B------:R-:W-:-:S02]  /*5cb0*/  IMAD.U32 R58, R58, 0x10000, RZ ;  /* 0x000100003a3a7824 */ /* 0x000fc400078e00ff */
[CC--:B------:R-:W-:Y:S01]  /*5cc0*/  FMUL.FTZ R12, R68.reuse, R71.reuse ;  /* 0x00000047440c7220 */ /* 0x0c0fe20000410000 */
[----:B------:R-:W-:Y:S01]  /*5cd0*/  LOP3.LUT R59, R59, 0xff0000ff, RZ, 0xc0, !PT ;  /* 0xff0000ff3b3b7812 */ /* 0x000fe200078ec0ff */
[C---:B------:R-:W-:Y:S01]  /*5ce0*/  FMUL.FTZ R57, R69.reuse, R71 ;  /* 0x0000004745397220 */ /* 0x040fe20000410000 */
[----:B------:R-:W-:Y:S01]  /*5cf0*/  F2FP.F16.E4M3.UNPACK_B R67, R67 ;  /* 0x00000043ff43723e */ /* 0x000fe200020006ff */
[-C--:B------:R-:W-:Y:S01]  /*5d00*/  FFMA.FTZ R12, R69, R70.reuse, -R12 ;  /* 0x00000046450c7223 */ /* 0x080fe2000001080c */
[----:B------:R-:W-:Y:S02]  /*5d10*/  HADD2.F32 R69, -RZ, R66.H0_H0 ;  /* 0x20000042ff457230 */ /* 0x000fe40000004100 */
[----:B------:R-:W-:Y:S01]  /*5d20*/  FFMA.FTZ R57, R68, R70, R57 ;  /* 0x0000004644397223 */ /* 0x000fe20000010039 */
[----:B------:R-:W-:Y:S01]  /*5d30*/  IMAD.SHL.U32 R70, R64, 0x100, RZ ;  /* 0x0000010040467824 */ /* 0x000fe200078e00ff */
[----:B------:R-:W-:Y:S01]  /*5d40*/  SHF.L.U32 R13, R13, 0x10, RZ ;  /* 0x000000100d0d7819 */ /* 0x000fe200000006ff */
[----:B------:R-:W-:-:S02]  /*5d50*/  HADD2.F32 R64, -RZ, R109.H1_H1 ;  /* 0x3000006dff407230 */ /* 0x000fc40000004100 */
[----:B------:R-:W-:Y:S01]  /*5d60*/  HADD2.F32 R68, -RZ, R66.H1_H1 ;  /* 0x30000042ff447230 */ /* 0x000fe20000004100 */
[----:B------:R-:W-:Y:S01]  /*5d70*/  LOP3.LUT R66, R59, 0xff00, R70, 0xf8, !PT ;  /* 0x0000ff003b427812 */ /* 0x000fe200078ef846 */
[--C-:B------:R-:W-:Y:S02]  /*5d80*/  HADD2.F32 R59, -RZ, R108.reuse.H1_H1 ;  /* 0x3000006cff3b7230 */ /* 0x100fe40000004100 */
[-C--:B------:R-:W-:Y:S01]  /*5d90*/  FMUL.FTZ R71, R69, R64.reuse ;  /* 0x0000004045477220 */ /* 0x080fe20000410000 */
[----:B------:R-:W-:Y:S02]  /*5da0*/  HADD2.F32 R109, -RZ, R109.H0_H0 ;  /* 0x2000006dff6d7230 */ /* 0x000fe40000004100 */
[----:B------:R-:W-:Y:S01]  /*5db0*/  FMUL.FTZ R70, R68, R64 ;  /* 0x0000004044467220 */ /* 0x000fe20000410000 */
[----:B------:R-:W-:Y:S01]  /*5dc0*/  LOP3.LUT R64, R65, 0xff0000, R58, 0xf8, !PT ;  /* 0x00ff000041407812 */ /* 0x000fe200078ef83a */
[----:B------:R-:W-:Y:S01]  /*5dd0*/  HADD2.F32 R108, -RZ, R108.H0_H0 ;  /* 0x2000006cff6c7230 */ /* 0x000fe20000004100 */
[----:B------:R-:W-:Y:S01]  /*5de0*/  LOP3.LUT R65, R66, 0xff0000, R13, 0xf8, !PT ;  /* 0x00ff000042417812 */ /* 0x000fe200078ef80d */
[-C--:B------:R-:W-:Y:S01]  /*5df0*/  FFMA.FTZ R58, R69, R59.reuse, -R70 ;  /* 0x0000003b453a7223 */ /* 0x080fe20000010846 */
[----:B------:R-:W-:Y:S01]  /*5e00*/  FFMA.FTZ R59, R68, R59, R71 ;  /* 0x0000003b443b7223 */ /* 0x000fe20000010047 */
[--C-:B------:R-:W-:Y:S01]  /*5e10*/  HADD2.F32 R69, -RZ, R67.reuse.H1_H1 ;  /* 0x30000043ff457230 */ /* 0x100fe20000004100 */
[----:B------:R-:W-:Y:S01]  /*5e20*/  F2FP.F16.E4M3.UNPACK_B R70, R65.H1 ;  /* 0x00000041ff46723e */ /* 0x000fe200030006ff */
[----:B------:R-:W-:Y:S01]  /*5e30*/  HADD2.F32 R68, -RZ, R67.H0_H0 ;  /* 0x20000043ff447230 */ /* 0x000fe20000004100 */
[----:B------:R-:W-:Y:S01]  /*5e40*/  F2FP.SATFINITE.E4M3.F32.PACK_AB_MERGE_C R57, R57, R12, RZ ;  /* 0x0000000c3939723e */ /* 0x000fe200048070ff */
[----:B------:R-:W-:-:S02]  /*5e50*/  IMAD.MOV.U32 R67, RZ, RZ, R15 ;  /* 0x000000ffff437224 */ /* 0x000fc400078e000f */
[-C--:B------:R-:W-:Y:S01]  /*5e60*/  FMUL.FTZ R71, R69, R109.reuse ;  /* 0x0000006d45477220 */ /* 0x080fe20000410000 */
[----:B------:R-:W-:Y:S01]  /*5e70*/  F2FP.SATFINITE.E4M3.F32.PACK_AB_MERGE_C R58, R59, R58, RZ ;  /* 0x0000003a3b3a723e */ /* 0x000fe200048070ff */
[C---:B------:R-:W-:Y:S01]  /*5e80*/  FMUL.FTZ R66, R68.reuse, R109 ;  /* 0x0000006d44427220 */ /* 0x040fe20000410000 */
[----:B------:R-:W-:Y:S01]  /*5e90*/  F2FP.SATFINITE.E4M3.F32.PACK_AB_MERGE_C R59, R11, R56, R57 ;  /* 0x000000380b3b723e */ /* 0x000fe20004807039 */
[-C--:B------:R-:W-:Y:S01]  /*5ea0*/  FFMA.FTZ R13, R68, R108.reuse, -R71 ;  /* 0x0000006c440d7223 */ /* 0x080fe20000010847 */
[----:B------:R-:W-:Y:S01]  /*5eb0*/  F2FP.F16.E4M3.UNPACK_B R15, R67 ;  /* 0x00000043ff0f723e */ /* 0x000fe200020006ff */
[----:B------:R-:W-:Y:S01]  /*5ec0*/  FFMA.FTZ R66, R69, R108, R66 ;  /* 0x0000006c45427223 */ /* 0x000fe20000010042 */
[-C--:B------:R-:W-:Y:S01]  /*5ed0*/  F2FP.F16.E4M3.UNPACK_B R69, R64.reuse.H1 ;  /* 0x00000040ff45723e */ /* 0x080fe200030006ff */
[----:B------:R-:W-:Y:S01]  /*5ee0*/  HADD2.F32 R71, -RZ, R70.H0_H0 ;  /* 0x20000046ff477230 */ /* 0x000fe20000004100 */
[----:B------:R-:W-:Y:S01]  /*5ef0*/  F2FP.F16.E4M3.UNPACK_B R64, R64 ;  /* 0x00000040ff40723e */ /* 0x000fe200020006ff */
[--C-:B------:R-:W-:Y:S01]  /*5f00*/  HADD2.F32 R68, -RZ, R15.reuse.H1_H1 ;  /* 0x3000000fff447230 */ /* 0x100fe20000004100 */
[----:B------:R-:W-:Y:S01]  /*5f10*/  F2FP.SATFINITE.E4M3.F32.PACK_AB_MERGE_C R58, R66, R13, R58 ;  /* 0x0000000d423a723e */ /* 0x000fe2000480703a */
[----:B------:R-:W-:-:S02]  /*5f20*/  HADD2.F32 R15, -RZ, R15.H0_H0 ;  /* 0x2000000fff0f7230 */ /* 0x000fc40000004100 */
[----:B------:R-:W-:Y:S02]  /*5f30*/  HADD2.F32 R72, -RZ, R69.H0_H0 ;  /* 0x20000045ff487230 */ /* 0x000fe40000004100 */
[CC--:B------:R-:W-:Y:S01]  /*5f40*/  FMUL.FTZ R74, R68.reuse, R71.reuse ;  /* 0x00000047444a7220 */ /* 0x0c0fe20000410000 */
[----:B------:R-:W-:Y:S02]  /*5f50*/  IMAD.MOV.U32 R13, RZ, RZ, R59 ;  /* 0x000000ffff0d7224 */ /* 0x000fe400078e003b */
[C---:B------:R-:W-:Y:S01]  /*5f60*/  FMUL.FTZ R73, R15.reuse, R71 ;  /* 0x000000470f497220 */ /* 0x040fe20000410000 */
[----:B------:R-:W-:Y:S01]  /*5f70*/  F2FP.F16.E4M3.UNPACK_B R71, R67.H1 ;  /* 0x00000043ff47723e */ /* 0x000fe200030006ff */
[-C--:B------:R-:W-:Y:S01]  /*5f80*/  FFMA.FTZ R15, R15, R72.reuse, -R74 ;  /* 0x000000480f0f7223 */ /* 0x080fe2000001084a */
[----:B------:R-:W-:Y:S02]  /*5f90*/  IMAD.MOV.U32 R67, RZ, RZ, R14 ;  /* 0x000000ffff437224 */ /* 0x000fe400078e000e */
[----:B------:R-:W-:Y:S01]  /*5fa0*/  FFMA.FTZ R68, R68, R72, R73 ;  /* 0x0000004844447223 */ /* 0x000fe20000010049 */
[----:B------:R-:W-:-:S02]  /*5fb0*/  HADD2.F32 R73, -RZ, R70.H1_H1 ;  /* 0x30000046ff497230 */ /* 0x000fc40000004100 */
[--C-:B------:R-:W-:Y:S02]  /*5fc0*/  HADD2.F32 R70, -RZ, R71.reuse.H1_H1 ;  /* 0x30000047ff467230 */ /* 0x100fe40000004100 */
[----:B------:R-:W-:Y:S02]  /*5fd0*/  HADD2.F32 R71, -RZ, R71.H0_H0 ;  /* 0x20000047ff477230 */ /* 0x000fe40000004100 */
[----:B------:R-:W-:Y:S02]  /*5fe0*/  HADD2.F32 R72, -RZ, R69.H1_H1 ;  /* 0x30000045ff487230 */ /* 0x000fe40000004100 */
[C---:B------:R-:W-:Y:S01]  /*5ff0*/  FMUL.FTZ R14, R70.reuse, R73 ;  /* 0x00000049460e7220 */ /* 0x040fe20000410000 */
[----:B------:R-:W-:Y:S01]  /*6000*/  F2FP.F16.E4M3.UNPACK_B R69, R65 ;  /* 0x00000041ff45723e */ /* 0x000fe200020006ff */
[C---:B------:R-:W-:Y:S02]  /*6010*/  FMUL.FTZ R73, R71.reuse, R73 ;  /* 0x0000004947497220 */ /* 0x040fe40000410000 */
[-C--:B------:R-:W-:Y:S01]  /*6020*/  FFMA.FTZ R14, R71, R72.reuse, -R14 ;  /* 0x00000048470e7223 */ /* 0x080fe2000001080e */
[----:B------:R-:W-:Y:S01]  /*6030*/  F2FP.F16.E4M3.UNPACK_B R71, R67.H1 ;  /* 0x00000043ff47723e */ /* 0x000fe200030006ff */
[----:B------:R-:W-:Y:S01]  /*6040*/  FFMA.FTZ R65, R70, R72, R73 ;  /* 0x0000004846417223 */ /* 0x000fe20000010049 */
[----:B------:R-:W-:-:S02]  /*6050*/  HADD2.F32 R70, -RZ, R69.H1_H1 ;  /* 0x30000045ff467230 */ /* 0x000fc40000004100 */
[--C-:B------:R-:W-:Y:S02]  /*6060*/  HADD2.F32 R73, -RZ, R64.reuse.H1_H1 ;  /* 0x30000040ff497230 */ /* 0x100fe40000004100 */
[--C-:B------:R-:W-:Y:S01]  /*6070*/  HADD2.F32 R72, -RZ, R71.reuse.H1_H1 ;  /* 0x30000047ff487230 */ /* 0x100fe20000004100 */
[----:B------:R-:W-:Y:S01]  /*6080*/  F2FP.SATFINITE.E4M3.F32.PACK_AB_MERGE_C R65, R65, R14, RZ ;  /* 0x0000000e4141723e */ /* 0x000fe200048070ff */
[----:B------:R-:W-:Y:S02]  /*6090*/  HADD2.F32 R71, -RZ, R71.H0_H0 ;  /* 0x20000047ff477230 */ /* 0x000fe40000004100 */
[----:B------:R-:W-:Y:S02]  /*60a0*/  HADD2.F32 R64, -RZ, R64.H0_H0 ;  /* 0x20000040ff407230 */ /* 0x000fe40000004100 */
[-C--:B------:R-:W-:Y:S01]  /*60b0*/  FMUL.FTZ R74, R72, R70.reuse ;  /* 0x00000046484a7220 */ /* 0x080fe20000410000 */
[----:B------:R-:W-:Y:S01]  /*60c0*/  F2FP.SATFINITE.E4M3.F32.PACK_AB_MERGE_C R15, R68, R15, R65 ;  /* 0x0000000f440f723e */ /* 0x000fe20004807041 */
[----:B------:R-:W-:-:S02]  /*60d0*/  FMUL.FTZ R75, R71, R70 ;  /* 0x00000046474b7220 */ /* 0x000fc40000410000 */
[----:B------:R-:W-:Y:S01]  /*60e0*/  FFMA.FTZ R70, R71, R73, -R74 ;  /* 0x0000004947467223 */ /* 0x000fe2000001084a */
[----:B------:R-:W-:Y:S01]  /*60f0*/  F2FP.F16.E4M3.UNPACK_B R71, R67 ;  /* 0x00000043ff47723e */ /* 0x000fe200020006ff */
[----:B------:R-:W-:Y:S01]  /*6100*/  FFMA.FTZ R67, R72, R73, R75 ;  /* 0x0000004948437223 */ /* 0x000fe2000001004b */
[----:B------:R-:W-:-:S03]  /*6110*/  HADD2.F32 R72, -RZ, R69.H0_H0 ;  /* 0x20000045ff487230 */ /* 0x000fc60000004100 */
[--C-:B------:R-:W-:Y:S01]  /*6120*/  HADD2.F32 R69, -RZ, R71.reuse.H1_H1 ;  /* 0x30000047ff457230 */ /* 0x100fe20000004100 */
[----:B------:R-:W-:Y:S01]  /*6130*/  F2FP.SATFINITE.E4M3.F32.PACK_AB_MERGE_C R67, R67, R70, RZ ;  /* 0x000000464343723e */ /* 0x000fe200048070ff */
[----:B------:R-:W-:-:S03]  /*6140*/  HADD2.F32 R71, -RZ, R71.H0_H0 ;  /* 0x20000047ff477230 */ /* 0x000fc60000004100 */
[-C--:B------:R-:W-:Y:S02]  /*6150*/  FMUL.FTZ R12, R69, R72.reuse ;  /* 0x00000048450c7220 */ /* 0x080fe40000410000 */
[C---:B------:R-:W-:Y:S02]  /*6160*/  FMUL.FTZ R72, R71.reuse, R72 ;  /* 0x0000004847487220 */ /* 0x040fe40000410000 */
[-C--:B------:R-:W-:Y:S02]  /*6170*/  FFMA.FTZ R12, R71, R64.reuse, -R12 ;  /* 0x00000040470c7223 */ /* 0x080fe4000001080c */
[----:B------:R-:W-:-:S05]  /*6180*/  FFMA.FTZ R69, R69, R64, R72 ;  /* 0x0000004045457223 */ /* 0x000fca0000010048 */
[----:B------:R-:W-:Y:S01]  /*6190*/  F2FP.SATFINITE.E4M3.F32.PACK_AB_MERGE_C R14, R69, R12, R67 ;  /* 0x0000000c450e723e */ /* 0x000fe20004807043 */
[----:B------:R-:W-:-:S07]  /*61a0*/  IMAD.MOV.U32 R12, RZ, RZ, R58 ;  /* 0x000000ffff0c7224 */ /* 0x000fce00078e003a */
.L_x_532:
[----:B------:R-:W-:Y:S05]  /*61b0*/  BSYNC B3 ;  /* 0x0000000000037941 */ /* 0x000fea0003800000 */
.L_x_531:
[----:B0-----:R0:W-:Y:S02]  /*61c0*/  ST.E.128 desc[UR36][R60.64], R12 ;  /* 0x0000000c3c007985 */ /* 0x0011e4000c101d24 */
.L_x_530:
[----:B------:R-:W-:Y:S05]  /*61d0*/  BSYNC B2 ;  /* 0x0000000000027941 */ /* 0x000fea0003800000 */
.L_x_529:
[----:B------:R-:W-:-:S13]  /*61e0*/  LOP3.LUT P2, RZ, R125, 0x2, RZ, 0xc0, !PT ;  /* 0x000000027dff7812 */ /* 0x000fda000784c0ff */
[----:B------:R-:W-:Y:S05]  /*61f0*/  @P2 BRA `(.L_x_528) ;  /* 0x0000000400c02947 */ /* 0x000fea0003800000 */
[----:B0-----:R0:W0:Y:S01]  /*6200*/  LDS.128 R12, [R90+0x2e400] ;  /* 0x02e400005a0c7984 */ /* 0x0010220000000c00 */
[----:B------:R-:W-:Y:S01]  /*6210*/  IADD3 R56, P2, R18, R63, RZ ;  /* 0x0000003f12387210 */ /* 0x000fe20007f5e0ff */
[----:B------:R-:W-:Y:S03]  /*6220*/  BSSY B2, `(.L_x_533) ;  /* 0x000006c000027945 */ /* 0x000fe60003800000 */
[----:B------:R-:W-:Y:S02]  /*6230*/  IADD3.X R57, R62, R217, RZ, P2, !PT ;  /* 0x000000d93e397210 */ /* 0x000fe400017fe4ff */
[----:B------:R-:W-:-:S13]  /*6240*/  ISETP.GE.AND P2, PT, R218, R103, PT ;  /* 0x00000067da00720c */ /* 0x000fda0003f46270 */
[----:B------:R-:W-:Y:S05]  /*6250*/  @P2 BRA `(.L_x_534) ;  /* 0x0000000400a02947 */ /* 0x000fea0003800000 */
[----:B------:R-:W-:Y:S02]  /*6260*/  SHF.R.U32.HI R11, RZ, 0x8, R53 ;  /* 0x00000008ff0b7819 */ /* 0x000fe40000011635 */
[--C-:B------:R-:W-:Y:S02]  /*6270*/  SHF.R.U32.HI R59, RZ, 0x8, R55.reuse ;  /* 0x00000008ff3b7819 */ /* 0x100fe40000011637 */
[----:B------:R-:W-:Y:S02]  /*6280*/  LOP3.LUT R54, R55, 0xff0000ff, RZ, 0xc0, !PT ;  /* 0xff0000ff37367812 */ /* 0x000fe400078ec0ff */
[----:B------:R-:W-:Y:S01]  /*6290*/  SHF.R.U32.HI R58, RZ, 0x10, R55 ;  /* 0x00000010ff3a7819 */ /* 0x000fe20000011637 */
[----:B------:R-:W-:Y:S01]  /*62a0*/  IMAD.SHL.U32 R55, R11, 0x100, RZ ;  /* 0x000001000b377824 */ /* 0x000fe200078e00ff */
[----:B------:R-:W-:Y:S01]  /*62b0*/  LOP3.LUT R52, R53, 0xff0000ff, RZ, 0xc0, !PT ;  /* 0xff0000ff35347812 */ /* 0x000fe200078ec0ff */
[----:B------:R-:W-:Y:S01]  /*62c0*/  IMAD.SHL.U32 R59, R59, 0x100, RZ ;  /* 0x000001003b3b7824 */ /* 0x000fe200078e00ff */
[----:B------:R-:W-:Y:S01]  /*62d0*/  SHF.R.U32.HI R60, RZ, 0x10, R53 ;  /* 0x00000010ff3c7819 */ /* 0x000fe20000011635 */
[----:B0-----:R-:W-:Y:S01]  /*62e0*/  IMAD.MOV.U32 R11, RZ, RZ, R13 ;  /* 0x000000ffff0b7224 */ /* 0x001fe200078e000d */
[----:B------:R-:W-:Y:S01]  /*62f0*/  LOP3.LUT R13, R52, 0xff00, R55, 0xf8, !PT ;  /* 0x0000ff00340d7812 */ /* 0x000fe200078ef837 */
[----:B------:R-:W-:Y:S01]  /*6300*/  IMAD.MOV.U32 R53, RZ, RZ, R12 ;  /* 0x000000ffff357224 */ /* 0x000fe200078e000c */
[----:B------:R-:W-:Y:S01]  /*6310*/  LOP3.LUT R54, R54, 0xff00, R59, 0xf8, !PT ;  /* 0x0000ff0036367812 */ /* 0x000fe200078ef83b */
[----:B------:R-:W-:Y:S01]  /*6320*/  IMAD.U32 R59, R58, 0x10000, RZ ;  /* 0x000100003a3b7824 */ /* 0x000fe200078e00ff */
[----:B------:R-:W-:-:S02]  /*6330*/  SHF.L.U32 R52, R60, 0x10, RZ ;  /* 0x000000103c347819 */ /* 0x000fc400000006ff */
[----:B------:R-:W-:Y:S02]  /*6340*/  F2FP.F16.E4M3.UNPACK_B R55, R106.H1 ;  /* 0x0000006aff37723e */ /* 0x000fe400030006ff */
[----:B------:R-:W-:Y:S02]  /*6350*/  F2FP.F16.E4M3.UNPACK_B R12, R11 ;  /* 0x0000000bff0c723e */ /* 0x000fe400020006ff */
[----:B------:R-:W-:Y:S01]  /*6360*/  LOP3.LUT R13, R13, 0xff0000, R52, 0xf8, !PT ;  /* 0x00ff00000d0d7812 */ /* 0x000fe200078ef834 */
[--C-:B------:R-:W-:Y:S01]  /*6370*/  HADD2.F32 R63, -RZ, R55.reuse.H0_H0 ;  /* 0x20000037ff3f7230 */ /* 0x100fe20000004100 */
[----:B------:R-:W-:Y:S01]  /*6380*/  LOP3.LUT R52, R54, 0xff0000, R59, 0xf8, !PT ;  /* 0x00ff000036347812 */ /* 0x000fe200078ef83b */
[--C-:B------:R-:W-:Y:S01]  /*6390*/  HADD2.F32 R54, -RZ, R12.reuse.H1_H1 ;  /* 0x3000000cff367230 */ /* 0x100fe20000004100 */
[----:B------:R-:W-:Y:S01]  /*63a0*/  F2FP.F16.E4M3.UNPACK_B R59, R105.H1 ;  /* 0x00000069ff3b723e */ /* 0x000fe200030006ff */
[----:B------:R-:W-:Y:S01]  /*63b0*/  HADD2.F32 R12, -RZ, R12.H0_H0 ;  /* 0x2000000cff0c7230 */ /* 0x000fe20000004100 */
[----:B------:R-:W-:Y:S01]  /*63c0*/  F2FP.F16.E4M3.UNPACK_B R11, R11.H1 ;  /* 0x0000000bff0b723e */ /* 0x000fe200030006ff */
[----:B------:R-:W-:-:S02]  /*63d0*/  HADD2.F32 R60, -RZ, R55.H1_H1 ;  /* 0x30000037ff3c7230 */ /* 0x000fc40000004100 */
[-C--:B------:R-:W-:Y:S01]  /*63e0*/  FMUL.FTZ R65, R54, R63.reuse ;  /* 0x0000003f36417220 */ /* 0x080fe20000410000 */
[----:B------:R-:W-:Y:S02]  /*63f0*/  HADD2.F32 R61, -RZ, R59.H0_H0 ;  /* 0x2000003bff3d7230 */ /* 0x000fe40000004100 */
[C---:B------:R-:W-:Y:S01]  /*6400*/  FMUL.FTZ R63, R12.reuse, R63 ;  /* 0x0000003f0c3f7220 */ /* 0x040fe20000410000 */
[--C-:B------:R-:W-:Y:S01]  /*6410*/  HADD2.F32 R55, -RZ, R11.reuse.H1_H1 ;  /* 0x3000000bff377230 */ /* 0x100fe20000004100 */
[----:B------:R-:W-:Y:S01]  /*6420*/  F2FP.F16.E4M3.UNPACK_B R106, R106 ;  /* 0x0000006aff6a723e */ /* 0x000fe200020006ff */
[----:B------:R-:W-:Y:S02]  /*6430*/  HADD2.F32 R58, -RZ, R11.H0_H0 ;  /* 0x2000000bff3a7230 */ /* 0x000fe40000004100 */
[-C--:B------:R-:W-:Y:S01]  /*6440*/  FFMA.FTZ R11, R12, R61.reuse, -R65 ;  /* 0x0000003d0c0b7223 */ /* 0x080fe20000010841 */
[----:B------:R-:W-:Y:S02]  /*6450*/  HADD2.F32 R59, -RZ, R59.H1_H1 ;  /* 0x3000003bff3b7230 */ /* 0x000fe40000004100 */
[CC--:B------:R-:W-:Y:S01]  /*6460*/  FMUL.FTZ R65, R55.reuse, R60.reuse ;  /* 0x0000003c37417220 */ /* 0x0c0fe20000410000 */
[----:B------:R-:W-:Y:S01]  /*6470*/  FFMA.FTZ R12, R54, R61, R63 ;  /* 0x0000003d360c7223 */ /* 0x000fe2000001003f */
[C---:B------:R-:W-:Y:S01]  /*6480*/  FMUL.FTZ R60, R58.reuse, R60 ;  /* 0x0000003c3a3c7220 */ /* 0x040fe20000410000 */
[----:B------:R-:W-:Y:S01]  /*6490*/  F2FP.F16.E4M3.UNPACK_B R54, R53.H1 ;  /* 0x00000035ff36723e */ /* 0x000fe200030006ff */
[----:B------:R-:W-:Y:S01]  /*64a0*/  FFMA.FTZ R58, R58, R59, -R65 ;  /* 0x0000003b3a3a7223 */ /* 0x000fe20000010841 */
[----:B------:R-:W-:Y:S01]  /*64b0*/  F2FP.F16.E4M3.UNPACK_B R53, R53 ;  /* 0x00000035ff35723e */ /* 0x000fe200020006ff */
[----:B------:R-:W-:Y:S01]  /*64c0*/  FFMA.FTZ R65, R55, R59, R60 ;  /* 0x0000003b37417223 */ /* 0x000fe2000001003c */
[----:B------:R-:W-:Y:S01]  /*64d0*/  F2FP.F16.E4M3.UNPACK_B R105, R105 ;  /* 0x00000069ff69723e */ /* 0x000fe200020006ff */
[----:B------:R-:W-:-:S02]  /*64e0*/  HADD2.F32 R61, -RZ, R106.H1_H1 ;  /* 0x3000006aff3d7230 */ /* 0x000fc40000004100 */
[--C-:B------:R-:W-:Y:S01]  /*64f0*/  HADD2.F32 R60, -RZ, R54.reuse.H1_H1 ;  /* 0x30000036ff3c7230 */ /* 0x100fe20000004100 */
[----:B------:R-:W-:Y:S01]  /*6500*/  F2FP.SATFINITE.E4M3.F32.PACK_AB_MERGE_C R58, R65, R58, RZ ;  /* 0x0000003a413a723e */ /* 0x000fe200048070ff */
[----:B------:R-:W-:Y:S02]  /*6510*/  HADD2.F32 R59, -RZ, R54.H0_H0 ;  /* 0x20000036ff3b7230 */ /* 0x000fe40000004100 */
[----:B------:R-:W-:Y:S02]  /*6520*/  HADD2.F32 R106, -RZ, R106.H0_H0 ;  /* 0x2000006aff6a7230 */ /* 0x000fe40000004100 */
[-C--:B------:R-:W-:Y:S01]  /*6530*/  FMUL.FTZ R62, R60, R61.reuse ;  /* 0x0000003d3c3e7220 */ /* 0x080fe20000410000 */
[--C-:B------:R-:W-:Y:S02]  /*6540*/  HADD2.F32 R55, -RZ, R53.reuse.H1_H1 ;  /* 0x30000035ff377230 */ /* 0x100fe40000004100 */
[----:B------:R-:W-:Y:S01]  /*6550*/  FMUL.FTZ R63, R59, R61 ;  /* 0x0000003d3b3f7220 */ /* 0x000fe20000410000 */
[----:B------:R-:W-:-:S02]  /*6560*/  HADD2.F32 R54, -RZ, R53.H0_H0 ;  /* 0x20000035ff367230 */ /* 0x000fc40000004100 */
[--C-:B------:R-:W-:Y:S02]  /*6570*/  HADD2.F32 R53, -RZ, R105.reuse.H1_H1 ;  /* 0x30000069ff357230 */ /* 0x100fe40000004100 */
[-C--:B------:R-:W-:Y:S01]  /*6580*/  FMUL.FTZ R61, R55, R106.reuse ;  /* 0x0000006a373d7220 */ /* 0x080fe20000410000 */
[----:B------:R-:W-:Y:S02]  /*6590*/  HADD2.F32 R105, -RZ, R105.H0_H0 ;  /* 0x20000069ff697230 */ /* 0x000fe40000004100 */
[----:B------:R-:W-:Y:S01]  /*65a0*/  FMUL.FTZ R106, R54, R106 ;  /* 0x0000006a366a7220 */ /* 0x000fe20000410000 */
[-C--:B------:R-:W-:Y:S01]  /*65b0*/  FFMA.FTZ R62, R59, R53.reuse, -R62 ;  /* 0x000000353b3e7223 */ /* 0x080fe2000001083e */
[----:B------:R-:W-:Y:S01]  /*65c0*/  FFMA.FTZ R63, R60, R53, R63 ;  /* 0x000000353c3f7223 */ /* 0x000fe2000001003f */
[----:B------:R-:W-:Y:S01]  /*65d0*/  F2FP.F16.E4M3.UNPACK_B R59, R15.H1 ;  /* 0x0000000fff3b723e */ /* 0x000fe200030006ff */
[-C--:B------:R-:W-:Y:S01]  /*65e0*/  FFMA.FTZ R53, R54, R105.reuse, -R61 ;  /* 0x0000006936357223 */ /* 0x080fe2000001083d */
[----:B------:R-:W-:Y:S01]  /*65f0*/  F2FP.F16.E4M3.UNPACK_B R61, R52.H1 ;  /* 0x00000034ff3d723e */ /* 0x000fe200030006ff */
[----:B------:R-:W-:Y:S01]  /*6600*/  FFMA.FTZ R54, R55, R105, R106 ;  /* 0x0000006937367223 */ /* 0x000fe2000001006a */
[----:B------:R-:W-:Y:S01]  /*6610*/  F2FP.SATFINITE.E4M3.F32.PACK_AB_MERGE_C R55, R63, R62, RZ ;  /* 0x0000003e3f37723e */ /* 0x000fe200048070ff */
[--C-:B------:R-:W-:Y:S01]  /*6620*/  HADD2.F32 R65, -RZ, R59.reuse.H0_H0 ;  /* 0x2000003bff417230 */ /* 0x100fe20000004100 */
[----:B------:R-:W-:Y:S01]  /*6630*/  F2FP.F16.E4M3.UNPACK_B R62, R14.H1 ;  /* 0x0000000eff3e723e */ /* 0x000fe200030006ff */
[----:B------:R-:W-:Y:S01]  /*6640*/  HADD2.F32 R66, -RZ, R59.H1_H1 ;  /* 0x3000003bff427230 */ /* 0x000fe20000004100 */
[-C--:B------:R-:W-:Y:S01]  /*6650*/  F2FP.F16.E4M3.UNPACK_B R59, R13.reuse.H1 ;  /* 0x0000000dff3b723e */ /* 0x080fe200030006ff */
[----:B------:R-:W-:Y:S01]  /*6660*/  HADD2.F32 R67, -RZ, R61.H1_H1 ;  /* 0x3000003dff437230 */ /* 0x000fe20000004100 */
[----:B------:R-:W-:Y:S01]  /*6670*/  F2FP.F16.E4M3.UNPACK_B R60, R52 ;  /* 0x00000034ff3c723e */ /* 0x000fe200020006ff */
[----:B------:R-:W-:Y:S01]  /*6680*/  HADD2.F32 R64, -RZ, R62.H1_H1 ;  /* 0x3000003eff407230 */ /* 0x000fe20000004100 */
[----:B------:R-:W-:Y:S01]  /*6690*/  F2FP.F16.E4M3.UNPACK_B R52, R13 ;  /* 0x0000000dff34723e */ /* 0x000fe200020006ff */
[----:B------:R-:W-:-:S02]  /*66a0*/  HADD2.F32 R68, -RZ, R59.H1_H1 ;  /* 0x3000003bff447230 */ /* 0x000fc40000004100 */
[-C--:B------:R-:W-:Y:S01]  /*66b0*/  FMUL.FTZ R70, R66, R67.reuse ;  /* 0x0000004342467220 */ /* 0x080fe20000410000 */
[----:B------:R-:W-:Y:S02]  /*66c0*/  HADD2.F32 R69, -RZ, R60.H1_H1 ;  /* 0x3000003cff457230 */ /* 0x000fe40000004100 */
[C---:B------:R-:W-:Y:S01]  /*66d0*/  FMUL.FTZ R71, R65.reuse, R67 ;  /* 0x0000004341477220 */ /* 0x040fe20000410000 */
[----:B------:R-:W-:Y:S02]  /*66e0*/  HADD2.F32 R63, -RZ, R62.H0_H0 ;  /* 0x2000003eff3f7230 */ /* 0x000fe40000004100 */
[----:B------:R-:W-:Y:S01]  /*66f0*/  FFMA.FTZ R13, R65, R68, -R70 ;  /* 0x00000044410d7223 */ /* 0x000fe20000010846 */
[----:B------:R-:W-:Y:S02]  /*6700*/  HADD2.F32 R67, -RZ, R52.H1_H1 ;  /* 0x30000034ff437230 */ /* 0x000fe40000004100 */
[----:B------:R-:W-:Y:S01]  /*6710*/  FMUL.FTZ R70, R64, R69 ;  /* 0x0000004540467220 */ /* 0x000fe20000410000 */
[----:B------:R-:W-:Y:S01]  /*6720*/  F2FP.F16.E4M3.UNPACK_B R65, R15 ;  /* 0x0000000fff41723e */ /* 0x000fe200020006ff */
[C---:B------:R-:W-:Y:S01]  /*6730*/  FMUL.FTZ R69, R63.reuse, R69 ;  /* 0x000000453f457220 */ /* 0x040fe20000410000 */
[----:B------:R-:W-:Y:S01]  /*6740*/  F2FP.F16.E4M3.UNPACK_B R14, R14 ;  /* 0x0000000eff0e723e */ /* 0x000fe200020006ff */
[----:B------:R-:W-:Y:S01]  /*6750*/  FFMA.FTZ R62, R66, R68, R71 ;  /* 0x00000044423e7223 */ /* 0x000fe20000010047 */
[----:B------:R-:W-:Y:S01]  /*6760*/  FFMA.FTZ R15, R63, R67, -R70 ;  /* 0x000000433f0f7223 */ /* 0x000fe20000010846 */
[----:B------:R-:W-:-:S02]  /*6770*/  HADD2.F32 R63, -RZ, R65.H0_H0 ;  /* 0x20000041ff3f7230 */ /* 0x000fc40000004100 */
[----:B------:R-:W-:Y:S01]  /*6780*/  FFMA.FTZ R68, R64, R67, R69 ;  /* 0x0000004340447223 */ /* 0x000fe20000010045 */
[----:B------:R-:W-:Y:S01]  /*6790*/  HADD2.F32 R66, -RZ, R61.H0_H0 ;  /* 0x2000003dff427230 */ /* 0x000fe20000004100 */
[----:B------:R-:W-:Y:S01]  /*67a0*/  F2FP.SATFINITE.E4M3.F32.PACK_AB_MERGE_C R62, R62, R13, RZ ;  /* 0x0000000d3e3e723e */ /* 0x000fe200048070ff */
[----:B------:R-:W-:Y:S01]  /*67b0*/  HADD2.F32 R65, -RZ, R65.H1_H1 ;  /* 0x30000041ff417230 */ /* 0x000fe20000004100 */
[----:B------:R-:W-:Y:S01]  /*67c0*/  F2FP.SATFINITE.E4M3.F32.PACK_AB_MERGE_C R13, R12, R11, R58 ;  /* 0x0000000b0c0d723e */ /* 0x000fe2000480703a */
[--C-:B------:R-:W-:Y:S02]  /*67d0*/  HADD2.F32 R61, -RZ, R14.reuse.H0_H0 ;  /* 0x2000000eff3d7230 */ /* 0x100fe40000004100 */
[-C--:B------:R-:W-:Y:S01]  /*67e0*/  FMUL.FTZ R72, R63, R66.reuse ;  /* 0x000000423f487220 */ /* 0x080fe20000410000 */
[----:B------:R-:W-:Y:S02]  /*67f0*/  HADD2.F32 R14, -RZ, R14.H1_H1 ;  /* 0x3000000eff0e7230 */ /* 0x000fe40000004100 */
[----:B------:R-:W-:Y:S01]  /*6800*/  FMUL.FTZ R70, R65, R66 ;  /* 0x0000004241467220 */ /* 0x000fe20000410000 */
[----:B------:R-:W-:Y:S01]  /*6810*/  HADD2.F32 R64, -RZ, R60.H0_H0 ;  /* 0x2000003cff407230 */ /* 0x000fe20000004100 */
[----:B------:R-:W-:Y:S01]  /*6820*/  F2FP.SATFINITE.E4M3.F32.PACK_AB_MERGE_C R15, R68, R15, RZ ;  /* 0x0000000f440f723e */ /* 0x000fe200048070ff */
[----:B------:R-:W-:Y:S01]  /*6830*/  HADD2.F32 R60, -RZ, R59.H0_H0 ;  /* 0x2000003bff3c7230 */ /* 0x000fe20000004100 */
[----:B------:R-:W-:Y:S01]  /*6840*/  F2FP.SATFINITE.E4M3.F32.PACK_AB_MERGE_C R12, R54, R53, R55 ;  /* 0x00000035360c723e */ /* 0x000fe20004807037 */
[----:B------:R-:W-:-:S02]  /*6850*/  HADD2.F32 R52, -RZ, R52.H0_H0 ;  /* 0x20000034ff347230 */ /* 0x000fc40000004100 */
[CC--:B------:R-:W-:Y:S01]  /*6860*/  FMUL.FTZ R66, R14.reuse, R64.reuse ;  /* 0x000000400e427220 */ /* 0x0c0fe20000410000 */
[----:B------:R-:W-:Y:S01]  /*6870*/  FMUL.FTZ R59, R61, R64 ;  /* 0x000000403d3b7220 */ /* 0x000fe20000410000 */
[-C--:B------:R-:W-:Y:S01]  /*6880*/  FFMA.FTZ R70, R63, R60.reuse, -R70 ;  /* 0x0000003c3f467223 */ /* 0x080fe20000010846 */
[----:B------:R-:W-:Y:S01]  /*6890*/  FFMA.FTZ R65, R65, R60, R72 ;  /* 0x0000003c41417223 */ /* 0x000fe20000010048 */
[-C--:B------:R-:W-:Y:S01]  /*68a0*/  FFMA.FTZ R66, R61, R52.reuse, -R66 ;  /* 0x000000343d427223 */ /* 0x080fe20000010842 */
[----:B------:R-:W-:-:S05]  /*68b0*/  FFMA.FTZ R59, R14, R52, R59 ;  /* 0x000000340e3b7223 */ /* 0x000fca000001003b */
[----:B------:R-:W-:Y:S02]  /*68c0*/  F2FP.SATFINITE.E4M3.F32.PACK_AB_MERGE_C R14, R59, R66, R15 ;  /* 0x000000423b0e723e */ /* 0x000fe4000480700f */
[----:B------:R-:W-:-:S07]  /*68d0*/  F2FP.SATFINITE.E4M3.F32.PACK_AB_MERGE_C R15, R65, R70, R62 ;  /* 0x00000046410f723e */ /* 0x000fce000480703e */
.L_x_534:
[----:B------:R-:W-:Y:S05]  /*68e0*/  BSYNC B2 ;  /* 0x0000000000027941 */ /* 0x000fea0003800000 */
.L_x_533:
[----:B0-----:R0:W-:Y:S02]  /*68f0*/  ST.E.128 desc[UR36][R56.64], R12 ;  /* 0x0000000c38007985 */ /* 0x0011e4000c101d24 */
.L_x_528:
[----:B------:R-:W-:Y:S05]  /*6900*/  BSYNC B1 ;  /* 0x0000000000017941 */ /* 0x000fea0003800000 */
.L_x_527:
[----:B------:R-:W-:-:S03]  /*6910*/  UMOV UR4, 0xffffffff ;  /* 0xffffffff00047882 */ /* 0x000fc60000000000 */
[----:B------:R-:W-:Y:S05]  /*6920*/  BRA.DIV UR4, `(.L_x_535) ;  /* 0x0000024204c47947 */ /* 0x000fea000b800000 */
[----:B0-2---:R-:W0:Y:S04]  /*6930*/  SHFL.IDX PT, R102, R102, 0x3, 0x181f ;  /* 0x00781f0066667f89 */ /* 0x005e2800000e0000 */
[----:B----4-:R-:W2:Y:S02]  /*6940*/  SHFL.IDX PT, R101, R101, 0x3, 0x181f ;  /* 0x00781f0065657f89 */ /* 0x010ea400000e0000 */
.L_x_847:
[----:B------:R-:W-:Y:S05]  /*6950*/  @P4 BRA `(.L_x_536) ;  /* 0x0000005800e44947 */ /* 0x000fea0003800000 */
[----:B------:R-:W-:Y:S04]  /*6960*/  BSSY B1, `(.L_x_537) ;  /* 0x0000072000017945 */ /* 0x000fe80003800000 */
[----:B------:R-:W-:Y:S05]  /*6970*/  @P1 BRA `(.L_x_538) ;  /* 0x0000000400c01947 */ /* 0x000fea0003800000 */
[----:B------:R4:W1:Y:S01]  /*6980*/  LDS.128 R12, [R90+0x2b400] ;  /* 0x02b400005a0c7984 */ /* 0x0008620000000c00 */
[----:B--2---:R-:W-:Y:S01]  /*6990*/  IADD3 R52, P2, R16, R101, RZ ;  /* 0x0000006510347210 */ /* 0x004fe20007f5e0ff */
[----:B------:R-:W-:Y:S04]  /*69a0*/  BSSY B2, `(.L_x_539) ;  /* 0x000006c000027945 */ /* 0x000fe80003800000 */
[----:B0-----:R-:W-:Y:S01]  /*69b0*/  IMAD.X R53, R102, 0x1, R17, P2 ;  /* 0x0000000166357824 */ /* 0x001fe200010e0611 */
[----:B------:R-:W-:-:S13]  /*69c0*/  ISETP.GE.AND P2, PT, R22, R103, PT ;  /* 0x000000671600720c */ /* 0x000fda0003f46270 */
[----:B----4-:R-:W-:Y:S05]  /*69d0*/  @P2 BRA `(.L_x_540) ;  /* 0x0000000400a02947 */ /* 0x010fea0003800000 */
        /* <DEDUP_REMOVED lines=8> */
[----:B-1----:R-:W-:Y:S01]  /*6a60*/  IMAD.MOV.U32 R49, RZ, RZ, R12 ;  /* 0x000000ffff317224 */ /* 0x002fe200078e000c */
[----:B------:R-:W-:-:S02]  /*6a70*/  MOV R11, R13 ;  /* 0x0000000d000b7202 */ /* 0x000fc40000000f00 */
[----:B------:R-:W-:Y:S01]  /*6a80*/  LOP3.LUT R13, R48, 0xff00, R51, 0xf8, !PT ;  /* 0x0000ff00300d7812 */ /* 0x000fe200078ef833 */
[----:B------:R-:W-:Y:S01]  /*6a90*/  IMAD.U32 R48, R56, 0x10000, RZ ;  /* 0x0001000038307824 */ /* 0x000fe200078e00ff */
[----:B------:R-:W-:Y:S01]  /*6aa0*/  LOP3.LUT R50, R50, 0xff00, R55, 0xf8, !PT ;  /* 0x0000ff0032327812 */ /* 0x000fe200078ef837 */
[----:B------:R-:W-:Y:S01]  /*6ab0*/  IMAD.U32 R55, R54, 0x10000, RZ ;  /* 0x0001000036377824 */ /* 0x000fe200078e00ff */
[----:B------:R-:W-:Y:S02]  /*6ac0*/  F2FP.F16.E4M3.UNPACK_B R51, R79.H1 ;  /* 0x0000004fff33723e */ /* 0x000fe400030006ff */
[-C--:B------:R-:W-:Y:S02]  /*6ad0*/  F2FP.F16.E4M3.UNPACK_B R12, R11.reuse ;  /* 0x0000000bff0c723e */ /* 0x080fe400020006ff */
        /* <DEDUP_REMOVED lines=16> */
[----:B------:R-:W-:Y:S01]  /*6be0*/  FFMA.FTZ R12, R50, R57, R59 ;  /* 0x00000039320c7223 */ /* 0x000fe2000001003b */
[CC--:B------:R-:W-:Y:S01]  /*6bf0*/  FMUL.FTZ R58, R54.reuse, R56.reuse ;  /* 0x00000038363a7220 */ /* 0x0c0fe20000410000 */
[C---:B------:R-:W-:Y:S01]  /*6c00*/  FMUL.FTZ R61, R51.reuse, R56 ;  /* 0x00000038333d7220 */ /* 0x040fe20000410000 */
[-C--:B------:R-:W-:Y:S01]  /*6c10*/  F2FP.F16.E4M3.UNPACK_B R50, R49.reuse.H1 ;  /* 0x00000031ff32723e */ /* 0x080fe200030006ff */
[----:B------:R-:W-:Y:S01]  /*6c20*/  HADD2.F32 R56, -RZ, R79.H1_H1 ;  /* 0x3000004fff387230 */ /* 0x000fe20000004100 */
[----:B------:R-:W-:Y:S01]  /*6c30*/  F2FP.F16.E4M3.UNPACK_B R49, R49 ;  /* 0x00000031ff31723e */ /* 0x000fe200020006ff */
[-C--:B------:R-:W-:Y:S01]  /*6c40*/  FFMA.FTZ R60, R51, R55.reuse, -R58 ;  /* 0x00000037333c7223 */ /* 0x080fe2000001083a */
[----:B------:R-:W-:Y:S01]  /*6c50*/  FFMA.FTZ R61, R54, R55, R61 ;  /* 0x00000037363d7223 */ /* 0x000fe2000001003d */
[----:B------:R-:W-:Y:S01]  /*6c60*/  F2FP.F16.E4M3.UNPACK_B R78, R78 ;  /* 0x0000004eff4e723e */ /* 0x000fe200020006ff */
[--C-:B------:R-:W-:Y:S01]  /*6c70*/  HADD2.F32 R54, -RZ, R50.reuse.H0_H0 ;  /* 0x20000032ff367230 */ /* 0x100fe20000004100 */
[----:B------:R-:W-:Y:S01]  /*6c80*/  F2FP.F16.E4M3.UNPACK_B R62, R48.H1 ;  /* 0x00000030ff3e723e */ /* 0x000fe200030006ff */
[----:B------:R-:W-:-:S02]  /*6c90*/  HADD2.F32 R55, -RZ, R50.H1_H1 ;  /* 0x30000032ff377230 */ /* 0x000fc40000004100 */
[----:B------:R-:W-:Y:S02]  /*6ca0*/  HADD2.F32 R79, -RZ, R79.H0_H0 ;  /* 0x2000004fff4f7230 */ /* 0x000fe40000004100 */
[-C--:B------:R-:W-:Y:S01]  /*6cb0*/  FMUL.FTZ R58, R54, R56.reuse ;  /* 0x00000038363a7220 */ /* 0x080fe20000410000 */
[--C-:B------:R-:W-:Y:S02]  /*6cc0*/  HADD2.F32 R51, -RZ, R49.reuse.H1_H1 ;  /* 0x30000031ff337230 */ /* 0x100fe40000004100 */
[----:B------:R-:W-:Y:S01]  /*6cd0*/  FMUL.FTZ R59, R55, R56 ;  /* 0x00000038373b7220 */ /* 0x000fe20000410000 */
[----:B------:R-:W-:Y:S02]  /*6ce0*/  HADD2.F32 R50, -RZ, R49.H0_H0 ;  /* 0x20000031ff327230 */ /* 0x000fe40000004100 */
[--C-:B------:R-:W-:Y:S02]  /*6cf0*/  HADD2.F32 R49, -RZ, R78.reuse.H1_H1 ;  /* 0x3000004eff317230 */ /* 0x100fe40000004100 */
[----:B------:R-:W-:Y:S01]  /*6d00*/  FMUL.FTZ R57, R51, R79 ;  /* 0x0000004f33397220 */ /* 0x000fe20000410000 */
[----:B------:R-:W-:-:S02]  /*6d10*/  HADD2.F32 R78, -RZ, R78.H0_H0 ;  /* 0x2000004eff4e7230 */ /* 0x000fc40000004100 */
[----:B------:R-:W-:Y:S01]  /*6d20*/  FMUL.FTZ R56, R50, R79 ;  /* 0x0000004f32387220 */ /* 0x000fe20000410000 */
[--C-:B------:R-:W-:Y:S02]  /*6d30*/  HADD2.F32 R64, -RZ, R62.reuse.H1_H1 ;  /* 0x3000003eff407230 */ /* 0x100fe40000004100 */
[-C--:B------:R-:W-:Y:S01]  /*6d40*/  FFMA.FTZ R54, R54, R49.reuse, -R59 ;  /* 0x0000003136367223 */ /* 0x080fe2000001083b */
[----:B------:R-:W-:Y:S01]  /*6d50*/  FFMA.FTZ R55, R55, R49, R58 ;  /* 0x0000003137377223 */ /* 0x000fe2000001003a */
[-C--:B------:R-:W-:Y:S01]  /*6d60*/  FFMA.FTZ R49, R50, R78.reuse, -R57 ;  /* 0x0000004e32317223 */ /* 0x080fe20000010839 */
[----:B------:R-:W-:Y:S01]  /*6d70*/  FFMA.FTZ R50, R51, R78, R56 ;  /* 0x0000004e33327223 */ /* 0x000fe20000010038 */
[----:B------:R-:W-:Y:S01]  /*6d80*/  F2FP.F16.E4M3.UNPACK_B R56, R15.H1 ;  /* 0x0000000fff38723e */ /* 0x000fe200030006ff */
[----:B------:R-:W-:Y:S01]  /*6d90*/  HADD2.F32 R62, -RZ, R62.H0_H0 ;  /* 0x2000003eff3e7230 */ /* 0x000fe20000004100 */
[----:B------:R-:W-:Y:S02]  /*6da0*/  F2FP.SATFINITE.E4M3.F32.PACK_AB_MERGE_C R51, R61, R60, RZ ;  /* 0x0000003c3d33723e */ /* 0x000fe400048070ff */
[----:B------:R-:W-:Y:S01]  /*6db0*/  F2FP.SATFINITE.E4M3.F32.PACK_AB_MERGE_C R54, R55, R54, RZ ;  /* 0x000000363736723e */ /* 0x000fe200048070ff */
[--C-:B------:R-:W-:Y:S01]  /*6dc0*/  HADD2.F32 R57, -RZ, R56.reuse.H0_H0 ;  /* 0x20000038ff397230 */ /* 0x100fe20000004100 */
[----:B------:R-:W-:Y:S01]  /*6dd0*/  F2FP.F16.E4M3.UNPACK_B R59, R13.H1 ;  /* 0x0000000dff3b723e */ /* 0x000fe200030006ff */
[----:B------:R-:W-:Y:S01]  /*6de0*/  HADD2.F32 R56, -RZ, R56.H1_H1 ;  /* 0x30000038ff387230 */ /* 0x000fe20000004100 */
[----:B------:R-:W-:-:S02]  /*6df0*/  F2FP.F16.E4M3.UNPACK_B R55, R14.H1 ;  /* 0x0000000eff37723e */ /* 0x000fc400030006ff */
[----:B------:R-:W-:Y:S01]  /*6e00*/  F2FP.F16.E4M3.UNPACK_B R61, R48 ;  /* 0x00000030ff3d723e */ /* 0x000fe200020006ff */
[----:B------:R-:W-:Y:S01]  /*6e10*/  HADD2.F32 R60, -RZ, R59.H1_H1 ;  /* 0x3000003bff3c7230 */ /* 0x000fe20000004100 */
[----:B------:R-:W-:Y:S01]  /*6e20*/  F2FP.F16.E4M3.UNPACK_B R58, R13 ;  /* 0x0000000dff3a723e */ /* 0x000fe200020006ff */
[----:B------:R-:W-:Y:S02]  /*6e30*/  HADD2.F32 R48, -RZ, R55.H1_H1 ;  /* 0x30000037ff307230 */ /* 0x000fe40000004100 */
[-C--:B------:R-:W-:Y:S01]  /*6e40*/  FMUL.FTZ R66, R56, R64.reuse ;  /* 0x0000004038427220 */ /* 0x080fe20000410000 */
[----:B------:R-:W-:Y:S02]  /*6e50*/  HADD2.F32 R63, -RZ, R61.H1_H1 ;  /* 0x3000003dff3f7230 */ /* 0x000fe40000004100 */
[C---:B------:R-:W-:Y:S01]  /*6e60*/  FMUL.FTZ R65, R57.reuse, R64 ;  /* 0x0000004039417220 */ /* 0x040fe20000410000 */
[----:B------:R-:W-:Y:S02]  /*6e70*/  HADD2.F32 R55, -RZ, R55.H0_H0 ;  /* 0x20000037ff377230 */ /* 0x000fe40000004100 */
[----:B------:R-:W-:Y:S01]  /*6e80*/  FFMA.FTZ R13, R57, R60, -R66 ;  /* 0x0000003c390d7223 */ /* 0x000fe20000010842 */
[----:B------:R-:W-:-:S02]  /*6e90*/  HADD2.F32 R57, -RZ, R58.H1_H1 ;  /* 0x3000003aff397230 */ /* 0x000fc40000004100 */
[C---:B------:R-:W-:Y:S01]  /*6ea0*/  FMUL.FTZ R64, R48.reuse, R63 ;  /* 0x0000003f30407220 */ /* 0x040fe20000410000 */
[----:B------:R-:W-:Y:S01]  /*6eb0*/  F2FP.F16.E4M3.UNPACK_B R15, R15 ;  /* 0x0000000fff0f723e */ /* 0x000fe200020006ff */
[C---:B------:R-:W-:Y:S01]  /*6ec0*/  FMUL.FTZ R63, R55.reuse, R63 ;  /* 0x0000003f373f7220 */ /* 0x040fe20000410000 */
[----:B------:R-:W-:Y:S01]  /*6ed0*/  F2FP.F16.E4M3.UNPACK_B R14, R14 ;  /* 0x0000000eff0e723e */ /* 0x000fe200020006ff */
[-C--:B------:R-:W-:Y:S01]  /*6ee0*/  FFMA.FTZ R64, R55, R57.reuse, -R64 ;  /* 0x0000003937407223 */ /* 0x080fe20000010840 */
[----:B------:R-:W-:Y:S02]  /*6ef0*/  HADD2.F32 R61, -RZ, R61.H0_H0 ;  /* 0x2000003dff3d7230 */ /* 0x000fe40000004100 */
[----:B------:R-:W-:Y:S01]  /*6f00*/  FFMA.FTZ R63, R48, R57, R63 ;  /* 0x00000039303f7223 */ /* 0x000fe2000001003f */
[--C-:B------:R-:W-:Y:S02]  /*6f10*/  HADD2.F32 R48, -RZ, R15.reuse.H0_H0 ;  /* 0x2000000fff307230 */ /* 0x100fe40000004100 */
[----:B------:R-:W-:Y:S01]  /*6f20*/  FFMA.FTZ R60, R56, R60, R65 ;  /* 0x0000003c383c7223 */ /* 0x000fe20000010041 */
[----:B------:R-:W-:-:S02]  /*6f30*/  HADD2.F32 R55, -RZ, R15.H1_H1 ;  /* 0x3000000fff377230 */ /* 0x000fc40000004100 */
[--C-:B------:R-:W-:Y:S01]  /*6f40*/  HADD2.F32 R15, -RZ, R14.reuse.H0_H0 ;  /* 0x2000000eff0f7230 */ /* 0x100fe20000004100 */
[----:B------:R-:W-:Y:S01]  /*6f50*/  F2FP.SATFINITE.E4M3.F32.PACK_AB_MERGE_C R63, R63, R64, RZ ;  /* 0x000000403f3f723e */ /* 0x000fe200048070ff */
[----:B------:R-:W-:Y:S02]  /*6f60*/  HADD2.F32 R14, -RZ, R14.H1_H1 ;  /* 0x3000000eff0e7230 */ /* 0x000fe40000004100 */
[-C--:B------:R-:W-:Y:S01]  /*6f70*/  FMUL.FTZ R57, R55, R62.reuse ;  /* 0x0000003e37397220 */ /* 0x080fe20000410000 */
[----:B------:R-:W-:Y:S02]  /*6f80*/  HADD2.F32 R59, -RZ, R59.H0_H0 ;  /* 0x2000003bff3b7230 */ /* 0x000fe40000004100 */
[----:B------:R-:W-:Y:S01]  /*6f90*/  FMUL.FTZ R62, R48, R62 ;  /* 0x0000003e303e7220 */ /* 0x000fe20000410000 */
[----:B------:R-:W-:Y:S02]  /*6fa0*/  HADD2.F32 R58, -RZ, R58.H0_H0 ;  /* 0x2000003aff3a7230 */ /* 0x000fe40000004100 */
[-C--:B------:R-:W-:Y:S01]  /*6fb0*/  FMUL.FTZ R56, R14, R61.reuse ;  /* 0x0000003d0e387220 */ /* 0x080fe20000410000 */
[----:B------:R-:W-:Y:S01]  /*6fc0*/  FMUL.FTZ R61, R15, R61 ;  /* 0x0000003d0f3d7220 */ /* 0x000fe20000410000 */
[-C--:B------:R-:W-:Y:S01]  /*6fd0*/  FFMA.FTZ R57, R48, R59.reuse, -R57 ;  /* 0x0000003b30397223 */ /* 0x080fe20000010839 */
[----:B------:R-:W-:Y:S01]  /*6fe0*/  FFMA.FTZ R62, R55, R59, R62 ;  /* 0x0000003b373e7223 */ /* 0x000fe2000001003e */
[-C--:B------:R-:W-:Y:S01]  /*6ff0*/  FFMA.FTZ R56, R15, R58.reuse, -R56 ;  /* 0x0000003a0f387223 */ /* 0x080fe20000010838 */
[----:B------:R-:W-:Y:S01]  /*7000*/  FFMA.FTZ R61, R14, R58, R61 ;  /* 0x0000003a0e3d7223 */ /* 0x000fe2000001003d */
[----:B------:R-:W-:-:S02]  /*7010*/  F2FP.SATFINITE.E4M3.F32.PACK_AB_MERGE_C R60, R60, R13, RZ ;  /* 0x0000000d3c3c723e */ /* 0x000fc400048070ff */
[----:B------:R-:W-:Y:S02]  /*7020*/  F2FP.SATFINITE.E4M3.F32.PACK_AB_MERGE_C R13, R12, R11, R51 ;  /* 0x0000000b0c0d723e */ /* 0x000fe40004807033 */
[----:B------:R-:W-:Y:S02]  /*7030*/  F2FP.SATFINITE.E4M3.F32.PACK_AB_MERGE_C R12, R50, R49, R54 ;  /* 0x00000031320c723e */ /* 0x000fe40004807036 */
[----:B------:R-:W-:Y:S02]  /*7040*/  F2FP.SATFINITE.E4M3.F32.PACK_AB_MERGE_C R14, R61, R56, R63 ;  /* 0x000000383d0e723e */ /* 0x000fe4000480703f */
[----:B------:R-:W-:-:S07]  /*7050*/  F2FP.SATFINITE.E4M3.F32.PACK_AB_MERGE_C R15, R62, R57, R60 ;  /* 0x000000393e0f723e */ /* 0x000fce000480703c */
.L_x_540:
[----:B------:R-:W-:Y:S05]  /*7060*/  BSYNC B2 ;  /* 0x0000000000027941 */ /* 0x000fea0003800000 */
.L_x_539:
[----:B-1----:R4:W-:Y:S02]  /*7070*/  ST.E.128 desc[UR36][R52.64], R12 ;  /* 0x0000000c34007985 */ /* 0x0029e4000c101d24 */
.L_x_538:
[----:B------:R-:W-:Y:S05]  /*7080*/  BSYNC B1 ;  /* 0x0000000000017941 */ /* 0x000fea0003800000 */
.L_x_537:
[----:B------:R-:W-:-:S13]  /*7090*/  LOP3.LUT P2, RZ, R125, 0x2, RZ, 0xc0, !PT ;  /* 0x000000027dff7812 */ /* 0x000fda000784c0ff */
[----:B------:R-:W-:Y:S05]  /*70a0*/  @P2 BRA `(.L_x_536) ;  /* 0x0000005400102947 */ /* 0x000fea0003800000 */
[----:B----4-:R4:W1:Y:S01]  /*70b0*/  LDS.128 R12, [R90+0x2f400] ;  /* 0x02f400005a0c7984 */ /* 0x0108620000000c00 */
[----:B--2---:R-:W-:Y:S01]  /*70c0*/  IADD3 R48, P2, R18, R101, RZ ;  /* 0x0000006512307210 */ /* 0x004fe20007f5e0ff */
[----:B------:R-:W-:Y:S04]  /*70d0*/  BSSY B1, `(.L_x_541) ;  /* 0x000006c000017945 */ /* 0x000fe80003800000 */
[----:B0-----:R-:W-:Y:S01]  /*70e0*/  IMAD.X R49, R102, 0x1, R217, P2 ;  /* 0x0000000166317824 */ /* 0x001fe200010e06d9 */
[----:B------:R-:W-:-:S13]  /*70f0*/  ISETP.GE.AND P2, PT, R218, R103, PT ;  /* 0x00000067da00720c */ /* 0x000fda0003f46270 */
[----:B----4-:R-:W-:Y:S05]  /*7100*/  @P2 BRA `(.L_x_542) ;  /* 0x0000000400a02947 */ /* 0x010fea0003800000 */
[----:B------:R-:W-:Y:S01]  /*7110*/  SHF.R.U32.HI R46, RZ, 0x8, R47 ;  /* 0x00000008ff2e7819 */ /* 0x000fe2000001162f */
[----:B-1----:R-:W-:Y:S01]  /*7120*/  IMAD.MOV.U32 R11, RZ, RZ, R13 ;  /* 0x000000ffff0b7224 */ /* 0x002fe200078e000d */
[--C-:B------:R-:W-:Y:S02]  /*7130*/  SHF.R.U32.HI R44, RZ, 0x8, R45.reuse ;  /* 0x00000008ff2c7819 */ /* 0x100fe4000001162d */
[----:B------:R-:W-:Y:S01]  /*7140*/  SHF.R.U32.HI R52, RZ, 0x10, R45 ;  /* 0x00000010ff347819 */ /* 0x000fe2000001162d */
[----:B------:R-:W-:Y:S01]  /*7150*/  IMAD.SHL.U32 R46, R46, 0x100, RZ ;  /* 0x000001002e2e7824 */ /* 0x000fe200078e00ff */
[----:B------:R-:W-:Y:S01]  /*7160*/  LOP3.LUT R51, R45, 0xff0000ff, RZ, 0xc0, !PT ;  /* 0xff0000ff2d337812 */ /* 0x000fe200078ec0ff */
[----:B------:R-:W-:Y:S01]  /*7170*/  IMAD.MOV.U32 R45, RZ, RZ, R12 ;  /* 0x000000ffff2d7224 */ /* 0x000fe200078e000c */
[----:B------:R-:W-:Y:S01]  /*7180*/  SHF.R.U32.HI R50, RZ, 0x10, R47 ;  /* 0x00000010ff327819 */ /* 0x000fe2000001162f */
[----:B------:R-:W-:Y:S01]  /*7190*/  IMAD.U32 R13, R52, 0x10000, RZ ;  /* 0x00010000340d7824 */ /* 0x000fe200078e00ff */
[----:B------:R-:W-:-:S02]  /*71a0*/  SHF.L.U32 R44, R44, 0x8, RZ ;  /* 0x000000082c2c7819 */ /* 0x000fc400000006ff */
[----:B------:R-:W-:Y:S02]  /*71b0*/  LOP3.LUT R47, R47, 0xff0000ff, RZ, 0xc0, !PT ;  /* 0xff0000ff2f2f7812 */ /* 0x000fe400078ec0ff */
[----:B------:R-:W-:Y:S02]  /*71c0*/  LOP3.LUT R44, R51, 0xff00, R44, 0xf8, !PT ;  /* 0x0000ff00332c7812 */ /* 0x000fe400078ef82c */
[----:B------:R-:W-:Y:S02]  /*71d0*/  LOP3.LUT R51, R47, 0xff00, R46, 0xf8, !PT ;  /* 0x0000ff002f337812 */ /* 0x000fe400078ef82e */
[----:B------:R-:W-:Y:S02]  /*71e0*/  SHF.L.U32 R46, R50, 0x10, RZ ;  /* 0x00000010322e7819 */ /* 0x000fe400000006ff */
[----:B------:R-:W-:Y:S02]  /*71f0*/  F2FP.F16.E4M3.UNPACK_B R47, R77.H1 ;  /* 0x0000004dff2f723e */ /* 0x000fe400030006ff */
[----:B------:R-:W-:-:S02]  /*7200*/  F2FP.F16.E4M3.UNPACK_B R12, R11 ;  /* 0x0000000bff0c723e */ /* 0x000fc400020006ff */
[----:B------:R-:W-:Y:S01]  /*7210*/  LOP3.LUT R13, R44, 0xff0000, R13, 0xf8, !PT ;  /* 0x00ff00002c0d7812 */ /* 0x000fe200078ef80d */
[--C-:B------:R-:W-:Y:S01]  /*7220*/  HADD2.F32 R55, -RZ, R47.reuse.H0_H0 ;  /* 0x2000002fff377230 */ /* 0x100fe20000004100 */
[----:B------:R-:W-:Y:S01]  /*7230*/  LOP3.LUT R44, R51, 0xff0000, R46, 0xf8, !PT ;  /* 0x00ff0000332c7812 */ /* 0x000fe200078ef82e */
[--C-:B------:R-:W-:Y:S01]  /*7240*/  HADD2.F32 R46, -RZ, R12.reuse.H1_H1 ;  /* 0x3000000cff2e7230 */ /* 0x100fe20000004100 */
[----:B------:R-:W-:Y:S01]  /*7250*/  F2FP.F16.E4M3.UNPACK_B R51, R76.H1 ;  /* 0x0000004cff33723e */ /* 0x000fe200030006ff */
[----:B------:R-:W-:Y:S01]  /*7260*/  HADD2.F32 R12, -RZ, R12.H0_H0 ;  /* 0x2000000cff0c7230 */ /* 0x000fe20000004100 */
[----:B------:R-:W-:Y:S01]  /*7270*/  F2FP.F16.E4M3.UNPACK_B R11, R11.H1 ;  /* 0x0000000bff0b723e */ /* 0x000fe200030006ff */
[----:B------:R-:W-:Y:S02]  /*7280*/  HADD2.F32 R52, -RZ, R47.H1_H1 ;  /* 0x3000002fff347230 */ /* 0x000fe40000004100 */
[----:B------:R-:W-:Y:S01]  /*7290*/  FMUL.FTZ R57, R46, R55 ;  /* 0x000000372e397220 */ /* 0x000fe20000410000 */
[----:B------:R-:W-:-:S02]  /*72a0*/  HADD2.F32 R53, -RZ, R51.H0_H0 ;  /* 0x20000033ff357230 */ /* 0x000fc40000004100 */
        /* <DEDUP_REMOVED lines=39> */
[----:B------:R-:W-:-:S02]  /*7520*/  F2FP.F16.E4M3.UNPACK_B R57, R44 ;  /* 0x0000002cff39723e */ /* 0x000fc400020006ff */
[-C--:B------:R-:W-:Y:S01]  /*7530*/  F2FP.F16.E4M3.UNPACK_B R54, R13.reuse ;  /* 0x0000000dff36723e */ /* 0x080fe200020006ff */
[----:B------:R-:W-:Y:S01]  /*7540*/  HADD2.F32 R44, -RZ, R51.H1_H1 ;  /* 0x30000033ff2c7230 */ /* 0x000fe20000004100 */
[----:B------:R-:W-:Y:S01]  /*7550*/  F2FP.F16.E4M3.UNPACK_B R55, R13.H1 ;  /* 0x0000000dff37723e */ /* 0x000fe200030006ff */
[----:B------:R-:W-:Y:S02]  /*7560*/  HADD2.F32 R59, -RZ, R57.H1_H1 ;  /* 0x30000039ff3b7230 */ /* 0x000fe40000004100 */
[-C--:B------:R-:W-:Y:S01]  /*7570*/  FMUL.FTZ R62, R52, R60.reuse ;  /* 0x0000003c343e7220 */ /* 0x080fe20000410000 */
[----:B------:R-:W-:Y:S02]  /*7580*/  HADD2.F32 R51, -RZ, R51.H0_H0 ;  /* 0x20000033ff337230 */ /* 0x000fe40000004100 */
[----:B------:R-:W-:Y:S01]  /*7590*/  FMUL.FTZ R61, R53, R60 ;  /* 0x0000003c353d7220 */ /* 0x000fe20000410000 */
[----:B------:R-:W-:Y:S02]  /*75a0*/  HADD2.F32 R13, -RZ, R54.H1_H1 ;  /* 0x30000036ff0d7230 */ /* 0x000fe40000004100 */
[----:B------:R-:W-:Y:S01]  /*75b0*/  FMUL.FTZ R60, R44, R59 ;  /* 0x0000003b2c3c7220 */ /* 0x000fe20000410000 */
[----:B------:R-:W-:Y:S01]  /*75c0*/  F2FP.F16.E4M3.UNPACK_B R15, R15 ;  /* 0x0000000fff0f723e */ /* 0x000fe200020006ff */
[C---:B------:R-:W-:Y:S01]  /*75d0*/  FMUL.FTZ R59, R51.reuse, R59 ;  /* 0x0000003b333b7220 */ /* 0x040fe20000410000 */
[----:B------:R-:W-:Y:S01]  /*75e0*/  F2FP.F16.E4M3.UNPACK_B R14, R14 ;  /* 0x0000000eff0e723e */ /* 0x000fe200020006ff */
[----:B------:R-:W-:Y:S01]  /*75f0*/  FFMA.FTZ R60, R51, R13, -R60 ;  /* 0x0000000d333c7223 */ /* 0x000fe2000001083c */
[----:B------:R-:W-:-:S02]  /*7600*/  HADD2.F32 R56, -RZ, R55.H1_H1 ;  /* 0x30000037ff387230 */ /* 0x000fc40000004100 */
[----:B------:R-:W-:Y:S01]  /*7610*/  FFMA.FTZ R59, R44, R13, R59 ;  /* 0x0000000d2c3b7223 */ /* 0x000fe2000001003b */
[--C-:B------:R-:W-:Y:S02]  /*7620*/  HADD2.F32 R44, -RZ, R15.reuse.H0_H0 ;  /* 0x2000000fff2c7230 */ /* 0x100fe40000004100 */
[--C-:B------:R-:W-:Y:S02]  /*7630*/  HADD2.F32 R13, -RZ, R14.reuse.H0_H0 ;  /* 0x2000000eff0d7230 */ /* 0x100fe40000004100 */
[-C--:B------:R-:W-:Y:S01]  /*7640*/  FFMA.FTZ R61, R52, R56.reuse, R61 ;  /* 0x00000038343d7223 */ /* 0x080fe2000001003d */
[----:B------:R-:W-:Y:S02]  /*7650*/  HADD2.F32 R15, -RZ, R15.H1_H1 ;  /* 0x3000000fff0f7230 */ /* 0x000fe40000004100 */
[----:B------:R-:W-:Y:S01]  /*7660*/  FFMA.FTZ R62, R53, R56, -R62 ;  /* 0x00000038353e7223 */ /* 0x000fe2000001083e */
[----:B------:R-:W-:Y:S01]  /*7670*/  HADD2.F32 R14, -RZ, R14.H1_H1 ;  /* 0x3000000eff0e7230 */ /* 0x000fe20000004100 */
[----:B------:R-:W-:Y:S01]  /*7680*/  F2FP.SATFINITE.E4M3.F32.PACK_AB_MERGE_C R59, R59, R60, RZ ;  /* 0x0000003c3b3b723e */ /* 0x000fe200048070ff */
[----:B------:R-:W-:-:S02]  /*7690*/  HADD2.F32 R57, -RZ, R57.H0_H0 ;  /* 0x20000039ff397230 */ /* 0x000fc40000004100 */
        /* <DEDUP_REMOVED lines=15> */
.L_x_542:
[----:B------:R-:W-:Y:S05]  /*7790*/  BSYNC B1 ;  /* 0x0000000000017941 */ /* 0x000fea0003800000 */
.L_x_541:
[----:B-1----:R0:W-:Y:S01]  /*77a0*/  ST.E.128 desc[UR36][R48.64], R12 ;  /* 0x0000000c30007985 */ /* 0x0021e2000c101d24 */
[----:B------:R-:W-:Y:S05]  /*77b0*/  BRA `(.L_x_536) ;  /* 0x0000004c004c7947 */ /* 0x000fea0003800000 */
.L_x_496:
[C---:B------:R-:W-:Y:S01]  /*77c0*/  ISETP.GE.AND P5, PT, R219.reuse, R99, PT ;  /* 0x00000063db00720c */ /* 0x040fe20003fa6270 */
[C---:B------:R-:W-:Y:S01]  /*77d0*/  VIADD R44, R219.reuse, 0x60 ;  /* 0x00000060db2c7836 */ /* 0x040fe20000000000 */
[----:B------:R-:W-:Y:S01]  /*77e0*/  P2R R49, PR, RZ, 0x1 ;  /* 0x00000001ff317803 */ /* 0x000fe20000000000 */
[C---:B------:R-:W-:Y:S01]  /*77f0*/  VIADD R48, R219.reuse, 0x20 ;  /* 0x00000020db307836 */ /* 0x040fe20000000000 */
[----:B------:R-:W-:Y:S01]  /*7800*/  ISETP.GE.OR P5, PT, R16, R103, P5 ;  /* 0x000000671000720c */ /* 0x000fe20002fa6670 */
[----:B------:R-:W-:-:S12]  /*7810*/  VIADD R50, R219, 0x40 ;  /* 0x00000040db327836 */ /* 0x000fd80000000000 */
[----:B------:R-:W0:Y:S08]  /*7820*/  @!P5 LDC.64 R52, c[0x0][0x3e8] ;  /* 0x0000fa00ff34db82 */ /* 0x000e300000000a00 */
[----:B------:R-:W1:Y:S01]  /*7830*/  @!P5 LDC.64 R54, c[0x0][0x400] ;  /* 0x00010000ff36db82 */ /* 0x000e620000000a00 */
[----:B0-----:R-:W-:-:S04]  /*7840*/  @!P5 IADD3 R52, P2, P3, R84, R52, R12 ;  /* 0x000000345434d210 */ /* 0x001fc80007b5e00c */
[----:B------:R-:W-:Y:S02]  /*7850*/  @!P5 IADD3.X R53, R37, R53, R81, P2, P3 ;  /* 0x000000352535d210 */ /* 0x000fe400017e6451 */
[----:B------:R-:W-:-:S04]  /*7860*/  ISETP.GE.AND P2, PT, R44, R99, PT ;  /* 0x000000632c00720c */ /* 0x000fc80003f46270 */
[----:B------:R-:W-:-:S13]  /*7870*/  ISETP.GE.OR P2, PT, R16, R103, P2 ;  /* 0x000000671000720c */ /* 0x000fda0001746670 */
[----:B------:R-:W0:Y:S01]  /*7880*/  @!P2 LDC.64 R44, c[0x0][0x3f8] ;  /* 0x0000fe00ff2cab82 */ /* 0x000e220000000a00 */
[----:B------:R-:W-:Y:S02]  /*7890*/  @!P2 IMAD.MOV.U32 R13, RZ, RZ, R81 ;  /* 0x000000ffff0da224 */ /* 0x000fe400078e0051 */
[----:B------:R-:W-:-:S05]  /*78a0*/  @!P2 IMAD.MOV.U32 R15, RZ, RZ, R11 ;  /* 0x000000ffff0fa224 */ /* 0x000fca00078e000b */
[----:B------:R-:W2:Y:S08]  /*78b0*/  @!P2 LDC.64 R76, c[0x0][0x3e8] ;  /* 0x0000fa00ff4cab82 */ /* 0x000eb00000000a00 */
[----:B------:R-:W3:Y:S01]  /*78c0*/  @!P2 LDC.64 R78, c[0x0][0x400] ;  /* 0x00010000ff4eab82 */ /* 0x000ee20000000a00 */
[----:B0-----:R-:W-:-:S04]  /*78d0*/  @!P2 IMAD.WIDE.U32 R46, R44, 0x60, R12 ;  /* 0x000000602c2ea825 */ /* 0x001fc800078e000c */
[----:B------:R-:W-:-:S04]  /*78e0*/  @!P2 IMAD R45, R45, 0x60, RZ ;  /* 0x000000602d2da824 */ /* 0x000fc800078e02ff */
[----:B------:R-:W-:Y:S01]  /*78f0*/  @!P2 IMAD.IADD R44, R47, 0x1, R45 ;  /* 0x000000012f2ca824 */ /* 0x000fe200078e022d */
[----:B--2---:R-:W-:-:S04]  /*7900*/  @!P2 IADD3 R76, P3, P4, R84, R76, R46 ;  /* 0x0000004c544ca210 */ /* 0x004fc80007c7e02e */
[----:B------:R-:W-:Y:S02]  /*7910*/  @!P2 IADD3.X R77, R37, R77, R44, P3, P4 ;  /* 0x0000004d254da210 */ /* 0x000fe40001fe842c */
[----:B------:R-:W0:Y:S02]  /*7920*/  @!P2 LDC.64 R44, c[0x0][0x408] ;  /* 0x00010200ff2cab82 */ /* 0x000e240000000a00 */
[----:B0-----:R-:W-:-:S04]  /*7930*/  @!P2 IMAD.WIDE.U32 R46, R44, 0x60, R14 ;  /* 0x000000602c2ea825 */ /* 0x001fc800078e000e */
[----:B------:R-:W-:Y:S01]  /*7940*/  @!P2 IMAD R45, R45, 0x60, RZ ;  /* 0x000000602d2da824 */ /* 0x000fe200078e02ff */
[----:B---3--:R-:W-:-:S04]  /*7950*/  @!P2 IADD3 R78, P3, P4, R88, R78, R46 ;  /* 0x0000004e584ea210 */ /* 0x008fc80007c7e02e */
[----:B------:R-:W-:-:S04]  /*7960*/  @!P2 IADD3 R45, R47, R45, RZ ;  /* 0x0000002d2f2da210 */ /* 0x000fc80007ffe0ff */
[----:B------:R-:W-:Y:S02]  /*7970*/  @!P2 IADD3.X R79, R40, R79, R45, P3, P4 ;  /* 0x0000004f284fa210 */ /* 0x000fe40001fe842d */
[----:B-1----:R-:W-:-:S04]  /*7980*/  @!P5 IADD3 R54, P3, P4, R88, R54, R14 ;  /* 0x000000365836d210 */ /* 0x002fc80007c7e00e */
[----:B------:R-:W-:Y:S02]  /*7990*/  @!P5 IADD3.X R55, R40, R55, R11, P3, P4 ;  /* 0x000000372837d210 */ /* 0x000fe40001fe840b */
[----:B------:R-:W-:-:S04]  /*79a0*/  ISETP.GE.AND P4, PT, R48, R99, PT ;  /* 0x000000633000720c */ /* 0x000fc80003f86270 */
[----:B------:R-:W-:-:S13]  /*79b0*/  ISETP.GE.OR P4, PT, R16, R103, P4 ;  /* 0x000000671000720c */ /* 0x000fda0002786670 */
[----:B------:R-:W-:Y:S01]  /*79c0*/  @!P4 IADD3 R47, P3, P6, R84, R12, R20 ;  /* 0x0000000c542fc210 */ /* 0x000fe20007e7e014 */
[----:B------:R-:W0:Y:S03]  /*79d0*/  @!P4 LDC.64 R60, c[0x0][0x3e8] ;  /* 0x0000fa00ff3ccb82 */ /* 0x000e260000000a00 */
[----:B------:R-:W-:Y:S02]  /*79e0*/  @!P4 IADD3.X R48, R37, R81, R8, P3, P6 ;  /* 0x000000512530c210 */ /* 0x000fe40001fec408 */
[----:B------:R-:W-:Y:S02]  /*79f0*/  ISETP.GE.AND P3, PT, R50, R99, PT ;  /* 0x000000633200720c */ /* 0x000fe40003f66270 */
[----:B------:R-:W-:Y:S01]  /*7a00*/  CS2R R50, SRZ ;  /* 0x0000000000327805 */ /* 0x000fe2000001ff00 */
[----:B------:R-:W1:Y:S01]  /*7a10*/  @!P4 LDC.64 R62, c[0x0][0x400] ;  /* 0x00010000ff3ecb82 */ /* 0x000e620000000a00 */
[----:B------:R-:W-:-:S13]  /*7a20*/  ISETP.GE.OR P3, PT, R16, R103, P3 ;  /* 0x000000671000720c */ /* 0x000fda0001f66670 */
[----:B------:R-:W-:-:S04]  /*7a30*/  @!P3 IADD3 R15, P0, P6, R84, R21, R12 ;  /* 0x00000015540fb210 */ /* 0x000fc80007e1e00c */
[----:B------:R-:W-:Y:S02]  /*7a40*/  @!P3 IADD3.X R46, R37, R9, R81, P0, P6 ;  /* 0x00000009252eb210 */ /* 0x000fe400007ec451 */
[----:B------:R-:W-:-:S04]  /*7a50*/  @!P4 IADD3 R13, P0, P6, R88, R14, R31 ;  /* 0x0000000e580dc210 */ /* 0x000fc80007e1e01f */
[----:B------:R-:W-:Y:S02]  /*7a60*/  @!P4 IADD3.X R12, R40, R11, R28, P0, P6 ;  /* 0x0000000b280cc210 */ /* 0x000fe400007ec41c */
[----:B------:R-:W-:-:S04]  /*7a70*/  @!P3 IADD3 R45, P0, P6, R88, R32, R14 ;  /* 0x00000020582db210 */ /* 0x000fc80007e1e00e */
[----:B------:R-:W-:Y:S02]  /*7a80*/  @!P3 IADD3.X R44, R40, R29, R11, P0, P6 ;  /* 0x0000001d282cb210 */ /* 0x000fe400007ec40b */
[----:B0-----:R-:W-:Y:S02]  /*7a90*/  @!P4 IADD3 R60, P6, R47, R60, RZ ;  /* 0x0000003c2f3cc210 */ /* 0x001fe40007fde0ff */
[----:B------:R-:W-:-:S03]  /*7aa0*/  ISETP.NE.AND P0, PT, R49, RZ, PT ;  /* 0x000000ff3100720c */ /* 0x000fc60003f05270 */
[----:B------:R-:W-:Y:S01]  /*7ab0*/  @!P4 IMAD.X R61, R48, 0x1, R61, P6 ;  /* 0x00000001303dc824 */ /* 0x000fe200030e063d */
[----:B-1----:R-:W-:Y:S02]  /*7ac0*/  @!P4 IADD3 R62, P6, R13, R62, RZ ;  /* 0x0000003e0d3ec210 */ /* 0x002fe40007fde0ff */
[----:B------:R-:W-:-:S03]  /*7ad0*/  CS2R R48, SRZ ;  /* 0x0000000000307805 */ /* 0x000fc6000001ff00 */
[----:B------:R-:W-:Y:S02]  /*7ae0*/  @!P4 IMAD.X R63, R12, 0x1, R63, P6 ;  /* 0x000000010c3fc824 */ /* 0x000fe400030e063f */
[----:B------:R-:W0:Y:S01]  /*7af0*/  @!P3 LDC.64 R12, c[0x0][0x3e8] ;  /* 0x0000fa00ff0cbb82 */ /* 0x000e220000000a00 */
[----:B------:R1:W2:Y:S01]  /*7b00*/  @!P5 LDG.E.128 R48, desc[UR36][R54.64] ;  /* 0x000000243630d981 */ /* 0x0002a2000c1e1d00 */
[----:B0-----:R-:W-:-:S06]  /*7b10*/  @!P3 IADD3 R12, P6, R15, R12, RZ ;  /* 0x0000000c0f0cb210 */ /* 0x001fcc0007fde0ff */
[----:B------:R-:W0:Y:S01]  /*7b20*/  @!P3 LDC.64 R14, c[0x0][0x400] ;  /* 0x00010000ff0ebb82 */ /* 0x000e220000000a00 */
[----:B------:R-:W-:Y:S02]  /*7b30*/  @!P3 IADD3.X R13, R46, R13, RZ, P6, !PT ;  /* 0x0000000d2e0db210 */ /* 0x000fe400037fe4ff */
[----:B------:R-:W-:Y:S02]  /*7b40*/  CS2R R46, SRZ ;  /* 0x00000000002e7805 */ /* 0x000fe4000001ff00 */
[----:B-1----:R-:W-:Y:S02]  /*7b50*/  CS2R R54, SRZ ;  /* 0x0000000000367805 */ /* 0x002fe4000001ff00 */
[----:B------:R-:W-:Y:S02]  /*7b60*/  CS2R R56, SRZ ;  /* 0x0000000000387805 */ /* 0x000fe4000001ff00 */
[----:B------:R-:W-:Y:S02]  /*7b70*/  CS2R R58, SRZ ;  /* 0x00000000003a7805 */ /* 0x000fe4000001ff00 */
[----:B------:R-:W-:-:S02]  /*7b80*/  CS2R R64, SRZ ;  /* 0x0000000000407805 */ /* 0x000fc4000001ff00 */
[----:B------:R-:W-:Y:S02]  /*7b90*/  CS2R R66, SRZ ;  /* 0x0000000000427805 */ /* 0x000fe4000001ff00 */
[----:B------:R-:W-:Y:S02]  /*7ba0*/  CS2R R68, SRZ ;  /* 0x0000000000447805 */ /* 0x000fe4000001ff00 */
[----:B------:R-:W-:Y:S02]  /*7bb0*/  CS2R R70, SRZ ;  /* 0x0000000000467805 */ /* 0x000fe4000001ff00 */
[----:B------:R-:W-:Y:S01]  /*7bc0*/  CS2R R72, SRZ ;  /* 0x0000000000487805 */ /* 0x000fe2000001ff00 */
[----:B------:R1:W3:Y:S01]  /*7bd0*/  @!P4 LDG.E.128 R56, desc[UR36][R62.64] ;  /* 0x000000243e38c981 */ /* 0x0002e2000c1e1d00 */
[----:B------:R-:W-:-:S03]  /*7be0*/  CS2R R74, SRZ ;  /* 0x00000000004a7805 */ /* 0x000fc6000001ff00 */
[----:B------:R-:W4:Y:S04]  /*7bf0*/  @!P2 LDG.E.128 R68, desc[UR36][R76.64] ;  /* 0x000000244c44a981 */ /* 0x000f28000c1e1d00 */
[----:B------:R-:W5:Y:S01]  /*7c00*/  @!P2 LDG.E.128 R72, desc[UR36][R78.64] ;  /* 0x000000244e48a981 */ /* 0x000f62000c1e1d00 */
[----:B0-----:R-:W-:-:S05]  /*7c10*/  @!P3 IADD3 R14, P6, R45, R14, RZ ;  /* 0x0000000e2d0eb210 */ /* 0x001fca0007fde0ff */
[----:B------:R-:W-:Y:S01]  /*7c20*/  @!P3 IMAD.X R15, R44, 0x1, R15, P6 ;  /* 0x000000012c0fb824 */ /* 0x000fe200030e060f */
[----:B------:R-:W-:Y:S02]  /*7c30*/  CS2R R44, SRZ ;  /* 0x00000000002c7805 */ /* 0x000fe4000001ff00 */
[----:B-1----:R-:W-:Y:S02]  /*7c40*/  CS2R R62, SRZ ;  /* 0x00000000003e7805 */ /* 0x002fe4000001ff00 */
[----:B------:R-:W5:Y:S04]  /*7c50*/  @!P3 LDG.E.128 R64, desc[UR36][R14.64] ;  /* 0x000000240e40b981 */ /* 0x000f68000c1e1d00 */
[----:B------:R0:W5:Y:S02]  /*7c60*/  @!P5 LDG.E.128 R44, desc[UR36][R52.64] ;  /* 0x00000024342cd981 */ /* 0x000164000c1e1d00 */
[----:B0-----:R-:W-:-:S06]  /*7c70*/  CS2R R52, SRZ ;  /* 0x0000000000347805 */ /* 0x001fcc000001ff00 */
[----:B------:R0:W5:Y:S02]  /*7c80*/  @!P4 LDG.E.128 R52, desc[UR36][R60.64] ;  /* 0x000000243c34c981 */ /* 0x000164000c1e1d00 */
[----:B0-----:R-:W-:-:S06]  /*7c90*/  CS2R R60, SRZ ;  /* 0x00000000003c7805 */ /* 0x001fcc000001ff00 */
[----:B------:R-:W5:Y:S01]  /*7ca0*/  @!P3 LDG.E.128 R60, desc[UR36][R12.64] ;  /* 0x000000240c3cb981 */ /* 0x000f62000c1e1d00 */
[----:B------:R-:W-:-:S06]  /*7cb0*/  UISETP.NE.AND UP0, UPT, UR60, 0x3, UPT ;  /* 0x000000033c00788c */ /* 0x000fcc000bf05270 */
[----:B------:R-:W-:Y:S02]  /*7cc0*/  PLOP3.LUT P5, PT, PT, PT, UP0, 0x80, 0x0 ;  /* 0x000000000000781c */ /* 0x000fe40003faf008 */
[----:B------:R-:W-:Y:S01]  /*7cd0*/  ISETP.GE.AND P2, PT, R16, R103, PT ;  /* 0x000000671000720c */ /* 0x000fe20003f46270 */
[----:B--2---:R-:W-:Y:S01]  /*7ce0*/  IMAD.MOV.U32 R119, RZ, RZ, R48 ;  /* 0x000000ffff777224 */ /* 0x004fe200078e0030 */
[----:B------:R-:W-:Y:S01]  /*7cf0*/  MOV R120, R50 ;  /* 0x0000003200787202 */ /* 0x000fe20000000f00 */
[----:B---3--:R-:W-:Y:S02]  /*7d00*/  IMAD.MOV.U32 R116, RZ, RZ, R56 ;  /* 0x000000ffff747224 */ /* 0x008fe400078e0038 */
[----:B------:R-:W-:Y:S02]  /*7d10*/  IMAD.MOV.U32 R117, RZ, RZ, R58 ;  /* 0x000000ffff757224 */ /* 0x000fe400078e003a */
[----:B----4-:R-:W-:Y:S01]  /*7d20*/  IMAD.MOV.U32 R103, RZ, RZ, R68 ;  /* 0x000000ffff677224 */ /* 0x010fe200078e0044 */
[----:B------:R-:W-:Y:S01]  /*7d30*/  MOV R104, R70 ;  /* 0x0000004600687202 */ /* 0x000fe20000000f00 */
[----:B-----5:R-:W-:-:S02]  /*7d40*/  IMAD.MOV.U32 R105, RZ, RZ, R72 ;  /* 0x000000ffff697224 */ /* 0x020fc400078e0048 */
[----:B------:R-:W-:Y:S02]  /*7d50*/  IMAD.MOV.U32 R106, RZ, RZ, R74 ;  /* 0x000000ffff6a7224 */ /* 0x000fe400078e004a */
[----:B------:R-:W-:Y:S02]  /*7d60*/  IMAD.MOV.U32 R111, RZ, RZ, R64 ;  /* 0x000000ffff6f7224 */ /* 0x000fe400078e0040 */
[----:B------:R-:W-:Y:S02]  /*7d70*/  IMAD.MOV.U32 R112, RZ, RZ, R66 ;  /* 0x000000ffff707224 */ /* 0x000fe400078e0042 */
[----:B------:R-:W-:Y:S02]  /*7d80*/  IMAD.MOV.U32 R118, RZ, RZ, R44 ;  /* 0x000000ffff767224 */ /* 0x000fe400078e002c */
[----:B------:R-:W-:Y:S02]  /*7d90*/  IMAD.MOV.U32 R121, RZ, RZ, R46 ;  /* 0x000000ffff797224 */ /* 0x000fe400078e002e */
[----:B------:R-:W-:-:S02]  /*7da0*/  IMAD.MOV.U32 R114, RZ, RZ, R52 ;  /* 0x000000ffff727224 */ /* 0x000fc400078e0034 */
[----:B------:R-:W-:Y:S01]  /*7db0*/  IMAD.MOV.U32 R115, RZ, RZ, R54 ;  /* 0x000000ffff737224 */ /* 0x000fe200078e0036 */
[----:B------:R-:W-:Y:S01]  /*7dc0*/  MOV R109, R60 ;  /* 0x0000003c006d7202 */ /* 0x000fe20000000f00 */
[----:B------:R-:W-:Y:S01]  /*7dd0*/  IMAD.MOV.U32 R110, RZ, RZ, R62 ;  /* 0x000000ffff6e7224 */ /* 0x000fe200078e003e */
[----:B------:R-:W-:Y:S06]  /*7de0*/  @!P5 BRA `(.L_x_543) ;  /* 0x000000000004d947 */ /* 0x000fec0003800000 */
[----:B------:R-:W-:Y:S01]  /*7df0*/  BPT.TRAP 0x1 ;  /* 0x000000040000795c */ /* 0x000fe20000300000 */
.L_x_543:
[----:B------:R-:W-:Y:S01]  /*7e00*/  IMAD R81, R216, 0x8, R19 ;  /* 0x00000008d8517824 */ /* 0x000fe200078e0213 */
[----:B------:R-:W-:Y:S01]  /*7e10*/  SHF.L.U32 R100, R221, 0x1f, RZ ;  /* 0x0000001fdd647819 */ /* 0x000fe200000006ff */
[----:B------:R-:W0:Y:S01]  /*7e20*/  LDC R107, c[0x0][0x2f4] ;  /* 0x0000bd00ff6b7b82 */ /* 0x000e220000000800 */
[----:B------:R-:W-:Y:S02]  /*7e30*/  BSSY B1, `(.L_x_544) ;  /* 0x0000003000017945 */ /* 0x000fe40003800000 */
[----:B------:R-:W1:Y:S02]  /*7e40*/  SYNCS.PHASECHK.TRANS64.TRYWAIT P3, [R81+URZ+0x38890], R100 ;  /* 0x03889064510075a7 */ /* 0x000e64000806017f */
[----:B-1----:R-:W-:Y:S05]  /*7e50*/  @!P3 BRA `(.L_x_545) ;  /* 0x0000022c00c4b947 */ /* 0x002fea0003800000 */
.L_x_848:
[----:B------:R-:W-:Y:S05]  /*7e60*/  BSYNC B1 ;  /* 0x0000000000017941 */ /* 0x000fea0003800000 */
.L_x_544:
[----:B------:R-:W-:Y:S01]  /*7e70*/  UMOV UR4, 0xffffffff ;  /* 0xffffffff00047882 */ /* 0x000fe20000000000 */
[----:B0-----:R-:W-:Y:S02]  /*7e80*/  IMAD.IADD R108, R107, 0x1, -R34 ;  /* 0x000000016b6c7824 */ /* 0x001fe400078e0a22 */
[----:B------:R-:W-:Y:S05]  /*7e90*/  BRA.DIV UR4, `(.L_x_546) ;  /* 0x0000022e04c87947 */ /* 0x000fea000b800000 */
[----:B------:R0:W2:Y:S04]  /*7ea0*/  SHFL.IDX PT, R113, R102, RZ, 0x181f ;  /* 0x00181fff66717589 */ /* 0x0000a800000e0000 */
[----:B------:R0:W3:Y:S02]  /*7eb0*/  SHFL.IDX PT, R11, R101, RZ, 0x181f ;  /* 0x00181fff650b7589 */ /* 0x0000e400000e0000 */
.L_x_852:
[----:B------:R-:W-:Y:S01]  /*7ec0*/  ISETP.GE.OR P3, PT, R219, R99, P1 ;  /* 0x00000063db00720c */ /* 0x000fe20000f66670 */
[----:B------:R-:W-:-:S12]  /*7ed0*/  BSSY B1, `(.L_x_547) ;  /* 0x00000fb000017945 */ /* 0x000fd80003800000 */
[----:B------:R-:W-:Y:S05]  /*7ee0*/  @P3 BRA `(.L_x_548) ;  /* 0x0000000c00e43947 */ /* 0x000fea0003800000 */
[----:B------:R-:W4:Y:S01]  /*7ef0*/  LDL R14, [R1+0x2c] ;  /* 0x00002c00010e7983 */ /* 0x000f220000100800 */
[----:B------:R-:W-:Y:S01]  /*7f00*/  SEL R12, R34, R108, !P0 ;  /* 0x0000006c220c7207 */ /* 0x000fe20004000000 */
[C---:B------:R-:W-:Y:S01]  /*7f10*/  IMAD.SHL.U32 R76, R219.reuse, 0x80, RZ ;  /* 0x00000080db4c7824 */ /* 0x040fe200078e00ff */
[----:B------:R-:W-:Y:S01]  /*7f20*/  SHF.L.U32 R15, R219, 0x7, RZ ;  /* 0x00000007db0f7819 */ /* 0x000fe200000006ff */
[----:B------:R-:W-:Y:S01]  /*7f30*/  BSSY B2, `(.L_x_549) ;  /* 0x00000ed000027945 */ /* 0x000fe20003800000 */
[----:B------:R-:W-:Y:S02]  /*7f40*/  SHF.R.S32.HI R13, RZ, 0x1f, R12 ;  /* 0x0000001fff0d7819 */ /* 0x000fe4000001140c */
[----:B------:R-:W-:Y:S02]  /*7f50*/  LOP3.LUT R15, R15, 0x380, RZ, 0xc0, !PT ;  /* 0x000003800f0f7812 */ /* 0x000fe400078ec0ff */
[----:B------:R-:W-:Y:S02]  /*7f60*/  LEA.HI R13, R13, R12, RZ, 0x5 ;  /* 0x0000000c0d0d7211 */ /* 0x000fe400078f28ff */
[----:B------:R-:W-:-:S02]  /*7f70*/  LOP3.LUT R76, R76, 0x380, RZ, 0xc0, !PT ;  /* 0x000003804c4c7812 */ /* 0x000fc400078ec0ff */
[----:B------:R-:W-:Y:S02]  /*7f80*/  LEA.HI.SX32 R122, R13, R42, 0x1b ;  /* 0x0000002a0d7a7211 */ /* 0x000fe400078fdaff */
[----:B------:R-:W-:Y:S02]  /*7f90*/  SHF.R.U32.HI R15, RZ, 0x3, R15 ;  /* 0x00000003ff0f7819 */ /* 0x000fe4000001160f */
[----:B------:R-:W-:-:S04]  /*7fa0*/  SHF.R.S32.HI R12, RZ, 0x1f, R122 ;  /* 0x0000001fff0c7819 */ /* 0x000fc8000001147a */
[----:B------:R-:W-:Y:S01]  /*7fb0*/  LEA.HI R12, R12, R122, RZ, 0x3 ;  /* 0x0000007a0c0c7211 */ /* 0x000fe200078f18ff */
[----:B------:R-:W-:-:S04]  /*7fc0*/  IMAD.SHL.U32 R122, R122, 0x10, RZ ;  /* 0x000000107a7a7824 */ /* 0x000fc800078e00ff */
[----:B------:R-:W-:Y:S01]  /*7fd0*/  IMAD.SHL.U32 R12, R12, 0x800, RZ ;  /* 0x000008000c0c7824 */ /* 0x000fe200078e00ff */
[----:B------:R-:W-:-:S04]  /*7fe0*/  LOP3.LUT R13, R76, 0x70, R122, 0xf8, !PT ;  /* 0x000000704c0d7812 */ /* 0x000fc800078ef87a */
[----:B------:R-:W-:Y:S02]  /*7ff0*/  LOP3.LUT R13, R13, R15, RZ, 0x3c, !PT ;  /* 0x0000000f0d0d7212 */ /* 0x000fe400078e3cff */
[----:B------:R-:W-:-:S04]  /*8000*/  LOP3.LUT R12, R12, 0xffffc000, RZ, 0xc0, !PT ;  /* 0xffffc0000c0c7812 */ /* 0x000fc800078ec0ff */
[----:B----4-:R-:W-:-:S05]  /*8010*/  IADD3 R12, R13, R12, R14 ;  /* 0x0000000c0d0c7210 */ /* 0x010fca0007ffe00e */
[C---:B------:R-:W-:Y:S01]  /*8020*/  IMAD R76, R216.reuse, 0x8000, R12 ;  /* 0x00008000d84c7824 */ /* 0x040fe200078e020c */
[----:B------:R-:W-:-:S03]  /*8030*/  LEA R12, R216, R4, 0xf ;  /* 0x00000004d80c7211 */ /* 0x000fc600078e78ff */
[C---:B------:R-:W-:Y:S02]  /*8040*/  IMAD.IADD R76, R19.reuse, 0x1, R76 ;  /* 0x00000001134c7824 */ /* 0x040fe400078e024c */
[----:B------:R-:W-:-:S04]  /*8050*/  IMAD.IADD R12, R19, 0x1, R12 ;  /* 0x00000001130c7824 */ /* 0x000fc800078e020c */
[----:B------:R-:W4:Y:S04]  /*8060*/  LDS.128 R76, [R76+0x28400] ;  /* 0x028400004c4c7984 */ /* 0x000f280000000c00 */
[----:B------:R-:W0:Y:S01]  /*8070*/  LDS.128 R12, [R12+0x28400] ;  /* 0x028400000c0c7984 */ /* 0x000e220000000c00 */
[----:B------:R-:W-:Y:S05]  /*8080*/  @P2 BRA `(.L_x_550) ;  /* 0x0000000c005c2947 */ /* 0x000fea0003800000 */
[----:B------:R-:W-:Y:S02]  /*8090*/  SHF.R.U32.HI R46, RZ, 0x8, R45 ;  /* 0x00000008ff2e7819 */ /* 0x000fe4000001162d */
[----:B------:R-:W-:Y:S02]  /*80a0*/  SHF.R.U32.HI R125, RZ, 0x8, R49 ;  /* 0x00000008ff7d7819 */ /* 0x000fe40000011631 */
[----:B------:R-:W-:Y:S01]  /*80b0*/  SHF.R.U32.HI R50, RZ, 0x10, R45 ;  /* 0x00000010ff327819 */ /* 0x000fe2000001162d */
[----:B------:R-:W-:Y:S01]  /*80c0*/  IMAD.SHL.U32 R127, R46, 0x100, RZ ;  /* 0x000001002e7f7824 */ /* 0x000fe200078e00ff */
[----:B------:R-:W-:Y:S02]  /*80d0*/  SHF.R.U32.HI R126, RZ, 0x10, R49 ;  /* 0x00000010ff7e7819 */ /* 0x000fe40000011631 */
[----:B------:R-:W-:Y:S01]  /*80e0*/  LOP3.LUT R48, R45, 0xff0000ff, RZ, 0xc0, !PT ;  /* 0xff0000ff2d307812 */ /* 0x000fe200078ec0ff */
[----:B------:R-:W-:Y:S01]  /*80f0*/  IMAD.U32 R50, R50, 0x10000, RZ ;  /* 0x0001000032327824 */ /* 0x000fe200078e00ff */
[----:B------:R-:W-:Y:S01]  /*8100*/  SHF.R.U32.HI R124, RZ, 0x8, R47 ;  /* 0x00000008ff7c7819 */ /* 0x000fe2000001162f */
[----:B------:R-:W-:Y:S01]  /*8110*/  IMAD.U32 R126, R126, 0x10000, RZ ;  /* 0x000100007e7e7824 */ /* 0x000fe200078e00ff */
[----:B------:R-:W-:-:S02]  /*8120*/  LOP3.LUT R123, R47, 0xff0000ff, RZ, 0xc0, !PT ;  /* 0xff0000ff2f7b7812 */ /* 0x000fc400078ec0ff */
[----:B------:R-:W-:Y:S02]  /*8130*/  SHF.R.U32.HI R44, RZ, 0x10, R47 ;  /* 0x00000010ff2c7819 */ /* 0x000fe4000001162f */
[----:B------:R-:W-:Y:S02]  /*8140*/  LOP3.LUT R47, R49, 0xff0000ff, RZ, 0xc0, !PT ;  /* 0xff0000ff312f7812 */ /* 0x000fe400078ec0ff */
[----:B------:R-:W-:Y:S01]  /*8150*/  SHF.L.U32 R125, R125, 0x8, RZ ;  /* 0x000000087d7d7819 */ /* 0x000fe200000006ff */
[----:B------:R-:W-:Y:S01]  /*8160*/  IMAD.U32 R44, R44, 0x10000, RZ ;  /* 0x000100002c2c7824 */ /* 0x000fe200078e00ff */
[----:B------:R-:W-:Y:S02]  /*8170*/  LOP3.LUT R48, R48, 0xff00, R127, 0xf8, !PT ;  /* 0x0000ff0030307812 */ /* 0x000fe400078ef87f */
[----:B------:R-:W-:Y:S02]  /*8180*/  LOP3.LUT R47, R47, 0xff00, R125, 0xf8, !PT ;  /* 0x0000ff002f2f7812 */ /* 0x000fe400078ef87d */
[----:B------:R-:W-:-:S02]  /*8190*/  SHF.R.U32.HI R45, RZ, 0x8, R51 ;  /* 0x00000008ff2d7819 */ /* 0x000fc40000011633 */
[----:B------:R-:W-:Y:S02]  /*81a0*/  LOP3.LUT R46, R51, 0xff0000ff, RZ, 0xc0, !PT ;  /* 0xff0000ff332e7812 */ /* 0x000fe400078ec0ff */
[----:B------:R-:W-:Y:S01]  /*81b0*/  SHF.R.U32.HI R49, RZ, 0x10, R51 ;  /* 0x00000010ff317819 */ /* 0x000fe20000011633 */
[----:B------:R-:W-:Y:S01]  /*81c0*/  IMAD.SHL.U32 R51, R124, 0x100, RZ ;  /* 0x000001007c337824 */ /* 0x000fe200078e00ff */
[----:B------:R-:W-:Y:S01]  /*81d0*/  LOP3.LUT R125, R48, 0xff0000, R50, 0xf8, !PT ;  /* 0x00ff0000307d7812 */ /* 0x000fe200078ef832 */
[----:B------:R-:W-:Y:S01]  /*81e0*/  IMAD.SHL.U32 R45, R45, 0x100, RZ ;  /* 0x000001002d2d7824 */ /* 0x000fe200078e00ff */
[----:B------:R-:W-:Y:S02]  /*81f0*/  LOP3.LUT R50, R47, 0xff0000, R126, 0xf8, !PT ;  /* 0x00ff00002f327812 */ /* 0x000fe400078ef87e */
[----:B------:R-:W-:Y:S02]  /*8200*/  LOP3.LUT R51, R123, 0xff00, R51, 0xf8, !PT ;  /* 0x0000ff007b337812 */ /* 0x000fe400078ef833 */
[----:B----4-:R-:W-:-:S02]  /*8210*/  F2FP.F16.E4M3.UNPACK_B R123, R77 ;  /* 0x0000004dff7b723e */ /* 0x010fc400020006ff */
[----:B------:R-:W-:Y:S02]  /*8220*/  F2FP.F16.E4M3.UNPACK_B R126, R50 ;  /* 0x00000032ff7e723e */ /* 0x000fe400020006ff */
[----:B0-----:R-:W-:Y:S01]  /*8230*/  F2FP.F16.E4M3.UNPACK_B R47, R13 ;  /* 0x0000000dff2f723e */ /* 0x001fe200020006ff */
[----:B------:R-:W-:Y:S01]  /*8240*/  HADD2.F32 R48, -RZ, R123.H0_H0 ;  /* 0x2000007bff307230 */ /* 0x000fe20000004100 */
[----:B------:R-:W-:Y:S01]  /*8250*/  F2FP.F16.E4M3.UNPACK_B R127, R125 ;  /* 0x0000007dff7f723e */ /* 0x000fe200020006ff */
[--C-:B------:R-:W-:Y:S01]  /*8260*/  HADD2.F32 R129, -RZ, R126.reuse.H0_H0 ;  /* 0x2000007eff817230 */ /* 0x100fe20000004100 */
[----:B------:R-:W-:Y:S01]  /*8270*/  F2FP.F16.E4M3.UNPACK_B R77, R77.H1 ;  /* 0x0000004dff4d723e */ /* 0x000fe200030006ff */
[----:B------:R-:W-:Y:S01]  /*8280*/  HADD2.F32 R124, -RZ, R47.H0_H0 ;  /* 0x2000002fff7c7230 */ /* 0x000fe20000004100 */
[----:B------:R-:W-:Y:S01]  /*8290*/  F2FP.F16.E4M3.UNPACK_B R125, R125.H1 ;  /* 0x0000007dff7d723e */ /* 0x000fe200030006ff */
[----:B------:R-:W-:Y:S02]  /*82a0*/  HADD2.F32 R128, -RZ, R127.H0_H0 ;  /* 0x2000007fff807230 */ /* 0x000fe40000004100 */
[----:B------:R-:W-:Y:S01]  /*82b0*/  FMUL.FTZ R130, R48, R129 ;  /* 0x0000008130827220 */ /* 0x000fe20000410000 */
[----:B------:R-:W-:-:S02]  /*82c0*/  HADD2.F32 R126, -RZ, R126.H1_H1 ;  /* 0x3000007eff7e7230 */ /* 0x000fc40000004100 */
[C---:B------:R-:W-:Y:S01]  /*82d0*/  FMUL.FTZ R129, R124.reuse, R129 ;  /* 0x000000817c817220 */ /* 0x040fe20000410000 */
[----:B------:R-:W-:Y:S02]  /*82e0*/  HADD2.F32 R47, -RZ, R47.H1_H1 ;  /* 0x3000002fff2f7230 */ /* 0x000fe40000004100 */
[-C--:B------:R-:W-:Y:S01]  /*82f0*/  FFMA.FTZ R124, R124, R128.reuse, -R130 ;  /* 0x000000807c7c7223 */ /* 0x080fe20000010882 */
[----:B------:R-:W-:Y:S02]  /*8300*/  HADD2.F32 R127, -RZ, R127.H1_H1 ;  /* 0x3000007fff7f7230 */ /* 0x000fe40000004100 */
[----:B------:R-:W-:Y:S01]  /*8310*/  FFMA.FTZ R48, R48, R128, R129 ;  /* 0x0000008030307223 */ /* 0x000fe20000010081 */
[----:B------:R-:W-:Y:S01]  /*8320*/  HADD2.F32 R128, -RZ, R123.H1_H1 ;  /* 0x3000007bff807230 */ /* 0x000fe20000004100 */
[----:B------:R-:W-:Y:S01]  /*8330*/  LOP3.LUT R46, R46, 0xff00, R45, 0xf8, !PT ;  /* 0x0000ff002e2e7812 */ /* 0x000fe200078ef82d */
[----:B------:R-:W-:Y:S01]  /*8340*/  IMAD.MOV.U32 R45, RZ, RZ, R79 ;  /* 0x000000ffff2d7224 */ /* 0x000fe200078e004f */
[----:B------:R-:W-:Y:S01]  /*8350*/  SHF.L.U32 R49, R49, 0x10, RZ ;  /* 0x0000001031317819 */ /* 0x000fe200000006ff */
[----:B------:R-:W-:-:S02]  /*8360*/  IMAD.MOV.U32 R79, RZ, RZ, R15 ;  /* 0x000000ffff4f7224 */ /* 0x000fc400078e000f */
[CC--:B------:R-:W-:Y:S01]  /*8370*/  FMUL.FTZ R123, R128.reuse, R126.reuse ;  /* 0x0000007e807b7220 */ /* 0x0c0fe20000410000 */
[----:B------:R-:W-:Y:S01]  /*8380*/  FMUL.FTZ R126, R47, R126 ;  /* 0x0000007e2f7e7220 */ /* 0x000fe20000410000 */
[----:B------:R-:W-:Y:S02]  /*8390*/  LOP3.LUT R51, R51, 0xff0000, R44, 0xf8, !PT ;  /* 0x00ff000033337812 */ /* 0x000fe400078ef82c */
[-C--:B------:R-:W-:Y:S01]  /*83a0*/  FFMA.FTZ R123, R47, R127.reuse, -R123 ;  /* 0x0000007f2f7b7223 */ /* 0x080fe2000001087b */
[----:B------:R-:W-:Y:S01]  /*83b0*/  FFMA.FTZ R47, R128, R127, R126 ;  /* 0x0000007f802f7223 */ /* 0x000fe2000001007e */
[----:B------:R-:W-:Y:S01]  /*83c0*/  F2FP.F16.E4M3.UNPACK_B R126, R50.H1 ;  /* 0x00000032ff7e723e */ /* 0x000fe200030006ff */
[----:B------:R-:W-:Y:S01]  /*83d0*/  HADD2.F32 R128, -RZ, R125.H0_H0 ;  /* 0x2000007dff807230 */ /* 0x000fe20000004100 */
[----:B------:R-:W-:Y:S01]  /*83e0*/  F2FP.F16.E4M3.UNPACK_B R127, R13.H1 ;  /* 0x0000000dff7f723e */ /* 0x000fe200030006ff */
[----:B------:R-:W-:Y:S01]  /*83f0*/  HADD2.F32 R13, -RZ, R77.H0_H0 ;  /* 0x2000004dff0d7230 */ /* 0x000fe20000004100 */
[----:B------:R-:W-:Y:S01]  /*8400*/  LOP3.LUT R44, R46, 0xff0000, R49, 0xf8, !PT ;  /* 0x00ff00002e2c7812 */ /* 0x000fe200078ef831 */
[----:B------:R-:W-:Y:S01]  /*8410*/  HADD2.F32 R129, -RZ, R126.H0_H0 ;  /* 0x2000007eff817230 */ /* 0x000fe20000004100 */
[----:B------:R-:W-:Y:S01]  /*8420*/  F2FP.F16.E4M3.UNPACK_B R46, R45 ;  /* 0x0000002dff2e723e */ /* 0x000fe200020006ff */
[----:B------:R-:W-:Y:S01]  /*8430*/  HADD2.F32 R50, -RZ, R127.H0_H0 ;  /* 0x2000007fff327230 */ /* 0x000fe20000004100 */
[----:B------:R-:W-:Y:S01]  /*8440*/  F2FP.F16.E4M3.UNPACK_B R15, R79 ;  /* 0x0000004fff0f723e */ /* 0x000fe200020006ff */
[----:B------:R-:W-:-:S02]  /*8450*/  HADD2.F32 R77, -RZ, R77.H1_H1 ;  /* 0x3000004dff4d7230 */ /* 0x000fc40000004100 */
[CC--:B------:R-:W-:Y:S01]  /*8460*/  FMUL.FTZ R130, R13.reuse, R129.reuse ;  /* 0x000000810d827220 */ /* 0x0c0fe20000410000 */
[----:B------:R-:W-:Y:S02]  /*8470*/  HADD2.F32 R126, -RZ, R126.H1_H1 ;  /* 0x3000007eff7e7230 */ /* 0x000fe40000004100 */
[C---:B------:R-:W-:Y:S01]  /*8480*/  FMUL.FTZ R129, R50.reuse, R129 ;  /* 0x0000008132817220 */ /* 0x040fe20000410000 */
[----:B------:R-:W-:Y:S01]  /*8490*/  F2FP.F16.E4M3.UNPACK_B R45, R45.H1 ;  /* 0x0000002dff2d723e */ /* 0x000fe200030006ff */
[-C--:B------:R-:W-:Y:S01]  /*84a0*/  FFMA.FTZ R50, R50, R128.reuse, -R130 ;  /* 0x0000008032327223 */ /* 0x080fe20000010882 */
[----:B------:R-:W-:Y:S02]  /*84b0*/  HADD2.F32 R130, -RZ, R15.H0_H0 ;  /* 0x2000000fff827230 */ /* 0x000fe40000004100 */
[----:B------:R-:W-:Y:S01]  /*84c0*/  FFMA.FTZ R13, R13, R128, R129 ;  /* 0x000000800d0d7223 */ /* 0x000fe20000010081 */
[----:B------:R-:W-:Y:S02]  /*84d0*/  HADD2.F32 R128, -RZ, R127.H1_H1 ;  /* 0x3000007fff807230 */ /* 0x000fe40000004100 */
[----:B------:R-:W-:-:S02]  /*84e0*/  HADD2.F32 R127, -RZ, R125.H1_H1 ;  /* 0x3000007dff7f7230 */ /* 0x000fc40000004100 */
[CC--:B------:R-:W-:Y:S01]  /*84f0*/  FMUL.FTZ R125, R77.reuse, R126.reuse ;  /* 0x0000007e4d7d7220 */ /* 0x0c0fe20000410000 */
[----:B------:R-:W-:Y:S02]  /*8500*/  HADD2.F32 R15, -RZ, R15.H1_H1 ;  /* 0x3000000fff0f7230 */ /* 0x000fe40000004100 */
[C---:B------:R-:W-:Y:S01]  /*8510*/  FMUL.FTZ R126, R128.reuse, R126 ;  /* 0x0000007e807e7220 */ /* 0x040fe20000410000 */
[-C--:B------:R-:W-:Y:S01]  /*8520*/  FFMA.FTZ R125, R128, R127.reuse, -R125 ;  /* 0x0000007f807d7223 */ /* 0x080fe2000001087d */
[----:B------:R-:W-:Y:S02]  /*8530*/  HADD2.F32 R128, -RZ, R46.H0_H0 ;  /* 0x2000002eff807230 */ /* 0x000fe40000004100 */
[----:B------:R-:W-:Y:S01]  /*8540*/  FFMA.FTZ R77, R77, R127, R126 ;  /* 0x0000007f4d4d7223 */ /* 0x000fe2000001007e */
[----:B------:R-:W-:Y:S02]  /*8550*/  F2FP.F16.E4M3.UNPACK_B R126, R44 ;  /* 0x0000002cff7e723e */ /* 0x000fe400020006ff */
[----:B------:R-:W-:-:S02]  /*8560*/  F2FP.F16.E4M3.UNPACK_B R127, R51 ;  /* 0x00000033ff7f723e */ /* 0x000fc400020006ff */
[----:B------:R-:W-:Y:S01]  /*8570*/  F2FP.F16.E4M3.UNPACK_B R44, R44.H1 ;  /* 0x0000002cff2c723e */ /* 0x000fe200030006ff */
[--C-:B------:R-:W-:Y:S01]  /*8580*/  HADD2.F32 R49, -RZ, R126.reuse.H0_H0 ;  /* 0x2000007eff317230 */ /* 0x100fe20000004100 */
[----:B------:R-:W-:Y:S01]  /*8590*/  F2FP.F16.E4M3.UNPACK_B R51, R51.H1 ;  /* 0x00000033ff33723e */ /* 0x000fe200030006ff */
[--C-:B------:R-:W-:Y:S01]  /*85a0*/  HADD2.F32 R129, -RZ, R127.reuse.H0_H0 ;  /* 0x2000007fff817230 */ /* 0x100fe20000004100 */
[----:B------:R-:W-:Y:S01]  /*85b0*/  F2FP.SATFINITE.E4M3.F32.PACK_AB_MERGE_C R50, R125, R50, RZ ;  /* 0x000000327d32723e */ /* 0x000fe200048070ff */
[----:B------:R-:W-:Y:S02]  /*85c0*/  HADD2.F32 R126, -RZ, R126.H1_H1 ;  /* 0x3000007eff7e7230 */ /* 0x000fe40000004100 */
[-C--:B------:R-:W-:Y:S01]  /*85d0*/  FMUL.FTZ R131, R128, R49.reuse ;  /* 0x0000003180837220 */ /* 0x080fe20000410000 */
[C---:B------:R-:W-:Y:S01]  /*85e0*/  FMUL.FTZ R49, R130.reuse, R49 ;  /* 0x0000003182317220 */ /* 0x040fe20000410000 */
[----:B------:R-:W-:Y:S01]  /*85f0*/  HADD2.F32 R127, -RZ, R127.H1_H1 ;  /* 0x3000007fff7f7230 */ /* 0x000fe20000004100 */
[----:B------:R-:W-:Y:S01]  /*8600*/  F2FP.SATFINITE.E4M3.F32.PACK_AB_MERGE_C R123, R123, R124, R50 ;  /* 0x0000007c7b7b723e */ /* 0x000fe20004807032 */
[-C--:B------:R-:W-:Y:S01]  /*8610*/  FFMA.FTZ R131, R130, R129.reuse, -R131 ;  /* 0x0000008182837223 */ /* 0x080fe20000010883 */
[----:B------:R-:W-:Y:S01]  /*8620*/  FFMA.FTZ R128, R128, R129, R49 ;  /* 0x0000008180807223 */ /* 0x000fe20000010031 */
[----:B------:R-:W-:Y:S01]  /*8630*/  HADD2.F32 R49, -RZ, R46.H1_H1 ;  /* 0x3000002eff317230 */ /* 0x000fe20000004100 */
[----:B------:R-:W-:Y:S01]  /*8640*/  F2FP.F16.E4M3.UNPACK_B R50, R76.H1 ;  /* 0x0000004cff32723e */ /* 0x000fe200030006ff */
[--C-:B------:R-:W-:Y:S01]  /*8650*/  HADD2.F32 R129, -RZ, R44.reuse.H0_H0 ;  /* 0x2000002cff817230 */ /* 0x100fe20000004100 */
[----:B------:R-:W-:Y:S01]  /*8660*/  F2FP.SATFINITE.E4M3.F32.PACK_AB_MERGE_C R13, R77, R13, RZ ;  /* 0x0000000d4d0d723e */ /* 0x000fe200048070ff */
[----:B------:R-:W-:-:S02]  /*8670*/  HADD2.F32 R44, -RZ, R44.H1_H1 ;  /* 0x3000002cff2c7230 */ /* 0x000fc40000004100 */
[----:B------:R-:W-:Y:S01]  /*8680*/  FMUL.FTZ R46, R49, R126 ;  /* 0x0000007e312e7220 */ /* 0x000fe20000410000 */
[----:B------:R-:W-:Y:S02]  /*8690*/  F2FP.F16.E4M3.UNPACK_B R77, R118.H1 ;  /* 0x00000076ff4d723e */ /* 0x000fe400030006ff */
[----:B------:R-:W-:Y:S01]  /*86a0*/  F2FP.F16.E4M3.UNPACK_B R76, R76 ;  /* 0x0000004cff4c723e */ /* 0x000fe200020006ff */
[CC--:B------:R-:W-:Y:S01]  /*86b0*/  FFMA.FTZ R46, R15.reuse, R127.reuse, -R46 ;  /* 0x0000007f0f2e7223 */ /* 0x0c0fe2000001082e */
[----:B------:R-:W-:Y:S01]  /*86c0*/  FMUL.FTZ R15, R15, R126 ;  /* 0x0000007e0f0f7220 */ /* 0x000fe20000410000 */
[--C-:B------:R-:W-:Y:S01]  /*86d0*/  HADD2.F32 R126, -RZ, R51.reuse.H0_H0 ;  /* 0x20000033ff7e7230 */ /* 0x100fe20000004100 */
[----:B------:R-:W-:Y:S01]  /*86e0*/  F2FP.F16.E4M3.UNPACK_B R118, R118 ;  /* 0x00000076ff76723e */ /* 0x000fe200020006ff */
[----:B------:R-:W-:Y:S02]  /*86f0*/  HADD2.F32 R51, -RZ, R51.H1_H1 ;  /* 0x30000033ff337230 */ /* 0x000fe40000004100 */
[----:B------:R-:W-:Y:S01]  /*8700*/  FFMA.FTZ R15, R49, R127, R15 ;  /* 0x0000007f310f7223 */ /* 0x000fe2000001000f */
[----:B------:R-:W-:Y:S01]  /*8710*/  F2FP.F16.E4M3.UNPACK_B R49, R79.H1 ;  /* 0x0000004fff31723e */ /* 0x000fe200030006ff */
[--C-:B------:R-:W-:Y:S01]  /*8720*/  HADD2.F32 R79, -RZ, R45.reuse.H0_H0 ;  /* 0x2000002dff4f7230 */ /* 0x100fe20000004100 */
[----:B------:R-:W-:Y:S01]  /*8730*/  F2FP.SATFINITE.E4M3.F32.PACK_AB_MERGE_C R47, R47, R48, R13 ;  /* 0x000000302f2f723e */ /* 0x000fe2000480700d */
[----:B------:R-:W-:Y:S01]  /*8740*/  HADD2.F32 R45, -RZ, R45.H1_H1 ;  /* 0x3000002dff2d7230 */ /* 0x000fe20000004100 */
[----:B------:R-:W-:Y:S01]  /*8750*/  MOV R13, R123 ;  /* 0x0000007b000d7202 */ /* 0x000fe20000000f00 */
[----:B------:R-:W-:-:S02]  /*8760*/  HADD2.F32 R127, -RZ, R49.H0_H0 ;  /* 0x20000031ff7f7230 */ /* 0x000fc40000004100 */
[-C--:B------:R-:W-:Y:S01]  /*8770*/  FMUL.FTZ R130, R79, R129.reuse ;  /* 0x000000814f827220 */ /* 0x080fe20000410000 */
[----:B------:R-:W-:Y:S02]  /*8780*/  HADD2.F32 R49, -RZ, R49.H1_H1 ;  /* 0x30000031ff317230 */ /* 0x000fe40000004100 */
[--C-:B------:R-:W-:Y:S02]  /*8790*/  HADD2.F32 R125, -RZ, R77.reuse.H0_H0 ;  /* 0x2000004dff7d7230 */ /* 0x100fe40000004100 */
[C---:B------:R-:W-:Y:S01]  /*87a0*/  FFMA.FTZ R130, R127.reuse, R126, -R130 ;  /* 0x0000007e7f827223 */ /* 0x040fe20000010882 */
[----:B------:R-:W-:Y:S01]  /*87b0*/  FMUL.FTZ R127, R127, R129 ;  /* 0x000000817f7f7220 */ /* 0x000fe20000410000 */
[----:B------:R-:W-:-:S03]  /*87c0*/  HADD2.F32 R77, -RZ, R77.H1_H1 ;  /* 0x3000004dff4d7230 */ /* 0x000fc60000004100 */
[----:B------:R-:W-:Y:S01]  /*87d0*/  FFMA.FTZ R127, R79, R126, R127 ;  /* 0x0000007e4f7f7223 */ /* 0x000fe2000001007f */
[-C--:B------:R-:W-:Y:S01]  /*87e0*/  FMUL.FTZ R79, R45, R44.reuse ;  /* 0x0000002c2d4f7220 */ /* 0x080fe20000410000 */
[----:B------:R-:W-:-:S03]  /*87f0*/  FMUL.FTZ R44, R49, R44 ;  /* 0x0000002c312c7220 */ /* 0x000fc60000410000 */
[-C--:B------:R-:W-:Y:S01]  /*8800*/  FFMA.FTZ R79, R49, R51.reuse, -R79 ;  /* 0x00000033314f7223 */ /* 0x080fe2000001084f */
[----:B------:R-:W-:Y:S01]  /*8810*/  FFMA.FTZ R45, R45, R51, R44 ;  /* 0x000000332d2d7223 */ /* 0x000fe2000001002c */
[-C--:B------:R-:W-:Y:S01]  /*8820*/  F2FP.F16.E4M3.UNPACK_B R44, R119.reuse.H1 ;  /* 0x00000077ff2c723e */ /* 0x080fe200030006ff */
[--C-:B------:R-:W-:Y:S01]  /*8830*/  HADD2.F32 R51, -RZ, R50.reuse.H0_H0 ;  /* 0x20000032ff337230 */ /* 0x100fe20000004100 */
[-C--:B------:R-:W-:Y:S01]  /*8840*/  F2FP.F16.E4M3.UNPACK_B R49, R12.reuse.H1 ;  /* 0x0000000cff31723e */ /* 0x080fe200030006ff */
[----:B------:R-:W-:Y:S01]  /*8850*/  HADD2.F32 R50, -RZ, R50.H1_H1 ;  /* 0x30000032ff327230 */ /* 0x000fe20000004100 */
[----:B------:R-:W-:Y:S01]  /*8860*/  F2FP.F16.E4M3.UNPACK_B R119, R119 ;  /* 0x00000077ff77723e */ /* 0x000fe200020006ff */
[--C-:B------:R-:W-:Y:S01]  /*8870*/  HADD2.F32 R129, -RZ, R44.reuse.H0_H0 ;  /* 0x2000002cff817230 */ /* 0x100fe20000004100 */
[----:B------:R-:W-:Y:S01]  /*8880*/  F2FP.F16.E4M3.UNPACK_B R12, R12 ;  /* 0x0000000cff0c723e */ /* 0x000fe200020006ff */
[----:B------:R-:W-:Y:S01]  /*8890*/  HADD2.F32 R124, -RZ, R49.H0_H0 ;  /* 0x20000031ff7c7230 */ /* 0x000fe20000004100 */
[----:B------:R-:W-:Y:S01]  /*88a0*/  F2FP.SATFINITE.E4M3.F32.PACK_AB_MERGE_C R79, R79, R130, RZ ;  /* 0x000000824f4f723e */ /* 0x000fe200048070ff */
[----:B------:R-:W-:-:S02]  /*88b0*/  HADD2.F32 R44, -RZ, R44.H1_H1 ;  /* 0x3000002cff2c7230 */ /* 0x000fc40000004100 */
[-C--:B------:R-:W-:Y:S01]  /*88c0*/  FMUL.FTZ R126, R51, R129.reuse ;  /* 0x00000081337e7220 */ /* 0x080fe20000410000 */
[----:B------:R-:W-:Y:S02]  /*88d0*/  HADD2.F32 R49, -RZ, R49.H1_H1 ;  /* 0x30000031ff317230 */ /* 0x000fe40000004100 */
[C---:B------:R-:W-:Y:S01]  /*88e0*/  FMUL.FTZ R129, R124.reuse, R129 ;  /* 0x000000817c817220 */ /* 0x040fe20000410000 */
[----:B------:R-:W-:Y:S01]  /*88f0*/  F2FP.SATFINITE.E4M3.F32.PACK_AB_MERGE_C R45, R45, R127, RZ ;  /* 0x0000007f2d2d723e */ /* 0x000fe200048070ff */
[----:B------:R-:W-:Y:S01]  /*8900*/  FFMA.FTZ R126, R124, R125, -R126 ;  /* 0x0000007d7c7e7223 */ /* 0x000fe2000001087e */
[----:B------:R-:W-:Y:S01]  /*8910*/  F2FP.SATFINITE.E4M3.F32.PACK_AB_MERGE_C R46, R46, R131, R79 ;  /* 0x000000832e2e723e */ /* 0x000fe2000480704f */
[----:B------:R-:W-:Y:S01]  /*8920*/  FFMA.FTZ R129, R51, R125, R129 ;  /* 0x0000007d33817223 */ /* 0x000fe20000010081 */
[CC--:B------:R-:W-:Y:S01]  /*8930*/  FMUL.FTZ R51, R50.reuse, R44.reuse ;  /* 0x0000002c32337220 */ /* 0x0c0fe20000410000 */
[----:B------:R-:W-:Y:S01]  /*8940*/  FMUL.FTZ R44, R49, R44 ;  /* 0x0000002c312c7220 */ /* 0x000fe20000410000 */
[----:B------:R-:W-:Y:S01]  /*8950*/  HADD2.F32 R125, -RZ, R119.H0_H0 ;  /* 0x20000077ff7d7230 */ /* 0x000fe20000004100 */
[----:B------:R-:W-:Y:S01]  /*8960*/  F2FP.SATFINITE.E4M3.F32.PACK_AB_MERGE_C R45, R15, R128, R45 ;  /* 0x000000800f2d723e */ /* 0x000fe2000480702d */
[-C--:B------:R-:W-:Y:S01]  /*8970*/  FFMA.FTZ R49, R49, R77.reuse, -R51 ;  /* 0x0000004d31317223 */ /* 0x080fe20000010833 */
[----:B------:R-:W-:Y:S01]  /*8980*/  FFMA.FTZ R44, R50, R77, R44 ;  /* 0x0000004d322c7223 */ /* 0x000fe2000001002c */
[----:B------:R-:W-:-:S02]  /*8990*/  HADD2.F32 R50, -RZ, R76.H0_H0 ;  /* 0x2000004cff327230 */ /* 0x000fc40000004100 */
[----:B------:R-:W-:Y:S01]  /*89a0*/  HADD2.F32 R77, -RZ, R12.H0_H0 ;  /* 0x2000000cff4d7230 */ /* 0x000fe20000004100 */
[----:B------:R-:W-:Y:S01]  /*89b0*/  F2FP.SATFINITE.E4M3.F32.PACK_AB_MERGE_C R49, R49, R126, RZ ;  /* 0x0000007e3131723e */ /* 0x000fe200048070ff */
[----:B------:R-:W-:Y:S02]  /*89c0*/  HADD2.F32 R51, -RZ, R118.H0_H0 ;  /* 0x20000076ff337230 */ /* 0x000fe40000004100 */
[-C--:B------:R-:W-:Y:S01]  /*89d0*/  FMUL.FTZ R124, R50, R125.reuse ;  /* 0x0000007d327c7220 */ /* 0x080fe20000410000 */
[----:B------:R-:W-:Y:S02]  /*89e0*/  HADD2.F32 R119, -RZ, R119.H1_H1 ;  /* 0x30000077ff777230 */ /* 0x000fe40000004100 */
[C---:B------:R-:W-:Y:S01]  /*89f0*/  FMUL.FTZ R125, R77.reuse, R125 ;  /* 0x0000007d4d7d7220 */ /* 0x040fe20000410000 */
[----:B------:R-:W-:Y:S02]  /*8a00*/  HADD2.F32 R76, -RZ, R76.H1_H1 ;  /* 0x3000004cff4c7230 */ /* 0x000fe40000004100 */
[----:B------:R-:W-:Y:S01]  /*8a10*/  FFMA.FTZ R124, R77, R51, -R124 ;  /* 0x000000334d7c7223 */ /* 0x000fe2000001087c */
[----:B------:R-:W-:-:S02]  /*8a20*/  HADD2.F32 R12, -RZ, R12.H1_H1 ;  /* 0x3000000cff0c7230 */ /* 0x000fc40000004100 */
[----:B------:R-:W-:Y:S01]  /*8a30*/  FFMA.FTZ R125, R50, R51, R125 ;  /* 0x00000033327d7223 */ /* 0x000fe2000001007d */
[----:B------:R-:W-:Y:S02]  /*8a40*/  HADD2.F32 R118, -RZ, R118.H1_H1 ;  /* 0x30000076ff767230 */ /* 0x000fe40000004100 */
[-C--:B------:R-:W-:Y:S01]  /*8a50*/  FMUL.FTZ R50, R76, R119.reuse ;  /* 0x000000774c327220 */ /* 0x080fe20000410000 */
[----:B------:R-:W-:Y:S01]  /*8a60*/  F2FP.F16.E4M3.UNPACK_B R51, R78.H1 ;  /* 0x0000004eff33723e */ /* 0x000fe200030006ff */
[C---:B------:R-:W-:Y:S01]  /*8a70*/  FMUL.FTZ R119, R12.reuse, R119 ;  /* 0x000000770c777220 */ /* 0x040fe20000410000 */
[-C--:B------:R-:W-:Y:S01]  /*8a80*/  F2FP.F16.E4M3.UNPACK_B R77, R121.reuse.H1 ;  /* 0x00000079ff4d723e */ /* 0x080fe200030006ff */
[----:B------:R-:W-:Y:S01]  /*8a90*/  FFMA.FTZ R50, R12, R118, -R50 ;  /* 0x000000760c327223 */ /* 0x000fe20000010832 */
[----:B------:R-:W-:Y:S01]  /*8aa0*/  F2FP.F16.E4M3.UNPACK_B R78, R78 ;  /* 0x0000004eff4e723e */ /* 0x000fe200020006ff */
[----:B------:R-:W-:Y:S01]  /*8ab0*/  FFMA.FTZ R12, R76, R118, R119 ;  /* 0x000000764c0c7223 */ /* 0x000fe20000010077 */
[----:B------:R-:W-:Y:S01]  /*8ac0*/  HADD2.F32 R76, -RZ, R51.H0_H0 ;  /* 0x20000033ff4c7230 */ /* 0x000fe20000004100 */
[----:B------:R-:W-:Y:S01]  /*8ad0*/  F2FP.F16.E4M3.UNPACK_B R121, R121 ;  /* 0x00000079ff79723e */ /* 0x000fe200020006ff */
[----:B------:R-:W-:Y:S01]  /*8ae0*/  HADD2.F32 R119, -RZ, R77.H0_H0 ;  /* 0x2000004dff777230 */ /* 0x000fe20000004100 */
[----:B------:R-:W-:Y:S01]  /*8af0*/  F2FP.SATFINITE.E4M3.F32.PACK_AB_MERGE_C R124, R50, R124, R49 ;  /* 0x0000007c327c723e */ /* 0x000fe20004807031 */
[----:B------:R-:W-:Y:S01]  /*8b00*/  IMAD.MOV.U32 R49, RZ, RZ, R14 ;  /* 0x000000ffff317224 */ /* 0x000fe200078e000e */
[-C--:B------:R-:W-:Y:S01]  /*8b10*/  F2FP.F16.E4M3.UNPACK_B R14, R120.reuse.H1 ;  /* 0x00000078ff0e723e */ /* 0x080fe200030006ff */
[----:B------:R-:W-:Y:S01]  /*8b20*/  HADD2.F32 R51, -RZ, R51.H1_H1 ;  /* 0x30000033ff337230 */ /* 0x000fe20000004100 */
[----:B------:R-:W-:Y:S01]  /*8b30*/  F2FP.F16.E4M3.UNPACK_B R120, R120 ;  /* 0x00000078ff78723e */ /* 0x000fe200020006ff */
[----:B------:R-:W-:Y:S01]  /*8b40*/  HADD2.F32 R77, -RZ, R77.H1_H1 ;  /* 0x3000004dff4d7230 */ /* 0x000fe20000004100 */
[-C--:B------:R-:W-:Y:S01]  /*8b50*/  F2FP.F16.E4M3.UNPACK_B R50, R49.reuse.H1 ;  /* 0x00000031ff32723e */ /* 0x080fe200030006ff */
[--C-:B------:R-:W-:Y:S01]  /*8b60*/  HADD2.F32 R130, -RZ, R14.reuse.H0_H0 ;  /* 0x2000000eff827230 */ /* 0x100fe20000004100 */
[----:B------:R-:W-:Y:S01]  /*8b70*/  F2FP.F16.E4M3.UNPACK_B R49, R49 ;  /* 0x00000031ff31723e */ /* 0x000fe200020006ff */
[----:B------:R-:W-:Y:S01]  /*8b80*/  HADD2.F32 R14, -RZ, R14.H1_H1 ;  /* 0x3000000eff0e7230 */ /* 0x000fe20000004100 */
[----:B------:R-:W-:Y:S01]  /*8b90*/  F2FP.SATFINITE.E4M3.F32.PACK_AB_MERGE_C R44, R44, R129, RZ ;  /* 0x000000812c2c723e */ /* 0x000fe200048070ff */
[----:B------:R-:W-:-:S02]  /*8ba0*/  HADD2.F32 R118, -RZ, R50.H0_H0 ;  /* 0x20000032ff767230 */ /* 0x000fc40000004100 */
[-C--:B------:R-:W-:Y:S01]  /*8bb0*/  FMUL.FTZ R126, R76, R130.reuse ;  /* 0x000000824c7e7220 */ /* 0x080fe20000410000 */
[----:B------:R-:W-:Y:S01]  /*8bc0*/  HADD2.F32 R50, -RZ, R50.H1_H1 ;  /* 0x30000032ff327230 */ /* 0x000fe20000004100 */
[----:B------:R-:W-:Y:S01]  /*8bd0*/  F2FP.SATFINITE.E4M3.F32.PACK_AB_MERGE_C R44, R12, R125, R44 ;  /* 0x0000007d0c2c723e */ /* 0x000fe2000480702c */
[----:B------:R-:W-:Y:S02]  /*8be0*/  IMAD.MOV.U32 R12, RZ, RZ, R124 ;  /* 0x000000ffff0c7224 */ /* 0x000fe400078e007c */
[C---:B------:R-:W-:Y:S01]  /*8bf0*/  FMUL.FTZ R130, R118.reuse, R130 ;  /* 0x0000008276827220 */ /* 0x040fe20000410000 */
[-C--:B------:R-:W-:Y:S01]  /*8c00*/  FFMA.FTZ R126, R118, R119.reuse, -R126 ;  /* 0x00000077767e7223 */ /* 0x080fe2000001087e */
[----:B------:R-:W-:Y:S02]  /*8c10*/  IMAD.MOV.U32 R15, RZ, RZ, R46 ;  /* 0x000000ffff0f7224 */ /* 0x000fe400078e002e */
[----:B------:R-:W-:Y:S01]  /*8c20*/  FFMA.FTZ R130, R76, R119, R130 ;  /* 0x000000774c827223 */ /* 0x000fe20000010082 */
[-C--:B------:R-:W-:Y:S01]  /*8c30*/  FMUL.FTZ R76, R51, R14.reuse ;  /* 0x0000000e334c7220 */ /* 0x080fe20000410000 */
[----:B------:R-:W-:Y:S01]  /*8c40*/  FMUL.FTZ R14, R50, R14 ;  /* 0x0000000e320e7220 */ /* 0x000fe20000410000 */
[----:B------:R-:W-:-:S02]  /*8c50*/  HADD2.F32 R119, -RZ, R120.H0_H0 ;  /* 0x20000078ff777230 */ /* 0x000fc40000004100 */
[-C--:B------:R-:W-:Y:S01]  /*8c60*/  FFMA.FTZ R50, R50, R77.reuse, -R76 ;  /* 0x0000004d32327223 */ /* 0x080fe2000001084c */
[----:B------:R-:W-:Y:S01]  /*8c70*/  FFMA.FTZ R14, R51, R77, R14 ;  /* 0x0000004d330e7223 */ /* 0x000fe2000001000e */
[----:B------:R-:W-:Y:S02]  /*8c80*/  HADD2.F32 R51, -RZ, R78.H0_H0 ;  /* 0x2000004eff337230 */ /* 0x000fe40000004100 */
[----:B------:R-:W-:Y:S01]  /*8c90*/  HADD2.F32 R77, -RZ, R49.H0_H0 ;  /* 0x20000031ff4d7230 */ /* 0x000fe20000004100 */
[----:B------:R-:W-:Y:S01]  /*8ca0*/  F2FP.SATFINITE.E4M3.F32.PACK_AB_MERGE_C R50, R50, R126, RZ ;  /* 0x0000007e3232723e */ /* 0x000fe200048070ff */
[----:B------:R-:W-:Y:S02]  /*8cb0*/  HADD2.F32 R76, -RZ, R121.H0_H0 ;  /* 0x20000079ff4c7230 */ /* 0x000fe40000004100 */
[-C--:B------:R-:W-:Y:S01]  /*8cc0*/  FMUL.FTZ R118, R51, R119.reuse ;  /* 0x0000007733767220 */ /* 0x080fe20000410000 */
[----:B------:R-:W-:Y:S02]  /*8cd0*/  HADD2.F32 R120, -RZ, R120.H1_H1 ;  /* 0x30000078ff787230 */ /* 0x000fe40000004100 */
[----:B------:R-:W-:Y:S01]  /*8ce0*/  FMUL.FTZ R119, R77, R119 ;  /* 0x000000774d777220 */ /* 0x000fe20000410000 */
[----:B------:R-:W-:-:S02]  /*8cf0*/  HADD2.F32 R78, -RZ, R78.H1_H1 ;  /* 0x3000004eff4e7230 */ /* 0x000fc40000004100 */
[-C--:B------:R-:W-:Y:S01]  /*8d00*/  FFMA.FTZ R118, R77, R76.reuse, -R118 ;  /* 0x0000004c4d767223 */ /* 0x080fe20000010876 */
[----:B------:R-:W-:Y:S02]  /*8d10*/  HADD2.F32 R49, -RZ, R49.H1_H1 ;  /* 0x30000031ff317230 */ /* 0x000fe40000004100 */
[----:B------:R-:W-:Y:S01]  /*8d20*/  FFMA.FTZ R119, R51, R76, R119 ;  /* 0x0000004c33777223 */ /* 0x000fe20000010077 */
[----:B------:R-:W-:Y:S02]  /*8d30*/  HADD2.F32 R121, -RZ, R121.H1_H1 ;  /* 0x30000079ff797230 */ /* 0x000fe40000004100 */
[----:B------:R-:W-:Y:S01]  /*8d40*/  FMUL.FTZ R51, R78, R120 ;  /* 0x000000784e337220 */ /* 0x000fe20000410000 */
[----:B------:R-:W-:Y:S01]  /*8d50*/  F2FP.SATFINITE.E4M3.F32.PACK_AB_MERGE_C R14, R14, R130, RZ ;  /* 0x000000820e0e723e */ /* 0x000fe200048070ff */
[C---:B------:R-:W-:Y:S01]  /*8d60*/  FMUL.FTZ R120, R49.reuse, R120 ;  /* 0x0000007831787220 */ /* 0x040fe20000410000 */
[----:B------:R-:W-:Y:S02]  /*8d70*/  IMAD.MOV.U32 R76, RZ, RZ, R44 ;  /* 0x000000ffff4c7224 */ /* 0x000fe400078e002c */
[----:B------:R-:W-:Y:S01]  /*8d80*/  FFMA.FTZ R51, R49, R121, -R51 ;  /* 0x0000007931337223 */ /* 0x000fe20000010833 */
[----:B------:R-:W-:-:S02]  /*8d90*/  IMAD.MOV.U32 R77, RZ, RZ, R47 ;  /* 0x000000ffff4d7224 */ /* 0x000fc400078e002f */
[----:B------:R-:W-:Y:S01]  /*8da0*/  FFMA.FTZ R120, R78, R121, R120 ;  /* 0x000000794e787223 */ /* 0x000fe20000010078 */
[----:B------:R-:W-:Y:S01]  /*8db0*/  IMAD.MOV.U32 R79, RZ, RZ, R45 ;  /* 0x000000ffff4f7224 */ /* 0x000fe200078e002d */
[----:B------:R-:W-:-:S03]  /*8dc0*/  F2FP.SATFINITE.E4M3.F32.PACK_AB_MERGE_C R50, R51, R118, R50 ;  /* 0x000000763332723e */ /* 0x000fc60004807032 */
[----:B------:R-:W-:Y:S02]  /*8dd0*/  F2FP.SATFINITE.E4M3.F32.PACK_AB_MERGE_C R119, R120, R119, R14 ;  /* 0x000000777877723e */ /* 0x000fe4000480700e */
[----:B------:R-:W-:Y:S02]  /*8de0*/  IMAD.MOV.U32 R14, RZ, RZ, R50 ;  /* 0x000000ffff0e7224 */ /* 0x000fe400078e0032 */
[----:B------:R-:W-:-:S07]  /*8df0*/  MOV R78, R119 ;  /* 0x00000077004e7202 */ /* 0x000fce0000000f00 */
.L_x_550:
[----:B------:R-:W-:Y:S05]  /*8e00*/  BSYNC B2 ;  /* 0x0000000000027941 */ /* 0x000fea0003800000 */
.L_x_549:
[----:B------:R-:W-:-:S13]  /*8e10*/  ISETP.GE.AND P3, PT, R122, R107, PT ;  /* 0x0000006b7a00720c */ /* 0x000fda0003f66270 */
[----:B---3--:R-:W-:-:S04]  /*8e20*/  @!P3 IADD3 R44, P4, R11, R122, RZ ;  /* 0x0000007a0b2cb210 */ /* 0x008fc80007f9e0ff */
[----:B--2---:R-:W-:Y:S02]  /*8e30*/  @!P3 LEA.HI.X.SX32 R45, R122, R113, 0x1, P4 ;  /* 0x000000717a2db211 */ /* 0x004fe400020f0eff */
[----:B------:R-:W-:-:S05]  /*8e40*/  IADD3 R46, P4, R39, R11, RZ ;  /* 0x0000000b272e7210 */ /* 0x000fca0007f9e0ff */
[----:B------:R-:W-:-:S05]  /*8e50*/  IMAD.X R47, R113, 0x1, R80, P4 ;  /* 0x00000001712f7824 */ /* 0x000fca00020e0650 */
[----:B0-----:R0:W-:Y:S04]  /*8e60*/  ST.E.128 desc[UR36][R46.64], R12 ;  /* 0x0000000c2e007985 */ /* 0x0011e8000c101d24 */
[----:B----4-:R0:W-:Y:S02]  /*8e70*/  @!P3 ST.E.128 desc[UR36][R44.64], R76 ;  /* 0x0000004c2c00b985 */ /* 0x0101e4000c101d24 */
.L_x_548:
[----:B------:R-:W-:Y:S05]  /*8e80*/  BSYNC B1 ;  /* 0x0000000000017941 */ /* 0x000fea0003800000 */
.L_x_547:
[----:B------:R-:W-:-:S03]  /*8e90*/  UMOV UR4, 0xffffffff ;  /* 0xffffffff00047882 */ /* 0x000fc60000000000 */
[----:B------:R-:W-:Y:S05]  /*8ea0*/  BRA.DIV UR4, `(.L_x_551) ;  /* 0x0000022204107947 */ /* 0x000fea000b800000 */
[----:B------:R4:W0:Y:S04]  /*8eb0*/  SHFL.IDX PT, R51, R102, 0x1, 0x181f ;  /* 0x00381f0066337f89 */ /* 0x00082800000e0000 */
[----:B------:R4:W0:Y:S02]  /*8ec0*/  SHFL.IDX PT, R50, R101, 0x1, 0x181f ;  /* 0x00381f0065327f89 */ /* 0x00082400000e0000 */
.L_x_856:
[----:B---3--:R-:W-:Y:S01]  /*8ed0*/  VIADD R11, R219, 0x20 ;  /* 0x00000020db0b7836 */ /* 0x008fe20000000000 */
[----:B------:R-:W-:Y:S04]  /*8ee0*/  BSSY B1, `(.L_x_552) ;  /* 0x00000fc000017945 */ /* 0x000fe80003800000 */
[----:B------:R-:W-:-:S13]  /*8ef0*/  ISETP.GE.OR P3, PT, R11, R99, P1 ;  /* 0x000000630b00720c */ /* 0x000fda0000f66670 */
[----:B------:R-:W-:Y:S05]  /*8f00*/  @P3 BRA `(.L_x_553) ;  /* 0x0000000c00e43947 */ /* 0x000fea0003800000 */
[----:B0-----:R-:W3:Y:S01]  /*8f10*/  LDL R14, [R1+0x28] ;  /* 0x00002800010e7983 */ /* 0x001ee20000100800 */
[----:B------:R-:W-:Y:S01]  /*8f20*/  SEL R11, R34, R108, !P0 ;  /* 0x0000006c220b7207 */ /* 0x000fe20004000000 */
[C---:B------:R-:W-:Y:S01]  /*8f30*/  VIADD R15, R219.reuse, 0x20 ;  /* 0x00000020db0f7836 */ /* 0x040fe20000000000 */
[----:B------:R-:W-:Y:S01]  /*8f40*/  BSSY B2, `(.L_x_554) ;  /* 0x00000ee000027945 */ /* 0x000fe20003800000 */
[----:B------:R-:W-:Y:S01]  /*8f50*/  VIADD R44, R219, 0x20 ;  /* 0x00000020db2c7836 */ /* 0x000fe20000000000 */
[----:B------:R-:W-:Y:S02]  /*8f60*/  SHF.R.S32.HI R12, RZ, 0x1f, R11 ;  /* 0x0000001fff0c7819 */ /* 0x000fe4000001140b */
[----:B------:R-:W-:Y:S01]  /*8f70*/  SHF.L.U32 R15, R15, 0x7, RZ ;  /* 0x000000070f0f7819 */ /* 0x000fe200000006ff */
[----:B------:R-:W-:Y:S01]  /*8f80*/  IMAD.SHL.U32 R44, R44, 0x80, RZ ;  /* 0x000000802c2c7824 */ /* 0x000fe200078e00ff */
[----:B------:R-:W-:Y:S02]  /*8f90*/  LEA.HI R11, R12, R11, RZ, 0x5 ;  /* 0x0000000b0c0b7211 */ /* 0x000fe400078f28ff */
[----:B------:R-:W-:-:S02]  /*8fa0*/  LOP3.LUT R15, R15, 0x380, RZ, 0xc0, !PT ;  /* 0x000003800f0f7812 */ /* 0x000fc400078ec0ff */
[----:B------:R-:W-:Y:S02]  /*8fb0*/  LEA.HI.SX32 R11, R11, R42, 0x1b ;  /* 0x0000002a0b0b7211 */ /* 0x000fe400078fdaff */
[----:B------:R-:W-:Y:S02]  /*8fc0*/  LOP3.LUT R44, R44, 0x380, RZ, 0xc0, !PT ;  /* 0x000003802c2c7812 */ /* 0x000fe400078ec0ff */
[----:B------:R-:W-:Y:S02]  /*8fd0*/  SHF.R.S32.HI R12, RZ, 0x1f, R11 ;  /* 0x0000001fff0c7819 */ /* 0x000fe4000001140b */
[----:B------:R-:W-:Y:S02]  /*8fe0*/  SHF.R.U32.HI R15, RZ, 0x3, R15 ;  /* 0x00000003ff0f7819 */ /* 0x000fe4000001160f */
[----:B------:R-:W-:Y:S01]  /*8ff0*/  LEA.HI R12, R12, R11, RZ, 0x3 ;  /* 0x0000000b0c0c7211 */ /* 0x000fe200078f18ff */
[----:B------:R-:W-:-:S04]  /*9000*/  IMAD.SHL.U32 R11, R11, 0x10, RZ ;  /* 0x000000100b0b7824 */ /* 0x000fc800078e00ff */
[----:B------:R-:W-:Y:S01]  /*9010*/  IMAD.SHL.U32 R13, R12, 0x800, RZ ;  /* 0x000008000c0d7824 */ /* 0x000fe200078e00ff */
[----:B------:R-:W-:-:S04]  /*9020*/  LOP3.LUT R12, R44, 0x70, R11, 0xf8, !PT ;  /* 0x000000702c0c7812 */ /* 0x000fc800078ef80b */
[----:B------:R-:W-:Y:S02]  /*9030*/  LOP3.LUT R12, R12, R15, RZ, 0x3c, !PT ;  /* 0x0000000f0c0c7212 */ /* 0x000fe400078e3cff */
[----:B------:R-:W-:-:S04]  /*9040*/  LOP3.LUT R13, R13, 0xffffc000, RZ, 0xc0, !PT ;  /* 0xffffc0000d0d7812 */ /* 0x000fc800078ec0ff */
[----:B---3--:R-:W-:Y:S01]  /*9050*/  IADD3 R13, R12, R13, R14 ;  /* 0x0000000d0c0d7210 */ /* 0x008fe20007ffe00e */
[----:B------:R-:W-:-:S03]  /*9060*/  IMAD R12, R216, 0x8000, R5 ;  /* 0x00008000d80c7824 */ /* 0x000fc600078e0205 */
[----:B------:R-:W-:Y:S01]  /*9070*/  LEA R14, R216, R13, 0xf ;  /* 0x0000000dd80e7211 */ /* 0x000fe200078e78ff */
[----:B------:R-:W-:-:S04]  /*9080*/  IMAD.IADD R12, R19, 0x1, R12 ;  /* 0x00000001130c7824 */ /* 0x000fc800078e020c */
[----:B------:R-:W-:Y:S02]  /*9090*/  IMAD.IADD R44, R19, 0x1, R14 ;  /* 0x00000001132c7824 */ /* 0x000fe400078e020e */
[----:B------:R-:W0:Y:S04]  /*90a0*/  LDS.128 R12, [R12+0x28400] ;  /* 0x028400000c0c7984 */ /* 0x000e280000000c00 */
[----:B------:R-:W3:Y:S01]  /*90b0*/  LDS.128 R44, [R44+0x28400] ;  /* 0x028400002c2c7984 */ /* 0x000ee20000000c00 */
[----:B------:R-:W-:Y:S05]  /*90c0*/  @P2 BRA `(.L_x_555) ;  /* 0x0000000c00542947 */ /* 0x000fea0003800000 */
[----:B------:R-:W-:Y:S02]  /*90d0*/  SHF.R.U32.HI R76, RZ, 0x8, R57 ;  /* 0x00000008ff4c7819 */ /* 0x000fe40000011639 */
[----:B------:R-:W-:Y:S02]  /*90e0*/  SHF.R.U32.HI R54, RZ, 0x8, R55 ;  /* 0x00000008ff367819 */ /* 0x000fe40000011637 */
[----:B------:R-:W-:Y:S01]  /*90f0*/  SHF.R.U32.HI R56, RZ, 0x8, R53 ;  /* 0x00000008ff387819 */ /* 0x000fe20000011635 */
[----:B------:R-:W-:Y:S01]  /*9100*/  IMAD.SHL.U32 R76, R76, 0x100, RZ ;  /* 0x000001004c4c7824 */ /* 0x000fe200078e00ff */
[----:B------:R-:W-:Y:S02]  /*9110*/  SHF.R.U32.HI R58, RZ, 0x10, R57 ;  /* 0x00000010ff3a7819 */ /* 0x000fe40000011639 */
[----:B------:R-:W-:Y:S01]  /*9120*/  LOP3.LUT R77, R55, 0xff0000ff, RZ, 0xc0, !PT ;  /* 0xff0000ff374d7812 */ /* 0x000fe200078ec0ff */
[----:B------:R-:W-:Y:S01]  /*9130*/  IMAD.SHL.U32 R56, R56, 0x100, RZ ;  /* 0x0000010038387824 */ /* 0x000fe200078e00ff */
[----:B------:R-:W-:Y:S01]  /*9140*/  SHF.L.U32 R54, R54, 0x8, RZ ;  /* 0x0000000836367819 */ /* 0x000fe200000006ff */
[----:B------:R-:W-:Y:S01]  /*9150*/  IMAD.U32 R58, R58, 0x10000, RZ ;  /* 0x000100003a3a7824 */ /* 0x000fe200078e00ff */
[----:B------:R-:W-:-:S02]  /*9160*/  LOP3.LUT R78, R57, 0xff0000ff, RZ, 0xc0, !PT ;  /* 0xff0000ff394e7812 */ /* 0x000fc400078ec0ff */
[----:B------:R-:W-:Y:S02]  /*9170*/  SHF.R.U32.HI R49, RZ, 0x10, R53 ;  /* 0x00000010ff317819 */ /* 0x000fe40000011635 */
[----:B------:R-:W-:Y:S02]  /*9180*/  LOP3.LUT R77, R77, 0xff00, R54, 0xf8, !PT ;  /* 0x0000ff004d4d7812 */ /* 0x000fe400078ef836 */
[----:B------:R-:W-:Y:S01]  /*9190*/  LOP3.LUT R52, R53, 0xff0000ff, RZ, 0xc0, !PT ;  /* 0xff0000ff35347812 */ /* 0x000fe200078ec0ff */
[----:B------:R-:W-:Y:S01]  /*91a0*/  IMAD.U32 R49, R49, 0x10000, RZ ;  /* 0x0001000031317824 */ /* 0x000fe200078e00ff */
[----:B------:R-:W-:Y:S02]  /*91b0*/  LOP3.LUT R54, R78, 0xff00, R76, 0xf8, !PT ;  /* 0x0000ff004e367812 */ /* 0x000fe400078ef84c */
[----:B------:R-:W-:Y:S02]  /*91c0*/  LOP3.LUT R56, R52, 0xff00, R56, 0xf8, !PT ;  /* 0x0000ff0034387812 */ /* 0x000fe400078ef838 */
[----:B------:R-:W-:-:S02]  /*91d0*/  LOP3.LUT R54, R54, 0xff0000, R58, 0xf8, !PT ;  /* 0x00ff000036367812 */ /* 0x000fc400078ef83a */
[----:B------:R-:W-:Y:S02]  /*91e0*/  LOP3.LUT R56, R56, 0xff0000, R49, 0xf8, !PT ;  /* 0x00ff000038387812 */ /* 0x000fe400078ef831 */
[----:B---3--:R-:W-:Y:S02]  /*91f0*/  F2FP.F16.E4M3.UNPACK_B R58, R45 ;  /* 0x0000002dff3a723e */ /* 0x008fe400020006ff */
[----:B------:R-:W-:Y:S02]  /*9200*/  F2FP.F16.E4M3.UNPACK_B R76, R54 ;  /* 0x00000036ff4c723e */ /* 0x000fe400020006ff */
[----:B0-----:R-:W-:Y:S01]  /*9210*/  F2FP.F16.E4M3.UNPACK_B R49, R13 ;  /* 0x0000000dff31723e */ /* 0x001fe200020006ff */
[----:B------:R-:W-:Y:S01]  /*9220*/  HADD2.F32 R52, -RZ, R58.H0_H0 ;  /* 0x2000003aff347230 */ /* 0x000fe20000004100 */
[----:B------:R-:W-:Y:S01]  /*9230*/  SHF.R.U32.HI R48, RZ, 0x10, R55 ;  /* 0x00000010ff307819 */ /* 0x000fe20000011637 */
[--C-:B--2---:R-:W-:Y:S01]  /*9240*/  HADD2.F32 R113, -RZ, R76.reuse.H0_H0 ;  /* 0x2000004cff717230 */ /* 0x104fe20000004100 */
[--C-:B------:R-:W-:Y:S01]  /*9250*/  SHF.R.U32.HI R53, RZ, 0x10, R59.reuse ;  /* 0x00000010ff357819 */ /* 0x100fe2000001163b */
[----:B------:R-:W-:Y:S01]  /*9260*/  HADD2.F32 R76, -RZ, R76.H1_H1 ;  /* 0x3000004cff4c7230 */ /* 0x000fe20000004100 */
[----:B------:R-:W-:-:S02]  /*9270*/  SHF.R.U32.HI R55, RZ, 0x8, R59 ;  /* 0x00000008ff377819 */ /* 0x000fc4000001163b */
[----:B------:R-:W-:Y:S01]  /*9280*/  LOP3.LUT R57, R59, 0xff0000ff, RZ, 0xc0, !PT ;  /* 0xff0000ff3b397812 */ /* 0x000fe200078ec0ff */
[--C-:B------:R-:W-:Y:S01]  /*9290*/  HADD2.F32 R59, -RZ, R49.reuse.H0_H0 ;  /* 0x20000031ff3b7230 */ /* 0x100fe20000004100 */
[-C--:B------:R-:W-:Y:S01]  /*92a0*/  F2FP.F16.E4M3.UNPACK_B R78, R56.reuse ;  /* 0x00000038ff4e723e */ /* 0x080fe200020006ff */
[----:B------:R-:W-:Y:S01]  /*92b0*/  FMUL.FTZ R118, R52, R113 ;  /* 0x0000007134767220 */ /* 0x000fe20000410000 */
[----:B------:R-:W-:Y:S01]  /*92c0*/  HADD2.F32 R49, -RZ, R49.H1_H1 ;  /* 0x30000031ff317230 */ /* 0x000fe20000004100 */
[----:B------:R-:W-:Y:S01]  /*92d0*/  F2FP.F16.E4M3.UNPACK_B R45, R45.H1 ;  /* 0x0000002dff2d723e */ /* 0x000fe200030006ff */
[----:B------:R-:W-:Y:S01]  /*92e0*/  FMUL.FTZ R113, R59, R113 ;  /* 0x000000713b717220 */ /* 0x000fe20000410000 */
[--C-:B------:R-:W-:Y:S01]  /*92f0*/  HADD2.F32 R79, -RZ, R78.reuse.H0_H0 ;  /* 0x2000004eff4f7230 */ /* 0x100fe20000004100 */
[----:B------:R-:W-:Y:S01]  /*9300*/  F2FP.F16.E4M3.UNPACK_B R56, R56.H1 ;  /* 0x00000038ff38723e */ /* 0x000fe200030006ff */
[----:B------:R-:W-:Y:S01]  /*9310*/  HADD2.F32 R78, -RZ, R78.H1_H1 ;  /* 0x3000004eff4e7230 */ /* 0x000fe20000004100 */
[----:B------:R-:W-:Y:S01]  /*9320*/  SHF.L.U32 R48, R48, 0x10, RZ ;  /* 0x0000001030307819 */ /* 0x000fe200000006ff */
[----:B------:R-:W-:-:S02]  /*9330*/  IMAD.U32 R53, R53, 0x10000, RZ ;  /* 0x0001000035357824 */ /* 0x000fc400078e00ff */
[-C--:B------:R-:W-:Y:S01]  /*9340*/  FFMA.FTZ R59, R59, R79.reuse, -R118 ;  /* 0x0000004f3b3b7223 */ /* 0x080fe20000010876 */
[----:B------:R-:W-:Y:S01]  /*9350*/  FFMA.FTZ R52, R52, R79, R113 ;  /* 0x0000004f34347223 */ /* 0x000fe20000010071 */
[----:B------:R-:W-:-:S05]  /*9360*/  HADD2.F32 R79, -RZ, R58.H1_H1 ;  /* 0x3000003aff4f7230 */ /* 0x000fca0000004100 */
[-C--:B------:R-:W-:Y:S01]  /*9370*/  FMUL.FTZ R58, R79, R76.reuse ;  /* 0x0000004c4f3a7220 */ /* 0x080fe20000410000 */
[----:B------:R-:W-:-:S03]  /*9380*/  FMUL.FTZ R76, R49, R76 ;  /* 0x0000004c314c7220 */ /* 0x000fc60000410000 */
[-C--:B------:R-:W-:Y:S01]  /*9390*/  FFMA.FTZ R58, R49, R78.reuse, -R58 ;  /* 0x0000004e313a7223 */ /* 0x080fe2000001083a */
[----:B------:R-:W-:Y:S01]  /*93a0*/  FFMA.FTZ R49, R79, R78, R76 ;  /* 0x0000004e4f317223 */ /* 0x000fe2000001004c */
[----:B------:R-:W-:Y:S01]  /*93b0*/  F2FP.F16.E4M3.UNPACK_B R76, R54.H1 ;  /* 0x00000036ff4c723e */ /* 0x000fe200030006ff */
[----:B------:R-:W-:Y:S01]  /*93c0*/  HADD2.F32 R79, -RZ, R56.H0_H0 ;  /* 0x20000038ff4f7230 */ /* 0x000fe20000004100 */
[----:B------:R-:W-:Y:S01]  /*93d0*/  F2FP.F16.E4M3.UNPACK_B R78, R13.H1 ;  /* 0x0000000dff4e723e */ /* 0x000fe200030006ff */
[--C-:B------:R-:W-:Y:S02]  /*93e0*/  HADD2.F32 R13, -RZ, R45.reuse.H0_H0 ;  /* 0x2000002dff0d7230 */ /* 0x100fe40000004100 */
[----:B------:R-:W-:Y:S02]  /*93f0*/  HADD2.F32 R113, -RZ, R76.H0_H0 ;  /* 0x2000004cff717230 */ /* 0x000fe40000004100 */
[----:B------:R-:W-:Y:S02]  /*9400*/  HADD2.F32 R54, -RZ, R78.H0_H0 ;  /* 0x2000004eff367230 */ /* 0x000fe40000004100 */
[----:B------:R-:W-:-:S02]  /*9410*/  HADD2.F32 R45, -RZ, R45.H1_H1 ;  /* 0x3000002dff2d7230 */ /* 0x000fc40000004100 */
[CC--:B------:R-:W-:Y:S01]  /*9420*/  FMUL.FTZ R118, R13.reuse, R113.reuse ;  /* 0x000000710d767220 */ /* 0x0c0fe20000410000 */
[----:B------:R-:W-:Y:S02]  /*9430*/  HADD2.F32 R76, -RZ, R76.H1_H1 ;  /* 0x3000004cff4c7230 */ /* 0x000fe40000004100 */
[C---:B------:R-:W-:Y:S01]  /*9440*/  FMUL.FTZ R113, R54.reuse, R113 ;  /* 0x0000007136717220 */ /* 0x040fe20000410000 */
[----:B------:R-:W-:Y:S02]  /*9450*/  HADD2.F32 R78, -RZ, R78.H1_H1 ;  /* 0x3000004eff4e7230 */ /* 0x000fe40000004100 */
[-C--:B------:R-:W-:Y:S01]  /*9460*/  FFMA.FTZ R54, R54, R79.reuse, -R118 ;  /* 0x0000004f36367223 */ /* 0x080fe20000010876 */
[----:B------:R-:W-:Y:S02]  /*9470*/  HADD2.F32 R56, -RZ, R56.H1_H1 ;  /* 0x30000038ff387230 */ /* 0x000fe40000004100 */
[----:B------:R-:W-:Y:S01]  /*9480*/  FFMA.FTZ R13, R13, R79, R113 ;  /* 0x0000004f0d0d7223 */ /* 0x000fe20000010071 */
[-C--:B------:R-:W-:Y:S01]  /*9490*/  FMUL.FTZ R79, R45, R76.reuse ;  /* 0x0000004c2d4f7220 */ /* 0x080fe20000410000 */
[----:B------:R-:W-:-:S03]  /*94a0*/  FMUL.FTZ R113, R78, R76 ;  /* 0x0000004c4e717220 */ /* 0x000fc60000410000 */
[-C--:B------:R-:W-:Y:S01]  /*94b0*/  FFMA.FTZ R76, R78, R56.reuse, -R79 ;  /* 0x000000384e4c7223 */ /* 0x080fe2000001084f */
[----:B------:R-:W-:Y:S01]  /*94c0*/  FFMA.FTZ R56, R45, R56, R113 ;  /* 0x000000382d387223 */ /* 0x000fe20000010071 */
[----:B------:R-:W-:Y:S01]  /*94d0*/  IMAD.SHL.U32 R45, R55, 0x100, RZ ;  /* 0x00000100372d7824 */ /* 0x000fe200078e00ff */
[----:B------:R-:W-:Y:S02]  /*94e0*/  LOP3.LUT R55, R77, 0xff0000, R48, 0xf8, !PT ;  /* 0x00ff00004d377812 */ /* 0x000fe400078ef830 */
[----:B------:R-:W-:Y:S02]  /*94f0*/  F2FP.F16.E4M3.UNPACK_B R48, R47 ;  /* 0x0000002fff30723e */ /* 0x000fe400020006ff */
[----:B------:R-:W-:Y:S01]  /*9500*/  LOP3.LUT R45, R57, 0xff00, R45, 0xf8, !PT ;  /* 0x0000ff00392d7812 */ /* 0x000fe200078ef82d */
[----:B------:R-:W-:Y:S01]  /*9510*/  IMAD.MOV.U32 R57, RZ, RZ, R15 ;  /* 0x000000ffff397224 */ /* 0x000fe200078e000f */
[----:B------:R-:W-:Y:S01]  /*9520*/  F2FP.F16.E4M3.UNPACK_B R78, R55 ;  /* 0x00000037ff4e723e */ /* 0x000fe200020006ff */
[----:B------:R-:W-:Y:S01]  /*9530*/  HADD2.F32 R79, -RZ, R48.H0_H0 ;  /* 0x20000030ff4f7230 */ /* 0x000fe20000004100 */
[----:B------:R-:W-:-:S02]  /*9540*/  LOP3.LUT R45, R45, 0xff0000, R53, 0xf8, !PT ;  /* 0x00ff00002d2d7812 */ /* 0x000fc400078ef835 */
[----:B------:R-:W-:Y:S01]  /*9550*/  F2FP.F16.E4M3.UNPACK_B R15, R57 ;  /* 0x00000039ff0f723e */ /* 0x000fe200020006ff */
[--C-:B------:R-:W-:Y:S01]  /*9560*/  HADD2.F32 R113, -RZ, R78.reuse.H0_H0 ;  /* 0x2000004eff717230 */ /* 0x100fe20000004100 */
[----:B------:R-:W-:Y:S01]  /*9570*/  F2FP.F16.E4M3.UNPACK_B R77, R45 ;  /* 0x0000002dff4d723e */ /* 0x000fe200020006ff */
[----:B------:R-:W-:Y:S01]  /*9580*/  HADD2.F32 R78, -RZ, R78.H1_H1 ;  /* 0x3000004eff4e7230 */ /* 0x000fe20000004100 */
[----:B------:R-:W-:Y:S01]  /*9590*/  F2FP.F16.E4M3.UNPACK_B R47, R47.H1 ;  /* 0x0000002fff2f723e */ /* 0x000fe200030006ff */
[----:B------:R-:W-:Y:S01]  /*95a0*/  HADD2.F32 R118, -RZ, R15.H0_H0 ;  /* 0x2000000fff767230 */ /* 0x000fe20000004100 */
[----:B------:R-:W-:Y:S01]  /*95b0*/  F2FP.F16.E4M3.UNPACK_B R45, R45.H1 ;  /* 0x0000002dff2d723e */ /* 0x000fe200030006ff */
[--C-:B------:R-:W-:Y:S01]  /*95c0*/  HADD2.F32 R53, -RZ, R77.reuse.H0_H0 ;  /* 0x2000004dff357230 */ /* 0x100fe20000004100 */
[----:B------:R-:W-:Y:S01]  /*95d0*/  F2FP.F16.E4M3.UNPACK_B R55, R55.H1 ;  /* 0x00000037ff37723e */ /* 0x000fe200030006ff */
[----:B------:R-:W-:Y:S01]  /*95e0*/  HADD2.F32 R77, -RZ, R77.H1_H1 ;  /* 0x3000004dff4d7230 */ /* 0x000fe20000004100 */
[----:B------:R-:W-:Y:S01]  /*95f0*/  F2FP.SATFINITE.E4M3.F32.PACK_AB_MERGE_C R54, R76, R54, RZ ;  /* 0x000000364c36723e */ /* 0x000fe200048070ff */
[----:B------:R-:W-:-:S02]  /*9600*/  HADD2.F32 R15, -RZ, R15.H1_H1 ;  /* 0x3000000fff0f7230 */ /* 0x000fc40000004100 */
[CC--:B------:R-:W-:Y:S01]  /*9610*/  FMUL.FTZ R119, R79.reuse, R53.reuse ;  /* 0x000000354f777220 */ /* 0x0c0fe20000410000 */
[----:B------:R-:W-:Y:S01]  /*9620*/  FMUL.FTZ R53, R118, R53 ;  /* 0x0000003576357220 */ /* 0x000fe20000410000 */
[----:B------:R-:W-:Y:S02]  /*9630*/  F2FP.SATFINITE.E4M3.F32.PACK_AB_MERGE_C R58, R58, R59, R54 ;  /* 0x0000003b3a3a723e */ /* 0x000fe40004807036 */
[-C--:B------:R-:W-:Y:S01]  /*9640*/  FFMA.FTZ R119, R118, R113.reuse, -R119 ;  /* 0x0000007176777223 */ /* 0x080fe20000010877 */
[----:B------:R-:W-:Y:S01]  /*9650*/  FFMA.FTZ R79, R79, R113, R53 ;  /* 0x000000714f4f7223 */ /* 0x000fe20000010035 */
[----:B------:R-:W-:Y:S01]  /*9660*/  HADD2.F32 R53, -RZ, R48.H1_H1 ;  /* 0x30000030ff357230 */ /* 0x000fe20000004100 */
[----:B------:R-:W-:Y:S01]  /*9670*/  F2FP.F16.E4M3.UNPACK_B R54, R44.H1 ;  /* 0x0000002cff36723e */ /* 0x000fe200030006ff */
[--C-:B------:R-:W-:Y:S01]  /*9680*/  HADD2.F32 R113, -RZ, R45.reuse.H0_H0 ;  /* 0x2000002dff717230 */ /* 0x100fe20000004100 */
[----:B------:R-:W-:Y:S01]  /*9690*/  F2FP.SATFINITE.E4M3.F32.PACK_AB_MERGE_C R13, R56, R13, RZ ;  /* 0x0000000d380d723e */ /* 0x000fe200048070ff */
[----:B------:R-:W-:-:S02]  /*96a0*/  HADD2.F32 R45, -RZ, R45.H1_H1 ;  /* 0x3000002dff2d7230 */ /* 0x000fc40000004100 */
[-C--:B------:R-:W-:Y:S01]  /*96b0*/  FMUL.FTZ R48, R53, R77.reuse ;  /* 0x0000004d35307220 */ /* 0x080fe20000410000 */
[----:B------:R-:W-:Y:S02]  /*96c0*/  F2FP.F16.E4M3.UNPACK_B R56, R114.H1 ;  /* 0x00000072ff38723e */ /* 0x000fe400030006ff */
[----:B------:R-:W-:Y:S01]  /*96d0*/  F2FP.F16.E4M3.UNPACK_B R44, R44 ;  /* 0x0000002cff2c723e */ /* 0x000fe200020006ff */
[C---:B------:R-:W-:Y:S01]  /*96e0*/  FFMA.FTZ R48, R15.reuse, R78, -R48 ;  /* 0x0000004e0f307223 */ /* 0x040fe20000010830 */
        /* <DEDUP_REMOVED lines=11> */
[----:B------:R-:W-:Y:S01]  /*97a0*/  FMUL.FTZ R118, R57, R113 ;  /* 0x0000007139767220 */ /* 0x000fe20000410000 */
        /* <DEDUP_REMOVED lines=10> */
[----:B------:R-:W-:Y:S01]  /*9850*/  F2FP.F16.E4M3.UNPACK_B R45, R116.H1 ;  /* 0x00000074ff2d723e */ /* 0x000fe200030006ff */
[--C-:B------:R-:W-:Y:S01]  /*9860*/  HADD2.F32 R55, -RZ, R54.reuse.H0_H0 ;  /* 0x20000036ff377230 */ /* 0x100fe20000004100 */
[----:B------:R-:W-:Y:S01]  /*9870*/  F2FP.F16.E4M3.UNPACK_B R53, R12.H1 ;  /* 0x0000000cff35723e */ /* 0x000fe200030006ff */
[----:B------:R-:W-:Y:S01]  /*9880*/  HADD2.F32 R54, -RZ, R54.H1_H1 ;  /* 0x30000036ff367230 */ /* 0x000fe20000004100 */
[----:B------:R-:W-:Y:S01]  /*9890*/  F2FP.F16.E4M3.UNPACK_B R116, R116 ;  /* 0x00000074ff74723e */ /* 0x000fe200020006ff */
[----:B------:R-:W-:Y:S01]  /*98a0*/  HADD2.F32 R113, -RZ, R45.H0_H0 ;  /* 0x2000002dff717230 */ /* 0x000fe20000004100 */
[----:B------:R-:W-:Y:S01]  /*98b0*/  F2FP.F16.E4M3.UNPACK_B R12, R12 ;  /* 0x0000000cff0c723e */ /* 0x000fe200020006ff */
[----:B------:R-:W-:Y:S01]  /*98c0*/  HADD2.F32 R59, -RZ, R53.H0_H0 ;  /* 0x20000035ff3b7230 */ /* 0x000fe20000004100 */
[----:B------:R-:W-:Y:S01]  /*98d0*/  F2FP.SATFINITE.E4M3.F32.PACK_AB_MERGE_C R57, R57, R118, RZ ;  /* 0x000000763939723e */ /* 0x000fe200048070ff */
[----:B------:R-:W-:-:S02]  /*98e0*/  HADD2.F32 R45, -RZ, R45.H1_H1 ;  /* 0x3000002dff2d7230 */ /* 0x000fc40000004100 */
[-C--:B------:R-:W-:Y:S01]  /*98f0*/  FMUL.FTZ R77, R55, R113.reuse ;  /* 0x00000071374d7220 */ /* 0x080fe20000410000 */
[----:B------:R-:W-:Y:S02]  /*9900*/  HADD2.F32 R53, -RZ, R53.H1_H1 ;  /* 0x30000035ff357230 */ /* 0x000fe40000004100 */
[----:B------:R-:W-:Y:S01]  /*9910*/  FMUL.FTZ R113, R59, R113 ;  /* 0x000000713b717220 */ /* 0x000fe20000410000 */
[----:B------:R-:W-:Y:S01]  /*9920*/  F2FP.SATFINITE.E4M3.F32.PACK_AB_MERGE_C R78, R47, R78, RZ ;  /* 0x0000004e2f4e723e */ /* 0x000fe200048070ff */
[-C--:B------:R-:W-:Y:S01]  /*9930*/  FFMA.FTZ R77, R59, R76.reuse, -R77 ;  /* 0x0000004c3b4d7223 */ /* 0x080fe2000001084d */
        /* <DEDUP_REMOVED lines=21> */
[-C--:B------:R-:W-:Y:S01]  /*9a90*/  F2FP.F16.E4M3.UNPACK_B R56, R115.reuse.H1 ;  /* 0x00000073ff38723e */ /* 0x080fe200030006ff */
[C---:B------:R-:W-:Y:S01]  /*9aa0*/  FMUL.FTZ R116, R12.reuse, R116 ;  /* 0x000000740c747220 */ /* 0x040fe20000410000 */
[----:B------:R-:W-:Y:S01]  /*9ab0*/  F2FP.F16.E4M3.UNPACK_B R115, R115 ;  /* 0x00000073ff73723e */ /* 0x000fe200020006ff */
[-C--:B------:R-:W-:Y:S01]  /*9ac0*/  FFMA.FTZ R54, R12, R114.reuse, -R54 ;  /* 0x000000720c367223 */ /* 0x080fe20000010836 */
[----:B------:R-:W-:Y:S01]  /*9ad0*/  F2FP.SATFINITE.E4M3.F32.PACK_AB_MERGE_C R45, R45, R113, RZ ;  /* 0x000000712d2d723e */ /* 0x000fe200048070ff */
[----:B------:R-:W-:Y:S01]  /*9ae0*/  FFMA.FTZ R12, R44, R114, R116 ;  /* 0x000000722c0c7223 */ /* 0x000fe20000010074 */
[----:B------:R-:W-:Y:S01]  /*9af0*/  IMAD.MOV.U32 R44, RZ, RZ, R14 ;  /* 0x000000ffff2c7224 */ /* 0x000fe200078e000e */
[----:B------:R-:W-:Y:S01]  /*9b00*/  F2FP.F16.E4M3.UNPACK_B R14, R117.H1 ;  /* 0x00000075ff0e723e */ /* 0x000fe200030006ff */
[--C-:B------:R-:W-:Y:S01]  /*9b10*/  HADD2.F32 R114, -RZ, R56.reuse.H0_H0 ;  /* 0x20000038ff727230 */ /* 0x100fe20000004100 */
[----:B------:R-:W-:Y:S01]  /*9b20*/  F2FP.SATFINITE.E4M3.F32.PACK_AB_MERGE_C R59, R54, R59, R53 ;  /* 0x0000003b363b723e */ /* 0x000fe20004807035 */
[----:B------:R-:W-:Y:S01]  /*9b30*/  HADD2.F32 R56, -RZ, R56.H1_H1 ;  /* 0x30000038ff387230 */ /* 0x000fe20000004100 */
[----:B------:R-:W-:Y:S01]  /*9b40*/  F2FP.F16.E4M3.UNPACK_B R54, R46.H1 ;  /* 0x0000002eff36723e */ /* 0x000fe200030006ff */
[--C-:B------:R-:W-:Y:S01]  /*9b50*/  HADD2.F32 R118, -RZ, R14.reuse.H0_H0 ;  /* 0x2000000eff767230 */ /* 0x100fe20000004100 */
[----:B------:R-:W-:Y:S01]  /*9b60*/  F2FP.F16.E4M3.UNPACK_B R53, R44.H1 ;  /* 0x0000002cff35723e */ /* 0x000fe200030006ff */
[----:B------:R-:W-:Y:S01]  /*9b70*/  HADD2.F32 R14, -RZ, R14.H1_H1 ;  /* 0x3000000eff0e7230 */ /* 0x000fe20000004100 */
[----:B------:R-:W-:Y:S01]  /*9b80*/  F2FP.F16.E4M3.UNPACK_B R117, R117 ;  /* 0x00000075ff75723e */ /* 0x000fe200020006ff */
[--C-:B------:R-:W-:Y:S01]  /*9b90*/  HADD2.F32 R55, -RZ, R54.reuse.H0_H0 ;  /* 0x20000036ff377230 */ /* 0x100fe20000004100 */
[----:B------:R-:W-:Y:S01]  /*9ba0*/  F2FP.F16.E4M3.UNPACK_B R46, R46 ;  /* 0x0000002eff2e723e */ /* 0x000fe200020006ff */
[----:B------:R-:W-:Y:S01]  /*9bb0*/  HADD2.F32 R77, -RZ, R53.H0_H0 ;  /* 0x20000035ff4d7230 */ /* 0x000fe20000004100 */
[----:B------:R-:W-:Y:S01]  /*9bc0*/  F2FP.F16.E4M3.UNPACK_B R44, R44 ;  /* 0x0000002cff2c723e */ /* 0x000fe200020006ff */
[----:B------:R-:W-:-:S02]  /*9bd0*/  HADD2.F32 R54, -RZ, R54.H1_H1 ;  /* 0x30000036ff367230 */ /* 0x000fc40000004100 */
[-C--:B------:R-:W-:Y:S01]  /*9be0*/  FMUL.FTZ R116, R55, R118.reuse ;  /* 0x0000007637747220 */ /* 0x080fe20000410000 */
[----:B------:R-:W-:Y:S02]  /*9bf0*/  HADD2.F32 R53, -RZ, R53.H1_H1 ;  /* 0x30000035ff357230 */ /* 0x000fe40000004100 */
[C---:B------:R-:W-:Y:S01]  /*9c00*/  FMUL.FTZ R118, R77.reuse, R118 ;  /* 0x000000764d767220 */ /* 0x040fe20000410000 */
[----:B------:R-:W-:Y:S01]  /*9c10*/  F2FP.SATFINITE.E4M3.F32.PACK_AB_MERGE_C R45, R12, R76, R45 ;  /* 0x0000004c0c2d723e */ /* 0x000fe2000480702d */
        /* <DEDUP_REMOVED lines=20> */
[-C--:B------:R-:W-:Y:S01]  /*9d60*/  FMUL.FTZ R54, R46, R117.reuse ;  /* 0x000000752e367220 */ /* 0x080fe20000410000 */
        /* <DEDUP_REMOVED lines=11> */
.L_x_555:
[----:B------:R-:W-:Y:S05]  /*9e20*/  BSYNC B2 ;  /* 0x0000000000027941 */ /* 0x000fea0003800000 */
.L_x_554:
[----:B------:R-:W-:-:S05]  /*9e30*/  IADD3 R48, P3, R39, R50, RZ ;  /* 0x0000003227307210 */ /* 0x000fca0007f7e0ff */
[----:B------:R-:W-:Y:S01]  /*9e40*/  IMAD.X R49, R51, 0x1, R80, P3 ;  /* 0x0000000133317824 */ /* 0x000fe200018e0650 */
[----:B------:R-:W-:-:S04]  /*9e50*/  ISETP.GE.AND P3, PT, R11, R107, PT ;  /* 0x0000006b0b00720c */ /* 0x000fc80003f66270 */
[----:B0-----:R0:W-:Y:S09]  /*9e60*/  ST.E.128 desc[UR36][R48.64], R12 ;  /* 0x0000000c30007985 */ /* 0x0011f2000c101d24 */
[----:B------:R-:W-:-:S04]  /*9e70*/  @!P3 IADD3 R50, P4, R11, R50, RZ ;  /* 0x000000320b32b210 */ /* 0x000fc80007f9e0ff */
[----:B------:R-:W-:-:S05]  /*9e80*/  @!P3 LEA.HI.X.SX32 R51, R11, R51, 0x1, P4 ;  /* 0x000000330b33b211 */ /* 0x000fca00020f0eff */
[----:B---3--:R0:W-:Y:S04]  /*9e90*/  @!P3 ST.E.128 desc[UR36][R50.64], R44 ;  /* 0x0000002c3200b985 */ /* 0x0081e8000c101d24 */
.L_x_553:
[----:B------:R-:W-:Y:S05]  /*9ea0*/  BSYNC B1 ;  /* 0x0000000000017941 */ /* 0x000fea0003800000 */
.L_x_552:
[----:B------:R-:W-:-:S03]  /*9eb0*/  UMOV UR4, 0xffffffff ;  /* 0xffffffff00047882 */ /* 0x000fc60000000000 */
[----:B------:R-:W-:Y:S05]  /*9ec0*/  BRA.DIV UR4, `(.L_x_556) ;  /* 0x0000021204547947 */ /* 0x000fea000b800000 */
[----:B0-----:R0:W3:Y:S04]  /*9ed0*/  SHFL.IDX PT, R51, R102, 0x2, 0x181f ;  /* 0x00581f0066337f89 */ /* 0x0010e800000e0000 */
[----:B------:R0:W0:Y:S02]  /*9ee0*/  SHFL.IDX PT, R50, R101, 0x2, 0x181f ;  /* 0x00581f0065327f89 */ /* 0x00002400000e0000 */
.L_x_860:
[----:B------:R-:W-:Y:S01]  /*9ef0*/  VIADD R11, R219, 0x40 ;  /* 0x00000040db0b7836 */ /* 0x000fe20000000000 */
[----:B------:R-:W-:Y:S04]  /*9f00*/  BSSY B1, `(.L_x_557) ;  /* 0x00000f6000017945 */ /* 0x000fe80003800000 */
[----:B------:R-:W-:-:S13]  /*9f10*/  ISETP.GE.OR P3, PT, R11, R99, P1 ;  /* 0x000000630b00720c */ /* 0x000fda0000f66670 */
[----:B------:R-:W-:Y:S05]  /*9f20*/  @P3 BRA `(.L_x_558) ;  /* 0x0000000c00cc3947 */ /* 0x000fea0003800000 */
[----:B------:R-:W5:Y:S01]  /*9f30*/  LDL R14, [R1+0x24] ;  /* 0x00002400010e7983 */ /* 0x000f620000100800 */
[----:B------:R-:W-:Y:S01]  /*9f40*/  SEL R11, R34, R108, !P0 ;  /* 0x0000006c220b7207 */ /* 0x000fe20004000000 */
[C---:B------:R-:W-:Y:S01]  /*9f50*/  VIADD R44, R219.reuse, 0x40 ;  /* 0x00000040db2c7836 */ /* 0x040fe20000000000 */
[----:B------:R-:W-:Y:S01]  /*9f60*/  IADD3 R15, R219, 0x40, RZ ;  /* 0x00000040db0f7810 */ /* 0x000fe20007ffe0ff */
[----:B------:R-:W-:Y:S01]  /*9f70*/  BSSY B2, `(.L_x_559) ;  /* 0x00000e9000027945 */ /* 0x000fe20003800000 */
[----:B------:R-:W-:Y:S01]  /*9f80*/  SHF.R.S32.HI R12, RZ, 0x1f, R11 ;  /* 0x0000001fff0c7819 */ /* 0x000fe2000001140b */
[----:B------:R-:W-:Y:S01]  /*9f90*/  IMAD.SHL.U32 R44, R44, 0x80, RZ ;  /* 0x000000802c2c7824 */ /* 0x000fe200078e00ff */
[----:B0-----:R-:W-:Y:S01]  /*9fa0*/  IADD3 R48, P3, R39, R50, RZ ;  /* 0x0000003227307210 */ /* 0x001fe20007f7e0ff */
[----:B------:R-:W-:Y:S01]  /*9fb0*/  IMAD.SHL.U32 R15, R15, 0x80, RZ ;  /* 0x000000800f0f7824 */ /* 0x000fe200078e00ff */
[----:B------:R-:W-:Y:S02]  /*9fc0*/  LEA.HI R11, R12, R11, RZ, 0x5 ;  /* 0x0000000b0c0b7211 */ /* 0x000fe400078f28ff */
[----:B------:R-:W-:Y:S01]  /*9fd0*/  LOP3.LUT R44, R44, 0x380, RZ, 0xc0, !PT ;  /* 0x000003802c2c7812 */ /* 0x000fe200078ec0ff */
[----:B---3--:R-:W-:Y:S01]  /*9fe0*/  IMAD.X R49, R51, 0x1, R80, P3 ;  /* 0x0000000133317824 */ /* 0x008fe200018e0650 */
[----:B------:R-:W-:-:S02]  /*9ff0*/  LEA.HI.SX32 R12, R11, R42, 0x1b ;  /* 0x0000002a0b0c7211 */ /* 0x000fc400078fdaff */
[----:B------:R-:W-:Y:S02]  /*a000*/  LOP3.LUT R15, R15, 0x380, RZ, 0xc0, !PT ;  /* 0x000003800f0f7812 */ /* 0x000fe400078ec0ff */
[----:B------:R-:W-:Y:S01]  /*a010*/  SHF.R.S32.HI R13, RZ, 0x1f, R12 ;  /* 0x0000001fff0d7819 */ /* 0x000fe2000001140c */
[----:B------:R-:W-:Y:S01]  /*a020*/  IMAD.SHL.U32 R11, R12, 0x10, RZ ;  /* 0x000000100c0b7824 */ /* 0x000fe200078e00ff */
[----:B------:R-:W-:Y:S02]  /*a030*/  SHF.R.U32.HI R15, RZ, 0x3, R15 ;  /* 0x00000003ff0f7819 */ /* 0x000fe4000001160f */
[----:B------:R-:W-:Y:S02]  /*a040*/  LEA.HI R13, R13, R12, RZ, 0x3 ;  /* 0x0000000c0d0d7211 */ /* 0x000fe400078f18ff */
[----:B------:R-:W-:-:S03]  /*a050*/  LOP3.LUT R12, R44, 0x70, R11, 0xf8, !PT ;  /* 0x000000702c0c7812 */ /* 0x000fc600078ef80b */
[----:B------:R-:W-:Y:S01]  /*a060*/  IMAD.SHL.U32 R13, R13, 0x800, RZ ;  /* 0x000008000d0d7824 */ /* 0x000fe200078e00ff */
[----:B------:R-:W-:-:S04]  /*a070*/  LOP3.LUT R12, R12, R15, RZ, 0x3c, !PT ;  /* 0x0000000f0c0c7212 */ /* 0x000fc800078e3cff */
[----:B------:R-:W-:-:S04]  /*a080*/  LOP3.LUT R13, R13, 0xffffc000, RZ, 0xc0, !PT ;  /* 0xffffc0000d0d7812 */ /* 0x000fc800078ec0ff */
[----:B-----5:R-:W-:Y:S02]  /*a090*/  IADD3 R13, R12, R13, R14 ;  /* 0x0000000d0c0d7210 */ /* 0x020fe40007ffe00e */
[----:B------:R-:W-:-:S03]  /*a0a0*/  LEA R12, R216, R6, 0xf ;  /* 0x00000006d80c7211 */ /* 0x000fc600078e78ff */
[----:B------:R-:W-:Y:S02]  /*a0b0*/  IMAD R14, R216, 0x8000, R13 ;  /* 0x00008000d80e7824 */ /* 0x000fe400078e020d */
[C---:B------:R-:W-:Y:S02]  /*a0c0*/  IMAD.IADD R12, R19.reuse, 0x1, R12 ;  /* 0x00000001130c7824 */ /* 0x040fe400078e020c */
[----:B------:R-:W-:-:S04]  /*a0d0*/  IMAD.IADD R44, R19, 0x1, R14 ;  /* 0x00000001132c7824 */ /* 0x000fc800078e020e */
[----:B------:R-:W0:Y:S04]  /*a0e0*/  LDS.128 R12, [R12+0x28400] ;  /* 0x028400000c0c7984 */ /* 0x000e280000000c00 */
[----:B------:R-:W3:Y:S01]  /*a0f0*/  LDS.128 R44, [R44+0x28400] ;  /* 0x028400002c2c7984 */ /* 0x000ee20000000c00 */
[----:B------:R-:W-:Y:S05]  /*a100*/  @P2 BRA `(.L_x_560) ;  /* 0x0000000c003c2947 */ /* 0x000fea0003800000 */
[----:B---3--:R-:W-:Y:S01]  /*a110*/  IMAD.MOV.U32 R55, RZ, RZ, R44 ;  /* 0x000000ffff377224 */ /* 0x008fe200078e002c */
[----:B0-----:R-:W-:Y:S01]  /*a120*/  MOV R54, R12 ;  /* 0x0000000c00367202 */ /* 0x001fe20000000f00 */
[----:B------:R-:W-:Y:S01]  /*a130*/  IMAD.MOV.U32 R78, RZ, RZ, R46 ;  /* 0x000000ffff4e7224 */ /* 0x000fe200078e002e */
[----:B------:R-:W-:Y:S02]  /*a140*/  F2FP.F16.E4M3.UNPACK_B R52, R111.H1 ;  /* 0x0000006fff34723e */ /* 0x000fe400030006ff */
[----:B------:R-:W-:Y:S02]  /*a150*/  F2FP.F16.E4M3.UNPACK_B R53, R55.H1 ;  /* 0x00000037ff35723e */ /* 0x000fe400030006ff */
[-C--:B------:R-:W-:Y:S01]  /*a160*/  F2FP.F16.E4M3.UNPACK_B R56, R54.reuse.H1 ;  /* 0x00000036ff38723e */ /* 0x080fe200030006ff */
[----:B------:R-:W-:Y:S01]  /*a170*/  HADD2.F32 R59, -RZ, R52.H0_H0 ;  /* 0x20000034ff3b7230 */ /* 0x000fe20000004100 */
[----:B------:R-:W-:Y:S01]  /*a180*/  F2FP.F16.E4M3.UNPACK_B R57, R109.H1 ;  /* 0x0000006dff39723e */ /* 0x000fe200030006ff */
[----:B------:R-:W-:Y:S01]  /*a190*/  HADD2.F32 R12, -RZ, R53.H0_H0 ;  /* 0x20000035ff0c7230 */ /* 0x000fe20000004100 */
[----:B------:R-:W-:Y:S01]  /*a1a0*/  F2FP.F16.E4M3.UNPACK_B R54, R54 ;  /* 0x00000036ff36723e */ /* 0x000fe200020006ff */
[----:B------:R-:W-:Y:S01]  /*a1b0*/  HADD2.F32 R44, -RZ, R56.H0_H0 ;  /* 0x20000038ff2c7230 */ /* 0x000fe20000004100 */
[----:B------:R-:W-:Y:S01]  /*a1c0*/  LOP3.LUT R66, R65, 0xff0000ff, RZ, 0xc0, !PT ;  /* 0xff0000ff41427812 */ /* 0x000fe200078ec0ff */
[----:B------:R-:W-:-:S02]  /*a1d0*/  HADD2.F32 R58, -RZ, R57.H0_H0 ;  /* 0x20000039ff3a7230 */ /* 0x000fc40000004100 */
[-C--:B------:R-:W-:Y:S01]  /*a1e0*/  FMUL.FTZ R60, R12, R59.reuse ;  /* 0x0000003b0c3c7220 */ /* 0x080fe20000410000 */
[----:B------:R-:W-:Y:S02]  /*a1f0*/  HADD2.F32 R52, -RZ, R52.H1_H1 ;  /* 0x30000034ff347230 */ /* 0x000fe40000004100 */
[C---:B------:R-:W-:Y:S01]  /*a200*/  FMUL.FTZ R59, R44.reuse, R59 ;  /* 0x0000003b2c3b7220 */ /* 0x040fe20000410000 */
[----:B------:R-:W-:Y:S02]  /*a210*/  HADD2.F32 R56, -RZ, R56.H1_H1 ;  /* 0x30000038ff387230 */ /* 0x000fe40000004100 */
[-C--:B------:R-:W-:Y:S01]  /*a220*/  FFMA.FTZ R44, R44, R58.reuse, -R60 ;  /* 0x0000003a2c2c7223 */ /* 0x080fe2000001083c */
[----:B------:R-:W-:Y:S02]  /*a230*/  HADD2.F32 R57, -RZ, R57.H1_H1 ;  /* 0x30000039ff397230 */ /* 0x000fe40000004100 */
[----:B------:R-:W-:Y:S01]  /*a240*/  FFMA.FTZ R12, R12, R58, R59 ;  /* 0x0000003a0c0c7223 */ /* 0x000fe2000001003b */
[----:B------:R-:W-:Y:S01]  /*a250*/  HADD2.F32 R58, -RZ, R53.H1_H1 ;  /* 0x30000035ff3a7230 */ /* 0x000fe20000004100 */
[----:B------:R-:W-:-:S02]  /*a260*/  F2FP.F16.E4M3.UNPACK_B R59, R109 ;  /* 0x0000006dff3b723e */ /* 0x000fc400020006ff */
[----:B------:R-:W-:Y:S02]  /*a270*/  F2FP.F16.E4M3.UNPACK_B R46, R112.H1 ;  /* 0x00000070ff2e723e */ /* 0x000fe400030006ff */
[-C--:B------:R-:W-:Y:S01]  /*a280*/  FMUL.FTZ R53, R58, R52.reuse ;  /* 0x000000343a357220 */ /* 0x080fe20000410000 */
[C---:B------:R-:W-:Y:S01]  /*a290*/  FMUL.FTZ R52, R56.reuse, R52 ;  /* 0x0000003438347220 */ /* 0x040fe20000410000 */
[----:B------:R-:W-:Y:S01]  /*a2a0*/  HADD2.F32 R60, -RZ, R59.H0_H0 ;  /* 0x2000003bff3c7230 */ /* 0x000fe20000004100 */
[----:B------:R-:W-:Y:S01]  /*a2b0*/  F2FP.F16.E4M3.UNPACK_B R109, R78.H1 ;  /* 0x0000004eff6d723e */ /* 0x000fe200030006ff */
[-C--:B------:R-:W-:Y:S01]  /*a2c0*/  FFMA.FTZ R53, R56, R57.reuse, -R53 ;  /* 0x0000003938357223 */ /* 0x080fe20000010835 */
[----:B------:R-:W-:Y:S01]  /*a2d0*/  FFMA.FTZ R52, R58, R57, R52 ;  /* 0x000000393a347223 */ /* 0x000fe20000010034 */
[----:B------:R-:W-:Y:S01]  /*a2e0*/  F2FP.F16.E4M3.UNPACK_B R56, R111 ;  /* 0x0000006fff38723e */ /* 0x000fe200020006ff */
[--C-:B------:R-:W-:Y:S01]  /*a2f0*/  HADD2.F32 R58, -RZ, R54.reuse.H0_H0 ;  /* 0x20000036ff3a7230 */ /* 0x100fe20000004100 */
[----:B------:R-:W-:Y:S01]  /*a300*/  F2FP.F16.E4M3.UNPACK_B R57, R55 ;  /* 0x00000037ff39723e */ /* 0x000fe200020006ff */
[----:B------:R-:W-:Y:S01]  /*a310*/  HADD2.F32 R54, -RZ, R54.H1_H1 ;  /* 0x30000036ff367230 */ /* 0x000fe20000004100 */
[----:B------:R-:W-:Y:S01]  /*a320*/  F2FP.SATFINITE.E4M3.F32.PACK_AB_MERGE_C R44, R53, R44, RZ ;  /* 0x0000002c352c723e */ /* 0x000fe200048070ff */
[--C-:B------:R-:W-:Y:S01]  /*a330*/  HADD2.F32 R62, -RZ, R56.reuse.H0_H0 ;  /* 0x20000038ff3e7230 */ /* 0x100fe20000004100 */
[----:B------:R-:W-:Y:S01]  /*a340*/  F2FP.SATFINITE.E4M3.F32.PACK_AB_MERGE_C R52, R52, R12, RZ ;  /* 0x0000000c3434723e */ /* 0x000fe200048070ff */
[----:B------:R-:W-:Y:S01]  /*a350*/  HADD2.F32 R55, -RZ, R57.H0_H0 ;  /* 0x20000039ff377230 */ /* 0x000fe20000004100 */
[----:B------:R-:W-:Y:S01]  /*a360*/  F2FP.F16.E4M3.UNPACK_B R79, R14.H1 ;  /* 0x0000000eff4f723e */ /* 0x000fe200030006ff */
[----:B------:R-:W-:Y:S01]  /*a370*/  HADD2.F32 R56, -RZ, R56.H1_H1 ;  /* 0x30000038ff387230 */ /* 0x000fe20000004100 */
[----:B--2---:R-:W-:Y:S01]  /*a380*/  F2FP.F16.E4M3.UNPACK_B R113, R110.H1 ;  /* 0x0000006eff71723e */ /* 0x004fe200030006ff */
[----:B------:R-:W-:-:S02]  /*a390*/  HADD2.F32 R59, -RZ, R59.H1_H1 ;  /* 0x3000003bff3b7230 */ /* 0x000fc40000004100 */
[CC--:B------:R-:W-:Y:S01]  /*a3a0*/  FMUL.FTZ R64, R55.reuse, R62.reuse ;  /* 0x0000003e37407220 */ /* 0x0c0fe20000410000 */
[C---:B------:R-:W-:Y:S01]  /*a3b0*/  FMUL.FTZ R62, R58.reuse, R62 ;  /* 0x0000003e3a3e7220 */ /* 0x040fe20000410000 */
[----:B------:R-:W-:Y:S01]  /*a3c0*/  HADD2.F32 R117, -RZ, R46.H0_H0 ;  /* 0x2000002eff757230 */ /* 0x000fe20000004100 */
[----:B------:R-:W-:Y:S01]  /*a3d0*/  F2FP.F16.E4M3.UNPACK_B R112, R112 ;  /* 0x00000070ff70723e */ /* 0x000fe200020006ff */
[-C--:B------:R-:W-:Y:S01]  /*a3e0*/  FFMA.FTZ R58, R58, R60.reuse, -R64 ;  /* 0x0000003c3a3a7223 */ /* 0x080fe20000010840 */
[----:B------:R-:W-:Y:S01]  /*a3f0*/  FFMA.FTZ R55, R55, R60, R62 ;  /* 0x0000003c37377223 */ /* 0x000fe2000001003e */
[----:B------:R-:W-:Y:S01]  /*a400*/  HADD2.F32 R60, -RZ, R57.H1_H1 ;  /* 0x30000039ff3c7230 */ /* 0x000fe20000004100 */
[--C-:B------:R-:W-:Y:S01]  /*a410*/  SHF.R.U32.HI R64, RZ, 0x8, R65.reuse ;  /* 0x00000008ff407819 */ /* 0x100fe20000011641 */
[----:B------:R-:W-:Y:S01]  /*a420*/  HADD2.F32 R111, -RZ, R109.H0_H0 ;  /* 0x2000006dff6f7230 */ /* 0x000fe20000004100 */
[----:B------:R-:W-:Y:S01]  /*a430*/  SHF.R.U32.HI R65, RZ, 0x10, R65 ;  /* 0x00000010ff417819 */ /* 0x000fe20000011641 */
[----:B------:R-:W-:-:S02]  /*a440*/  HADD2.F32 R114, -RZ, R79.H0_H0 ;  /* 0x2000004fff727230 */ /* 0x000fc40000004100 */
[-C--:B------:R-:W-:Y:S01]  /*a450*/  FMUL.FTZ R57, R60, R56.reuse ;  /* 0x000000383c397220 */ /* 0x080fe20000410000 */
[----:B------:R-:W-:Y:S01]  /*a460*/  FMUL.FTZ R56, R54, R56 ;  /* 0x0000003836387220 */ /* 0x000fe20000410000 */
[----:B------:R-:W-:Y:S01]  /*a470*/  IMAD.SHL.U32 R64, R64, 0x100, RZ ;  /* 0x0000010040407824 */ /* 0x000fe200078e00ff */
[----:B------:R-:W-:Y:S01]  /*a480*/  SHF.R.U32.HI R62, RZ, 0x10, R61 ;  /* 0x00000010ff3e7819 */ /* 0x000fe2000001163d */
[-C--:B------:R-:W-:Y:S01]  /*a490*/  FFMA.FTZ R57, R54, R59.reuse, -R57 ;  /* 0x0000003b36397223 */ /* 0x080fe20000010839 */
[----:B------:R-:W-:Y:S01]  /*a4a0*/  FFMA.FTZ R54, R60, R59, R56 ;  /* 0x0000003b3c367223 */ /* 0x000fe20000010038 */
[----:B------:R-:W-:Y:S01]  /*a4b0*/  SHF.R.U32.HI R56, RZ, 0x8, R61 ;  /* 0x00000008ff387819 */ /* 0x000fe2000001163d */
[----:B------:R-:W-:Y:S01]  /*a4c0*/  IMAD.U32 R65, R65, 0x10000, RZ ;  /* 0x0001000041417824 */ /* 0x000fe200078e00ff */
[----:B------:R-:W-:Y:S01]  /*a4d0*/  LOP3.LUT R59, R61, 0xff0000ff, RZ, 0xc0, !PT ;  /* 0xff0000ff3d3b7812 */ /* 0x000fe200078ec0ff */
[----:B------:R-:W-:Y:S01]  /*a4e0*/  HADD2.F32 R115, -RZ, R113.H0_H0 ;  /* 0x20000071ff737230 */ /* 0x000fe20000004100 */
[----:B------:R-:W-:Y:S01]  /*a4f0*/  LOP3.LUT R64, R66, 0xff00, R64, 0xf8, !PT ;  /* 0x0000ff0042407812 */ /* 0x000fe200078ef840 */
[----:B------:R-:W-:Y:S01]  /*a500*/  IMAD.SHL.U32 R56, R56, 0x100, RZ ;  /* 0x0000010038387824 */ /* 0x000fe200078e00ff */
[----:B------:R-:W-:Y:S01]  /*a510*/  SHF.R.U32.HI R61, RZ, 0x8, R63 ;  /* 0x00000008ff3d7819 */ /* 0x000fe2000001163f */
[-C--:B------:R-:W-:Y:S01]  /*a520*/  FMUL.FTZ R116, R111, R117.reuse ;  /* 0x000000756f747220 */ /* 0x080fe20000410000 */
[----:B------:R-:W-:Y:S01]  /*a530*/  LOP3.LUT R64, R64, 0xff0000, R65, 0xf8, !PT ;  /* 0x00ff000040407812 */ /* 0x000fe200078ef841 */
[----:B------:R-:W-:Y:S01]  /*a540*/  FMUL.FTZ R117, R114, R117 ;  /* 0x0000007572757220 */ /* 0x000fe20000410000 */
[----:B------:R-:W-:Y:S01]  /*a550*/  LOP3.LUT R56, R59, 0xff00, R56, 0xf8, !PT ;  /* 0x0000ff003b387812 */ /* 0x000fe200078ef838 */
[----:B------:R-:W-:Y:S01]  /*a560*/  IMAD.U32 R59, R62, 0x10000, RZ ;  /* 0x000100003e3b7824 */ /* 0x000fe200078e00ff */
[----:B------:R-:W-:Y:S01]  /*a570*/  F2FP.SATFINITE.E4M3.F32.PACK_AB_MERGE_C R12, R57, R58, R44 ;  /* 0x0000003a390c723e */ /* 0x000fe2000480702c */
[----:B------:R-:W-:Y:S01]  /*a580*/  IMAD.SHL.U32 R61, R61, 0x100, RZ ;  /* 0x000001003d3d7824 */ /* 0x000fe200078e00ff */
[----:B------:R-:W-:Y:S01]  /*a590*/  F2FP.SATFINITE.E4M3.F32.PACK_AB_MERGE_C R44, R54, R55, R52 ;  /* 0x00000037362c723e */ /* 0x000fe20004807034 */
[----:B------:R-:W-:Y:S01]  /*a5a0*/  HADD2.F32 R46, -RZ, R46.H1_H1 ;  /* 0x3000002eff2e7230 */ /* 0x000fe20000004100 */
[----:B------:R-:W-:Y:S01]  /*a5b0*/  LOP3.LUT R60, R63, 0xff0000ff, RZ, 0xc0, !PT ;  /* 0xff0000ff3f3c7812 */ /* 0x000fe200078ec0ff */
[----:B------:R-:W-:Y:S01]  /*a5c0*/  HADD2.F32 R109, -RZ, R109.H1_H1 ;  /* 0x3000006dff6d7230 */ /* 0x000fe20000004100 */
[----:B------:R-:W-:Y:S01]  /*a5d0*/  LOP3.LUT R56, R56, 0xff0000, R59, 0xf8, !PT ;  /* 0x00ff000038387812 */ /* 0x000fe200078ef83b */
[----:B------:R-:W-:Y:S01]  /*a5e0*/  HADD2.F32 R79, -RZ, R79.H1_H1 ;  /* 0x3000004fff4f7230 */ /* 0x000fe20000004100 */
[----:B------:R-:W-:Y:S01]  /*a5f0*/  F2FP.F16.E4M3.UNPACK_B R54, R64 ;  /* 0x00000040ff36723e */ /* 0x000fe200020006ff */
[----:B------:R-:W-:Y:S01]  /*a600*/  FFMA.FTZ R117, R111, R115, R117 ;  /* 0x000000736f757223 */ /* 0x000fe20000010075 */
[----:B------:R-:W-:Y:S01]  /*a610*/  F2FP.F16.E4M3.UNPACK_B R58, R13 ;  /* 0x0000000dff3a723e */ /* 0x000fe200020006ff */
[----:B------:R-:W-:Y:S01]  /*a620*/  HADD2.F32 R113, -RZ, R113.H1_H1 ;  /* 0x30000071ff717230 */ /* 0x000fe20000004100 */
[----:B------:R-:W-:Y:S01]  /*a630*/  SHF.R.U32.HI R63, RZ, 0x10, R63 ;  /* 0x00000010ff3f7819 */ /* 0x000fe2000001163f */
[----:B------:R-:W-:Y:S01]  /*a640*/  FMUL.FTZ R111, R109, R46 ;  /* 0x0000002e6d6f7220 */ /* 0x000fe20000410000 */
[----:B------:R-:W-:Y:S01]  /*a650*/  F2FP.F16.E4M3.UNPACK_B R57, R45 ;  /* 0x0000002dff39723e */ /* 0x000fe200020006ff */
[----:B------:R-:W-:Y:S01]  /*a660*/  HADD2.F32 R52, -RZ, R58.H0_H0 ;  /* 0x2000003aff347230 */ /* 0x000fe20000004100 */
[----:B------:R-:W-:Y:S01]  /*a670*/  LOP3.LUT R60, R60, 0xff00, R61, 0xf8, !PT ;  /* 0x0000ff003c3c7812 */ /* 0x000fe200078ef83d */
[----:B------:R-:W-:Y:S01]  /*a680*/  HADD2.F32 R61, -RZ, R54.H0_H0 ;  /* 0x20000036ff3d7230 */ /* 0x000fe20000004100 */
[----:B------:R-:W-:Y:S01]  /*a690*/  F2FP.F16.E4M3.UNPACK_B R55, R56 ;  /* 0x00000038ff37723e */ /* 0x000fe200020006ff */
[----:B------:R-:W-:-:S02]  /*a6a0*/  IMAD.U32 R63, R63, 0x10000, RZ ;  /* 0x000100003f3f7824 */ /* 0x000fc400078e00ff */
[----:B------:R-:W-:Y:S01]  /*a6b0*/  FMUL.FTZ R46, R79, R46 ;  /* 0x0000002e4f2e7220 */ /* 0x000fe20000410000 */
[----:B------:R-:W-:Y:S02]  /*a6c0*/  HADD2.F32 R53, -RZ, R57.H0_H0 ;  /* 0x20000039ff357230 */ /* 0x000fe40000004100 */
[----:B------:R-:W-:Y:S01]  /*a6d0*/  FMUL.FTZ R62, R52, R61 ;  /* 0x0000003d343e7220 */ /* 0x000fe20000410000 */
[----:B------:R-:W-:Y:S01]  /*a6e0*/  HADD2.F32 R59, -RZ, R55.H0_H0 ;  /* 0x20000037ff3b7230 */ /* 0x000fe20000004100 */
[----:B------:R-:W-:Y:S01]  /*a6f0*/  F2FP.F16.E4M3.UNPACK_B R78, R78 ;  /* 0x0000004eff4e723e */ /* 0x000fe200020006ff */
[----:B------:R-:W-:Y:S01]  /*a700*/  FFMA.FTZ R116, R114, R115, -R116 ;  /* 0x0000007372747223 */ /* 0x000fe20000010874 */
[----:B------:R-:W-:Y:S01]  /*a710*/  LOP3.LUT R60, R60, 0xff0000, R63, 0xf8, !PT ;  /* 0x00ff00003c3c7812 */ /* 0x000fe200078ef83f */
[C---:B------:R-:W-:Y:S01]  /*a720*/  FMUL.FTZ R63, R53.reuse, R61 ;  /* 0x0000003d353f7220 */ /* 0x040fe20000410000 */
[----:B------:R-:W-:Y:S01]  /*a730*/  F2FP.F16.E4M3.UNPACK_B R14, R14 ;  /* 0x0000000eff0e723e */ /* 0x000fe200020006ff */
[----:B------:R-:W-:Y:S01]  /*a740*/  FFMA.FTZ R53, R53, R59, R62 ;  /* 0x0000003b35357223 */ /* 0x000fe2000001003e */
[----:B------:R-:W-:-:S02]  /*a750*/  HADD2.F32 R61, -RZ, R57.H1_H1 ;  /* 0x30000039ff3d7230 */ /* 0x000fc40000004100 */
[-C--:B------:R-:W-:Y:S01]  /*a760*/  FFMA.FTZ R46, R109, R113.reuse, R46 ;  /* 0x000000716d2e7223 */ /* 0x080fe2000001002e */
[----:B------:R-:W-:Y:S02]  /*a770*/  HADD2.F32 R62, -RZ, R54.H1_H1 ;  /* 0x30000036ff3e7230 */ /* 0x000fe40000004100 */
[----:B------:R-:W-:Y:S01]  /*a780*/  FFMA.FTZ R79, R79, R113, -R111 ;  /* 0x000000714f4f7223 */ /* 0x000fe2000001086f */
[----:B------:R-:W-:Y:S01]  /*a790*/  F2FP.F16.E4M3.UNPACK_B R110, R110 ;  /* 0x0000006eff6e723e */ /* 0x000fe200020006ff */
[----:B------:R-:W-:Y:S02]  /*a7a0*/  HADD2.F32 R115, -RZ, R112.H0_H0 ;  /* 0x20000070ff737230 */ /* 0x000fe40000004100 */
[----:B------:R-:W-:Y:S01]  /*a7b0*/  FFMA.FTZ R52, R52, R59, -R63 ;  /* 0x0000003b34347223 */ /* 0x000fe2000001083f */
[----:B------:R-:W-:Y:S01]  /*a7c0*/  HADD2.F32 R109, -RZ, R78.H0_H0 ;  /* 0x2000004eff6d7230 */ /* 0x000fe20000004100 */
[--C-:B------:R-:W-:Y:S01]  /*a7d0*/  SHF.R.U32.HI R76, RZ, 0x8, R67.reuse ;  /* 0x00000008ff4c7819 */ /* 0x100fe20000011643 */
[----:B------:R-:W-:Y:S01]  /*a7e0*/  HADD2.F32 R113, -RZ, R14.H0_H0 ;  /* 0x2000000eff717230 */ /* 0x000fe20000004100 */
[----:B------:R-:W-:Y:S01]  /*a7f0*/  F2FP.F16.E4M3.UNPACK_B R63, R64.H1 ;  /* 0x00000040ff3f723e */ /* 0x000fe200030006ff */
[----:B------:R-:W-:Y:S01]  /*a800*/  HADD2.F32 R59, -RZ, R58.H1_H1 ;  /* 0x3000003aff3b7230 */ /* 0x000fe20000004100 */
[----:B------:R-:W-:Y:S01]  /*a810*/  LOP3.LUT R77, R67, 0xff0000ff, RZ, 0xc0, !PT ;  /* 0xff0000ff434d7812 */ /* 0x000fe200078ec0ff */
[----:B------:R-:W-:Y:S01]  /*a820*/  HADD2.F32 R54, -RZ, R55.H1_H1 ;  /* 0x30000037ff367230 */ /* 0x000fe20000004100 */
[----:B------:R-:W-:Y:S01]  /*a830*/  F2FP.F16.E4M3.UNPACK_B R58, R45.H1 ;  /* 0x0000002dff3a723e */ /* 0x000fe200030006ff */
[----:B------:R-:W-:Y:S01]  /*a840*/  FMUL.FTZ R64, R61, R62 ;  /* 0x0000003e3d407220 */ /* 0x000fe20000410000 */
[----:B------:R-:W-:Y:S01]  /*a850*/  SHF.R.U32.HI R67, RZ, 0x10, R67 ;  /* 0x00000010ff437819 */ /* 0x000fe20000011643 */
[----:B------:R-:W-:-:S02]  /*a860*/  HADD2.F32 R111, -RZ, R110.H0_H0 ;  /* 0x2000006eff6f7230 */ /* 0x000fc40000004100 */
[-C--:B------:R-:W-:Y:S01]  /*a870*/  FMUL.FTZ R114, R109, R115.reuse ;  /* 0x000000736d727220 */ /* 0x080fe20000410000 */
[----:B------:R-:W-:Y:S01]  /*a880*/  FMUL.FTZ R115, R113, R115 ;  /* 0x0000007371737220 */ /* 0x000fe20000410000 */
[----:B------:R-:W-:Y:S01]  /*a890*/  HADD2.F32 R112, -RZ, R112.H1_H1 ;  /* 0x30000070ff707230 */ /* 0x000fe20000004100 */
[----:B------:R-:W-:Y:S01]  /*a8a0*/  SHF.L.U32 R76, R76, 0x8, RZ ;  /* 0x000000084c4c7819 */ /* 0x000fe200000006ff */
[----:B------:R-:W-:Y:S01]  /*a8b0*/  HADD2.F32 R78, -RZ, R78.H1_H1 ;  /* 0x3000004eff4e7230 */ /* 0x000fe20000004100 */
[----:B------:R-:W-:Y:S01]  /*a8c0*/  F2FP.F16.E4M3.UNPACK_B R57, R13.H1 ;  /* 0x0000000dff39723e */ /* 0x000fe200030006ff */
[----:B------:R-:W-:Y:S02]  /*a8d0*/  HADD2.F32 R14, -RZ, R14.H1_H1 ;  /* 0x3000000eff0e7230 */ /* 0x000fe40000004100 */
[----:B------:R-:W-:Y:S01]  /*a8e0*/  FMUL.FTZ R62, R59, R62 ;  /* 0x0000003e3b3e7220 */ /* 0x000fe20000410000 */
[----:B------:R-:W-:Y:S01]  /*a8f0*/  F2FP.F16.E4M3.UNPACK_B R56, R56.H1 ;  /* 0x00000038ff38723e */ /* 0x000fe200030006ff */
[----:B------:R-:W-:-:S02]  /*a900*/  HADD2.F32 R66, -RZ, R63.H0_H0 ;  /* 0x2000003fff427230 */ /* 0x000fc40000004100 */
[----:B------:R-:W-:Y:S01]  /*a910*/  FFMA.FTZ R45, R59, R54, -R64 ;  /* 0x000000363b2d7223 */ /* 0x000fe20000010840 */
[--C-:B------:R-:W-:Y:S02]  /*a920*/  HADD2.F32 R64, -RZ, R58.reuse.H1_H1 ;  /* 0x3000003aff407230 */ /* 0x100fe40000004100 */
[----:B------:R-:W-:Y:S01]  /*a930*/  FFMA.FTZ R115, R109, R111, R115 ;  /* 0x0000006f6d737223 */ /* 0x000fe20000010073 */
[----:B------:R-:W-:Y:S01]  /*a940*/  HADD2.F32 R63, -RZ, R63.H1_H1 ;  /* 0x3000003fff3f7230 */ /* 0x000fe20000004100 */
[----:B------:R-:W-:Y:S01]  /*a950*/  LOP3.LUT R76, R77, 0xff00, R76, 0xf8, !PT ;  /* 0x0000ff004d4c7812 */ /* 0x000fe200078ef84c */
[----:B------:R-:W-:Y:S02]  /*a960*/  IMAD.U32 R67, R67, 0x10000, RZ ;  /* 0x0001000043437824 */ /* 0x000fe400078e00ff */
[----:B------:R-:W-:Y:S01]  /*a970*/  FMUL.FTZ R109, R78, R112 ;  /* 0x000000704e6d7220 */ /* 0x000fe20000410000 */
[----:B------:R-:W-:Y:S02]  /*a980*/  HADD2.F32 R55, -RZ, R58.H0_H0 ;  /* 0x2000003aff377230 */ /* 0x000fe40000004100 */
[----:B------:R-:W-:Y:S01]  /*a990*/  FFMA.FTZ R54, R61, R54, R62 ;  /* 0x000000363d367223 */ /* 0x000fe2000001003e */
[----:B------:R-:W-:-:S02]  /*a9a0*/  HADD2.F32 R110, -RZ, R110.H1_H1 ;  /* 0x3000006eff6e7230 */ /* 0x000fc40000004100 */
[----:B------:R-:W-:Y:S01]  /*a9b0*/  FMUL.FTZ R112, R14, R112 ;  /* 0x000000700e707220 */ /* 0x000fe20000410000 */
[--C-:B------:R-:W-:Y:S02]  /*a9c0*/  HADD2.F32 R58, -RZ, R57.reuse.H1_H1 ;  /* 0x30000039ff3a7230 */ /* 0x100fe40000004100 */
[-C--:B------:R-:W-:Y:S01]  /*a9d0*/  FMUL.FTZ R59, R64, R63.reuse ;  /* 0x0000003f403b7220 */ /* 0x080fe20000410000 */
[--C-:B------:R-:W-:Y:S01]  /*a9e0*/  HADD2.F32 R61, -RZ, R56.reuse.H1_H1 ;  /* 0x30000038ff3d7230 */ /* 0x100fe20000004100 */
[----:B------:R-:W-:Y:S01]  /*a9f0*/  LOP3.LUT R76, R76, 0xff0000, R67, 0xf8, !PT ;  /* 0x00ff00004c4c7812 */ /* 0x000fe200078ef843 */
[----:B------:R-:W-:Y:S02]  /*aa00*/  HADD2.F32 R13, -RZ, R57.H0_H0 ;  /* 0x20000039ff0d7230 */ /* 0x000fe40000004100 */
[----:B------:R-:W-:Y:S01]  /*aa10*/  FFMA.FTZ R112, R78, R110, R112 ;  /* 0x0000006e4e707223 */ /* 0x000fe20000010070 */
[----:B------:R-:W-:Y:S01]  /*aa20*/  FMUL.FTZ R63, R58, R63 ;  /* 0x0000003f3a3f7220 */ /* 0x000fe20000410000 */
[----:B------:R-:W-:-:S02]  /*aa30*/  HADD2.F32 R62, -RZ, R56.H0_H0 ;  /* 0x20000038ff3e7230 */ /* 0x000fc40000004100 */
[-C--:B------:R-:W-:Y:S01]  /*aa40*/  FMUL.FTZ R78, R55, R66.reuse ;  /* 0x00000042374e7220 */ /* 0x080fe20000410000 */
[----:B------:R-:W-:Y:S01]  /*aa50*/  FFMA.FTZ R58, R58, R61, -R59 ;  /* 0x0000003d3a3a7223 */ /* 0x000fe2000001083b */
[----:B------:R-:W-:Y:S01]  /*aa60*/  FMUL.FTZ R66, R13, R66 ;  /* 0x000000420d427220 */ /* 0x000fe20000410000 */
[----:B------:R-:W-:Y:S01]  /*aa70*/  F2FP.F16.E4M3.UNPACK_B R57, R47 ;  /* 0x0000002fff39723e */ /* 0x000fe200020006ff */
[----:B------:R-:W-:Y:S01]  /*aa80*/  FFMA.FTZ R64, R64, R61, R63 ;  /* 0x0000003d40407223 */ /* 0x000fe2000001003f */
[----:B------:R-:W-:Y:S01]  /*aa90*/  F2FP.F16.E4M3.UNPACK_B R59, R76 ;  /* 0x0000004cff3b723e */ /* 0x000fe200020006ff */
[-C--:B------:R-:W-:Y:S01]  /*aaa0*/  FFMA.FTZ R55, R55, R62.reuse, R66 ;  /* 0x0000003e37377223 */ /* 0x080fe20000010042 */
[----:B------:R-:W-:Y:S01]  /*aab0*/  F2FP.F16.E4M3.UNPACK_B R56, R15 ;  /* 0x0000000fff38723e */ /* 0x000fe200020006ff */
[----:B------:R-:W-:Y:S01]  /*aac0*/  FFMA.FTZ R13, R13, R62, -R78 ;  /* 0x0000003e0d0d7223 */ /* 0x000fe2000001084e */
[----:B------:R-:W-:Y:S01]  /*aad0*/  HADD2.F32 R61, -RZ, R57.H0_H0 ;  /* 0x20000039ff3d7230 */ /* 0x000fe20000004100 */
[----:B------:R-:W-:Y:S01]  /*aae0*/  F2FP.F16.E4M3.UNPACK_B R63, R60 ;  /* 0x0000003cff3f723e */ /* 0x000fe200020006ff */
[----:B------:R-:W-:Y:S01]  /*aaf0*/  HADD2.F32 R66, -RZ, R59.H0_H0 ;  /* 0x2000003bff427230 */ /* 0x000fe20000004100 */
[----:B------:R-:W-:Y:S01]  /*ab00*/  F2FP.F16.E4M3.UNPACK_B R76, R76.H1 ;  /* 0x0000004cff4c723e */ /* 0x000fe200030006ff */
[----:B------:R-:W-:-:S02]  /*ab10*/  HADD2.F32 R62, -RZ, R56.H0_H0 ;  /* 0x20000038ff3e7230 */ /* 0x000fc40000004100 */
[----:B------:R-:W-:Y:S01]  /*ab20*/  FFMA.FTZ R109, R14, R110, -R109 ;  /* 0x0000006e0e6d7223 */ /* 0x000fe2000001086d */
[----:B------:R-:W-:Y:S02]  /*ab30*/  HADD2.F32 R65, -RZ, R63.H0_H0 ;  /* 0x2000003fff417230 */ /* 0x000fe40000004100 */
[C---:B------:R-:W-:Y:S01]  /*ab40*/  FMUL.FTZ R67, R61.reuse, R66 ;  /* 0x000000423d437220 */ /* 0x040fe20000410000 */
[----:B------:R-:W-:Y:S01]  /*ab50*/  F2FP.F16.E4M3.UNPACK_B R60, R60.H1 ;  /* 0x0000003cff3c723e */ /* 0x000fe200030006ff */
[C---:B------:R-:W-:Y:S01]  /*ab60*/  FMUL.FTZ R66, R62.reuse, R66 ;  /* 0x000000423e427220 */ /* 0x040fe20000410000 */
[--C-:B------:R-:W-:Y:S02]  /*ab70*/  HADD2.F32 R110, -RZ, R76.reuse.H0_H0 ;  /* 0x2000004cff6e7230 */ /* 0x100fe40000004100 */
[-C--:B------:R-:W-:Y:S01]  /*ab80*/  FFMA.FTZ R62, R62, R65.reuse, -R67 ;  /* 0x000000413e3e7223 */ /* 0x080fe20000010843 */
[----:B------:R-:W-:Y:S02]  /*ab90*/  HADD2.F32 R76, -RZ, R76.H1_H1 ;  /* 0x3000004cff4c7230 */ /* 0x000fe40000004100 */
[----:B------:R-:W-:Y:S01]  /*aba0*/  FFMA.FTZ R61, R61, R65, R66 ;  /* 0x000000413d3d7223 */ /* 0x000fe20000010042 */
[----:B------:R-:W-:Y:S01]  /*abb0*/  F2FP.F16.E4M3.UNPACK_B R65, R47.H1 ;  /* 0x0000002fff41723e */ /* 0x000fe200030006ff */
[--C-:B------:R-:W-:Y:S01]  /*abc0*/  HADD2.F32 R67, -RZ, R60.reuse.H1_H1 ;  /* 0x3000003cff437230 */ /* 0x100fe20000004100 */
[----:B------:R-:W-:Y:S01]  /*abd0*/  F2FP.F16.E4M3.UNPACK_B R66, R15.H1 ;  /* 0x0000000fff42723e */ /* 0x000fe200030006ff */
[----:B------:R-:W-:Y:S01]  /*abe0*/  HADD2.F32 R78, -RZ, R60.H0_H0 ;  /* 0x2000003cff4e7230 */ /* 0x000fe20000004100 */
[----:B------:R-:W-:Y:S01]  /*abf0*/  F2FP.SATFINITE.E4M3.F32.PACK_AB_MERGE_C R46, R46, R117, RZ ;  /* 0x000000752e2e723e */ /* 0x000fe200048070ff */
[----:B------:R-:W-:-:S02]  /*ac00*/  HADD2.F32 R47, -RZ, R65.H0_H0 ;  /* 0x20000041ff2f7230 */ /* 0x000fc40000004100 */
[----:B------:R-:W-:Y:S01]  /*ac10*/  FFMA.FTZ R114, R113, R111, -R114 ;  /* 0x0000006f71727223 */ /* 0x000fe20000010872 */
[--C-:B------:R-:W-:Y:S01]  /*ac20*/  HADD2.F32 R15, -RZ, R66.reuse.H0_H0 ;  /* 0x20000042ff0f7230 */ /* 0x100fe20000004100 */
[----:B------:R-:W-:Y:S01]  /*ac30*/  F2FP.SATFINITE.E4M3.F32.PACK_AB_MERGE_C R46, R112, R115, R46 ;  /* 0x00000073702e723e */ /* 0x000fe2000480702e */
[----:B------:R-:W-:Y:S02]  /*ac40*/  HADD2.F32 R65, -RZ, R65.H1_H1 ;  /* 0x30000041ff417230 */ /* 0x000fe40000004100 */
[-C--:B------:R-:W-:Y:S01]  /*ac50*/  FMUL.FTZ R112, R47, R110.reuse ;  /* 0x0000006e2f707220 */ /* 0x080fe20000410000 */
[----:B------:R-:W-:Y:S02]  /*ac60*/  HADD2.F32 R66, -RZ, R66.H1_H1 ;  /* 0x30000042ff427230 */ /* 0x000fe40000004100 */
[----:B------:R-:W-:Y:S01]  /*ac70*/  FMUL.FTZ R110, R15, R110 ;  /* 0x0000006e0f6e7220 */ /* 0x000fe20000410000 */
[----:B------:R-:W-:Y:S02]  /*ac80*/  HADD2.F32 R57, -RZ, R57.H1_H1 ;  /* 0x30000039ff397230 */ /* 0x000fe40000004100 */
[----:B------:R-:W-:Y:S01]  /*ac90*/  FMUL.FTZ R77, R65, R76 ;  /* 0x0000004c414d7220 */ /* 0x000fe20000410000 */
[----:B------:R-:W-:-:S02]  /*aca0*/  HADD2.F32 R59, -RZ, R59.H1_H1 ;  /* 0x3000003bff3b7230 */ /* 0x000fc40000004100 */
[C---:B------:R-:W-:Y:S01]  /*acb0*/  FMUL.FTZ R76, R66.reuse, R76 ;  /* 0x0000004c424c7220 */ /* 0x040fe20000410000 */
[----:B------:R-:W-:Y:S02]  /*acc0*/  HADD2.F32 R56, -RZ, R56.H1_H1 ;  /* 0x30000038ff387230 */ /* 0x000fe40000004100 */
[-C--:B------:R-:W-:Y:S01]  /*acd0*/  FFMA.FTZ R60, R66, R67.reuse, -R77 ;  /* 0x00000043423c7223 */ /* 0x080fe2000001084d */
[----:B------:R-:W-:Y:S02]  /*ace0*/  HADD2.F32 R63, -RZ, R63.H1_H1 ;  /* 0x3000003fff3f7230 */ /* 0x000fe40000004100 */
[----:B------:R-:W-:Y:S01]  /*acf0*/  FFMA.FTZ R66, R65, R67, R76 ;  /* 0x0000004341427223 */ /* 0x000fe2000001004c */
[-C--:B------:R-:W-:Y:S01]  /*ad00*/  FFMA.FTZ R15, R15, R78.reuse, -R112 ;  /* 0x0000004e0f0f7223 */ /* 0x080fe20000010870 */
[----:B------:R-:W-:Y:S01]  /*ad10*/  FFMA.FTZ R47, R47, R78, R110 ;  /* 0x0000004e2f2f7223 */ /* 0x000fe2000001006e */
[-C--:B------:R-:W-:Y:S01]  /*ad20*/  FMUL.FTZ R65, R57, R59.reuse ;  /* 0x0000003b39417220 */ /* 0x080fe20000410000 */
[----:B------:R-:W-:Y:S01]  /*ad30*/  FMUL.FTZ R76, R56, R59 ;  /* 0x0000003b384c7220 */ /* 0x000fe20000410000 */
[----:B------:R-:W-:-:S02]  /*ad40*/  F2FP.SATFINITE.E4M3.F32.PACK_AB_MERGE_C R13, R58, R13, RZ ;  /* 0x0000000d3a0d723e */ /* 0x000fc400048070ff */
[-C--:B------:R-:W-:Y:S01]  /*ad50*/  FFMA.FTZ R65, R56, R63.reuse, -R65 ;  /* 0x0000003f38417223 */ /* 0x080fe20000010841 */
[----:B------:R-:W-:Y:S01]  /*ad60*/  FFMA.FTZ R76, R57, R63, R76 ;  /* 0x0000003f394c7223 */ /* 0x000fe2000001004c */
[----:B------:R-:W-:Y:S02]  /*ad70*/  F2FP.SATFINITE.E4M3.F32.PACK_AB_MERGE_C R14, R79, R116, RZ ;  /* 0x000000744f0e723e */ /* 0x000fe400048070ff */
[----:B------:R-:W-:Y:S02]  /*ad80*/  F2FP.SATFINITE.E4M3.F32.PACK_AB_MERGE_C R15, R60, R15, RZ ;  /* 0x0000000f3c0f723e */ /* 0x000fe400048070ff */
[----:B------:R-:W-:Y:S02]  /*ad90*/  F2FP.SATFINITE.E4M3.F32.PACK_AB_MERGE_C R55, R64, R55, RZ ;  /* 0x000000374037723e */ /* 0x000fe400048070ff */
[----:B------:R-:W-:Y:S02]  /*ada0*/  F2FP.SATFINITE.E4M3.F32.PACK_AB_MERGE_C R47, R66, R47, RZ ;  /* 0x0000002f422f723e */ /* 0x000fe400048070ff */
[----:B------:R-:W-:-:S02]  /*adb0*/  F2FP.SATFINITE.E4M3.F32.PACK_AB_MERGE_C R13, R45, R52, R13 ;  /* 0x000000342d0d723e */ /* 0x000fc4000480700d */
[----:B------:R-:W-:Y:S02]  /*adc0*/  F2FP.SATFINITE.E4M3.F32.PACK_AB_MERGE_C R14, R109, R114, R14 ;  /* 0x000000726d0e723e */ /* 0x000fe4000480700e */
[----:B------:R-:W-:Y:S02]  /*add0*/  F2FP.SATFINITE.E4M3.F32.PACK_AB_MERGE_C R15, R65, R62, R15 ;  /* 0x0000003e410f723e */ /* 0x000fe4000480700f */
[----:B------:R-:W-:Y:S02]  /*ade0*/  F2FP.SATFINITE.E4M3.F32.PACK_AB_MERGE_C R45, R54, R53, R55 ;  /* 0x00000035362d723e */ /* 0x000fe40004807037 */
[----:B------:R-:W-:-:S07]  /*adf0*/  F2FP.SATFINITE.E4M3.F32.PACK_AB_MERGE_C R47, R76, R61, R47 ;  /* 0x0000003d4c2f723e */ /* 0x000fce000480702f */
.L_x_560:
[----:B------:R-:W-:Y:S05]  /*ae00*/  BSYNC B2 ;  /* 0x0000000000027941 */ /* 0x000fea0003800000 */
.L_x_559:
[----:B------:R-:W-:Y:S01]  /*ae10*/  ISETP.GE.AND P3, PT, R11, R107, PT ;  /* 0x0000006b0b00720c */ /* 0x000fe20003f66270 */
[----:B0-----:R0:W-:-:S12]  /*ae20*/  ST.E.128 desc[UR36][R48.64], R12 ;  /* 0x0000000c30007985 */ /* 0x0011d8000c101d24 */
[----:B------:R-:W-:-:S04]  /*ae30*/  @!P3 IADD3 R50, P4, R11, R50, RZ ;  /* 0x000000320b32b210 */ /* 0x000fc80007f9e0ff */
[----:B------:R-:W-:-:S05]  /*ae40*/  @!P3 LEA.HI.X.SX32 R51, R11, R51, 0x1, P4 ;  /* 0x000000330b33b211 */ /* 0x000fca00020f0eff */
[----:B---3--:R0:W-:Y:S04]  /*ae50*/  @!P3 ST.E.128 desc[UR36][R50.64], R44 ;  /* 0x0000002c3200b985 */ /* 0x0081e8000c101d24 */
.L_x_558:
[----:B------:R-:W-:Y:S05]  /*ae60*/  BSYNC B1 ;  /* 0x0000000000017941 */ /* 0x000fea0003800000 */
.L_x_557:
[----:B------:R-:W-:-:S03]  /*ae70*/  UMOV UR4, 0xffffffff ;  /* 0xffffffff00047882 */ /* 0x000fc60000000000 */
[----:B------:R-:W-:Y:S05]  /*ae80*/  BRA.DIV UR4, `(.L_x_561) ;  /* 0x0000020204b07947 */ /* 0x000fea000b800000 */
[----:B0--3--:R0:W3:Y:S04]  /*ae90*/  SHFL.IDX PT, R51, R102, 0x3, 0x181f ;  /* 0x00781f0066337f89 */ /* 0x0090e800000e0000 */
[----:B------:R0:W0:Y:S02]  /*aea0*/  SHFL.IDX PT, R50, R101, 0x3, 0x181f ;  /* 0x00781f0065327f89 */ /* 0x00002400000e0000 */
.L_x_864:
[----:B------:R-:W-:-:S04]  /*aeb0*/  IADD3 R11, R219, 0x60, RZ ;  /* 0x00000060db0b7810 */ /* 0x000fc80007ffe0ff */
        /* <DEDUP_REMOVED lines=24> */
[----:B-----5:R-:W-:Y:S01]  /*b040*/  IADD3 R11, R11, R12, R13 ;  /* 0x0000000c0b0b7210 */ /* 0x020fe20007ffe00d */
[----:B------:R-:W-:-:S04]  /*b050*/  IMAD R12, R216, 0x8000, R7 ;  /* 0x00008000d80c7824 */ /* 0x000fc800078e0207 */
[----:B------:R-:W-:Y:S01]  /*b060*/  IMAD R14, R216, 0x8000, R11 ;  /* 0x00008000d80e7824 */ /* 0x000fe200078e020b */
[----:B------:R-:W-:-:S03]  /*b070*/  IADD3 R12, R19, R12, RZ ;  /* 0x0000000c130c7210 */ /* 0x000fc60007ffe0ff */
[----:B------:R-:W-:-:S03]  /*b080*/  IMAD.IADD R44, R19, 0x1, R14 ;  /* 0x00000001132c7824 */ /* 0x000fc600078e020e */
[----:B------:R-:W0:Y:S04]  /*b090*/  LDS.128 R12, [R12+0x28400] ;  /* 0x028400000c0c7984 */ /* 0x000e280000000c00 */
[----:B------:R-:W3:Y:S01]  /*b0a0*/  LDS.128 R44, [R44+0x28400] ;  /* 0x028400002c2c7984 */ /* 0x000ee20000000c00 */
[----:B------:R-:W-:Y:S05]  /*b0b0*/  @P2 BRA `(.L_x_563) ;  /* 0x0000000c00482947 */ /* 0x000fea0003800000 */
[----:B------:R-:W-:Y:S01]  /*b0c0*/  SHF.R.U32.HI R53, RZ, 0x8, R69 ;  /* 0x00000008ff357819 */ /* 0x000fe20000011645 */
[----:B0-----:R-:W-:Y:S01]  /*b0d0*/  IMAD.MOV.U32 R56, RZ, RZ, R12 ;  /* 0x000000ffff387224 */ /* 0x001fe200078e000c */
[----:B------:R-:W-:Y:S01]  /*b0e0*/  SHF.R.U32.HI R62, RZ, 0x8, R73 ;  /* 0x00000008ff3e7819 */ /* 0x000fe20000011649 */
[----:B---3--:R-:W-:Y:S01]  /*b0f0*/  IMAD.MOV.U32 R57, RZ, RZ, R44 ;  /* 0x000000ffff397224 */ /* 0x008fe200078e002c */
[----:B------:R-:W-:Y:S01]  /*b100*/  SHF.R.U32.HI R60, RZ, 0x8, R75 ;  /* 0x00000008ff3c7819 */ /* 0x000fe2000001164b */
[----:B------:R-:W-:Y:S01]  /*b110*/  IMAD.SHL.U32 R12, R53, 0x100, RZ ;  /* 0x00000100350c7824 */ /* 0x000fe200078e00ff */
[----:B------:R-:W-:Y:S01]  /*b120*/  LOP3.LUT R59, R69, 0xff0000ff, RZ, 0xc0, !PT ;  /* 0xff0000ff453b7812 */ /* 0x000fe200078ec0ff */
[----:B------:R-:W-:Y:S01]  /*b130*/  IMAD.SHL.U32 R44, R62, 0x100, RZ ;  /* 0x000001003e2c7824 */ /* 0x000fe200078e00ff */
[----:B------:R-:W-:Y:S01]  /*b140*/  SHF.R.U32.HI R64, RZ, 0x8, R71 ;  /* 0x00000008ff407819 */ /* 0x000fe20000011647 */
[----:B------:R-:W-:Y:S01]  /*b150*/  IMAD.SHL.U32 R60, R60, 0x100, RZ ;  /* 0x000001003c3c7824 */ /* 0x000fe200078e00ff */
[----:B------:R-:W-:-:S02]  /*b160*/  SHF.R.U32.HI R58, RZ, 0x10, R69 ;  /* 0x00000010ff3a7819 */ /* 0x000fc40000011645 */
[----:B------:R-:W-:Y:S01]  /*b170*/  LOP3.LUT R59, R59, 0xff00, R12, 0xf8, !PT ;  /* 0x0000ff003b3b7812 */ /* 0x000fe200078ef80c */
[----:B------:R-:W-:Y:S01]  /*b180*/  IMAD.SHL.U32 R12, R64, 0x100, RZ ;  /* 0x00000100400c7824 */ /* 0x000fe200078e00ff */
[----:B------:R-:W-:Y:S02]  /*b190*/  LOP3.LUT R63, R73, 0xff0000ff, RZ, 0xc0, !PT ;  /* 0xff0000ff493f7812 */ /* 0x000fe400078ec0ff */
[----:B------:R-:W-:Y:S02]  /*b1a0*/  LOP3.LUT R67, R75, 0xff0000ff, RZ, 0xc0, !PT ;  /* 0xff0000ff4b437812 */ /* 0x000fe400078ec0ff */
[----:B------:R-:W-:Y:S02]  /*b1b0*/  SHF.R.U32.HI R11, RZ, 0x10, R71 ;  /* 0x00000010ff0b7819 */ /* 0x000fe40000011647 */
[----:B------:R-:W-:Y:S02]  /*b1c0*/  LOP3.LUT R61, R71, 0xff0000ff, RZ, 0xc0, !PT ;  /* 0xff0000ff473d7812 */ /* 0x000fe400078ec0ff */
[----:B------:R-:W-:Y:S01]  /*b1d0*/  MOV R53, R14 ;  /* 0x0000000e00357202 */ /* 0x000fe20000000f00 */
[----:B------:R-:W-:Y:S01]  /*b1e0*/  IMAD.U32 R14, R58, 0x10000, RZ ;  /* 0x000100003a0e7824 */ /* 0x000fe200078e00ff */
[----:B------:R-:W-:-:S02]  /*b1f0*/  LOP3.LUT R65, R63, 0xff00, R44, 0xf8, !PT ;  /* 0x0000ff003f417812 */ /* 0x000fc400078ef82c */
[----:B------:R-:W-:Y:S02]  /*b200*/  LOP3.LUT R66, R67, 0xff00, R60, 0xf8, !PT ;  /* 0x0000ff0043427812 */ /* 0x000fe400078ef83c */
[----:B------:R-:W-:Y:S02]  /*b210*/  LOP3.LUT R12, R61, 0xff00, R12, 0xf8, !PT ;  /* 0x0000ff003d0c7812 */ /* 0x000fe400078ef80c */
[----:B------:R-:W-:Y:S02]  /*b220*/  SHF.L.U32 R11, R11, 0x10, RZ ;  /* 0x000000100b0b7819 */ /* 0x000fe400000006ff */
[----:B------:R-:W-:Y:S02]  /*b230*/  F2FP.F16.E4M3.UNPACK_B R63, R105.H1 ;  /* 0x00000069ff3f723e */ /* 0x000fe400030006ff */
[----:B------:R-:W-:Y:S02]  /*b240*/  F2FP.F16.E4M3.UNPACK_B R60, R57.H1 ;  /* 0x00000039ff3c723e */ /* 0x000fe400030006ff */
[----:B------:R-:W-:-:S02]  /*b250*/  F2FP.F16.E4M3.UNPACK_B R58, R56.H1 ;  /* 0x00000038ff3a723e */ /* 0x000fc400030006ff */
[----:B------:R-:W-:Y:S01]  /*b260*/  SHF.R.U32.HI R55, RZ, 0x10, R75 ;  /* 0x00000010ff377819 */ /* 0x000fe2000001164b */
[----:B------:R-:W-:Y:S01]  /*b270*/  HADD2.F32 R61, -RZ, R60.H0_H0 ;  /* 0x2000003cff3d7230 */ /* 0x000fe20000004100 */
[----:B------:R-:W-:Y:S02]  /*b280*/  SHF.R.U32.HI R54, RZ, 0x10, R73 ;  /* 0x00000010ff367819 */ /* 0x000fe40000011649 */
[----:B------:R-:W-:Y:S01]  /*b290*/  LOP3.LUT R14, R59, 0xff0000, R14, 0xf8, !PT ;  /* 0x00ff00003b0e7812 */ /* 0x000fe200078ef80e */
[----:B------:R-:W-:Y:S01]  /*b2a0*/  HADD2.F32 R59, -RZ, R58.H0_H0 ;  /* 0x2000003aff3b7230 */ /* 0x000fe20000004100 */
[----:B------:R-:W-:Y:S01]  /*b2b0*/  LOP3.LUT R11, R12, 0xff0000, R11, 0xf8, !PT ;  /* 0x00ff00000c0b7812 */ /* 0x000fe200078ef80b */
[----:B------:R-:W-:Y:S01]  /*b2c0*/  HADD2.F32 R12, -RZ, R63.H0_H0 ;  /* 0x2000003fff0c7230 */ /* 0x000fe20000004100 */
[----:B------:R-:W-:Y:S01]  /*b2d0*/  F2FP.F16.E4M3.UNPACK_B R62, R103.H1 ;  /* 0x00000067ff3e723e */ /* 0x000fe200030006ff */
[----:B------:R-:W-:Y:S01]  /*b2e0*/  IMAD.U32 R55, R55, 0x10000, RZ ;  /* 0x0001000037377824 */ /* 0x000fe200078e00ff */
[----:B------:R-:W-:Y:S01]  /*b2f0*/  F2FP.F16.E4M3.UNPACK_B R105, R105 ;  /* 0x00000069ff69723e */ /* 0x000fe200020006ff */
[----:B------:R-:W-:-:S02]  /*b300*/  IMAD.U32 R44, R54, 0x10000, RZ ;  /* 0x00010000362c7824 */ /* 0x000fc400078e00ff */
[-C--:B------:R-:W-:Y:S01]  /*b310*/  FMUL.FTZ R54, R61, R12.reuse ;  /* 0x0000000c3d367220 */ /* 0x080fe20000410000 */
[--C-:B------:R-:W-:Y:S02]  /*b320*/  HADD2.F32 R64, -RZ, R62.reuse.H0_H0 ;  /* 0x2000003eff407230 */ /* 0x100fe40000004100 */
[----:B------:R-:W-:Y:S01]  /*b330*/  FMUL.FTZ R68, R59, R12 ;  /* 0x0000000c3b447220 */ /* 0x000fe20000410000 */
[----:B------:R-:W-:Y:S02]  /*b340*/  LOP3.LUT R12, R66, 0xff0000, R55, 0xf8, !PT ;  /* 0x00ff0000420c7812 */ /* 0x000fe400078ef837 */
[----:B------:R-:W-:Y:S01]  /*b350*/  LOP3.LUT R44, R65, 0xff0000, R44, 0xf8, !PT ;  /* 0x00ff0000412c7812 */ /* 0x000fe200078ef82c */
[-C--:B------:R-:W-:Y:S01]  /*b360*/  FFMA.FTZ R54, R59, R64.reuse, -R54 ;  /* 0x000000403b367223 */ /* 0x080fe20000010836 */
[----:B------:R-:W-:Y:S01]  /*b370*/  FFMA.FTZ R55, R61, R64, R68 ;  /* 0x000000403d377223 */ /* 0x000fe20000010044 */
[----:B------:R-:W-:Y:S01]  /*b380*/  HADD2.F32 R64, -RZ, R62.H1_H1 ;  /* 0x3000003eff407230 */ /* 0x000fe20000004100 */
[----:B------:R-:W-:Y:S01]  /*b390*/  F2FP.F16.E4M3.UNPACK_B R61, R57 ;  /* 0x00000039ff3d723e */ /* 0x000fe200020006ff */
[----:B------:R-:W-:Y:S01]  /*b3a0*/  HADD2.F32 R62, -RZ, R63.H1_H1 ;  /* 0x3000003fff3e7230 */ /* 0x000fe20000004100 */
[----:B------:R-:W-:Y:S01]  /*b3b0*/  F2FP.F16.E4M3.UNPACK_B R103, R103 ;  /* 0x00000067ff67723e */ /* 0x000fe200020006ff */
[----:B------:R-:W-:-:S02]  /*b3c0*/  HADD2.F32 R59, -RZ, R58.H1_H1 ;  /* 0x3000003aff3b7230 */ /* 0x000fc40000004100 */
[----:B------:R-:W-:Y:S01]  /*b3d0*/  HADD2.F32 R63, -RZ, R60.H1_H1 ;  /* 0x3000003cff3f7230 */ /* 0x000fe20000004100 */
[----:B------:R-:W-:Y:S01]  /*b3e0*/  F2FP.F16.E4M3.UNPACK_B R60, R56 ;  /* 0x00000038ff3c723e */ /* 0x000fe200020006ff */
[--C-:B------:R-:W-:Y:S02]  /*b3f0*/  HADD2.F32 R65, -RZ, R105.reuse.H0_H0 ;  /* 0x20000069ff417230 */ /* 0x100fe40000004100 */
[-C--:B------:R-:W-:Y:S01]  /*b400*/  FMUL.FTZ R66, R59, R62.reuse ;  /* 0x0000003e3b427220 */ /* 0x080fe20000410000 */
[----:B------:R-:W-:Y:S02]  /*b410*/  HADD2.F32 R105, -RZ, R105.H1_H1 ;  /* 0x30000069ff697230 */ /* 0x000fe40000004100 */
[----:B------:R-:W-:Y:S01]  /*b420*/  FMUL.FTZ R56, R63, R62 ;  /* 0x0000003e3f387220 */ /* 0x000fe20000410000 */
[----:B------:R-:W-:Y:S02]  /*b430*/  HADD2.F32 R62, -RZ, R61.H0_H0 ;  /* 0x2000003dff3e7230 */ /* 0x000fe40000004100 */
[----:B------:R-:W-:-:S02]  /*b440*/  HADD2.F32 R58, -RZ, R60.H0_H0 ;  /* 0x2000003cff3a7230 */ /* 0x000fc40000004100 */
[-C--:B------:R-:W-:Y:S01]  /*b450*/  FFMA.FTZ R57, R59, R64.reuse, -R56 ;  /* 0x000000403b397223 */ /* 0x080fe20000010838 */
[----:B------:R-:W-:Y:S02]  /*b460*/  HADD2.F32 R59, -RZ, R103.H0_H0 ;  /* 0x20000067ff3b7230 */ /* 0x000fe40000004100 */
[----:B------:R-:W-:Y:S01]  /*b470*/  FFMA.FTZ R56, R63, R64, R66 ;  /* 0x000000403f387223 */ /* 0x000fe20000010042 */
[-C--:B------:R-:W-:Y:S01]  /*b480*/  FMUL.FTZ R67, R62, R65.reuse ;  /* 0x000000413e437220 */ /* 0x080fe20000410000 */
[C---:B------:R-:W-:Y:S01]  /*b490*/  FMUL.FTZ R65, R58.reuse, R65 ;  /* 0x000000413a417220 */ /* 0x040fe20000410000 */
[----:B------:R-:W-:Y:S01]  /*b4a0*/  HADD2.F32 R63, -RZ, R61.H1_H1 ;  /* 0x3000003dff3f7230 */ /* 0x000fe20000004100 */
[----:B------:R-:W-:Y:S01]  /*b4b0*/  F2FP.F16.E4M3.UNPACK_B R64, R46.H1 ;  /* 0x0000002eff40723e */ /* 0x000fe200030006ff */
[----:B------:R-:W-:Y:S02]  /*b4c0*/  HADD2.F32 R60, -RZ, R60.H1_H1 ;  /* 0x3000003cff3c7230 */ /* 0x000fe40000004100 */
[-C--:B------:R-:W-:Y:S01]  /*b4d0*/  FFMA.FTZ R58, R58, R59.reuse, -R67 ;  /* 0x0000003b3a3a7223 */ /* 0x080fe20000010843 */
[----:B------:R-:W-:Y:S01]  /*b4e0*/  FFMA.FTZ R59, R62, R59, R65 ;  /* 0x0000003b3e3b7223 */ /* 0x000fe20000010041 */
[----:B------:R-:W-:-:S02]  /*b4f0*/  HADD2.F32 R103, -RZ, R103.H1_H1 ;  /* 0x30000067ff677230 */ /* 0x000fc40000004100 */
[CC--:B------:R-:W-:Y:S01]  /*b500*/  FMUL.FTZ R61, R63.reuse, R105.reuse ;  /* 0x000000693f3d7220 */ /* 0x0c0fe20000410000 */
[----:B------:R-:W-:Y:S01]  /*b510*/  F2FP.F16.E4M3.UNPACK_B R65, R106.H1 ;  /* 0x0000006aff41723e */ /* 0x000fe200030006ff */
[C---:B------:R-:W-:Y:S01]  /*b520*/  FMUL.FTZ R68, R60.reuse, R105 ;  /* 0x000000693c447220 */ /* 0x040fe20000410000 */
[----:B------:R-:W-:Y:S01]  /*b530*/  F2FP.F16.E4M3.UNPACK_B R62, R53.H1 ;  /* 0x00000035ff3e723e */ /* 0x000fe200030006ff */
[-C--:B------:R-:W-:Y:S01]  /*b540*/  FFMA.FTZ R61, R60, R103.reuse, -R61 ;  /* 0x000000673c3d7223 */ /* 0x080fe2000001083d */
[----:B------:R-:W-:Y:S01]  /*b550*/  F2FP.F16.E4M3.UNPACK_B R67, R104.H1 ;  /* 0x00000068ff43723e */ /* 0x000fe200030006ff */
[----:B------:R-:W-:Y:S02]  /*b560*/  HADD2.F32 R69, -RZ, R65.H0_H0 ;  /* 0x20000041ff457230 */ /* 0x000fe40000004100 */
[----:B------:R-:W-:Y:S01]  /*b570*/  FFMA.FTZ R60, R63, R103, R68 ;  /* 0x000000673f3c7223 */ /* 0x000fe20000010044 */
[----:B------:R-:W-:Y:S01]  /*b580*/  HADD2.F32 R66, -RZ, R64.H0_H0 ;  /* 0x20000040ff427230 */ /* 0x000fe20000004100 */
[----:B------:R-:W-:Y:S01]  /*b590*/  F2FP.F16.E4M3.UNPACK_B R106, R106 ;  /* 0x0000006aff6a723e */ /* 0x000fe200020006ff */
[----:B------:R-:W-:Y:S01]  /*b5a0*/  HADD2.F32 R63, -RZ, R62.H0_H0 ;  /* 0x2000003eff3f7230 */ /* 0x000fe20000004100 */
[----:B------:R-:W-:Y:S01]  /*b5b0*/  F2FP.F16.E4M3.UNPACK_B R53, R53 ;  /* 0x00000035ff35723e */ /* 0x000fe200020006ff */
[----:B------:R-:W-:-:S02]  /*b5c0*/  HADD2.F32 R68, -RZ, R67.H0_H0 ;  /* 0x20000043ff447230 */ /* 0x000fc40000004100 */
[CC--:B------:R-:W-:Y:S01]  /*b5d0*/  FMUL.FTZ R72, R66.reuse, R69.reuse ;  /* 0x0000004542487220 */ /* 0x0c0fe20000410000 */
[----:B------:R-:W-:Y:S02]  /*b5e0*/  HADD2.F32 R70, -RZ, R65.H1_H1 ;  /* 0x30000041ff467230 */ /* 0x000fe40000004100 */
[C---:B------:R-:W-:Y:S01]  /*b5f0*/  FMUL.FTZ R69, R63.reuse, R69 ;  /* 0x000000453f457220 */ /* 0x040fe20000410000 */
[----:B------:R-:W-:Y:S01]  /*b600*/  HADD2.F32 R64, -RZ, R64.H1_H1 ;  /* 0x30000040ff407230 */ /* 0x000fe20000004100 */
[----:B------:R-:W-:Y:S01]  /*b610*/  F2FP.F16.E4M3.UNPACK_B R104, R104 ;  /* 0x00000068ff68723e */ /* 0x000fe200020006ff */
[----:B------:R-:W-:Y:S02]  /*b620*/  HADD2.F32 R65, -RZ, R62.H1_H1 ;  /* 0x3000003eff417230 */ /* 0x000fe40000004100 */
[-C--:B------:R-:W-:Y:S01]  /*b630*/  FFMA.FTZ R62, R63, R68.reuse, -R72 ;  /* 0x000000443f3e7223 */ /* 0x080fe20000010848 */
[----:B------:R-:W-:Y:S02]  /*b640*/  HADD2.F32 R67, -RZ, R67.H1_H1 ;  /* 0x30000043ff437230 */ /* 0x000fe40000004100 */
[----:B------:R-:W-:Y:S01]  /*b650*/  FFMA.FTZ R63, R66, R68, R69 ;  /* 0x00000044423f7223 */ /* 0x000fe20000010045 */
[-C--:B------:R-:W-:Y:S01]  /*b660*/  FMUL.FTZ R72, R64, R70.reuse ;  /* 0x0000004640487220 */ /* 0x080fe20000410000 */
[----:B------:R-:W-:Y:S01]  /*b670*/  FMUL.FTZ R71, R65, R70 ;  /* 0x0000004641477220 */ /* 0x000fe20000410000 */
[----:B------:R-:W-:Y:S01]  /*b680*/  F2FP.F16.E4M3.UNPACK_B R66, R46 ;  /* 0x0000002eff42723e */ /* 0x000fe200020006ff */
[----:B------:R-:W-:-:S02]  /*b690*/  HADD2.F32 R69, -RZ, R106.H0_H0 ;  /* 0x2000006aff457230 */ /* 0x000fc40000004100 */
[-C--:B------:R-:W-:Y:S01]  /*b6a0*/  FFMA.FTZ R65, R65, R67.reuse, -R72 ;  /* 0x0000004341417223 */ /* 0x080fe20000010848 */
[----:B------:R-:W-:Y:S01]  /*b6b0*/  FFMA.FTZ R64, R64, R67, R71 ;  /* 0x0000004340407223 */ /* 0x000fe20000010047 */
[----:B------:R-:W-:Y:S01]  /*b6c0*/  HADD2.F32 R106, -RZ, R106.H1_H1 ;  /* 0x3000006aff6a7230 */ /* 0x000fe20000004100 */
[----:B------:R-:W-:Y:S01]  /*b6d0*/  F2FP.SATFINITE.E4M3.F32.PACK_AB_MERGE_C R54, R57, R54, RZ ;  /* 0x000000363936723e */ /* 0x000fe200048070ff */
[--C-:B------:R-:W-:Y:S01]  /*b6e0*/  HADD2.F32 R67, -RZ, R66.reuse.H0_H0 ;  /* 0x20000042ff437230 */ /* 0x100fe20000004100 */
[----:B------:R-:W-:Y:S01]  /*b6f0*/  F2FP.SATFINITE.E4M3.F32.PACK_AB_MERGE_C R56, R56, R55, RZ ;  /* 0x000000373838723e */ /* 0x000fe200048070ff */
[----:B------:R-:W-:Y:S01]  /*b700*/  HADD2.F32 R66, -RZ, R66.H1_H1 ;  /* 0x30000042ff427230 */ /* 0x000fe20000004100 */
[----:B------:R-:W-:Y:S01]  /*b710*/  F2FP.SATFINITE.E4M3.F32.PACK_AB_MERGE_C R64, R64, R63, RZ ;  /* 0x0000003f4040723e */ /* 0x000fe200048070ff */
[----:B------:R-:W-:Y:S02]  /*b720*/  HADD2.F32 R46, -RZ, R53.H0_H0 ;  /* 0x20000035ff2e7230 */ /* 0x000fe40000004100 */
[----:B------:R-:W-:Y:S01]  /*b730*/  FMUL.FTZ R71, R67, R69 ;  /* 0x0000004543477220 */ /* 0x000fe20000410000 */
[----:B------:R-:W-:-:S02]  /*b740*/  HADD2.F32 R68, -RZ, R104.H0_H0 ;  /* 0x20000068ff447230 */ /* 0x000fc40000004100 */
[----:B------:R-:W-:Y:S01]  /*b750*/  FMUL.FTZ R72, R66, R106 ;  /* 0x0000006a42487220 */ /* 0x000fe20000410000 */
[----:B------:R-:W-:Y:S02]  /*b760*/  HADD2.F32 R53, -RZ, R53.H1_H1 ;  /* 0x30000035ff357230 */ /* 0x000fe40000004100 */
[C---:B------:R-:W-:Y:S01]  /*b770*/  FMUL.FTZ R70, R46.reuse, R69 ;  /* 0x000000452e467220 */ /* 0x040fe20000410000 */
[----:B------:R-:W-:Y:S01]  /*b780*/  HADD2.F32 R104, -RZ, R104.H1_H1 ;  /* 0x30000068ff687230 */ /* 0x000fe20000004100 */
[----:B------:R-:W-:Y:S01]  /*b790*/  F2FP.F16.E4M3.UNPACK_B R63, R44 ;  /* 0x0000002cff3f723e */ /* 0x000fe200020006ff */
[----:B------:R-:W-:Y:S01]  /*b7a0*/  FFMA.FTZ R71, R46, R68, -R71 ;  /* 0x000000442e477223 */ /* 0x000fe20000010847 */
[C---:B------:R-:W-:Y:S01]  /*b7b0*/  FMUL.FTZ R69, R53.reuse, R106 ;  /* 0x0000006a35457220 */ /* 0x040fe20000410000 */
[----:B------:R-:W-:Y:S01]  /*b7c0*/  F2FP.F16.E4M3.UNPACK_B R57, R13 ;  /* 0x0000000dff39723e */ /* 0x000fe200020006ff */
[----:B------:R-:W-:Y:S01]  /*b7d0*/  FFMA.FTZ R72, R53, R104, -R72 ;  /* 0x0000006835487223 */ /* 0x000fe20000010848 */
[----:B------:R-:W-:Y:S01]  /*b7e0*/  F2FP.SATFINITE.E4M3.F32.PACK_AB_MERGE_C R53, R65, R62, RZ ;  /* 0x0000003e4135723e */ /* 0x000fe200048070ff */
[----:B------:R-:W-:Y:S01]  /*b7f0*/  FFMA.FTZ R46, R67, R68, R70 ;  /* 0x00000044432e7223 */ /* 0x000fe20000010046 */
[----:B------:R-:W-:Y:S01]  /*b800*/  F2FP.F16.E4M3.UNPACK_B R62, R45 ;  /* 0x0000002dff3e723e */ /* 0x000fe200020006ff */
[----:B------:R-:W-:Y:S01]  /*b810*/  FFMA.FTZ R69, R66, R104, R69 ;  /* 0x0000006842457223 */ /* 0x000fe20000010045 */
[----:B------:R-:W-:-:S02]  /*b820*/  F2FP.SATFINITE.E4M3.F32.PACK_AB_MERGE_C R55, R61, R58, R54 ;  /* 0x0000003a3d37723e */ /* 0x000fc40004807036 */
[----:B------:R-:W-:Y:S01]  /*b830*/  F2FP.SATFINITE.E4M3.F32.PACK_AB_MERGE_C R54, R60, R59, R56 ;  /* 0x0000003b3c36723e */ /* 0x000fe20004807038 */
[----:B------:R-:W-:Y:S01]  /*b840*/  HADD2.F32 R58, -RZ, R62.H0_H0 ;  /* 0x2000003eff3a7230 */ /* 0x000fe20000004100 */
[----:B------:R-:W-:Y:S01]  /*b850*/  F2FP.F16.E4M3.UNPACK_B R60, R14 ;  /* 0x0000000eff3c723e */ /* 0x000fe200020006ff */
[----:B------:R-:W-:Y:S01]  /*b860*/  HADD2.F32 R59, -RZ, R63.H0_H0 ;  /* 0x2000003fff3b7230 */ /* 0x000fe20000004100 */
[----:B------:R-:W-:Y:S01]  /*b870*/  F2FP.SATFINITE.E4M3.F32.PACK_AB_MERGE_C R46, R69, R46, R64 ;  /* 0x0000002e452e723e */ /* 0x000fe20004807040 */
        /* <DEDUP_REMOVED lines=10> */
[----:B------:R-:W-:Y:S02]  /*b920*/  HADD2.F32 R61, -RZ, R60.H1_H1 ;  /* 0x3000003cff3d7230 */ /* 0x000fe40000004100 */
[----:B------:R-:W-:Y:S01]  /*b930*/  FMUL.FTZ R64, R62, R63 ;  /* 0x0000003f3e407220 */ /* 0x000fe20000410000 */
[----:B------:R-:W-:Y:S01]  /*b940*/  F2FP.F16.E4M3.UNPACK_B R60, R45.H1 ;  /* 0x0000002dff3c723e */ /* 0x000fe200030006ff */
[----:B------:R-:W-:Y:S01]  /*b950*/  FMUL.FTZ R65, R59, R63 ;  /* 0x0000003f3b417220 */ /* 0x000fe20000410000 */
[----:B------:R-:W-:-:S02]  /*b960*/  F2FP.F16.E4M3.UNPACK_B R63, R44.H1 ;  /* 0x0000002cff3f723e */ /* 0x000fc400030006ff */
[----:B------:R-:W-:Y:S01]  /*b970*/  F2FP.F16.E4M3.UNPACK_B R58, R13.H1 ;  /* 0x0000000dff3a723e */ /* 0x000fe200030006ff */
[-C--:B------:R-:W-:Y:S01]  /*b980*/  FFMA.FTZ R13, R59, R61.reuse, -R64 ;  /* 0x0000003d3b0d7223 */ /* 0x080fe20000010840 */
[----:B------:R-:W-:Y:S01]  /*b990*/  FFMA.FTZ R44, R62, R61, R65 ;  /* 0x0000003d3e2c7223 */ /* 0x000fe20000010041 */
[----:B------:R-:W-:Y:S01]  /*b9a0*/  HADD2.F32 R59, -RZ, R60.H0_H0 ;  /* 0x2000003cff3b7230 */ /* 0x000fe20000004100 */
[-C--:B------:R-:W-:Y:S01]  /*b9b0*/  F2FP.F16.E4M3.UNPACK_B R69, R12.reuse ;  /* 0x0000000cff45723e */ /* 0x080fe200020006ff */
[----:B------:R-:W-:Y:S01]  /*b9c0*/  HADD2.F32 R62, -RZ, R63.H0_H0 ;  /* 0x2000003fff3e7230 */ /* 0x000fe20000004100 */
[----:B------:R-:W-:Y:S01]  /*b9d0*/  F2FP.F16.E4M3.UNPACK_B R67, R11.H1 ;  /* 0x0000000bff43723e */ /* 0x000fe200030006ff */
[----:B------:R-:W-:Y:S01]  /*b9e0*/  HADD2.F32 R45, -RZ, R58.H0_H0 ;  /* 0x2000003aff2d7230 */ /* 0x000fe20000004100 */
[----:B------:R-:W-:Y:S01]  /*b9f0*/  F2FP.F16.E4M3.UNPACK_B R70, R12.H1 ;  /* 0x0000000cff46723e */ /* 0x000fe200030006ff */
[----:B------:R-:W-:Y:S02]  /*ba00*/  HADD2.F32 R61, -RZ, R60.H1_H1 ;  /* 0x3000003cff3d7230 */ /* 0x000fe40000004100 */
[----:B------:R-:W-:Y:S01]  /*ba10*/  FMUL.FTZ R66, R59, R62 ;  /* 0x0000003e3b427220 */ /* 0x000fe20000410000 */
[----:B------:R-:W-:-:S02]  /*ba20*/  HADD2.F32 R60, -RZ, R14.H0_H0 ;  /* 0x2000000eff3c7230 */ /* 0x000fc40000004100 */
[C---:B------:R-:W-:Y:S01]  /*ba30*/  FMUL.FTZ R62, R45.reuse, R62 ;  /* 0x0000003e2d3e7220 */ /* 0x040fe20000410000 */
[----:B------:R-:W-:Y:S01]  /*ba40*/  HADD2.F32 R64, -RZ, R63.H1_H1 ;  /* 0x3000003fff407230 */ /* 0x000fe20000004100 */
[----:B------:R-:W-:Y:S01]  /*ba50*/  F2FP.SATFINITE.E4M3.F32.PACK_AB_MERGE_C R53, R72, R71, R53 ;  /* 0x000000474835723e */ /* 0x000fe20004807035 */
[----:B------:R-:W-:Y:S02]  /*ba60*/  HADD2.F32 R58, -RZ, R58.H1_H1 ;  /* 0x3000003aff3a7230 */ /* 0x000fe40000004100 */
[----:B------:R-:W-:Y:S02]  /*ba70*/  HADD2.F32 R63, -RZ, R14.H1_H1 ;  /* 0x3000000eff3f7230 */ /* 0x000fe40000004100 */
[----:B------:R-:W-:Y:S01]  /*ba80*/  FFMA.FTZ R14, R45, R60, -R66 ;  /* 0x0000003c2d0e7223 */ /* 0x000fe20000010842 */
[----:B------:R-:W-:Y:S01]  /*ba90*/  FMUL.FTZ R65, R61, R64 ;  /* 0x000000403d417220 */ /* 0x000fe20000410000 */
[----:B------:R-:W-:Y:S01]  /*baa0*/  FFMA.FTZ R45, R59, R60, R62 ;  /* 0x0000003c3b2d7223 */ /* 0x000fe2000001003e */
[C---:B------:R-:W-:Y:S01]  /*bab0*/  FMUL.FTZ R64, R58.reuse, R64 ;  /* 0x000000403a407220 */ /* 0x040fe20000410000 */
[----:B------:R-:W-:Y:S01]  /*bac0*/  F2FP.F16.E4M3.UNPACK_B R62, R47 ;  /* 0x0000002fff3e723e */ /* 0x000fe200020006ff */
[----:B------:R-:W-:Y:S01]  /*bad0*/  FFMA.FTZ R59, R58, R63, -R65 ;  /* 0x0000003f3a3b7223 */ /* 0x000fe20000010841 */
[----:B------:R-:W-:Y:S01]  /*bae0*/  F2FP.F16.E4M3.UNPACK_B R60, R15 ;  /* 0x0000000fff3c723e */ /* 0x000fe200020006ff */
[----:B------:R-:W-:Y:S01]  /*baf0*/  FFMA.FTZ R58, R61, R63, R64 ;  /* 0x0000003f3d3a7223 */ /* 0x000fe20000010040 */
[----:B------:R-:W-:Y:S01]  /*bb00*/  F2FP.F16.E4M3.UNPACK_B R66, R11 ;  /* 0x0000000bff42723e */ /* 0x000fe200020006ff */
[----:B------:R-:W-:Y:S01]  /*bb10*/  HADD2.F32 R64, -RZ, R62.H0_H0 ;  /* 0x2000003eff407230 */ /* 0x000fe20000004100 */
[----:B------:R-:W-:Y:S01]  /*bb20*/  F2FP.F16.E4M3.UNPACK_B R63, R47.H1 ;  /* 0x0000002fff3f723e */ /* 0x000fe200030006ff */
[----:B------:R-:W-:Y:S01]  /*bb30*/  HADD2.F32 R11, -RZ, R69.H0_H0 ;  /* 0x20000045ff0b7230 */ /* 0x000fe20000004100 */
[----:B------:R-:W-:Y:S01]  /*bb40*/  F2FP.F16.E4M3.UNPACK_B R15, R15.H1 ;  /* 0x0000000fff0f723e */ /* 0x000fe200030006ff */
[----:B------:R-:W-:Y:S01]  /*bb50*/  HADD2.F32 R47, -RZ, R60.H0_H0 ;  /* 0x2000003cff2f7230 */ /* 0x000fe20000004100 */
[----:B------:R-:W-:Y:S01]  /*bb60*/  F2FP.SATFINITE.E4M3.F32.PACK_AB_MERGE_C R14, R59, R14, RZ ;  /* 0x0000000e3b0e723e */ /* 0x000fe200048070ff */
[----:B------:R-:W-:-:S02]  /*bb70*/  HADD2.F32 R12, -RZ, R66.H0_H0 ;  /* 0x20000042ff0c7230 */ /* 0x000fc40000004100 */
[CC--:B------:R-:W-:Y:S01]  /*bb80*/  FMUL.FTZ R74, R64.reuse, R11.reuse ;  /* 0x0000000b404a7220 */ /* 0x0c0fe20000410000 */
[----:B------:R-:W-:Y:S02]  /*bb90*/  HADD2.F32 R65, -RZ, R63.H0_H0 ;  /* 0x2000003fff417230 */ /* 0x000fe40000004100 */
[C---:B------:R-:W-:Y:S01]  /*bba0*/  FMUL.FTZ R71, R47.reuse, R11 ;  /* 0x0000000b2f477220 */ /* 0x040fe20000410000 */
[----:B------:R-:W-:Y:S02]  /*bbb0*/  HADD2.F32 R72, -RZ, R70.H0_H0 ;  /* 0x20000046ff487230 */ /* 0x000fe40000004100 */
[-C--:B------:R-:W-:Y:S01]  /*bbc0*/  FFMA.FTZ R11, R47, R12.reuse, -R74 ;  /* 0x0000000c2f0b7223 */ /* 0x080fe2000001084a */
[----:B------:R-:W-:Y:S02]  /*bbd0*/  HADD2.F32 R61, -RZ, R15.H0_H0 ;  /* 0x2000000fff3d7230 */ /* 0x000fe40000004100 */
[----:B------:R-:W-:Y:S01]  /*bbe0*/  FFMA.FTZ R12, R64, R12, R71 ;  /* 0x0000000c400c7223 */ /* 0x000fe20000010047 */
[----:B------:R-:W-:-:S02]  /*bbf0*/  HADD2.F32 R63, -RZ, R63.H1_H1 ;  /* 0x3000003fff3f7230 */ /* 0x000fc40000004100 */
[-C--:B------:R-:W-:Y:S01]  /*bc00*/  FMUL.FTZ R76, R65, R72.reuse ;  /* 0x00000048414c7220 */ /* 0x080fe20000410000 */
[----:B------:R-:W-:Y:S02]  /*bc10*/  HADD2.F32 R70, -RZ, R70.H1_H1 ;  /* 0x30000046ff467230 */ /* 0x000fe40000004100 */
[----:B------:R-:W-:Y:S01]  /*bc20*/  FMUL.FTZ R72, R61, R72 ;  /* 0x000000483d487220 */ /* 0x000fe20000410000 */
[----:B------:R-:W-:Y:S01]  /*bc30*/  HADD2.F32 R15, -RZ, R15.H1_H1 ;  /* 0x3000000fff0f7230 */ /* 0x000fe20000004100 */
[----:B------:R-:W-:Y:S01]  /*bc40*/  F2FP.SATFINITE.E4M3.F32.PACK_AB_MERGE_C R45, R58, R45, RZ ;  /* 0x0000002d3a2d723e */ /* 0x000fe200048070ff */
[----:B------:R-:W-:Y:S01]  /*bc50*/  HADD2.F32 R68, -RZ, R67.H0_H0 ;  /* 0x20000043ff447230 */ /* 0x000fe20000004100 */
[----:B------:R-:W-:Y:S01]  /*bc60*/  F2FP.SATFINITE.E4M3.F32.PACK_AB_MERGE_C R13, R13, R56, R14 ;  /* 0x000000380d0d723e */ /* 0x000fe2000480700e */
[----:B------:R-:W-:Y:S01]  /*bc70*/  HADD2.F32 R62, -RZ, R62.H1_H1 ;  /* 0x3000003eff3e7230 */ /* 0x000fe20000004100 */
[----:B------:R-:W-:Y:S01]  /*bc80*/  F2FP.SATFINITE.E4M3.F32.PACK_AB_MERGE_C R45, R44, R57, R45 ;  /* 0x000000392c2d723e */ /* 0x000fe2000480702d */
[----:B------:R-:W-:-:S02]  /*bc90*/  HADD2.F32 R69, -RZ, R69.H1_H1 ;  /* 0x30000045ff457230 */ /* 0x000fc40000004100 */
[----:B------:R-:W-:Y:S01]  /*bca0*/  FFMA.FTZ R76, R61, R68, -R76 ;  /* 0x000000443d4c7223 */ /* 0x000fe2000001084c */
[----:B------:R-:W-:Y:S02]  /*bcb0*/  HADD2.F32 R47, -RZ, R66.H1_H1 ;  /* 0x30000042ff2f7230 */ /* 0x000fe40000004100 */
[-C--:B------:R-:W-:Y:S01]  /*bcc0*/  FMUL.FTZ R66, R63, R70.reuse ;  /* 0x000000463f427220 */ /* 0x080fe20000410000 */
[----:B------:R-:W-:Y:S02]  /*bcd0*/  HADD2.F32 R60, -RZ, R60.H1_H1 ;  /* 0x3000003cff3c7230 */ /* 0x000fe40000004100 */
[----:B------:R-:W-:Y:S01]  /*bce0*/  FMUL.FTZ R70, R15, R70 ;  /* 0x000000460f467220 */ /* 0x000fe20000410000 */
[----:B------:R-:W-:Y:S02]  /*bcf0*/  HADD2.F32 R64, -RZ, R67.H1_H1 ;  /* 0x30000043ff407230 */ /* 0x000fe40000004100 */
[-C--:B------:R-:W-:Y:S01]  /*bd00*/  FMUL.FTZ R61, R62, R69.reuse ;  /* 0x000000453e3d7220 */ /* 0x080fe20000410000 */
[----:B------:R-:W-:Y:S01]  /*bd10*/  FFMA.FTZ R72, R65, R68, R72 ;  /* 0x0000004441487223 */ /* 0x000fe20000010048 */
[----:B------:R-:W-:Y:S01]  /*bd20*/  FMUL.FTZ R69, R60, R69 ;  /* 0x000000453c457220 */ /* 0x000fe20000410000 */
[----:B------:R-:W-:-:S02]  /*bd30*/  IMAD.MOV.U32 R44, RZ, RZ, R54 ;  /* 0x000000ffff2c7224 */ /* 0x000fc400078e0036 */
[-C--:B------:R-:W-:Y:S01]  /*bd40*/  FFMA.FTZ R63, R63, R64.reuse, R70 ;  /* 0x000000403f3f7223 */ /* 0x080fe20000010046 */
[----:B------:R-:W-:Y:S01]  /*bd50*/  FFMA.FTZ R15, R15, R64, -R66 ;  /* 0x000000400f0f7223 */ /* 0x000fe20000010842 */
[-C--:B------:R-:W-:Y:S01]  /*bd60*/  FFMA.FTZ R69, R62, R47.reuse, R69 ;  /* 0x0000002f3e457223 */ /* 0x080fe20000010045 */
[----:B------:R-:W-:Y:S01]  /*bd70*/  FFMA.FTZ R60, R60, R47, -R61 ;  /* 0x0000002f3c3c7223 */ /* 0x000fe2000001083d */
[----:B------:R-:W-:Y:S02]  /*bd80*/  MOV R14, R53 ;  /* 0x00000035000e7202 */ /* 0x000fe40000000f00 */
[----:B------:R-:W-:Y:S02]  /*bd90*/  F2FP.SATFINITE.E4M3.F32.PACK_AB_MERGE_C R63, R63, R72, RZ ;  /* 0x000000483f3f723e */ /* 0x000fe400048070ff */
[----:B------:R-:W-:Y:S02]  /*bda0*/  F2FP.SATFINITE.E4M3.F32.PACK_AB_MERGE_C R15, R15, R76, RZ ;  /* 0x0000004c0f0f723e */ /* 0x000fe400048070ff */
[----:B------:R-:W-:Y:S01]  /*bdb0*/  F2FP.SATFINITE.E4M3.F32.PACK_AB_MERGE_C R47, R69, R12, R63 ;  /* 0x0000000c452f723e */ /* 0x000fe2000480703f */
[----:B------:R-:W-:Y:S01]  /*bdc0*/  IMAD.MOV.U32 R12, RZ, RZ, R55 ;  /* 0x000000ffff0c7224 */ /* 0x000fe200078e0037 */
[----:B------:R-:W-:-:S07]  /*bdd0*/  F2FP.SATFINITE.E4M3.F32.PACK_AB_MERGE_C R15, R60, R11, R15 ;  /* 0x0000000b3c0f723e */ /* 0x000fce000480700f */
.L_x_563:
[----:B------:R-:W-:Y:S05]  /*bde0*/  BSYNC B1 ;  /* 0x0000000000017941 */ /* 0x000fea0003800000 */
.L_x_562:
[----:B0-----:R0:W-:Y:S01]  /*bdf0*/  ST.E.128 desc[UR36][R48.64], R12 ;  /* 0x0000000c30007985 */ /* 0x0011e2000c101d24 */
[----:B------:R-:W-:-:S13]  /*be00*/  ISETP.GE.AND P2, PT, R52, R107, PT ;  /* 0x0000006b3400720c */ /* 0x000fda0003f46270 */
[----:B------:R-:W-:Y:S05]  /*be10*/  @P2 BRA `(.L_x_536) ;  /* 0x0000000400b42947 */ /* 0x000fea0003800000 */
[----:B0-----:R-:W-:-:S04]  /*be20*/  IADD3 R12, P2, R52, R50, RZ ;  /* 0x00000032340c7210 */ /* 0x001fc80007f5e0ff */
[----:B------:R-:W-:-:S05]  /*be30*/  LEA.HI.X.SX32 R13, R52, R51, 0x1, P2 ;  /* 0x00000033340d7211 */ /* 0x000fca00010f0eff */
[----:B---3--:R0:W-:Y:S01]  /*be40*/  ST.E.128 desc[UR36][R12.64], R44 ;  /* 0x0000002c0c007985 */ /* 0x0081e2000c101d24 */
[----:B------:R-:W-:Y:S05]  /*be50*/  BRA `(.L_x_536) ;  /* 0x0000000400a47947 */ /* 0x000fea0003800000 */
.L_x_495:
[----:B------:R-:W-:-:S06]  /*be60*/  UISETP.NE.AND UP0, UPT, UR60, 0x3, UPT ;  /* 0x000000033c00788c */ /* 0x000fcc000bf05270 */
[----:B------:R-:W-:-:S13]  /*be70*/  PLOP3.LUT P5, PT, PT, PT, UP0, 0x80, 0x0 ;  /* 0x000000000000781c */ /* 0x000fda0003faf008 */
[----:B------:R-:W-:Y:S05]  /*be80*/  @!P5 BRA `(.L_x_564) ;  /* 0x000000000004d947 */ /* 0x000fea0003800000 */
[----:B------:R-:W-:Y:S01]  /*be90*/  BPT.TRAP 0x1 ;  /* 0x000000040000795c */ /* 0x000fe20000300000 */
.L_x_564:
[----:B------:R-:W-:Y:S01]  /*bea0*/  IMAD R81, R216, 0x8, R19 ;  /* 0x00000008d8517824 */ /* 0x000fe200078e0213 */
[----:B------:R-:W-:Y:S01]  /*beb0*/  SHF.L.U32 R100, R221, 0x1f, RZ ;  /* 0x0000001fdd647819 */ /* 0x000fe200000006ff */
[----:B------:R-:W-:Y:S01]  /*bec0*/  BSSY B1, `(.L_x_565) ;  /* 0x0000004000017945 */ /* 0x000fe20003800000 */
[----:B------:R-:W-:Y:S02]  /*bed0*/  SHF.R.S32.HI R97, RZ, 0x1f, R96 ;  /* 0x0000001fff617819 */ /* 0x000fe40000011460 */
[----:B------:R-:W1:Y:S02]  /*bee0*/  SYNCS.PHASECHK.TRANS64.TRYWAIT P2, [R81+URZ+0x38890], R100 ;  /* 0x03889064510075a7 */ /* 0x000e64000804017f */
[----:B-1----:R-:W-:Y:S05]  /*bef0*/  @!P2 BRA `(.L_x_566) ;  /* 0x000001f000e0a947 */ /* 0x002fea0003800000 */
.L_x_865:
[----:B------:R-:W-:Y:S05]  /*bf00*/  BSYNC B1 ;  /* 0x0000000000017941 */ /* 0x000fea0003800000 */
.L_x_565:
[----:B------:R-:W-:Y:S01]  /*bf10*/  ULDC.64 UR4, c[0x0][0x300] ;  /* 0x0000c00000047ab9 */ /* 0x000fe20000000a00 */
[----:B-----5:R-:W-:Y:S01]  /*bf20*/  SHF.R.S32.HI R98, RZ, 0x1f, R95 ;  /* 0x0000001fff627819 */ /* 0x020fe2000001145f */
[----:B------:R-:W-:Y:S01]  /*bf30*/  IMAD R11, R97, UR4, RZ ;  /* 0x00000004610b7c24 */ /* 0x000fe2000f8e02ff */
[----:B------:R-:W-:Y:S01]  /*bf40*/  ULDC.64 UR6, c[0x0][0x2e8] ;  /* 0x0000ba0000067ab9 */ /* 0x000fe20000000a00 */
[----:B0-----:R-:W-:-:S04]  /*bf50*/  IMAD.WIDE.U32 R12, R96, UR4, RZ ;  /* 0x00000004600c7c25 */ /* 0x001fc8000f8e00ff */
[----:B------:R-:W-:Y:S01]  /*bf60*/  IMAD R11, R96, UR5, R11 ;  /* 0x00000005600b7c24 */ /* 0x000fe2000f8e020b */
[----:B------:R-:W-:Y:S01]  /*bf70*/  ULDC.64 UR4, c[0x0][0x310] ;  /* 0x0000c40000047ab9 */ /* 0x000fe20000000a00 */
[----:B------:R-:W-:Y:S02]  /*bf80*/  IMAD R99, R26, -0x80, R2 ;  /* 0xffffff801a637824 */ /* 0x000fe400078e0202 */
[----:B------:R-:W-:Y:S02]  /*bf90*/  IMAD R14, R98, UR4, RZ ;  /* 0x00000004620e7c24 */ /* 0x000fe4000f8e02ff */
[----:B------:R-:W-:Y:S01]  /*bfa0*/  IMAD.IADD R13, R13, 0x1, R11 ;  /* 0x000000010d0d7824 */ /* 0x000fe200078e020b */
[----:B------:R-:W-:Y:S01]  /*bfb0*/  VIMNMX R99, R99, 0x80, PT ;  /* 0x0000008063637848 */ /* 0x000fe20003fe0100 */
[C---:B------:R-:W-:Y:S02]  /*bfc0*/  IMAD R11, R95.reuse, UR5, R14 ;  /* 0x000000055f0b7c24 */ /* 0x040fe4000f8e020e */
[----:B------:R-:W-:Y:S01]  /*bfd0*/  IMAD.WIDE.U32 R12, R95, UR4, R12 ;  /* 0x000000045f0c7c25 */ /* 0x000fe2000f8e000c */
[----:B------:R-:W-:-:S03]  /*bfe0*/  ULDC.64 UR4, c[0x0][0x308] ;  /* 0x0000c20000047ab9 */ /* 0x000fc60000000a00 */
[----:B------:R-:W-:Y:S02]  /*bff0*/  IMAD.IADD R13, R13, 0x1, R11 ;  /* 0x000000010d0d7824 */ /* 0x000fe400078e020b */
[----:B------:R-:W-:Y:S02]  /*c000*/  IMAD.IADD R50, R99, 0x1, -R219 ;  /* 0x0000000163327824 */ /* 0x000fe400078e0adb */
[----:B------:R-:W-:Y:S01]  /*c010*/  IMAD.WIDE.U32 R12, R220, UR4, R12 ;  /* 0x00000004dc0c7c25 */ /* 0x000fe2000f8e000c */
[----:B------:R-:W-:-:S03]  /*c020*/  UMOV UR4, 0xffffffff ;  /* 0xffffffff00047882 */ /* 0x000fc60000000000 */
[----:B------:R-:W-:Y:S01]  /*c030*/  IMAD R49, R220, UR5, R13 ;  /* 0x00000005dc317c24 */ /* 0x000fe2000f8e020d */
[----:B------:R-:W-:-:S04]  /*c040*/  IADD3 R48, P2, R12, UR6, RZ ;  /* 0x000000060c307c10 */ /* 0x000fc8000ff5e0ff */
[----:B------:R-:W-:Y:S02]  /*c050*/  IADD3.X R49, R49, UR7, RZ, P2, !PT ;  /* 0x0000000731317c10 */ /* 0x000fe400097fe4ff */
[----:B------:R-:W-:Y:S01]  /*c060*/  ISETP.GE.AND P2, PT, R50, 0x1, PT ;  /* 0x000000013200780c */ /* 0x000fe20003f46270 */
[----:B------:R-:W-:-:S12]  /*c070*/  BRA.DIV UR4, `(.L_x_567) ;  /* 0x000001f204947947 */ /* 0x000fd8000b800000 */
[----:B------:R0:W2:Y:S04]  /*c080*/  SHFL.IDX PT, R45, R49, RZ, 0x181f ;  /* 0x00181fff312d7589 */ /* 0x0000a800000e0000 */
[----:B------:R0:W3:Y:S02]  /*c090*/  SHFL.IDX PT, R14, R48, RZ, 0x181f ;  /* 0x00181fff300e7589 */ /* 0x0000e400000e0000 */
.L_x_869:
[----:B------:R-:W-:Y:S04]  /*c0a0*/  BSSY B1, `(.L_x_568) ;  /* 0x000000d000017945 */ /* 0x000fe80003800000 */
[----:B------:R-:W-:Y:S05]  /*c0b0*/  @!P2 BRA `(.L_x_569) ;  /* 0x00000000002ca947 */ /* 0x000fea0003800000 */
[----:B------:R-:W-:Y:S02]  /*c0c0*/  ULDC UR4, c[0x0][0x2f4] ;  /* 0x0000bd0000047ab9 */ /* 0x000fe40000000800 */
[----:B------:R-:W-:-:S13]  /*c0d0*/  ISETP.GE.AND P2, PT, R16, UR4, PT ;  /* 0x0000000410007c0c */ /* 0x000fda000bf46270 */
[----:B---3--:R-:W-:-:S04]  /*c0e0*/  @!P2 IADD3 R46, P3, R16, R14, RZ ;  /* 0x0000000e102ea210 */ /* 0x008fc80007f7e0ff */
[----:B--2---:R-:W-:Y:S02]  /*c0f0*/  @!P2 IADD3.X R47, R45, R17, RZ, P3, !PT ;  /* 0x000000112d2fa210 */ /* 0x004fe40001ffe4ff */
[----:B------:R-:W-:-:S13]  /*c100*/  ISETP.GE.AND P3, PT, R18, UR4, PT ;  /* 0x0000000412007c0c */ /* 0x000fda000bf66270 */
[----:B------:R-:W-:Y:S02]  /*c110*/  @!P3 IADD3 R44, P4, R18, R14, RZ ;  /* 0x0000000e122cb210 */ /* 0x000fe40007f9e0ff */
[----:B------:R-:W2:Y:S03]  /*c120*/  @!P2 LDS.128 R12, [R90+0x28400] ;  /* 0x028400005a0ca984 */ /* 0x000ea60000000c00 */
[----:B------:R-:W-:Y:S01]  /*c130*/  @!P3 IMAD.X R45, R45, 0x1, R217, P4 ;  /* 0x000000012d2db824 */ /* 0x000fe200020e06d9 */
[----:B--2---:R-:W-:Y:S04]  /*c140*/  @!P2 ST.E.128 desc[UR36][R46.64], R12 ;  /* 0x0000000c2e00a985 */ /* 0x004fe8000c101d24 */
[----:B------:R-:W2:Y:S04]  /*c150*/  @!P3 LDS.128 R12, [R90+0x2c400] ;  /* 0x02c400005a0cb984 */ /* 0x000ea80000000c00 */
[----:B--2---:R4:W-:Y:S02]  /*c160*/  @!P3 ST.E.128 desc[UR36][R44.64], R12 ;  /* 0x0000000c2c00b985 */ /* 0x0049e4000c101d24 */
.L_x_569:
[----:B------:R-:W-:Y:S05]  /*c170*/  BSYNC B1 ;  /* 0x0000000000017941 */ /* 0x000fea0003800000 */
.L_x_568:
[----:B------:R-:W-:-:S03]  /*c180*/  UMOV UR4, 0xffffffff ;  /* 0xffffffff00047882 */ /* 0x000fc60000000000 */
[----:B------:R-:W-:Y:S05]  /*c190*/  BRA.DIV UR4, `(.L_x_570) ;  /* 0x000001f204947947 */ /* 0x000fea000b800000 */
[----:B--2-4-:R2:W4:Y:S04]  /*c1a0*/  SHFL.IDX PT, R45, R49, 0x1, 0x181f ;  /* 0x00381f00312d7f89 */ /* 0x01452800000e0000 */
[----:B---3--:R2:W3:Y:S02]  /*c1b0*/  SHFL.IDX PT, R14, R48, 0x1, 0x181f ;  /* 0x00381f00300e7f89 */ /* 0x0084e400000e0000 */
.L_x_873:
[----:B------:R-:W-:Y:S01]  /*c1c0*/  ISETP.GE.AND P2, PT, R50, 0x21, PT ;  /* 0x000000213200780c */ /* 0x000fe20003f46270 */
[----:B------:R-:W-:-:S12]  /*c1d0*/  BSSY B1, `(.L_x_571) ;  /* 0x000000d000017945 */ /* 0x000fd80003800000 */
[----:B------:R-:W-:Y:S05]  /*c1e0*/  @!P2 BRA `(.L_x_572) ;  /* 0x00000000002ca947 */ /* 0x000fea0003800000 */
[----:B------:R-:W-:Y:S02]  /*c1f0*/  ULDC UR4, c[0x0][0x2f4] ;  /* 0x0000bd0000047ab9 */ /* 0x000fe40000000800 */
[----:B------:R-:W-:-:S13]  /*c200*/  ISETP.GE.AND P2, PT, R16, UR4, PT ;  /* 0x0000000410007c0c */ /* 0x000fda000bf46270 */
[----:B---3--:R-:W-:-:S05]  /*c210*/  @!P2 IADD3 R46, P3, R16, R14, RZ ;  /* 0x0000000e102ea210 */ /* 0x008fca0007f7e0ff */
[----:B----4-:R-:W-:Y:S01]  /*c220*/  @!P2 IMAD.X R47, R45, 0x1, R17, P3 ;  /* 0x000000012d2fa824 */ /* 0x010fe200018e0611 */
[----:B------:R-:W-:-:S13]  /*c230*/  ISETP.GE.AND P3, PT, R18, UR4, PT ;  /* 0x0000000412007c0c */ /* 0x000fda000bf66270 */
[----:B------:R-:W-:Y:S02]  /*c240*/  @!P3 IADD3 R44, P4, R18, R14, RZ ;  /* 0x0000000e122cb210 */ /* 0x000fe40007f9e0ff */
[----:B------:R-:W3:Y:S03]  /*c250*/  @!P2 LDS.128 R12, [R90+0x29400] ;  /* 0x029400005a0ca984 */ /* 0x000ee60000000c00 */
[----:B------:R-:W-:Y:S01]  /*c260*/  @!P3 IMAD.X R45, R45, 0x1, R217, P4 ;  /* 0x000000012d2db824 */ /* 0x000fe200020e06d9 */
[----:B---3--:R-:W-:Y:S04]  /*c270*/  @!P2 ST.E.128 desc[UR36][R46.64], R12 ;  /* 0x0000000c2e00a985 */ /* 0x008fe8000c101d24 */
[----:B------:R-:W3:Y:S04]  /*c280*/  @!P3 LDS.128 R12, [R90+0x2d400] ;  /* 0x02d400005a0cb984 */ /* 0x000ee80000000c00 */
[----:B---3--:R3:W-:Y:S02]  /*c290*/  @!P3 ST.E.128 desc[UR36][R44.64], R12 ;  /* 0x0000000c2c00b985 */ /* 0x0087e4000c101d24 */
.L_x_572:
[----:B------:R-:W-:Y:S05]  /*c2a0*/  BSYNC B1 ;  /* 0x0000000000017941 */ /* 0x000fea0003800000 */
.L_x_571:
[----:B------:R-:W-:-:S03]  /*c2b0*/  UMOV UR4, 0xffffffff ;  /* 0xffffffff00047882 */ /* 0x000fc60000000000 */
[----:B------:R-:W-:Y:S05]  /*c2c0*/  BRA.DIV UR4, `(.L_x_573) ;  /* 0x000001f204907947 */ /* 0x000fea000b800000 */
[----:B---34-:R3:W4:Y:S04]  /*c2d0*/  SHFL.IDX PT, R45, R49, 0x2, 0x181f ;  /* 0x00581f00312d7f89 */ /* 0x01872800000e0000 */
[----:B------:R3:W0:Y:S02]  /*c2e0*/  SHFL.IDX PT, R14, R48, 0x2, 0x181f ;  /* 0x00581f00300e7f89 */ /* 0x00062400000e0000 */
.L_x_877:
[----:B------:R-:W-:Y:S01]  /*c2f0*/  ISETP.GE.AND P2, PT, R50, 0x41, PT ;  /* 0x000000413200780c */ /* 0x000fe20003f46270 */
[----:B------:R-:W-:-:S12]  /*c300*/  BSSY B1, `(.L_x_574) ;  /* 0x000000d000017945 */ /* 0x000fd80003800000 */
[----:B------:R-:W-:Y:S05]  /*c310*/  @!P2 BRA `(.L_x_575) ;  /* 0x00000000002ca947 */ /* 0x000fea0003800000 */
[----:B------:R-:W-:Y:S02]  /*c320*/  ULDC UR4, c[0x0][0x2f4] ;  /* 0x0000bd0000047ab9 */ /* 0x000fe40000000800 */
[----:B------:R-:W-:-:S13]  /*c330*/  ISETP.GE.AND P2, PT, R16, UR4, PT ;  /* 0x0000000410007c0c */ /* 0x000fda000bf46270 */
[----:B0-----:R-:W-:-:S05]  /*c340*/  @!P2 IADD3 R46, P3, R16, R14, RZ ;  /* 0x0000000e102ea210 */ /* 0x001fca0007f7e0ff */
[----:B----4-:R-:W-:Y:S01]  /*c350*/  @!P2 IMAD.X R47, R45, 0x1, R17, P3 ;  /* 0x000000012d2fa824 */ /* 0x010fe200018e0611 */
[----:B------:R-:W-:-:S13]  /*c360*/  ISETP.GE.AND P3, PT, R18, UR4, PT ;  /* 0x0000000412007c0c */ /* 0x000fda000bf66270 */
[----:B------:R-:W-:Y:S02]  /*c370*/  @!P3 IADD3 R44, P4, R18, R14, RZ ;  /* 0x0000000e122cb210 */ /* 0x000fe40007f9e0ff */
[----:B------:R-:W0:Y:S02]  /*c380*/  @!P2 LDS.128 R12, [R90+0x2a400] ;  /* 0x02a400005a0ca984 */ /* 0x000e240000000c00 */
[----:B------:R-:W-:Y:S02]  /*c390*/  @!P3 IADD3.X R45, R45, R217, RZ, P4, !PT ;  /* 0x000000d92d2db210 */ /* 0x000fe400027fe4ff */
[----:B0-----:R-:W-:Y:S04]  /*c3a0*/  @!P2 ST.E.128 desc[UR36][R46.64], R12 ;  /* 0x0000000c2e00a985 */ /* 0x001fe8000c101d24 */
[----:B------:R-:W0:Y:S04]  /*c3b0*/  @!P3 LDS.128 R12, [R90+0x2e400] ;  /* 0x02e400005a0cb984 */ /* 0x000e280000000c00 */
[----:B0-----:R0:W-:Y:S02]  /*c3c0*/  @!P3 ST.E.128 desc[UR36][R44.64], R12 ;  /* 0x0000000c2c00b985 */ /* 0x0011e4000c101d24 */
.L_x_575:
[----:B------:R-:W-:Y:S05]  /*c3d0*/  BSYNC B1 ;  /* 0x0000000000017941 */ /* 0x000fea0003800000 */
.L_x_574:
[----:B------:R-:W-:-:S03]  /*c3e0*/  UMOV UR4, 0xffffffff ;  /* 0xffffffff00047882 */ /* 0x000fc60000000000 */
[----:B------:R-:W-:Y:S05]  /*c3f0*/  BRA.DIV UR4, `(.L_x_576) ;  /* 0x000001f2048c7947 */ /* 0x000fea000b800000 */
[----:B0-23--:R-:W0:Y:S04]  /*c400*/  SHFL.IDX PT, R49, R49, 0x3, 0x181f ;  /* 0x00781f0031317f89 */ /* 0x00de2800000e0000 */
[----:B------:R2:W3:Y:S02]  /*c410*/  SHFL.IDX PT, R14, R48, 0x3, 0x181f ;  /* 0x00781f00300e7f89 */ /* 0x0004e400000e0000 */
.L_x_881:
[----:B------:R-:W-:-:S13]  /*c420*/  ISETP.GE.AND P2, PT, R50, 0x61, PT ;  /* 0x000000613200780c */ /* 0x000fda0003f46270 */
[----:B------:R-:W-:Y:S05]  /*c430*/  @!P2 BRA `(.L_x_536) ;  /* 0x00000000002ca947 */ /* 0x000fea0003800000 */
[----:B------:R-:W-:Y:S02]  /*c440*/  ULDC UR4, c[0x0][0x2f4] ;  /* 0x0000bd0000047ab9 */ /* 0x000fe40000000800 */
[----:B------:R-:W-:-:S13]  /*c450*/  ISETP.GE.AND P2, PT, R16, UR4, PT ;  /* 0x0000000410007c0c */ /* 0x000fda000bf46270 */
[----:B---3--:R-:W-:-:S05]  /*c460*/  @!P2 IADD3 R46, P3, R16, R14, RZ ;  /* 0x0000000e102ea210 */ /* 0x008fca0007f7e0ff */
[----:B0-----:R-:W-:Y:S01]  /*c470*/  @!P2 IMAD.X R47, R49, 0x1, R17, P3 ;  /* 0x00000001312fa824 */ /* 0x001fe200018e0611 */
[----:B------:R-:W-:-:S13]  /*c480*/  ISETP.GE.AND P3, PT, R18, UR4, PT ;  /* 0x0000000412007c0c */ /* 0x000fda000bf66270 */
[----:B------:R-:W-:Y:S02]  /*c490*/  @!P3 IADD3 R44, P4, R18, R14, RZ ;  /* 0x0000000e122cb210 */ /* 0x000fe40007f9e0ff */
[----:B------:R-:W0:Y:S03]  /*c4a0*/  @!P2 LDS.128 R12, [R90+0x2b400] ;  /* 0x02b400005a0ca984 */ /* 0x000e260000000c00 */
[----:B----4-:R-:W-:Y:S01]  /*c4b0*/  @!P3 IMAD.X R45, R49, 0x1, R217, P4 ;  /* 0x00000001312db824 */ /* 0x010fe200020e06d9 */
[----:B0-----:R-:W-:Y:S04]  /*c4c0*/  @!P2 ST.E.128 desc[UR36][R46.64], R12 ;  /* 0x0000000c2e00a985 */ /* 0x001fe8000c101d24 */
[----:B------:R-:W0:Y:S04]  /*c4d0*/  @!P3 LDS.128 R12, [R90+0x2f400] ;  /* 0x02f400005a0cb984 */ /* 0x000e280000000c00 */
[----:B0-----:R0:W-:Y:S02]  /*c4e0*/  @!P3 ST.E.128 desc[UR36][R44.64], R12 ;  /* 0x0000000c2c00b985 */ /* 0x0011e4000c101d24 */
.L_x_536:
[----:B------:R-:W-:Y:S05]  /*c4f0*/  BSYNC B0 ;  /* 0x0000000000007941 */ /* 0x000fea0003800000 */
.L_x_494:
[----:B------:R-:W5:Y:S01]  /*c500*/  S2R R11, SR_TID.X ;  /* 0x00000000000b7919 */ /* 0x000f620000002100 */
[----:B------:R-:W-:Y:S01]  /*c510*/  @!PT LDS RZ, [RZ] ;  /* 0x00000000fffff984 */ /* 0x000fe20000000800 */
[----:B------:R-:W-:Y:S01]  /*c520*/  @!PT LDS RZ, [RZ] ;  /* 0x00000000fffff984 */ /* 0x000fe20000000800 */
[----:B------:R-:W-:Y:S01]  /*c530*/  @!PT LDS RZ, [RZ] ;  /* 0x00000000fffff984 */ /* 0x000fe20000000800 */
[----:B------:R-:W-:Y:S01]  /*c540*/  @!PT LDS RZ, [RZ] ;  /* 0x00000000fffff984 */ /* 0x000fe20000000800 */
[----:B------:R1:W-:Y:S06]  /*c550*/  MEMBAR.ALL.CTA ;  /* 0x0000000000007992 */ /* 0x0003ec0000008000 */
[----:B-1----:R-:W1:Y:S01]  /*c560*/  FENCE.VIEW.ASYNC.S ;  /* 0x00000000000073c6 */ /* 0x002e620000000000 */
[----:B------:R-:W-:Y:S05]  /*c570*/  WARPSYNC.ALL ;  /* 0x0000000000007948 */ /* 0x000fea0003800000 */
[----:B------:R-:W-:Y:S01]  /*c580*/  BSSY B0, `(.L_x_577) ;  /* 0x0000008000007945 */ /* 0x000fe20003800000 */
[----:B-1----:R1:W-:Y:S01]  /*c590*/  BAR.SYNC.DEFER_BLOCKING R93, 0x80 ;  /* 0x0002005d0000751d */ /* 0x0023e20000010000 */
[----:B-----5:R-:W-:-:S13]  /*c5a0*/  LOP3.LUT P2, RZ, R11, 0x7f, RZ, 0xc0, !PT ;  /* 0x0000007f0bff7812 */ /* 0x020fda000784c0ff */
[----:B------:R-:W-:-:S05]  /*c5b0*/  @!P2 VIADD R11, R81, 0x388a0 ;  /* 0x000388a0510ba836 */ /* 0x000fca0000000000 */
[----:B------:R-:W-:-:S04]  /*c5c0*/  @!P2 PRMT R11, RZ, 0x654, R11 ;  /* 0x00000654ff0ba816 */ /* 0x000fc8000000000b */
[----:B------:R1:W-:Y:S01]  /*c5d0*/  @!P2 SYNCS.ARRIVE.TRANS64.RED.A1T0 RZ, [R11+URZ], RZ ;  /* 0x000000ff0bffa9a7 */ /* 0x0003e2000810043f */
[----:B------:R-:W-:Y:S05]  /*c5e0*/  @!P5 BRA `(.L_x_578) ;  /* 0x000000000004d947 */ /* 0x000fea0003800000 */
[----:B------:R-:W-:Y:S01]  /*c5f0*/  BPT.TRAP 0x1 ;  /* 0x000000040000795c */ /* 0x000fe20000300000 */
.L_x_578:
[----:B------:R-:W-:Y:S05]  /*c600*/  BSYNC B0 ;  /* 0x0000000000007941 */ /* 0x000fea0003800000 */
.L_x_577:
[----:B------:R-:W5:Y:S01]  /*c610*/  SYNCS.PHASECHK.TRANS64.TRYWAIT P3, [R81+URZ+0x388b0], R100 ;  /* 0x0388b064510075a7 */ /* 0x000f62000806017f */
[----:B------:R-:W-:Y:S01]  /*c620*/  ULDC UR39, c[0x0][0x2f4] ;  /* 0x0000bd0000277ab9 */ /* 0x000fe20000000800 */
[----:B------:R-:W-:Y:S04]  /*c630*/  BSSY B0, `(.L_x_579) ;  /* 0x0000002000007945 */ /* 0x000fe80003800000 */
[----:B-----5:R-:W-:Y:S05]  /*c640*/  @!P3 BRA `(.L_x_580) ;  /* 0x000001f00040b947 */ /* 0x020fea0003800000 */
.L_x_882:
[----:B------:R-:W-:Y:S05]  /*c650*/  BSYNC B0 ;  /* 0x0000000000007941 */ /* 0x000fea0003800000 */
.L_x_579:
[----:B------:R-:W-:Y:S01]  /*c660*/  ULDC.64 UR4, c[0x0][0x328] ;  /* 0x0000ca0000047ab9 */ /* 0x000fe20000000a00 */
[----:B------:R-:W-:Y:S01]  /*c670*/  ULDC.64 UR6, c[0x0][0x318] ;  /* 0x0000c60000067ab9 */ /* 0x000fe20000000a00 */
[----:B------:R-:W-:Y:S01]  /*c680*/  IMAD R97, R97, UR4, RZ ;  /* 0x0000000461617c24 */ /* 0x000fe2000f8e02ff */
[----:B------:R-:W-:Y:S01]  /*c690*/  BSSY B0, `(.L_x_581) ;  /* 0x000001d000007945 */ /* 0x000fe20003800000 */
[----:B0---4-:R-:W-:-:S04]  /*c6a0*/  IMAD.WIDE.U32 R12, R96, UR4, RZ ;  /* 0x00000004600c7c25 */ /* 0x011fc8000f8e00ff */
[----:B------:R-:W-:Y:S01]  /*c6b0*/  IMAD R97, R96, UR5, R97 ;  /* 0x0000000560617c24 */ /* 0x000fe2000f8e0261 */
[----:B------:R-:W-:Y:S01]  /*c6c0*/  ULDC.64 UR4, c[0x0][0x338] ;  /* 0x0000ce0000047ab9 */ /* 0x000fe20000000a00 */
[----:B------:R-:W-:Y:S02]  /*c6d0*/  IMAD.IADD R99, R99, 0x1, -R219 ;  /* 0x0000000163637824 */ /* 0x000fe400078e0adb */
[----:B------:R-:W-:Y:S02]  /*c6e0*/  IMAD R98, R98, UR4, RZ ;  /* 0x0000000462627c24 */ /* 0x000fe4000f8e02ff */
[----:B------:R-:W-:Y:S02]  /*c6f0*/  IMAD.IADD R13, R13, 0x1, R97 ;  /* 0x000000010d0d7824 */ /* 0x000fe400078e0261 */
[C---:B-1----:R-:W-:Y:S02]  /*c700*/  IMAD R11, R95.reuse, UR5, R98 ;  /* 0x000000055f0b7c24 */ /* 0x042fe4000f8e0262 */
[----:B------:R-:W-:Y:S01]  /*c710*/  IMAD.WIDE.U32 R12, R95, UR4, R12 ;  /* 0x000000045f0c7c25 */ /* 0x000fe2000f8e000c */
[----:B------:R-:W-:-:S04]  /*c720*/  ULDC.64 UR4, c[0x0][0x330] ;  /* 0x0000cc0000047ab9 */ /* 0x000fc80000000a00 */
[----:B------:R-:W-:-:S03]  /*c730*/  IADD3 R13, R13, R11, RZ ;  /* 0x0000000b0d0d7210 */ /* 0x000fc60007ffe0ff */
[----:B------:R-:W-:-:S04]  /*c740*/  IMAD.WIDE.U32 R12, R220, UR4, R12 ;  /* 0x00000004dc0c7c25 */ /* 0x000fc8000f8e000c */
[----:B------:R-:W-:Y:S01]  /*c750*/  IMAD R11, R220, UR5, R13 ;  /* 0x00000005dc0b7c24 */ /* 0x000fe2000f8e020d */
[----:B--2---:R-:W-:-:S04]  /*c760*/  IADD3 R48, P3, R12, UR6, RZ ;  /* 0x000000060c307c10 */ /* 0x004fc8000ff7e0ff */
[----:B------:R-:W-:Y:S01]  /*c770*/  IADD3.X R11, R11, UR7, RZ, P3, !PT ;  /* 0x000000070b0b7c10 */ /* 0x000fe20009ffe4ff */
[----:B---3--:R0:W1:Y:S01]  /*c780*/  SHFL.IDX PT, R45, R48, RZ, 0x181f ;  /* 0x00181fff302d7589 */ /* 0x00806200000e0000 */
[----:B------:R-:W-:-:S03]  /*c790*/  ISETP.GE.AND P3, PT, R99, 0x1, PT ;  /* 0x000000016300780c */ /* 0x000fc60003f66270 */
[----:B------:R0:W2:Y:S10]  /*c7a0*/  SHFL.IDX PT, R12, R11, RZ, 0x181f ;  /* 0x00181fff0b0c7589 */ /* 0x0000b400000e0000 */
[----:B0-----:R-:W-:Y:S05]  /*c7b0*/  @!P3 BRA `(.L_x_582) ;  /* 0x000000000028b947 */ /* 0x001fea0003800000 */
[----:B------:R-:W-:-:S13]  /*c7c0*/  ISETP.GE.AND P3, PT, R16, UR39, PT ;  /* 0x0000002710007c0c */ /* 0x000fda000bf66270 */
[----:B-1----:R-:W-:-:S05]  /*c7d0*/  @!P3 IADD3 R46, P4, R16, R45, RZ ;  /* 0x0000002d102eb210 */ /* 0x002fca0007f9e0ff */
[----:B--2---:R-:W-:Y:S01]  /*c7e0*/  @!P3 IMAD.X R47, R12, 0x1, R17, P4 ;  /* 0x000000010c2fb824 */ /* 0x004fe200020e0611 */
[----:B------:R-:W-:-:S13]  /*c7f0*/  ISETP.GE.AND P4, PT, R18, UR39, PT ;  /* 0x0000002712007c0c */ /* 0x000fda000bf86270 */
[----:B------:R-:W-:-:S05]  /*c800*/  @!P4 IADD3 R44, P5, R18, R45, RZ ;  /* 0x0000002d122cc210 */ /* 0x000fca0007fbe0ff */
[----:B------:R-:W-:Y:S02]  /*c810*/  @!P4 IMAD.X R45, R12, 0x1, R217, P5 ;  /* 0x000000010c2dc824 */ /* 0x000fe400028e06d9 */
[----:B------:R-:W0:Y:S04]  /*c820*/  @!P3 LDS.128 R12, [R90+0x10400] ;  /* 0x010400005a0cb984 */ /* 0x000e280000000c00 */
[----:B0-----:R-:W-:Y:S04]  /*c830*/  @!P3 ST.E.128 desc[UR36][R46.64], R12 ;  /* 0x0000000c2e00b985 */ /* 0x001fe8000c101d24 */
[----:B------:R-:W0:Y:S04]  /*c840*/  @!P4 LDS.128 R12, [R90+0x14400] ;  /* 0x014400005a0cc984 */ /* 0x000e280000000c00 */
[----:B0-----:R0:W-:Y:S02]  /*c850*/  @!P4 ST.E.128 desc[UR36][R44.64], R12 ;  /* 0x0000000c2c00c985 */ /* 0x0011e4000c101d24 */
.L_x_582:
[----:B------:R-:W-:Y:S05]  /*c860*/  BSYNC B0 ;  /* 0x0000000000007941 */ /* 0x000fea0003800000 */
.L_x_581:
[----:B------:R-:W-:Y:S01]  /*c870*/  ISETP.GE.AND P3, PT, R99, 0x21, PT ;  /* 0x000000216300780c */ /* 0x000fe20003f66270 */
[----:B0-2---:R0:W2:Y:S01]  /*c880*/  SHFL.IDX PT, R12, R11, 0x1, 0x181f ;  /* 0x00381f000b0c7f89 */ /* 0x0050a200000e0000 */
[----:B------:R-:W-:Y:S03]  /*c890*/  BSSY B0, `(.L_x_583) ;  /* 0x000000d000007945 */ /* 0x000fe60003800000 */
[----:B-1----:R0:W1:Y:S08]  /*c8a0*/  SHFL.IDX PT, R45, R48, 0x1, 0x181f ;  /* 0x00381f00302d7f89 */ /* 0x00207000000e0000 */
[----:B0-----:R-:W-:Y:S05]  /*c8b0*/  @!P3 BRA `(.L_x_584) ;  /* 0x000000000028b947 */ /* 0x001fea0003800000 */
[----:B------:R-:W-:-:S13]  /*c8c0*/  ISETP.GE.AND P3, PT, R16, UR39, PT ;  /* 0x0000002710007c0c */ /* 0x000fda000bf66270 */
[----:B-1----:R-:W-:-:S05]  /*c8d0*/  @!P3 IADD3 R46, P4, R16, R45, RZ ;  /* 0x0000002d102eb210 */ /* 0x002fca0007f9e0ff */
[----:B--2---:R-:W-:Y:S01]  /*c8e0*/  @!P3 IMAD.X R47, R12, 0x1, R17, P4 ;  /* 0x000000010c2fb824 */ /* 0x004fe200020e0611 */
[----:B------:R-:W-:-:S13]  /*c8f0*/  ISETP.GE.AND P4, PT, R18, UR39, PT ;  /* 0x0000002712007c0c */ /* 0x000fda000bf86270 */
[----:B------:R-:W-:-:S04]  /*c900*/  @!P4 IADD3 R44, P5, R18, R45, RZ ;  /* 0x0000002d122cc210 */ /* 0x000fc80007fbe0ff */
[----:B------:R-:W-:Y:S02]  /*c910*/  @!P4 IADD3.X R45, R12, R217, RZ, P5, !PT ;  /* 0x000000d90c2dc210 */ /* 0x000fe40002ffe4ff */
[----:B------:R-:W0:Y:S04]  /*c920*/  @!P3 LDS.128 R12, [R90+0x11400] ;  /* 0x011400005a0cb984 */ /* 0x000e280000000c00 */
[----:B0-----:R-:W-:Y:S04]  /*c930*/  @!P3 ST.E.128 desc[UR36][R46.64], R12 ;  /* 0x0000000c2e00b985 */ /* 0x001fe8000c101d24 */
[----:B------:R-:W0:Y:S04]  /*c940*/  @!P4 LDS.128 R12, [R90+0x15400] ;  /* 0x015400005a0cc984 */ /* 0x000e280000000c00 */
[----:B0-----:R0:W-:Y:S02]  /*c950*/  @!P4 ST.E.128 desc[UR36][R44.64], R12 ;  /* 0x0000000c2c00c985 */ /* 0x0011e4000c101d24 */
.L_x_584:
[----:B------:R-:W-:Y:S05]  /*c960*/  BSYNC B0 ;  /* 0x0000000000007941 */ /* 0x000fea0003800000 */
.L_x_583:
        /* <DEDUP_REMOVED lines=15> */
.L_x_586:
[----:B------:R-:W-:Y:S05]  /*ca60*/  BSYNC B0 ;  /* 0x0000000000007941 */ /* 0x000fea0003800000 */
.L_x_585:
[----:B------:R-:W-:Y:S01]  /*ca70*/  ISETP.GE.AND P3, PT, R99, 0x61, PT ;  /* 0x000000616300780c */ /* 0x000fe20003f66270 */
[----:B------:R-:W3:Y:S01]  /*ca80*/  SHFL.IDX PT, R11, R11, 0x3, 0x181f ;  /* 0x00781f000b0b7f89 */ /* 0x000ee200000e0000 */
[----:B------:R-:W-:Y:S03]  /*ca90*/  BSSY B0, `(.L_x_587) ;  /* 0x000000d000007945 */ /* 0x000fe60003800000 */
[----:B01----:R0:W1:Y:S08]  /*caa0*/  SHFL.IDX PT, R45, R48, 0x3, 0x181f ;  /* 0x00781f00302d7f89 */ /* 0x00307000000e0000 */
[----:B0-----:R-:W-:Y:S05]  /*cab0*/  @!P3 BRA `(.L_x_588) ;  /* 0x000000000028b947 */ /* 0x001fea0003800000 */
[----:B------:R-:W-:-:S13]  /*cac0*/  ISETP.GE.AND P3, PT, R16, UR39, PT ;  /* 0x0000002710007c0c */ /* 0x000fda000bf66270 */
[----:B--2---:R-:W0:Y:S01]  /*cad0*/  @!P3 LDS.128 R12, [R90+0x13400] ;  /* 0x013400005a0cb984 */ /* 0x004e220000000c00 */
[----:B-1----:R-:W-:-:S05]  /*cae0*/  @!P3 IADD3 R46, P4, R16, R45, RZ ;  /* 0x0000002d102eb210 */ /* 0x002fca0007f9e0ff */
[----:B---3--:R-:W-:Y:S01]  /*caf0*/  @!P3 IMAD.X R47, R11, 0x1, R17, P4 ;  /* 0x000000010b2fb824 */ /* 0x008fe200020e0611 */
[----:B------:R-:W-:-:S13]  /*cb00*/  ISETP.GE.AND P4, PT, R18, UR39, PT ;  /* 0x0000002712007c0c */ /* 0x000fda000bf86270 */
[----:B------:R-:W-:-:S05]  /*cb10*/  @!P4 IADD3 R44, P5, R18, R45, RZ ;  /* 0x0000002d122cc210 */ /* 0x000fca0007fbe0ff */
[----:B------:R-:W-:Y:S01]  /*cb20*/  @!P4 IMAD.X R45, R11, 0x1, R217, P5 ;  /* 0x000000010b2dc824 */ /* 0x000fe200028e06d9 */
[----:B0-----:R-:W-:Y:S04]  /*cb30*/  @!P3 ST.E.128 desc[UR36][R46.64], R12 ;  /* 0x0000000c2e00b985 */ /* 0x001fe8000c101d24 */
[----:B------:R-:W0:Y:S04]  /*cb40*/  @!P4 LDS.128 R12, [R90+0x17400] ;  /* 0x017400005a0cc984 */ /* 0x000e280000000c00 */
[----:B0-----:R0:W-:Y:S02]  /*cb50*/  @!P4 ST.E.128 desc[UR36][R44.64], R12 ;  /* 0x0000000c2c00c985 */ /* 0x0011e4000c101d24 */
.L_x_588:
[----:B------:R-:W-:Y:S05]  /*cb60*/  BSYNC B0 ;  /* 0x0000000000007941 */ /* 0x000fea0003800000 */
.L_x_587:
[----:B---3--:R-:W3:Y:S01]  /*cb70*/  LDL R11, [R1] ;  /* 0x00000000010b7983 */ /* 0x008ee20000100800 */
[----:B------:R-:W-:Y:S01]  /*cb80*/  @!P2 IADD3 R81, R81, 0x388c0, RZ ;  /* 0x000388c05151a810 */ /* 0x000fe20007ffe0ff */
[----:B------:R-:W-:Y:S01]  /*cb90*/  VIADD R216, R216, 0x1 ;  /* 0x00000001d8d87836 */ /* 0x000fe20000000000 */
[----:B------:R-:W-:Y:S01]  /*cba0*/  @!PT LDS RZ, [RZ] ;  /* 0x00000000fffff984 */ /* 0x000fe20000000800 */
[----:B------:R-:W-:Y:S01]  /*cbb0*/  @!PT LDS RZ, [RZ] ;  /* 0x00000000fffff984 */ /* 0x000fe20000000800 */
[----:B------:R-:W-:Y:S01]  /*cbc0*/  @!PT LDS RZ, [RZ] ;  /* 0x00000000fffff984 */ /* 0x000fe20000000800 */
[----:B------:R-:W-:Y:S01]  /*cbd0*/  @!PT LDS RZ, [RZ] ;  /* 0x00000000fffff984 */ /* 0x000fe20000000800 */
[----:B------:R4:W-:Y:S06]  /*cbe0*/  MEMBAR.ALL.CTA ;  /* 0x0000000000007992 */ /* 0x0009ec0000008000 */
[----:B----4-:R-:W4:Y:S01]  /*cbf0*/  FENCE.VIEW.ASYNC.S ;  /* 0x00000000000073c6 */ /* 0x010f220000000000 */
[----:B------:R-:W-:Y:S01]  /*cc00*/  @!P2 PRMT R81, RZ, 0x654, R81 ;  /* 0x00000654ff51a816 */ /* 0x000fe20000000051 */
[----:B----4-:R4:W-:Y:S06]  /*cc10*/  BAR.SYNC.DEFER_BLOCKING R93, 0x80 ;  /* 0x0002005d0000751d */ /* 0x0109ec0000010000 */
[----:B------:R4:W-:Y:S01]  /*cc20*/  @!P2 SYNCS.ARRIVE.TRANS64.RED.A1T0 RZ, [R81+URZ], RZ ;  /* 0x000000ff51ffa9a7 */ /* 0x0009e2000810043f */
[----:B------:R-:W-:-:S04]  /*cc30*/  ISETP.NE.AND P2, PT, R216, 0x2, PT ;  /* 0x00000002d800780c */ /* 0x000fc80003f45270 */
[----:B0-2---:R-:W-:Y:S02]  /*cc40*/  SEL R12, RZ, 0x1, P2 ;  /* 0x00000001ff0c7807 */ /* 0x005fe40001000000 */
[----:B------:R-:W-:Y:S02]  /*cc50*/  SEL R216, R216, RZ, P2 ;  /* 0x000000ffd8d87207 */ /* 0x000fe40001000000 */
[----:B------:R-:W-:Y:S02]  /*cc60*/  LOP3.LUT R221, R221, R12, RZ, 0x3c, !PT ;  /* 0x0000000cdddd7212 */ /* 0x000fe400078e3cff */
[----:B---3--:R-:W-:-:S13]  /*cc70*/  LOP3.LUT P3, RZ, R11, 0x4, RZ, 0xc0, !PT ;  /* 0x000000040bff7812 */ /* 0x008fda000786c0ff */
[----:B----4-:R-:W-:Y:S05]  /*cc80*/  @P3 BRA `(.L_x_589) ;  /* 0xffffff60008c3947 */ /* 0x010fea000383ffff */
[----:B------:R-:W0:Y:S01]  /*cc90*/  S2R R11, SR_TID.X ;  /* 0x00000000000b7919 */ /* 0x000e220000002100 */
[----:B------:R-:W-:Y:S02]  /*cca0*/  PLOP3.LUT P0, PT, PT, PT, PT, 0x8, 0x0 ;  /* 0x000000000000781c */ /* 0x000fe40003f0e170 */
[----:B0-----:R-:W-:-:S04]  /*ccb0*/  SHF.R.U32.HI R11, RZ, 0x7, R11 ;  /* 0x00000007ff0b7819 */ /* 0x001fc8000001160b */
[----:B------:R-:W-:-:S13]  /*ccc0*/  ISETP.NE.AND P3, PT, R11, 0x1, PT ;  /* 0x000000010b00780c */ /* 0x000fda0003f65270 */
[----:B------:R-:W-:Y:S06]  /*ccd0*/  @!P3 BAR.ARV 0x9, 0x100 ;  /* 0x024400000000bb1d */ /* 0x000fec0000002000 */
.L_x_489:
[----:B------:R-:W-:Y:S01]  /*cce0*/  IMAD.MOV.U32 R170, RZ, RZ, RZ ;  /* 0x000000ffffaa7224 */ /* 0x000fe200078e00ff */
[----:B------:R-:W-:Y:S06]  /*ccf0*/  @P0 BRA `(.L_x_590) ;  /* 0x00000000000c0947 */ /* 0x000fec0003800000 */
[----:B------:R-:W0:Y:S01]  /*cd00*/  FENCE.VIEW.ASYNC.G ;  /* 0x00000000000073c6 */ /* 0x000e220000000100 */
[----:B------:R-:W-:Y:S05]  /*cd10*/  WARPSYNC.ALL ;  /* 0x0000000000007948 */ /* 0x000fea0003800000 */
[----:B0-----:R-:W-:Y:S06]  /*cd20*/  BAR.ARV 0xc, 0x180 ;  /* 0x0306000000007b1d */ /* 0x001fec0000002000 */
.L_x_590:
[----:B------:R-:W2:Y:S01]  /*cd30*/  LDL R0, [R1] ;  /* 0x0000000001007983 */ /* 0x000ea20000100800 */
[----:B------:R-:W-:Y:S01]  /*cd40*/  BSSY B0, `(.L_x_591) ;  /* 0x0000022000007945 */ /* 0x000fe20003800000 */
[----:B--2---:R-:W-:-:S13]  /*cd50*/  LOP3.LUT P0, RZ, R0, 0x10, RZ, 0xc0, !PT ;  /* 0x0000001000ff7812 */ /* 0x004fda000780c0ff */
[----:B------:R-:W-:Y:S05]  /*cd60*/  @!P0 BRA `(.L_x_592) ;  /* 0x00000000007c8947 */ /* 0x000fea0003800000 */
[----:B------:R-:W2:Y:S01]  /*cd70*/  LDL R0, [R1+0x40] ;  /* 0x0000400001007983 */ /* 0x000ea20000100800 */
[----:B------:R-:W-:Y:S01]  /*cd80*/  ULDC UR4, c[0x0][0x9f0] ;  /* 0x00027c0000047ab9 */ /* 0x000fe20000000800 */
[----:B--2---:R-:W-:-:S04]  /*cd90*/  ISETP.NE.AND P0, PT, R0, RZ, PT ;  /* 0x000000ff0000720c */ /* 0x004fc80003f05270 */
[----:B------:R-:W-:-:S04]  /*cda0*/  SEL R6, R0, UR4, P0 ;  /* 0x0000000400067c07 */ /* 0x000fc80008000000 */
[-C--:B------:R-:W-:Y:S02]  /*cdb0*/  IABS R5, R6.reuse ;  /* 0x0000000600057213 */ /* 0x080fe40000000000 */
[----:B------:R-:W-:Y:S02]  /*cdc0*/  IADD3 R0, R91, -0x1, R6 ;  /* 0xffffffff5b007810 */ /* 0x000fe40007ffe006 */
[----:B------:R-:W0:Y:S01]  /*cdd0*/  I2F.RP R4, R5 ;  /* 0x0000000500047306 */ /* 0x000e220000209400 */
[----:B------:R-:W-:-:S04]  /*cde0*/  IABS R9, R6 ;  /* 0x0000000600097213 */ /* 0x000fc80000000000 */
[----:B------:R-:W-:-:S03]  /*cdf0*/  IADD3 R9, RZ, -R9, RZ ;  /* 0x80000009ff097210 */ /* 0x000fc60007ffe0ff */
[----:B0-----:R-:W0:Y:S02]  /*ce00*/  MUFU.RCP R4, R4 ;  /* 0x0000000400047308 */ /* 0x001e240000001000 */
[----:B0-----:R-:W-:Y:S01]  /*ce10*/  VIADD R2, R4, 0xffffffe ;  /* 0x0ffffffe04027836 */ /* 0x001fe20000000000 */
[----:B------:R-:W-:Y:S02]  /*ce20*/  IABS R4, R0 ;  /* 0x0000000000047213 */ /* 0x000fe40000000000 */
[----:B------:R-:W-:-:S03]  /*ce30*/  LOP3.LUT R0, R0, R6, RZ, 0x3c, !PT ;  /* 0x0000000600007212 */ /* 0x000fc600078e3cff */
[----:B------:R0:W2:Y:S01]  /*ce40*/  F2I.FTZ.U32.TRUNC.NTZ R3, R2 ;  /* 0x0000000200037305 */ /* 0x0000a2000021f000 */
[----:B------:R-:W-:Y:S01]  /*ce50*/  ISETP.GE.AND P2, PT, R0, RZ, PT ;  /* 0x000000ff0000720c */ /* 0x000fe20003f46270 */
[----:B0-----:R-:W-:Y:S02]  /*ce60*/  IMAD.MOV.U32 R2, RZ, RZ, RZ ;  /* 0x000000ffff027224 */ /* 0x001fe400078e00ff */
[----:B--2---:R-:W-:-:S04]  /*ce70*/  IMAD.MOV R8, RZ, RZ, -R3 ;  /* 0x000000ffff087224 */ /* 0x004fc800078e0a03 */
[----:B------:R-:W-:-:S04]  /*ce80*/  IMAD R7, R8, R5, RZ ;  /* 0x0000000508077224 */ /* 0x000fc800078e02ff */
[----:B------:R-:W-:-:S04]  /*ce90*/  IMAD.HI.U32 R3, R3, R7, R2 ;  /* 0x0000000703037227 */ /* 0x000fc800078e0002 */
[----:B------:R-:W-:Y:S02]  /*cea0*/  IMAD.MOV.U32 R2, RZ, RZ, R9 ;  /* 0x000000ffff027224 */ /* 0x000fe400078e0009 */
[----:B------:R-:W-:-:S04]  /*ceb0*/  IMAD.HI.U32 R3, R3, R4, RZ ;  /* 0x0000000403037227 */ /* 0x000fc800078e00ff */
[----:B------:R-:W-:-:S05]  /*cec0*/  IMAD R2, R3, R2, R4 ;  /* 0x0000000203027224 */ /* 0x000fca00078e0204 */
[----:B------:R-:W-:-:S13]  /*ced0*/  ISETP.GT.U32.AND P1, PT, R5, R2, PT ;  /* 0x000000020500720c */ /* 0x000fda0003f24070 */
[----:B------:R-:W-:Y:S02]  /*cee0*/  @!P1 IMAD.IADD R2, R2, 0x1, -R5 ;  /* 0x0000000102029824 */ /* 0x000fe400078e0a05 */
[----:B------:R-:W-:Y:S01]  /*cef0*/  @!P1 VIADD R3, R3, 0x1 ;  /* 0x0000000103039836 */ /* 0x000fe20000000000 */
[----:B------:R-:W-:Y:S02]  /*cf00*/  ISETP.NE.AND P1, PT, R6, RZ, PT ;  /* 0x000000ff0600720c */ /* 0x000fe40003f25270 */
[----:B------:R-:W-:-:S13]  /*cf10*/  ISETP.GE.U32.AND P0, PT, R2, R5, PT ;  /* 0x000000050200720c */ /* 0x000fda0003f06070 */
[----:B------:R-:W-:-:S05]  /*cf20*/  @P0 IADD3 R3, R3, 0x1, RZ ;  /* 0x0000000103030810 */ /* 0x000fca0007ffe0ff */
[----:B------:R-:W-:Y:S01]  /*cf30*/  @!P2 IMAD.MOV R3, RZ, RZ, -R3 ;  /* 0x000000ffff03a224 */ /* 0x000fe200078e0a03 */
[----:B------:R-:W-:-:S05]  /*cf40*/  @!P1 LOP3.LUT R3, RZ, R6, RZ, 0x33, !PT ;  /* 0x00000006ff039212 */ /* 0x000fca00078e33ff */
[----:B------:R-:W-:-:S07]  /*cf50*/  IMAD.MOV.U32 R170, RZ, RZ, R3 ;  /* 0x000000ffffaa7224 */ /* 0x000fce00078e0003 */
.L_x_592:
[----:B------:R-:W-:Y:S05]  /*cf60*/  BSYNC B0 ;  /* 0x0000000000007941 */ /* 0x000fea0003800000 */
.L_x_591:
[----:B------:R-:W2:Y:S01]  /*cf70*/  LDL R0, [R1+0x64] ;  /* 0x0000640001007983 */ /* 0x000ea20000100800 */
[----:B------:R-:W-:Y:S02]  /*cf80*/  PLOP3.LUT P0, PT, PT, PT, PT, 0x80, 0x0 ;  /* 0x000000000000781c */ /* 0x000fe40003f0f070 */
[----:B------:R-:W-:Y:S02]  /*cf90*/  CS2R R28, SRZ ;  /* 0x00000000001c7805 */ /* 0x000fe4000001ff00 */
[----:B------:R-:W-:Y:S01]  /*cfa0*/  CS2R R166, SRZ ;  /* 0x0000000000a67805 */ /* 0x000fe2000001ff00 */
[----:B------:R-:W-:Y:S01]  /*cfb0*/  IMAD.MOV.U32 R5, RZ, RZ, RZ ;  /* 0x000000ffff057224 */ /* 0x000fe200078e00ff */
        /* <DEDUP_REMOVED lines=8> */
[----:B-1----:R-:W-:-:S02]  /*d040*/  CS2R R44, SRZ ;  /* 0x00000000002c7805 */ /* 0x002fc4000001ff00 */
        /* <DEDUP_REMOVED lines=24> */
[----:B------:R-:W-:Y:S01]  /*d1d0*/  MOV R93, RZ ;  /* 0x000000ff005d7202 */ /* 0x000fe20000000f00 */
[----:B------:R-:W-:Y:S01]  /*d1e0*/  IMAD.MOV.U32 R95, RZ, RZ, RZ ;  /* 0x000000ffff5f7224 */ /* 0x000fe200078e00ff */
        /* <DEDUP_REMOVED lines=26> */
[----:B------:R-:W-:Y:S01]  /*d390*/  CS2R R150, SRZ ;  /* 0x0000000000967805 */ /* 0x000fe2000001ff00 */
[----:B--2---:R-:W-:Y:S02]  /*d3a0*/  IMAD R2, R0, R170, RZ ;  /* 0x000000aa00027224 */ /* 0x004fe400078e02ff */
[----:B------:R-:W-:-:S03]  /*d3b0*/  IMAD.MOV.U32 R0, RZ, RZ, RZ ;  /* 0x000000ffff007224 */ /* 0x000fc600078e00ff */
[----:B------:R0:W-:Y:S01]  /*d3c0*/  STL [R1+0x8], R2 ;  /* 0x0000080201007387 */ /* 0x0001e20000100800 */
[----:B------:R-:W-:Y:S02]  /*d3d0*/  VIADDMNMX R170, R2, R170, R91, PT ;  /* 0x000000aa02aa7246 */ /* 0x000fe4000380015b */
[----:B------:R-:W-:Y:S02]  /*d3e0*/  CS2R R90, SRZ ;  /* 0x00000000005a7805 */ /* 0x000fe4000001ff00 */
[----:B------:R-:W-:-:S13]  /*d3f0*/  ISETP.GT.AND P1, PT, R170, R2, PT ;  /* 0x00000002aa00720c */ /* 0x000fda0003f24270 */
[----:B0-----:R-:W-:Y:S05]  /*d400*/  @!P1 BRA `(.L_x_593) ;  /* 0x000000dc00509947 */ /* 0x001fea0003800000 */
[----:B------:R-:W0:Y:S01]  /*d410*/  S2R R2, SR_TID.X ;  /* 0x0000000000027919 */ /* 0x000e220000002100 */
[----:B------:R-:W-:Y:S01]  /*d420*/  UMOV UR4, 0xffffffff ;  /* 0xffffffff00047882 */ /* 0x000fe20000000000 */
[----:B0-----:R-:W-:-:S05]  /*d430*/  VIADD R31, R2, 0xffffff80 ;  /* 0xffffff80021f7836 */ /* 0x001fca0000000000 */
[----:B------:R-:W-:-:S04]  /*d440*/  SHF.R.S32.HI R30, RZ, 0x1f, R31 ;  /* 0x0000001fff1e7819 */ /* 0x000fc8000001141f */
[----:B------:R-:W-:-:S04]  /*d450*/  LEA.HI R13, R30, R31, RZ, 0x7 ;  /* 0x0000001f1e0d7211 */ /* 0x000fc800078f38ff */
[----:B------:R-:W-:Y:S01]  /*d460*/  SHF.R.S32.HI R13, RZ, 0x7, R13 ;  /* 0x00000007ff0d7819 */ /* 0x000fe2000001140d */
[----:B------:R-:W-:Y:S06]  /*d470*/  BRA.DIV UR4, `(.L_x_594) ;  /* 0x000001e204c87947 */ /* 0x000fec000b800000 */
[----:B------:R0:W1:Y:S02]  /*d480*/  SHFL.IDX PT, R14, R13, RZ, 0x1f ;  /* 0x00001fff0d0e7589 */ /* 0x00006400000e0000 */
.L_x_885:
[----:B------:R-:W2:Y:S02]  /*d490*/  LDL R0, [R1+0x198] ;  /* 0x0001980001007983 */ /* 0x000ea40000100800 */
[----:B--2---:R-:W-:Y:S02]  /*d4a0*/  R2UR UR4, R0 ;  /* 0x00000000000472ca */ /* 0x004fe400000e0000 */
[----:B-1----:R-:W-:-:S04]  /*d4b0*/  LEA.HI R0, R14, R14, RZ, 0x1 ;  /* 0x0000000e0e007211 */ /* 0x002fc800078f08ff */
[----:B------:R-:W-:-:S05]  /*d4c0*/  LOP3.LUT R3, R0, 0x1e, RZ, 0xc0, !PT ;  /* 0x0000001e00037812 */ /* 0x000fca00078ec0ff */
[----:B------:R-:W-:Y:S02]  /*d4d0*/  IMAD.IADD R3, R14, 0x1, -R3 ;  /* 0x000000010e037824 */ /* 0x000fe400078e0a03 */
[----:B------:R-:W-:-:S03]  /*d4e0*/  IMAD.U32 R0, RZ, RZ, UR4 ;  /* 0x00000004ff007e24 */ /* 0x000fc6000f8e00ff */
[----:B------:R-:W-:Y:S02]  /*d4f0*/  LEA R3, R3, UR4, 0xd ;  /* 0x0000000403037c11 */ /* 0x000fe4000f8e68ff */
[----:B------:R-:W-:Y:S02]  /*d500*/  LOP3.LUT P0, RZ, R0, 0x3ff, RZ, 0xc0, !PT ;  /* 0x000003ff00ff7812 */ /* 0x000fe4000780c0ff */
[----:B------:R-:W-:Y:S02]  /*d510*/  SHF.R.U32.HI R3, RZ, 0x4, R3 ;  /* 0x00000004ff037819 */ /* 0x000fe40000011603 */
[----:B------:R-:W-:Y:S02]  /*d520*/  P2R R26, PR, RZ, 0x1 ;  /* 0x00000001ff1a7803 */ /* 0x000fe40000000000 */
[----:B------:R-:W-:-:S07]  /*d530*/  LOP3.LUT R25, R3, 0x3fff, RZ, 0xc0, !PT ;  /* 0x00003fff03197812 */ /* 0x000fce00078ec0ff */
[----:B------:R-:W-:Y:S05]  /*d540*/  @!P0 BRA `(.L_x_595) ;  /* 0x0000000000408947 */ /* 0x000fea0003800000 */
[----:B------:R-:W-:Y:S01]  /*d550*/  MOV R2, 0x0 ;  /* 0x0000000000027802 */ /* 0x000fe20000000f00 */
[----:B------:R-:W-:Y:S01]  /*d560*/  ULDC.64 UR4, c[0x4][0xc0] ;  /* 0x0100300000047ab9 */ /* 0x000fe20000000a00 */
[----:B------:R-:W-:Y:S01]  /*d570*/  ULDC.64 UR6, c[0x4][0xc8] ;  /* 0x0100320000067ab9 */ /* 0x000fe20000000a00 */
[----:B------:R-:W-:Y:S01]  /*d580*/  MOV R4, UR4 ;  /* 0x0000000400047c02 */ /* 0x000fe20008000f00 */
[----:B------:R-:W-:Y:S01]  /*d590*/  IMAD.U32 R5, RZ, RZ, UR5 ;  /* 0x00000005ff057e24 */ /* 0x000fe2000f8e00ff */
[----:B------:R-:W-:Y:S01]  /*d5a0*/  ULDC.64 UR4, c[0x4][0x30] ;  /* 0x01000c0000047ab9 */ /* 0x000fe20000000a00 */
[----:B------:R-:W1:Y:S01]  /*d5b0*/  LDC.64 R2, c[0x4][R2] ;  /* 0x0100000002027b82 */ /* 0x000e620000000a00 */
[----:B------:R-:W-:Y:S01]  /*d5c0*/  IMAD.U32 R6, RZ, RZ, UR6 ;  /* 0x00000006ff067e24 */ /* 0x000fe2000f8e00ff */
[----:B------:R-:W-:Y:S01]  /*d5d0*/  MOV R11, UR5 ;  /* 0x00000005000b7c02 */ /* 0x000fe20008000f00 */
[----:B------:R-:W-:Y:S02]  /*d5e0*/  IMAD.U32 R7, RZ, RZ, UR7 ;  /* 0x00000007ff077e24 */ /* 0x000fe4000f8e00ff */
[----:B------:R-:W-:-:S02]  /*d5f0*/  IMAD.U32 R10, RZ, RZ, UR4 ;  /* 0x00000004ff0a7e24 */ /* 0x000fc4000f8e00ff */
[----:B------:R-:W-:Y:S02]  /*d600*/  IMAD.MOV.U32 R8, RZ, RZ, 0x70 ;  /* 0x00000070ff087424 */ /* 0x000fe400078e00ff */
[----:B------:R-:W-:Y:S02]  /*d610*/  IMAD.MOV.U32 R12, RZ, RZ, 0x1 ;  /* 0x00000001ff0c7424 */ /* 0x000fe400078e00ff */
[----:B0-----:R-:W-:-:S07]  /*d620*/  IMAD.MOV.U32 R13, RZ, RZ, RZ ;  /* 0x000000ffff0d7224 */ /* 0x001fce00078e00ff */
[----:B------:R-:W-:-:S07]  /*d630*/  LEPC R20, `(.L_x_595) ;  /* 0x000000001014794e */ /* 0x000fce0000000000 */
[----:B-1---5:R-:W-:Y:S05]  /*d640*/  CALL.ABS.NOINC R2 ;  /* 0x0000000002007343 */ /* 0x022fea0003c00000 */
.L_x_595:
[----:B------:R-:W2:Y:S01]  /*d650*/  LDL R21, [R1+0x50] ;  /* 0x0000500001157983 */ /* 0x000ea20000100800 */
[----:B------:R-:W-:Y:S01]  /*d660*/  ULDC.64 UR4, c[0x0][0x990] ;  /* 0x0002640000047ab9 */ /* 0x000fe20000000a00 */
[----:B------:R-:W-:Y:S02]  /*d670*/  ULDC.64 UR6, c[0x0][0x998] ;  /* 0x0002660000067ab9 */ /* 0x000fe40000000a00 */
[----:B------:R-:W3:Y:S01]  /*d680*/  LDL R20, [R1+0x3c] ;  /* 0x00003c0001147983 */ /* 0x000ee20000100800 */
[----:B------:R-:W-:Y:S02]  /*d690*/  ISETP.NE.U32.AND P0, PT, RZ, UR4, PT ;  /* 0x00000004ff007c0c */ /* 0x000fe4000bf05070 */
[----:B------:R-:W-:Y:S02]  /*d6a0*/  ISETP.NE.U32.AND P1, PT, RZ, UR6, PT ;  /* 0x00000006ff007c0c */ /* 0x000fe4000bf25070 */
[----:B------:R-:W-:Y:S02]  /*d6b0*/  ISETP.NE.AND.EX P0, PT, RZ, UR5, PT, P0 ;  /* 0x00000005ff007c0c */ /* 0x000fe4000bf05300 */
[----:B------:R-:W-:-:S11]  /*d6c0*/  ISETP.NE.AND.EX P1, PT, RZ, UR7, PT, P1 ;  /* 0x00000007ff007c0c */ /* 0x000fd6000bf25310 */
[----:B------:R-:W2:Y:S08]  /*d6d0*/  @P0 LDC.64 R6, c[0x0][0x9a8] ;  /* 0x00026a00ff060b82 */ /* 0x000eb00000000a00 */
[----:B------:R-:W1:Y:S08]  /*d6e0*/  @P1 LDC.64 R8, c[0x0][0x9b8] ;  /* 0x00026e00ff081b82 */ /* 0x000e700000000a00 */
[----:B------:R-:W4:Y:S08]  /*d6f0*/  @P0 LDC.64 R4, c[0x0][0x9b0] ;  /* 0x00026c00ff040b82 */ /* 0x000f300000000a00 */
[----:B------:R-:W4:Y:S01]  /*d700*/  @P1 LDC.64 R2, c[0x0][0x9c0] ;  /* 0x00027000ff021b82 */ /* 0x000f220000000a00 */
[----:B--2---:R-:W-:-:S02]  /*d710*/  @P0 IMAD R0, R21, R6, RZ ;  /* 0x0000000615000224 */ /* 0x004fc400078e02ff */
[----:B-1----:R-:W-:Y:S02]  /*d720*/  @P1 IMAD R10, R21, R8, RZ ;  /* 0x00000008150a1224 */ /* 0x002fe400078e02ff */
[C---:B---3--:R-:W-:Y:S02]  /*d730*/  @P0 IMAD R11, R20.reuse, R7, R0 ;  /* 0x00000007140b0224 */ /* 0x048fe400078e0200 */
[C---:B0-----:R-:W-:Y:S02]  /*d740*/  @P1 IMAD R13, R20.reuse, R9, R10 ;  /* 0x00000009140d1224 */ /* 0x041fe400078e020a */
[----:B------:R-:W-:-:S04]  /*d750*/  @P0 IMAD.WIDE.U32 R6, R20, R6, RZ ;  /* 0x0000000614060225 */ /* 0x000fc800078e00ff */
[----:B------:R-:W-:-:S04]  /*d760*/  @P1 IMAD.WIDE.U32 R8, R20, R8, RZ ;  /* 0x0000000814081225 */ /* 0x000fc800078e00ff */
[----:B------:R-:W-:Y:S01]  /*d770*/  @P0 IMAD.IADD R7, R7, 0x1, R11 ;  /* 0x0000000107070824 */ /* 0x000fe200078e020b */
[----:B------:R-:W-:Y:S01]  /*d780*/  @P1 IADD3 R9, R9, R13, RZ ;  /* 0x0000000d09091210 */ /* 0x000fe20007ffe0ff */
[----:B------:R-:W-:Y:S02]  /*d790*/  IMAD.MOV.U32 R0, RZ, RZ, 0x3f800000 ;  /* 0x3f800000ff007424 */ /* 0x000fe400078e00ff */
[----:B----4-:R-:W-:-:S04]  /*d7a0*/  @P0 IMAD.WIDE.U32 R6, R220, R4, R6 ;  /* 0x00000004dc060225 */ /* 0x010fc800078e0006 */
[----:B------:R-:W-:Y:S01]  /*d7b0*/  @P1 IMAD.WIDE.U32 R8, R220, R2, R8 ;  /* 0x00000002dc081225 */ /* 0x000fe200078e0008 */
[----:B------:R-:W-:Y:S01]  /*d7c0*/  @P0 LEA R2, P2, R6, UR4, 0x2 ;  /* 0x0000000406020c11 */ /* 0x000fe2000f8410ff */
[----:B------:R-:W-:Y:S02]  /*d7d0*/  ULDC UR4, c[0x0][0x3f4] ;  /* 0x0000fd0000047ab9 */ /* 0x000fe40000000800 */
[----:B------:R-:W-:Y:S01]  /*d7e0*/  @P0 IMAD R7, R220, R5, R7 ;  /* 0x00000005dc070224 */ /* 0x000fe200078e0207 */
[----:B------:R-:W-:Y:S01]  /*d7f0*/  @P1 LEA R4, P3, R8, UR6, 0x2 ;  /* 0x0000000608041c11 */ /* 0x000fe2000f8610ff */
[----:B------:R-:W-:-:S03]  /*d800*/  @P1 IMAD R5, R220, R3, R9 ;  /* 0x00000003dc051224 */ /* 0x000fc600078e0209 */
[----:B------:R-:W-:Y:S01]  /*d810*/  @P0 LEA.HI.X R3, R6, UR5, R7, 0x2, P2 ;  /* 0x0000000506030c11 */ /* 0x000fe200090f1407 */
[----:B------:R-:W-:Y:S01]  /*d820*/  IMAD.MOV.U32 R7, RZ, RZ, 0x3f800000 ;  /* 0x3f800000ff077424 */ /* 0x000fe200078e00ff */
[----:B------:R-:W-:-:S05]  /*d830*/  @P1 LEA.HI.X R5, R8, UR7, R5, 0x2, P3 ;  /* 0x0000000708051c11 */ /* 0x000fca00098f1405 */
[----:B------:R-:W2:Y:S04]  /*d840*/  @P0 LDG.E R7, desc[UR36][R2.64] ;  /* 0x0000002402070981 */ /* 0x000ea8000c1e1900 */
[----:B------:R-:W2:Y:S01]  /*d850*/  @P1 LDG.E R0, desc[UR36][R4.64] ;  /* 0x0000002404001981 */ /* 0x000ea2000c1e1900 */
[----:B------:R-:W-:Y:S01]  /*d860*/  ISETP.LT.AND P0, PT, RZ, UR4, PT ;  /* 0x00000004ff007c0c */ /* 0x000fe2000bf01270 */
[----:B------:R-:W-:Y:S01]  /*d870*/  ULDC UR4, c[0x0][0x9d8] ;  /* 0x0002760000047ab9 */ /* 0x000fe20000000800 */
[----:B--2---:R-:W-:-:S04]  /*d880*/  FMUL.FTZ R0, R7, R0 ;  /* 0x0000000007007220 */ /* 0x004fc80000410000 */
[----:B------:R-:W-:-:S07]  /*d890*/  FMUL.FTZ R2, R0, UR4 ;  /* 0x0000000400027c20 */ /* 0x000fce0008410000 */
[----:B------:R-:W-:Y:S05]  /*d8a0*/  @P0 BRA `(.L_x_596) ;  /* 0x0000000000400947 */ /* 0x000fea0003800000 */
[----:B------:R-:W2:Y:S02]  /*d8b0*/  LDL R20, [R1+0x58] ;  /* 0x0000580001147983 */ /* 0x000ea40000100800 */
[----:B--2---:R-:W-:-:S04]  /*d8c0*/  LEA.HI R0, R20, R20, RZ, 0x1 ;  /* 0x0000001414007211 */ /* 0x004fc800078f08ff */
[----:B------:R-:W-:-:S05]  /*d8d0*/  LOP3.LUT R0, R0, 0xfffffffe, RZ, 0xc0, !PT ;  /* 0xfffffffe00007812 */ /* 0x000fca00078ec0ff */
[----:B------:R-:W-:-:S05]  /*d8e0*/  IMAD.IADD R0, R20, 0x1, -R0 ;  /* 0x0000000114007824 */ /* 0x000fca00078e0a00 */
[----:B------:R-:W-:-:S04]  /*d8f0*/  SHF.L.U32 R0, R0, 0x1f, RZ ;  /* 0x0000001f00007819 */ /* 0x000fc800000006ff */
[----:B------:R0:W1:Y:S03]  /*d900*/  SYNCS.PHASECHK.TRANS64.TRYWAIT P0, [R19+URZ+0x38800], R0 ;  /* 0x03880000130075a7 */ /* 0x000066000800017f */
[----:B-1----:R-:W-:Y:S05]  /*d910*/  @!P0 NANOSLEEP.SYNCS 0x989680 ;  /* 0x009896800000895d */ /* 0x002fea0003900000 */
[----:B------:R-:W1:Y:S01]  /*d920*/  @!P0 SYNCS.PHASECHK.TRANS64 P0, [R19+URZ+0x38800], R0 ;  /* 0x03880000130085a7 */ /* 0x000e62000800007f */
[----:B------:R-:W-:Y:S04]  /*d930*/  BSSY B0, `(.L_x_597) ;  /* 0x0000006000007945 */ /* 0x000fe80003800000 */
[----:B-1----:R-:W-:Y:S05]  /*d940*/  @P0 BRA `(.L_x_598) ;  /* 0x0000000000100947 */ /* 0x002fea0003800000 */
.L_x_599:
[----:B-1----:R1:W2:Y:S02]  /*d950*/  SYNCS.PHASECHK.TRANS64.TRYWAIT P0, [R19+URZ+0x38800], R0 ;  /* 0x03880000130075a7 */ /* 0x0022a4000800017f */
[----:B--2---:R-:W-:Y:S05]  /*d960*/  @!P0 NANOSLEEP.SYNCS 0x989680 ;  /* 0x009896800000895d */ /* 0x004fea0003900000 */
[----:B------:R-:W2:Y:S02]  /*d970*/  @!P0 SYNCS.PHASECHK.TRANS64 P0, [R19+URZ+0x38800], R0 ;  /* 0x03880000130085a7 */ /* 0x000ea4000800007f */
[----:B--2---:R-:W-:Y:S05]  /*d980*/  @!P0 BRA `(.L_x_599) ;  /* 0xfffffffc00f08947 */ /* 0x004fea000383ffff */
.L_x_598:
[----:B------:R-:W-:Y:S05]  /*d990*/  BSYNC B0 ;  /* 0x0000000000007941 */ /* 0x000fea0003800000 */
.L_x_597:
[----:B------:R-:W-:Y:S05]  /*d9a0*/  BRA `(.L_x_600) ;  /* 0x0000007000a87947 */ /* 0x000fea0003800000 */
.L_x_596:
[----:B------:R-:W-:Y:S01]  /*d9b0*/  ISETP.NE.AND P0, PT, R26, RZ, PT ;  /* 0x000000ff1a00720c */ /* 0x000fe20003f05270 */
[----:B------:R-:W0:Y:S01]  /*d9c0*/  LDC.64 R28, c[0x0][0x400] ;  /* 0x00010000ff1c7b82 */ /* 0x000e220000000a00 */
[----:B-----5:R-:W-:Y:S01]  /*d9d0*/  SHF.R.S32.HI R0, RZ, 0x1f, R24 ;  /* 0x0000001fff007819 */ /* 0x020fe20000011418 */
[----:B------:R-:W-:Y:S01]  /*d9e0*/  ULDC.64 UR6, c[0x0][0x408] ;  /* 0x0001020000067ab9 */ /* 0x000fe20000000a00 */
[----:B------:R-:W-:-:S03]  /*d9f0*/  ULDC.64 UR4, c[0x0][0x3f8] ;  /* 0x0000fe0000047ab9 */ /* 0x000fc60000000a00 */
[C---:B------:R-:W-:Y:S02]  /*da00*/  IMAD R5, R0.reuse, UR6, RZ ;  /* 0x0000000600057c24 */ /* 0x040fe4000f8e02ff */
[----:B------:R-:W1:Y:S01]  /*da10*/  LDC.64 R26, c[0x0][0x3e8] ;  /* 0x0000fa00ff1a7b82 */ /* 0x000e620000000a00 */
[----:B------:R-:W-:Y:S02]  /*da20*/  IMAD R3, R0, UR4, RZ ;  /* 0x0000000400037c24 */ /* 0x000fe4000f8e02ff */
[C---:B------:R-:W-:Y:S02]  /*da30*/  IMAD R5, R24.reuse, UR7, R5 ;  /* 0x0000000718057c24 */ /* 0x040fe4000f8e0205 */
[C---:B------:R-:W-:Y:S02]  /*da40*/  IMAD R3, R24.reuse, UR5, R3 ;  /* 0x0000000518037c24 */ /* 0x040fe4000f8e0203 */
[----:B0-----:R-:W-:-:S05]  /*da50*/  IMAD.WIDE.U32 R28, R24, UR6, R28 ;  /* 0x00000006181c7c25 */ /* 0x001fca000f8e001c */
[----:B------:R-:W-:Y:S01]  /*da60*/  IADD3 R32, R5, R29, RZ ;  /* 0x0000001d05207210 */ /* 0x000fe20007ffe0ff */
[----:B-1----:R-:W-:-:S04]  /*da70*/  IMAD.WIDE.U32 R26, R24, UR4, R26 ;  /* 0x00000004181a7c25 */ /* 0x002fc8000f8e001a */
[----:B------:R-:W-:Y:S01]  /*da80*/  IMAD.IADD R24, R3, 0x1, R27 ;  /* 0x0000000103187824 */ /* 0x000fe200078e021b */
[----:B------:R-:W-:Y:S06]  /*da90*/  @!P0 BRA `(.L_x_601) ;  /* 0x0000000000408947 */ /* 0x000fec0003800000 */
        /* <DEDUP_REMOVED lines=15> */
[----:B0-----:R-:W-:Y:S05]  /*db90*/  CALL.ABS.NOINC R14 ;  /* 0x000000000e007343 */ /* 0x001fea0003c00000 */
.L_x_601:
[----:B------:R-:W-:Y:S01]  /*dba0*/  ULDC.U8 UR4, c[0x0][0x410] ;  /* 0x0001040000047ab9 */ /* 0x000fe20000000000 */
[----:B------:R-:W-:Y:S01]  /*dbb0*/  BSSY B0, `(.L_x_602) ;  /* 0x0000701000007945 */ /* 0x000fe20003800000 */
[----:B------:R-:W-:Y:S02]  /*dbc0*/  ISETP.NE.AND P0, PT, RZ, UR4, PT ;  /* 0x00000004ff007c0c */ /* 0x000fe4000bf05270 */
[----:B------:R-:W-:-:S11]  /*dbd0*/  LEA R0, R41, R219, 0x7 ;  /* 0x000000db29007211 */ /* 0x000fd600078e38ff */
[----:B------:R-:W-:Y:S05]  /*dbe0*/  @!P0 BRA `(.L_x_603) ;  /* 0x00000034009c8947 */ /* 0x000fea0003800000 */
[----:B------:R-:W-:-:S03]  /*dbf0*/  UMOV UR4, 0xffffffff ;  /* 0xffffffff00047882 */ /* 0x000fc60000000000 */
[----:B------:R-:W-:Y:S05]  /*dc00*/  BRA.DIV UR4, `(.L_x_604) ;  /* 0x000001de04087947 */ /* 0x000fea000b800000 */
[----:B------:R0:W1:Y:S04]  /*dc10*/  SHFL.IDX PT, R27, R26, RZ, 0x181f ;  /* 0x00181fff1a1b7589 */ /* 0x00006800000e0000 */
[----:B------:R0:W2:Y:S04]  /*dc20*/  SHFL.IDX PT, R29, R28, RZ, 0x181f ;  /* 0x00181fff1c1d7589 */ /* 0x0000a800000e0000 */
[----:B------:R0:W3:Y:S04]  /*dc30*/  SHFL.IDX PT, R3, R24, RZ, 0x181f ;  /* 0x00181fff18037589 */ /* 0x0000e800000e0000 */
[----:B------:R0:W4:Y:S02]  /*dc40*/  SHFL.IDX PT, R21, R32, RZ, 0x181f ;  /* 0x00181fff20157589 */ /* 0x00012400000e0000 */
.L_x_891:
[----:B------:R-:W5:Y:S01]  /*dc50*/  LDL R5, [R1+0x58] ;  /* 0x0000580001057983 */ /* 0x000f620000100800 */
[----:B------:R-:W-:Y:S01]  /*dc60*/  ULDC UR4, c[0x0][0x448] ;  /* 0x0001120000047ab9 */ /* 0x000fe20000000800 */
[----:B------:R-:W-:Y:S01]  /*dc70*/  BSSY B1, `(.L_x_605) ;  /* 0x000001f000017945 */ /* 0x000fe20003800000 */
[----:B------:R-:W-:Y:S01]  /*dc80*/  IMAD R30, R92, UR4, RZ ;  /* 0x000000045c1e7c24 */ /* 0x000fe2000f8e02ff */
[----:B------:R-:W-:Y:S02]  /*dc90*/  CS2R R6, SRZ ;  /* 0x0000000000067805 */ /* 0x000fe4000001ff00 */
[----:B------:R-:W-:Y:S02]  /*dca0*/  CS2R R8, SRZ ;  /* 0x0000000000087805 */ /* 0x000fe4000001ff00 */
[----:B------:R-:W-:Y:S02]  /*dcb0*/  CS2R R10, SRZ ;  /* 0x00000000000a7805 */ /* 0x000fe4000001ff00 */
[----:B------:R-:W-:Y:S01]  /*dcc0*/  ISETP.GE.AND P0, PT, R0, R30, PT ;  /* 0x0000001e0000720c */ /* 0x000fe20003f06270 */
[----:B------:R-:W-:Y:S01]  /*dcd0*/  IMAD R30, R41, -0x80, R30 ;  /* 0xffffff80291e7824 */ /* 0x000fe200078e021e */
[----:B-----5:R-:W-:-:S04]  /*dce0*/  LEA.HI R4, R5, R5, RZ, 0x1 ;  /* 0x0000000505047211 */ /* 0x020fc800078f08ff */
[----:B------:R-:W-:-:S05]  /*dcf0*/  LOP3.LUT R4, R4, 0xfffffffe, RZ, 0xc0, !PT ;  /* 0xfffffffe04047812 */ /* 0x000fca00078ec0ff */
[----:B0-----:R-:W-:Y:S01]  /*dd00*/  IMAD.IADD R32, R5, 0x1, -R4 ;  /* 0x0000000105207824 */ /* 0x001fe200078e0a04 */
[----:B------:R-:W-:-:S04]  /*dd10*/  CS2R R4, SRZ ;  /* 0x0000000000047805 */ /* 0x000fc8000001ff00 */
[----:B------:R-:W-:Y:S01]  /*dd20*/  SHF.L.U32 R32, R32, 0x1f, RZ ;  /* 0x0000001f20207819 */ /* 0x000fe200000006ff */
[----:B------:R-:W-:Y:S06]  /*dd30*/  @P0 BRA `(.L_x_606) ;  /* 0x0000000000480947 */ /* 0x000fec0003800000 */
[----:B------:R-:W4:Y:S01]  /*dd40*/  LDL R24, [R1+0x44] ;  /* 0x0000440001187983 */ /* 0x000f220000100800 */
[----:B------:R-:W-:Y:S02]  /*dd50*/  ULDC UR4, c[0x0][0x3f4] ;  /* 0x0000fd0000047ab9 */ /* 0x000fe40000000800 */
[----:B------:R-:W-:Y:S02]  /*dd60*/  ISETP.GE.AND P3, PT, R22, UR4, PT ;  /* 0x0000000416007c0c */ /* 0x000fe4000bf66270 */
[----:B------:R-:W-:-:S11]  /*dd70*/  ISETP.GE.AND P4, PT, R218, UR4, PT ;  /* 0x00000004da007c0c */ /* 0x000fd6000bf86270 */
[-C--:B-1----:R-:W-:Y:S02]  /*dd80*/  @!P3 IADD3 R4, P0, R22, R27.reuse, RZ ;  /* 0x0000001b1604b210 */ /* 0x082fe40007f1e0ff */
[----:B------:R-:W-:-:S03]  /*dd90*/  @!P4 IADD3 R12, P1, R218, R27, RZ ;  /* 0x0000001bda0cc210 */ /* 0x000fc60007f3e0ff */
[--C-:B---3--:R-:W-:Y:S01]  /*dda0*/  @!P3 IMAD.X R5, R3, 0x1, R23.reuse, P0 ;  /* 0x000000010305b824 */ /* 0x108fe200000e0617 */
[-C--:B--2---:R-:W-:Y:S02]  /*ddb0*/  @!P3 IADD3 R14, P0, R22, R29.reuse, RZ ;  /* 0x0000001d160eb210 */ /* 0x084fe40007f1e0ff */
[----:B------:R-:W-:Y:S02]  /*ddc0*/  @!P4 IADD3 R20, P2, R218, R29, RZ ;  /* 0x0000001dda14c210 */ /* 0x000fe40007f5e0ff */
[----:B------:R-:W-:Y:S01]  /*ddd0*/  CS2R R8, SRZ ;  /* 0x0000000000087805 */ /* 0x000fe2000001ff00 */
[----:B------:R0:W5:Y:S01]  /*dde0*/  @!P3 LD.E.64 R6, desc[UR36][R4.64] ;  /* 0x000000240406b980 */ /* 0x000162000c101b00 */
[----:B----4-:R-:W-:-:S05]  /*ddf0*/  @!P3 IMAD.X R15, R21, 0x1, R23, P0 ;  /* 0x00000001150fb824 */ /* 0x010fca00000e0617 */
[----:B------:R1:W5:Y:S01]  /*de00*/  @!P3 LD.E.64 R10, desc[UR36][R14.64] ;  /* 0x000000240e0ab980 */ /* 0x000362000c101b00 */
[----:B0-----:R-:W-:Y:S01]  /*de10*/  CS2R R4, SRZ ;  /* 0x0000000000047805 */ /* 0x001fe2000001ff00 */
[----:B------:R-:W-:Y:S01]  /*de20*/  @!P4 IMAD.X R13, R3, 0x1, R24, P1 ;  /* 0x00000001030dc824 */ /* 0x000fe200008e0618 */
[----:B------:R-:W-:-:S04]  /*de30*/  @!P4 IADD3.X R21, R21, R24, RZ, P2, !PT ;  /* 0x000000181515c210 */ /* 0x000fc800017fe4ff */
[----:B------:R1:W5:Y:S04]  /*de40*/  @!P4 LD.E.64 R4, desc[UR36][R12.64] ;  /* 0x000000240c04c980 */ /* 0x000368000c101b00 */
[----:B------:R1:W5:Y:S02]  /*de50*/  @!P4 LD.E.64 R8, desc[UR36][R20.64] ;  /* 0x000000241408c980 */ /* 0x000364000c101b00 */
.L_x_606:
[----:B------:R-:W-:Y:S05]  /*de60*/  BSYNC B1 ;  /* 0x0000000000017941 */ /* 0x000fea0003800000 */
.L_x_605:
[----:B------:R-:W0:Y:S01]  /*de70*/  SYNCS.PHASECHK.TRANS64.TRYWAIT P0, [R19+URZ+0x38800], R32 ;  /* 0x03880020130075a7 */ /* 0x000e22000800017f */
[----:B---3-5:R-:W-:Y:S01]  /*de80*/  SHF.R.U32.HI R3, RZ, 0x8, R4 ;  /* 0x00000008ff037819 */ /* 0x028fe20000011604 */
[----:B------:R-:W-:Y:S01]  /*de90*/  BSSY B1, `(.L_x_607) ;  /* 0x000002e000017945 */ /* 0x000fe20003800000 */
[----:B-1----:R-:W-:Y:S02]  /*dea0*/  SHF.R.U32.HI R27, RZ, 0x8, R5 ;  /* 0x00000008ff1b7819 */ /* 0x002fe40000011605 */
[----:B------:R-:W-:Y:S02]  /*deb0*/  LOP3.LUT R20, R4, 0xff, RZ, 0xc0, !PT ;  /* 0x000000ff04147812 */ /* 0x000fe400078ec0ff */
[----:B------:R-:W-:Y:S02]  /*dec0*/  LOP3.LUT R3, R3, 0xff, RZ, 0xc0, !PT ;  /* 0x000000ff03037812 */ /* 0x000fe400078ec0ff */
[----:B------:R-:W-:Y:S02]  /*ded0*/  LOP3.LUT R24, R5, 0xff, RZ, 0xc0, !PT ;  /* 0x000000ff05187812 */ /* 0x000fe400078ec0ff */
[----:B------:R-:W-:-:S02]  /*dee0*/  LOP3.LUT R27, R27, 0xff, RZ, 0xc0, !PT ;  /* 0x000000ff1b1b7812 */ /* 0x000fc400078ec0ff */
[----:B----4-:R-:W-:Y:S02]  /*def0*/  PRMT R21, R3, 0x7604, R20 ;  /* 0x0000760403157816 */ /* 0x010fe40000000014 */
[----:B------:R-:W-:Y:S02]  /*df00*/  PRMT R24, R27, 0x7604, R24 ;  /* 0x000076041b187816 */ /* 0x000fe40000000018 */
[----:B------:R-:W-:Y:S02]  /*df10*/  SHF.R.U32.HI R3, RZ, 0x8, R8 ;  /* 0x00000008ff037819 */ /* 0x000fe40000011608 */
[----:B------:R-:W-:Y:S02]  /*df20*/  SHF.R.U32.HI R27, RZ, 0x8, R11 ;  /* 0x00000008ff1b7819 */ /* 0x000fe4000001160b */
[----:B------:R-:W-:Y:S02]  /*df30*/  SHF.R.U32.HI R31, RZ, 0x8, R9 ;  /* 0x00000008ff1f7819 */ /* 0x000fe40000011609 */
[----:B------:R-:W-:-:S02]  /*df40*/  LOP3.LUT R26, R8, 0xff, RZ, 0xc0, !PT ;  /* 0x000000ff081a7812 */ /* 0x000fc400078ec0ff */
[----:B------:R-:W-:Y:S02]  /*df50*/  LOP3.LUT R3, R3, 0xff, RZ, 0xc0, !PT ;  /* 0x000000ff03037812 */ /* 0x000fe400078ec0ff */
[----:B------:R-:W-:Y:S02]  /*df60*/  SHF.R.U32.HI R0, RZ, 0x8, R6 ;  /* 0x00000008ff007819 */ /* 0x000fe40000011606 */
[----:B------:R-:W-:Y:S02]  /*df70*/  SHF.R.U32.HI R15, RZ, 0x8, R7 ;  /* 0x00000008ff0f7819 */ /* 0x000fe40000011607 */
[----:B------:R-:W-:Y:S02]  /*df80*/  LOP3.LUT R20, R11, 0xff, RZ, 0xc0, !PT ;  /* 0x000000ff0b147812 */ /* 0x000fe400078ec0ff */
[----:B------:R-:W-:Y:S02]  /*df90*/  LOP3.LUT R28, R9, 0xff, RZ, 0xc0, !PT ;  /* 0x000000ff091c7812 */ /* 0x000fe400078ec0ff */
[----:B------:R-:W-:-:S02]  /*dfa0*/  LOP3.LUT R27, R27, 0xff, RZ, 0xc0, !PT ;  /* 0x000000ff1b1b7812 */ /* 0x000fc400078ec0ff */
[----:B------:R-:W-:Y:S02]  /*dfb0*/  LOP3.LUT R31, R31, 0xff, RZ, 0xc0, !PT ;  /* 0x000000ff1f1f7812 */ /* 0x000fe400078ec0ff */
[----:B------:R-:W-:Y:S02]  /*dfc0*/  PRMT R33, R3, 0x7604, R26 ;  /* 0x0000760403217816 */ /* 0x000fe4000000001a */
[----:B------:R-:W-:Y:S02]  /*dfd0*/  LOP3.LUT R12, R6, 0xff, RZ, 0xc0, !PT ;  /* 0x000000ff060c7812 */ /* 0x000fe400078ec0ff */
[----:B------:R-:W-:Y:S02]  /*dfe0*/  LOP3.LUT R14, R7, 0xff, RZ, 0xc0, !PT ;  /* 0x000000ff070e7812 */ /* 0x000fe400078ec0ff */
[----:B------:R-:W-:Y:S02]  /*dff0*/  LOP3.LUT R13, R0, 0xff, RZ, 0xc0, !PT ;  /* 0x000000ff000d7812 */ /* 0x000fe400078ec0ff */
[----:B------:R-:W-:-:S02]  /*e000*/  LOP3.LUT R15, R15, 0xff, RZ, 0xc0, !PT ;  /* 0x000000ff0f0f7812 */ /* 0x000fc400078ec0ff */
[----:B------:R-:W-:Y:S02]  /*e010*/  PRMT R20, R27, 0x7604, R20 ;  /* 0x000076041b147816 */ /* 0x000fe40000000014 */
[----:B------:R-:W-:Y:S02]  /*e020*/  PRMT R28, R31, 0x7604, R28 ;  /* 0x000076041f1c7816 */ /* 0x000fe4000000001c */
[----:B------:R-:W-:Y:S02]  /*e030*/  SHF.R.U32.HI R3, RZ, 0x10, R7 ;  /* 0x00000010ff037819 */ /* 0x000fe40000011607 */
[----:B------:R-:W-:Y:S02]  /*e040*/  SHF.R.U32.HI R0, RZ, 0x8, R10 ;  /* 0x00000008ff007819 */ /* 0x000fe4000001160a */
[----:B------:R-:W-:Y:S01]  /*e050*/  SHF.R.U32.HI R27, RZ, 0x10, R5 ;  /* 0x00000010ff1b7819 */ /* 0x000fe20000011605 */
[----:B------:R-:W-:Y:S01]  /*e060*/  IMAD.U32 R3, R3, 0x10000, RZ ;  /* 0x0001000003037824 */ /* 0x000fe200078e00ff */
[----:B------:R-:W-:-:S02]  /*e070*/  SHF.R.U32.HI R31, RZ, 0x10, R11 ;  /* 0x00000010ff1f7819 */ /* 0x000fc4000001160b */
[----:B------:R-:W-:Y:S01]  /*e080*/  SHF.R.U32.HI R35, RZ, 0x10, R9 ;  /* 0x00000010ff237819 */ /* 0x000fe20000011609 */
[----:B------:R-:W-:Y:S01]  /*e090*/  IMAD.U32 R27, R27, 0x10000, RZ ;  /* 0x000100001b1b7824 */ /* 0x000fe200078e00ff */
[----:B------:R-:W-:Y:S01]  /*e0a0*/  PRMT R13, R13, 0x7604, R12 ;  /* 0x000076040d0d7816 */ /* 0x000fe2000000000c */
[----:B------:R-:W-:Y:S01]  /*e0b0*/  IMAD.U32 R31, R31, 0x10000, RZ ;  /* 0x000100001f1f7824 */ /* 0x000fe200078e00ff */
[----:B------:R-:W-:Y:S01]  /*e0c0*/  PRMT R14, R15, 0x7604, R14 ;  /* 0x000076040f0e7816 */ /* 0x000fe2000000000e */
[----:B------:R-:W-:Y:S01]  /*e0d0*/  IMAD.U32 R35, R35, 0x10000, RZ ;  /* 0x0001000023237824 */ /* 0x000fe200078e00ff */
[----:B------:R-:W-:Y:S02]  /*e0e0*/  LOP3.LUT R12, R10, 0xff, RZ, 0xc0, !PT ;  /* 0x000000ff0a0c7812 */ /* 0x000fe400078ec0ff */
[----:B------:R-:W-:Y:S02]  /*e0f0*/  LOP3.LUT R15, R0, 0xff, RZ, 0xc0, !PT ;  /* 0x000000ff000f7812 */ /* 0x000fe400078ec0ff */
[----:B------:R-:W-:-:S02]  /*e100*/  LOP3.LUT R27, R24, 0xff0000, R27, 0xf8, !PT ;  /* 0x00ff0000181b7812 */ /* 0x000fc400078ef81b */
[----:B--2---:R-:W-:Y:S02]  /*e110*/  PRMT R29, R15, 0x7604, R12 ;  /* 0x000076040f1d7816 */ /* 0x004fe4000000000c */
[----:B------:R-:W-:Y:S02]  /*e120*/  LOP3.LUT R15, R14, 0xff0000, R3, 0xf8, !PT ;  /* 0x00ff00000e0f7812 */ /* 0x000fe400078ef803 */
[----:B------:R-:W-:Y:S02]  /*e130*/  LOP3.LUT R31, R20, 0xff0000, R31, 0xf8, !PT ;  /* 0x00ff0000141f7812 */ /* 0x000fe400078ef81f */
[----:B------:R-:W-:Y:S02]  /*e140*/  LOP3.LUT R35, R28, 0xff0000, R35, 0xf8, !PT ;  /* 0x00ff00001c237812 */ /* 0x000fe400078ef823 */
[----:B------:R-:W-:Y:S01]  /*e150*/  LOP3.LUT R3, R13, 0xff0000, R6, 0xf8, !PT ;  /* 0x00ff00000d037812 */ /* 0x000fe200078ef806 */
[----:B0-----:R-:W-:Y:S06]  /*e160*/  @!P0 BRA `(.L_x_608) ;  /* 0x000001d800248947 */ /* 0x001fec0003800000 */
.L_x_892:
[----:B------:R-:W-:Y:S05]  /*e170*/  BSYNC B1 ;  /* 0x0000000000017941 */ /* 0x000fea0003800000 */
.L_x_607:
[----:B------:R-:W-:Y:S01]  /*e180*/  VIMNMX R14, R30, 0x80, PT ;  /* 0x000000801e0e7848 */ /* 0x000fe20003fe0100 */
[----:B------:R-:W-:Y:S01]  /*e190*/  BSSY B1, `(.L_x_609) ;  /* 0x00000ca000017945 */ /* 0x000fe20003800000 */
[----:B------:R-:W-:Y:S02]  /*e1a0*/  LOP3.LUT R21, R21, 0xff0000, R4, 0xf8, !PT ;  /* 0x00ff000015157812 */ /* 0x000fe400078ef804 */
[----:B------:R-:W-:Y:S02]  /*e1b0*/  ISETP.GE.AND P0, PT, R219, R14, PT ;  /* 0x0000000edb00720c */ /* 0x000fe40003f06270 */
[----:B------:R-:W-:Y:S02]  /*e1c0*/  LOP3.LUT R29, R29, 0xff0000, R10, 0xf8, !PT ;  /* 0x00ff00001d1d7812 */ /* 0x000fe400078ef80a */
[----:B------:R-:W-:Y:S02]  /*e1d0*/  LOP3.LUT R33, R33, 0xff0000, R8, 0xf8, !PT ;  /* 0x00ff000021217812 */ /* 0x000fe400078ef808 */
[----:B------:R-:W-:-:S02]  /*e1e0*/  LOP3.LUT R3, R3, 0xff000000, R6, 0xf8, !PT ;  /* 0xff00000003037812 */ /* 0x000fc400078ef806 */
[----:B------:R-:W-:Y:S02]  /*e1f0*/  LOP3.LUT R13, R15, 0xff000000, R7, 0xf8, !PT ;  /* 0xff0000000f0d7812 */ /* 0x000fe400078ef807 */
[----:B------:R-:W-:Y:S02]  /*e200*/  LOP3.LUT R0, R21, 0xff000000, R4, 0xf8, !PT ;  /* 0xff00000015007812 */ /* 0x000fe400078ef804 */
[----:B------:R-:W-:Y:S02]  /*e210*/  LOP3.LUT R12, R27, 0xff000000, R5, 0xf8, !PT ;  /* 0xff0000001b0c7812 */ /* 0x000fe400078ef805 */
[----:B------:R-:W-:Y:S02]  /*e220*/  LOP3.LUT R10, R29, 0xff000000, R10, 0xf8, !PT ;  /* 0xff0000001d0a7812 */ /* 0x000fe400078ef80a */
[----:B------:R-:W-:Y:S02]  /*e230*/  LOP3.LUT R11, R31, 0xff000000, R11, 0xf8, !PT ;  /* 0xff0000001f0b7812 */ /* 0x000fe400078ef80b */
[----:B------:R-:W-:-:S02]  /*e240*/  LOP3.LUT R8, R33, 0xff000000, R8, 0xf8, !PT ;  /* 0xff00000021087812 */ /* 0x000fc400078ef808 */
[----:B------:R-:W-:Y:S01]  /*e250*/  LOP3.LUT R9, R35, 0xff000000, R9, 0xf8, !PT ;  /* 0xff00000023097812 */ /* 0x000fe200078ef809 */
[----:B------:R-:W-:Y:S06]  /*e260*/  @P0 BRA `(.L_x_610) ;  /* 0x0000000800f00947 */ /* 0x000fec0003800000 */
[----:B------:R1:W5:Y:S01]  /*e270*/  LDL R42, [R1+0x30] ;  /* 0x00003000012a7983 */ /* 0x0003620000100800 */
[----:B------:R-:W2:Y:S01]  /*e280*/  LDC R5, c[0x0][0x3f4] ;  /* 0x0000fd00ff057b82 */ /* 0x000ea20000000800 */
[----:B------:R-:W-:Y:S01]  /*e290*/  BSSY B2, `(.L_x_611) ;  /* 0x000005e000027945 */ /* 0x000fe20003800000 */
[-C--:B--2---:R-:W-:Y:S02]  /*e2a0*/  ISETP.GE.AND P0, PT, R22, R5.reuse, PT ;  /* 0x000000051600720c */ /* 0x084fe40003f06270 */
[----:B------:R-:W-:-:S11]  /*e2b0*/  ISETP.GE.AND P1, PT, R218, R5, PT ;  /* 0x00000005da00720c */ /* 0x000fd60003f26270 */
[----:B-1----:R-:W-:Y:S05]  /*e2c0*/  @P0 BRA `(.L_x_612) ;  /* 0x0000000400680947 */ /* 0x002fea0003800000 */
[----:B-----5:R-:W1:Y:S01]  /*e2d0*/  LDS.128 R4, [R42+0x20400] ;  /* 0x020400002a047984 */ /* 0x020e620000000c00 */
[----:B------:R-:W-:Y:S02]  /*e2e0*/  F2FP.F16.E4M3.UNPACK_B R29, R10 ;  /* 0x0000000aff1d723e */ /* 0x000fe400020006ff */
[----:B------:R-:W-:-:S03]  /*e2f0*/  F2FP.F16.E4M3.UNPACK_B R27, R3 ;  /* 0x00000003ff1b723e */ /* 0x000fc600020006ff */
[----:B------:R-:W-:Y:S02]  /*e300*/  HADD2.F32 R30, -RZ, R29.H1_H1 ;  /* 0x3000001dff1e7230 */ /* 0x000fe40000004100 */
[----:B------:R-:W-:Y:S02]  /*e310*/  HADD2.F32 R28, -RZ, R27.H1_H1 ;  /* 0x3000001bff1c7230 */ /* 0x000fe40000004100 */
[----:B------:R-:W-:Y:S02]  /*e320*/  HADD2.F32 R29, -RZ, R29.H0_H0 ;  /* 0x2000001dff1d7230 */ /* 0x000fe40000004100 */
[----:B------:R-:W-:Y:S01]  /*e330*/  HADD2.F32 R27, -RZ, R27.H0_H0 ;  /* 0x2000001bff1b7230 */ /* 0x000fe20000004100 */
[-C--:B-1----:R-:W-:Y:S02]  /*e340*/  F2FP.F16.E4M3.UNPACK_B R15, R4.reuse.H1 ;  /* 0x00000004ff0f723e */ /* 0x082fe400030006ff */
[-C--:B------:R-:W-:Y:S02]  /*e350*/  F2FP.F16.E4M3.UNPACK_B R21, R5.reuse ;  /* 0x00000005ff15723e */ /* 0x080fe400020006ff */
[----:B------:R-:W-:Y:S01]  /*e360*/  F2FP.F16.E4M3.UNPACK_B R24, R5.H1 ;  /* 0x00000005ff18723e */ /* 0x000fe200030006ff */
[--C-:B------:R-:W-:Y:S01]  /*e370*/  HADD2.F32 R20, -RZ, R15.reuse.H0_H0 ;  /* 0x2000000fff147230 */ /* 0x100fe20000004100 */
[----:B------:R-:W-:Y:S01]  /*e380*/  F2FP.F16.E4M3.UNPACK_B R4, R4 ;  /* 0x00000004ff04723e */ /* 0x000fe200020006ff */
[----:B------:R-:W-:Y:S01]  /*e390*/  HADD2.F32 R15, -RZ, R15.H1_H1 ;  /* 0x3000000fff0f7230 */ /* 0x000fe20000004100 */
[----:B------:R-:W-:-:S02]  /*e3a0*/  F2FP.F16.E4M3.UNPACK_B R26, R6 ;  /* 0x00000006ff1a723e */ /* 0x000fc400020006ff */
[----:B------:R-:W-:Y:S02]  /*e3b0*/  F2FP.F16.E4M3.UNPACK_B R6, R6.H1 ;  /* 0x00000006ff06723e */ /* 0x000fe400030006ff */
[C---:B------:R-:W-:Y:S01]  /*e3c0*/  FMUL.FTZ R5, R15.reuse, R30 ;  /* 0x0000001e0f057220 */ /* 0x040fe20000410000 */
[-C--:B------:R-:W-:Y:S01]  /*e3d0*/  FMUL.FTZ R31, R15, R28.reuse ;  /* 0x0000001c0f1f7220 */ /* 0x080fe20000410000 */
[----:B------:R-:W-:Y:S02]  /*e3e0*/  F2FP.F16.E4M3.UNPACK_B R15, R7 ;  /* 0x00000007ff0f723e */ /* 0x000fe400020006ff */
[C---:B------:R-:W-:Y:S01]  /*e3f0*/  FFMA.FTZ R33, R20.reuse, R28, -R5 ;  /* 0x0000001c14217223 */ /* 0x040fe20000010805 */
[--C-:B------:R-:W-:Y:S01]  /*e400*/  HADD2.F32 R5, -RZ, R4.reuse.H1_H1 ;  /* 0x30000004ff057230 */ /* 0x100fe20000004100 */
[----:B------:R-:W-:Y:S01]  /*e410*/  F2FP.F16.E4M3.UNPACK_B R28, R10.H1 ;  /* 0x0000000aff1c723e */ /* 0x000fe200030006ff */
[----:B------:R-:W-:Y:S01]  /*e420*/  FFMA.FTZ R34, R20, R30, R31 ;  /* 0x0000001e14227223 */ /* 0x000fe2000001001f */
[----:B------:R-:W-:Y:S01]  /*e430*/  HADD2.F32 R4, -RZ, R4.H0_H0 ;  /* 0x20000004ff047230 */ /* 0x000fe20000004100 */
[----:B------:R-:W-:Y:S01]  /*e440*/  F2FP.F16.E4M3.UNPACK_B R20, R3.H1 ;  /* 0x00000003ff14723e */ /* 0x000fe200030006ff */
[C---:B------:R-:W-:Y:S01]  /*e450*/  FMUL.FTZ R31, R5.reuse, R29 ;  /* 0x0000001d051f7220 */ /* 0x040fe20000410000 */
[----:B0-----:R-:W-:Y:S01]  /*e460*/  FMUL.FTZ R32, R5, R27 ;  /* 0x0000001b05207220 */ /* 0x001fe20000410000 */
[----:B------:R-:W-:Y:S01]  /*e470*/  HADD2.F32 R30, -RZ, R28.H1_H1 ;  /* 0x3000001cff1e7230 */ /* 0x000fe20000004100 */
[----:B------:R-:W-:Y:S01]  /*e480*/  F2FP.F16.E4M3.UNPACK_B R7, R7.H1 ;  /* 0x00000007ff07723e */ /* 0x000fe200030006ff */
[----:B------:R-:W-:-:S02]  /*e490*/  HADD2.F32 R5, -RZ, R24.H1_H1 ;  /* 0x30000018ff057230 */ /* 0x000fc40000004100 */
[C---:B------:R-:W-:Y:S01]  /*e4a0*/  FFMA.FTZ R31, R4.reuse, R27, -R31 ;  /* 0x0000001b041f7223 */ /* 0x040fe2000001081f */
[----:B------:R-:W-:Y:S01]  /*e4b0*/  FFMA.FTZ R32, R4, R29, R32 ;  /* 0x0000001d04207223 */ /* 0x000fe20000010020 */
[----:B------:R-:W-:Y:S02]  /*e4c0*/  HADD2.F32 R27, -RZ, R20.H1_H1 ;  /* 0x30000014ff1b7230 */ /* 0x000fe40000004100 */
[----:B------:R-:W-:Y:S02]  /*e4d0*/  HADD2.F32 R24, -RZ, R24.H0_H0 ;  /* 0x20000018ff187230 */ /* 0x000fe40000004100 */
[C---:B------:R-:W-:Y:S01]  /*e4e0*/  FMUL.FTZ R29, R5.reuse, R30 ;  /* 0x0000001e051d7220 */ /* 0x040fe20000410000 */
[----:B------:R-:W-:Y:S02]  /*e4f0*/  HADD2.F32 R28, -RZ, R28.H0_H0 ;  /* 0x2000001cff1c7230 */ /* 0x000fe40000004100 */
[----:B------:R-:W-:Y:S01]  /*e500*/  FMUL.FTZ R5, R5, R27 ;  /* 0x0000001b05057220 */ /* 0x000fe20000410000 */
[----:B------:R-:W-:-:S02]  /*e510*/  HADD2.F32 R4, -RZ, R21.H1_H1 ;  /* 0x30000015ff047230 */ /* 0x000fc40000004100 */
[C---:B------:R-:W-:Y:S01]  /*e520*/  FFMA.FTZ R37, R24.reuse, R27, -R29 ;  /* 0x0000001b18257223 */ /* 0x040fe2000001081d */
[----:B------:R-:W-:Y:S01]  /*e530*/  F2FP.F16.E4M3.UNPACK_B R27, R11 ;  /* 0x0000000bff1b723e */ /* 0x000fe200020006ff */
[----:B------:R-:W-:Y:S02]  /*e540*/  HADD2.F32 R20, -RZ, R20.H0_H0 ;  /* 0x20000014ff147230 */ /* 0x000fe40000004100 */
[----:B------:R-:W-:Y:S01]  /*e550*/  FFMA.FTZ R30, R24, R30, R5 ;  /* 0x0000001e181e7223 */ /* 0x000fe20000010005 */
[----:B------:R-:W-:Y:S02]  /*e560*/  HADD2.F32 R21, -RZ, R21.H0_H0 ;  /* 0x20000015ff157230 */ /* 0x000fe40000004100 */
[C---:B------:R-:W-:Y:S01]  /*e570*/  FMUL.FTZ R36, R4.reuse, R28 ;  /* 0x0000001c04247220 */ /* 0x040fe20000410000 */
[----:B------:R-:W-:Y:S01]  /*e580*/  F2FP.F16.E4M3.UNPACK_B R24, R13 ;  /* 0x0000000dff18723e */ /* 0x000fe200020006ff */
[----:B------:R-:W-:Y:S02]  /*e590*/  HADD2.F32 R29, -RZ, R27.H1_H1 ;  /* 0x3000001bff1d7230 */ /* 0x000fe40000004100 */
[----:B------:R-:W-:Y:S01]  /*e5a0*/  FMUL.FTZ R35, R4, R20 ;  /* 0x0000001404237220 */ /* 0x000fe20000410000 */
[----:B------:R-:W-:-:S02]  /*e5b0*/  HADD2.F32 R5, -RZ, R6.H1_H1 ;  /* 0x30000006ff057230 */ /* 0x000fc40000004100 */
[C---:B------:R-:W-:Y:S01]  /*e5c0*/  FFMA.FTZ R36, R21.reuse, R20, -R36 ;  /* 0x0000001415247223 */ /* 0x040fe20000010824 */
[----:B------:R-:W-:Y:S02]  /*e5d0*/  HADD2.F32 R20, -RZ, R24.H1_H1 ;  /* 0x30000018ff147230 */ /* 0x000fe40000004100 */
[----:B------:R-:W-:Y:S01]  /*e5e0*/  FFMA.FTZ R35, R21, R28, R35 ;  /* 0x0000001c15237223 */ /* 0x000fe20000010023 */
[----:B------:R-:W-:Y:S02]  /*e5f0*/  HADD2.F32 R6, -RZ, R6.H0_H0 ;  /* 0x20000006ff067230 */ /* 0x000fe40000004100 */
[C---:B------:R-:W-:Y:S01]  /*e600*/  FMUL.FTZ R39, R5.reuse, R29 ;  /* 0x0000001d05277220 */ /* 0x040fe20000410000 */
[----:B------:R-:W-:Y:S02]  /*e610*/  HADD2.F32 R27, -RZ, R27.H0_H0 ;  /* 0x2000001bff1b7230 */ /* 0x000fe40000004100 */
[----:B------:R-:W-:Y:S01]  /*e620*/  FMUL.FTZ R41, R5, R20 ;  /* 0x0000001405297220 */ /* 0x000fe20000410000 */
[----:B------:R-:W-:-:S02]  /*e630*/  HADD2.F32 R4, -RZ, R26.H1_H1 ;  /* 0x3000001aff047230 */ /* 0x000fc40000004100 */
[----:B------:R-:W-:Y:S01]  /*e640*/  FFMA.FTZ R28, R6, R20, -R39 ;  /* 0x00000014061c7223 */ /* 0x000fe20000010827 */
[----:B------:R-:W-:Y:S01]  /*e650*/  HADD2.F32 R21, -RZ, R24.H0_H0 ;  /* 0x20000018ff157230 */ /* 0x000fe20000004100 */
[----:B------:R-:W-:Y:S01]  /*e660*/  F2FP.F16.E4M3.UNPACK_B R5, R13.H1 ;  /* 0x0000000dff05723e */ /* 0x000fe200030006ff */
[----:B------:R-:W-:Y:S02]  /*e670*/  HADD2.F32 R26, -RZ, R26.H0_H0 ;  /* 0x2000001aff1a7230 */ /* 0x000fe40000004100 */
[----:B------:R-:W-:Y:S01]  /*e680*/  FMUL.FTZ R39, R4, R27 ;  /* 0x0000001b04277220 */ /* 0x000fe20000410000 */
[----:B------:R-:W-:Y:S01]  /*e690*/  FFMA.FTZ R41, R6, R29, R41 ;  /* 0x0000001d06297223 */ /* 0x000fe20000010029 */
[----:B------:R-:W-:Y:S01]  /*e6a0*/  FMUL.FTZ R20, R4, R21 ;  /* 0x0000001504147220 */ /* 0x000fe20000410000 */
[----:B------:R-:W-:Y:S01]  /*e6b0*/  F2FP.F16.E4M3.UNPACK_B R4, R11.H1 ;  /* 0x0000000bff04723e */ /* 0x000fe200030006ff */
[----:B------:R-:W-:Y:S01]  /*e6c0*/  FFMA.FTZ R39, R26, R21, -R39 ;  /* 0x000000151a277223 */ /* 0x000fe20000010827 */
[----:B------:R-:W-:-:S02]  /*e6d0*/  HADD2.F32 R6, -RZ, R5.H0_H0 ;  /* 0x20000005ff067230 */ /* 0x000fc40000004100 */
[----:B------:R-:W-:Y:S01]  /*e6e0*/  FFMA.FTZ R26, R26, R27, R20 ;  /* 0x0000001b1a1a7223 */ /* 0x000fe20000010014 */
[----:B------:R-:W-:Y:S01]  /*e6f0*/  HADD2.F32 R20, -RZ, R5.H1_H1 ;  /* 0x30000005ff147230 */ /* 0x000fe20000004100 */
[----:B------:R-:W-:Y:S01]  /*e700*/  F2FP.SATFINITE.E4M3.F32.PACK_AB_MERGE_C R30, R30, R37, RZ ;  /* 0x000000251e1e723e */ /* 0x000fe200048070ff */
[--C-:B------:R-:W-:Y:S02]  /*e710*/  HADD2.F32 R24, -RZ, R4.reuse.H1_H1 ;  /* 0x30000004ff187230 */ /* 0x100fe40000004100 */
[----:B------:R-:W-:Y:S02]  /*e720*/  HADD2.F32 R5, -RZ, R7.H1_H1 ;  /* 0x30000007ff057230 */ /* 0x000fe40000004100 */
[----:B------:R-:W-:Y:S02]  /*e730*/  HADD2.F32 R21, -RZ, R4.H0_H0 ;  /* 0x20000004ff157230 */ /* 0x000fe40000004100 */
[----:B------:R-:W-:Y:S02]  /*e740*/  HADD2.F32 R4, -RZ, R15.H1_H1 ;  /* 0x3000000fff047230 */ /* 0x000fe40000004100 */
[----:B------:R-:W-:Y:S01]  /*e750*/  FMUL.FTZ R40, R5, R24 ;  /* 0x0000001805287220 */ /* 0x000fe20000410000 */
[----:B------:R-:W-:-:S02]  /*e760*/  HADD2.F32 R7, -RZ, R7.H0_H0 ;  /* 0x20000007ff077230 */ /* 0x000fc40000004100 */
[----:B------:R-:W-:Y:S01]  /*e770*/  FMUL.FTZ R5, R5, R20 ;  /* 0x0000001405057220 */ /* 0x000fe20000410000 */
[----:B------:R-:W-:Y:S02]  /*e780*/  HADD2.F32 R15, -RZ, R15.H0_H0 ;  /* 0x2000000fff0f7230 */ /* 0x000fe40000004100 */
[CC--:B------:R-:W-:Y:S01]  /*e790*/  FMUL.FTZ R38, R4.reuse, R21.reuse ;  /* 0x0000001504267220 */ /* 0x0c0fe20000410000 */
[----:B------:R-:W-:Y:S01]  /*e7a0*/  FMUL.FTZ R4, R4, R6 ;  /* 0x0000000604047220 */ /* 0x000fe20000410000 */
[C---:B------:R-:W-:Y:S01]  /*e7b0*/  FFMA.FTZ R40, R7.reuse, R20, -R40 ;  /* 0x0000001407287223 */ /* 0x040fe20000010828 */
[----:B------:R-:W-:Y:S01]  /*e7c0*/  FFMA.FTZ R5, R7, R24, R5 ;  /* 0x0000001807057223 */ /* 0x000fe20000010005 */
[C---:B------:R-:W-:Y:S01]  /*e7d0*/  FFMA.FTZ R7, R15.reuse, R6, -R38 ;  /* 0x000000060f077223 */ /* 0x040fe20000010826 */
[----:B------:R-:W-:Y:S01]  /*e7e0*/  FFMA.FTZ R20, R15, R21, R4 ;  /* 0x000000150f147223 */ /* 0x000fe20000010004 */
[----:B------:R-:W-:Y:S02]  /*e7f0*/  F2FP.SATFINITE.E4M3.F32.PACK_AB_MERGE_C R4, R34, R33, RZ ;  /* 0x000000212204723e */ /* 0x000fe400048070ff */
[----:B------:R-:W-:-:S02]  /*e800*/  F2FP.SATFINITE.E4M3.F32.PACK_AB_MERGE_C R6, R41, R28, RZ ;  /* 0x0000001c2906723e */ /* 0x000fc400048070ff */
[----:B------:R-:W-:Y:S02]  /*e810*/  F2FP.SATFINITE.E4M3.F32.PACK_AB_MERGE_C R40, R5, R40, RZ ;  /* 0x000000280528723e */ /* 0x000fe400048070ff */
[----:B------:R-:W-:Y:S02]  /*e820*/  F2FP.SATFINITE.E4M3.F32.PACK_AB_MERGE_C R4, R32, R31, R4 ;  /* 0x0000001f2004723e */ /* 0x000fe40004807004 */
[----:B------:R-:W-:Y:S02]  /*e830*/  F2FP.SATFINITE.E4M3.F32.PACK_AB_MERGE_C R5, R35, R36, R30 ;  /* 0x000000242305723e */ /* 0x000fe4000480701e */
[----:B------:R-:W-:Y:S02]  /*e840*/  F2FP.SATFINITE.E4M3.F32.PACK_AB_MERGE_C R6, R26, R39, R6 ;  /* 0x000000271a06723e */ /* 0x000fe40004807006 */
[----:B------:R-:W-:-:S05]  /*e850*/  F2FP.SATFINITE.E4M3.F32.PACK_AB_MERGE_C R7, R20, R7, R40 ;  /* 0x000000071407723e */ /* 0x000fca0004807028 */
[----:B------:R1:W-:Y:S02]  /*e860*/  STS.128 [R42+0x20400], R4 ;  /* 0x020400042a007388 */ /* 0x0003e40000000c00 */
.L_x_612:
[----:B------:R-:W-:Y:S05]  /*e870*/  BSYNC B2 ;  /* 0x0000000000027941 */ /* 0x000fea0003800000 */
.L_x_611:
[----:B------:R-:W-:Y:S05]  /*e880*/  @P1 BRA `(.L_x_610) ;  /* 0x0000000400681947 */ /* 0x000fea0003800000 */
[----:B-1---5:R-:W1:Y:S01]  /*e890*/  LDS.128 R4, [R42+0x24400] ;  /* 0x024400002a047984 */ /* 0x022e620000000c00 */
        /* <DEDUP_REMOVED lines=89> */
.L_x_610:
[----:B------:R-:W-:Y:S05]  /*ee30*/  BSYNC B1 ;  /* 0x0000000000017941 */ /* 0x000fea0003800000 */
.L_x_609:
[----:B-12---:R-:W-:Y:S01]  /*ee40*/  IADD3 R4, R219, 0x20, RZ ;  /* 0x00000020db047810 */ /* 0x006fe20007ffe0ff */
[----:B------:R-:W-:Y:S03]  /*ee50*/  BSSY B1, `(.L_x_613) ;  /* 0x00000bf000017945 */ /* 0x000fe60003800000 */
[----:B------:R-:W-:-:S13]  /*ee60*/  ISETP.GE.AND P0, PT, R4, R14, PT ;  /* 0x0000000e0400720c */ /* 0x000fda0003f06270 */
[----:B------:R-:W-:Y:S05]  /*ee70*/  @P0 BRA `(.L_x_614) ;  /* 0x0000000800f00947 */ /* 0x000fea0003800000 */
[----:B-----5:R1:W5:Y:S01]  /*ee80*/  LDL R42, [R1+0x30] ;  /* 0x00003000012a7983 */ /* 0x0203620000100800 */
[----:B------:R-:W2:Y:S01]  /*ee90*/  LDC R5, c[0x0][0x3f4] ;  /* 0x0000fd00ff057b82 */ /* 0x000ea20000000800 */
[----:B------:R-:W-:Y:S01]  /*eea0*/  BSSY B2, `(.L_x_615) ;  /* 0x000005e000027945 */ /* 0x000fe20003800000 */
[-C--:B--2---:R-:W-:Y:S02]  /*eeb0*/  ISETP.GE.AND P0, PT, R22, R5.reuse, PT ;  /* 0x000000051600720c */ /* 0x084fe40003f06270 */
[----:B------:R-:W-:-:S11]  /*eec0*/  ISETP.GE.AND P1, PT, R218, R5, PT ;  /* 0x00000005da00720c */ /* 0x000fd60003f26270 */
[----:B-1----:R-:W-:Y:S05]  /*eed0*/  @P0 BRA `(.L_x_616) ;  /* 0x0000000400680947 */ /* 0x002fea0003800000 */
[----:B-----5:R-:W1:Y:S01]  /*eee0*/  LDS.128 R4, [R42+0x21400] ;  /* 0x021400002a047984 */ /* 0x020e620000000c00 */
[----:B------:R-:W-:Y:S02]  /*eef0*/  F2FP.F16.E4M3.UNPACK_B R29, R3 ;  /* 0x00000003ff1d723e */ /* 0x000fe400020006ff */
[-C--:B------:R-:W-:Y:S02]  /*ef00*/  F2FP.F16.E4M3.UNPACK_B R30, R10.reuse ;  /* 0x0000000aff1e723e */ /* 0x080fe400020006ff */
[----:B------:R-:W-:Y:S01]  /*ef10*/  F2FP.F16.E4M3.UNPACK_B R33, R10.H1 ;  /* 0x0000000aff21723e */ /* 0x000fe200030006ff */
[----:B------:R-:W-:Y:S01]  /*ef20*/  HADD2.F32 R28, -RZ, R29.H1_H1 ;  /* 0x3000001dff1c7230 */ /* 0x000fe20000004100 */
[----:B------:R-:W-:Y:S01]  /*ef30*/  F2FP.F16.E4M3.UNPACK_B R37, R11 ;  /* 0x0000000bff25723e */ /* 0x000fe200020006ff */
[----:B0-----:R-:W-:Y:S02]  /*ef40*/  HADD2.F32 R32, -RZ, R30.H1_H1 ;  /* 0x3000001eff207230 */ /* 0x001fe40000004100 */
[----:B------:R-:W-:-:S02]  /*ef50*/  HADD2.F32 R34, -RZ, R33.H1_H1 ;  /* 0x30000021ff227230 */ /* 0x000fc40000004100 */
[----:B------:R-:W-:Y:S02]  /*ef60*/  HADD2.F32 R35, -RZ, R33.H0_H0 ;  /* 0x20000021ff237230 */ /* 0x000fe40000004100 */
[--C-:B------:R-:W-:Y:S02]  /*ef70*/  HADD2.F32 R40, -RZ, R37.reuse.H1_H1 ;  /* 0x30000025ff287230 */ /* 0x100fe40000004100 */
        /* <DEDUP_REMOVED lines=9> */
[-C--:B------:R-:W-:Y:S01]  /*f010*/  FMUL.FTZ R5, R32, R15.reuse ;  /* 0x0000000f20057220 */ /* 0x080fe20000410000 */
[C---:B------:R-:W-:Y:S01]  /*f020*/  FMUL.FTZ R27, R28.reuse, R15 ;  /* 0x0000000f1c1b7220 */ /* 0x040fe20000410000 */
[----:B------:R-:W-:Y:S02]  /*f030*/  F2FP.F16.E4M3.UNPACK_B R15, R7 ;  /* 0x00000007ff0f723e */ /* 0x000fe400020006ff */
[-C--:B------:R-:W-:Y:S01]  /*f040*/  FFMA.FTZ R28, R28, R20.reuse, -R5 ;  /* 0x000000141c1c7223 */ /* 0x080fe20000010805 */
[----:B------:R-:W-:Y:S01]  /*f050*/  FFMA.FTZ R31, R32, R20, R27 ;  /* 0x00000014201f7223 */ /* 0x000fe2000001001b */
[----:B------:R-:W-:Y:S01]  /*f060*/  HADD2.F32 R32, -RZ, R30.H0_H0 ;  /* 0x2000001eff207230 */ /* 0x000fe20000004100 */
[----:B------:R-:W-:Y:S01]  /*f070*/  F2FP.F16.E4M3.UNPACK_B R30, R3.H1 ;  /* 0x00000003ff1e723e */ /* 0x000fe200030006ff */
[----:B------:R-:W-:Y:S01]  /*f080*/  HADD2.F32 R5, -RZ, R4.H1_H1 ;  /* 0x30000004ff057230 */ /* 0x000fe20000004100 */
[----:B------:R-:W-:Y:S01]  /*f090*/  F2FP.F16.E4M3.UNPACK_B R7, R7.H1 ;  /* 0x00000007ff07723e */ /* 0x000fe200030006ff */
[----:B------:R-:W-:-:S02]  /*f0a0*/  HADD2.F32 R20, -RZ, R29.H0_H0 ;  /* 0x2000001dff147230 */ /* 0x000fc40000004100 */
[----:B------:R-:W-:Y:S02]  /*f0b0*/  HADD2.F32 R4, -RZ, R4.H0_H0 ;  /* 0x20000004ff047230 */ /* 0x000fe40000004100 */
[-C--:B------:R-:W-:Y:S01]  /*f0c0*/  FMUL.FTZ R27, R32, R5.reuse ;  /* 0x00000005201b7220 */ /* 0x080fe20000410000 */
[----:B------:R-:W-:Y:S02]  /*f0d0*/  HADD2.F32 R33, -RZ, R30.H0_H0 ;  /* 0x2000001eff217230 */ /* 0x000fe40000004100 */
[C---:B------:R-:W-:Y:S01]  /*f0e0*/  FMUL.FTZ R29, R20.reuse, R5 ;  /* 0x00000005141d7220 */ /* 0x040fe20000410000 */
[--C-:B------:R-:W-:Y:S02]  /*f0f0*/  HADD2.F32 R5, -RZ, R24.reuse.H1_H1 ;  /* 0x30000018ff057230 */ /* 0x100fe40000004100 */
[-C--:B------:R-:W-:Y:S01]  /*f100*/  FFMA.FTZ R27, R20, R4.reuse, -R27 ;  /* 0x00000004141b7223 */ /* 0x080fe2000001081b */
[----:B------:R-:W-:Y:S02]  /*f110*/  HADD2.F32 R24, -RZ, R24.H0_H0 ;  /* 0x20000018ff187230 */ /* 0x000fe40000004100 */
[----:B------:R-:W-:Y:S01]  /*f120*/  FFMA.FTZ R20, R32, R4, R29 ;  /* 0x0000000420147223 */ /* 0x000fe2000001001d */
[----:B------:R-:W-:-:S02]  /*f130*/  HADD2.F32 R32, -RZ, R30.H1_H1 ;  /* 0x3000001eff207230 */ /* 0x000fc40000004100 */
[-C--:B------:R-:W-:Y:S01]  /*f140*/  FMUL.FTZ R29, R34, R5.reuse ;  /* 0x00000005221d7220 */ /* 0x080fe20000410000 */
[--C-:B------:R-:W-:Y:S02]  /*f150*/  HADD2.F32 R4, -RZ, R21.reuse.H1_H1 ;  /* 0x30000015ff047230 */ /* 0x100fe40000004100 */
[----:B------:R-:W-:Y:S02]  /*f160*/  HADD2.F32 R21, -RZ, R21.H0_H0 ;  /* 0x20000015ff157230 */ /* 0x000fe40000004100 */
[C---:B------:R-:W-:Y:S01]  /*f170*/  FMUL.FTZ R5, R32.reuse, R5 ;  /* 0x0000000520057220 */ /* 0x040fe20000410000 */
[----:B------:R-:W-:Y:S01]  /*f180*/  FFMA.FTZ R29, R32, R24, -R29 ;  /* 0x00000018201d7223 */ /* 0x000fe2000001081d */
[----:B------:R-:W-:Y:S01]  /*f190*/  FMUL.FTZ R30, R35, R4 ;  /* 0x00000004231e7220 */ /* 0x000fe20000410000 */
[----:B------:R-:W-:Y:S01]  /*f1a0*/  F2FP.F16.E4M3.UNPACK_B R32, R13 ;  /* 0x0000000dff20723e */ /* 0x000fe200020006ff */
[----:B------:R-:W-:Y:S01]  /*f1b0*/  FFMA.FTZ R24, R34, R24, R5 ;  /* 0x0000001822187223 */ /* 0x000fe20000010005 */
[----:B------:R-:W-:Y:S01]  /*f1c0*/  FMUL.FTZ R4, R33, R4 ;  /* 0x0000000421047220 */ /* 0x000fe20000410000 */
[----:B------:R-:W-:-:S02]  /*f1d0*/  HADD2.F32 R5, -RZ, R6.H1_H1 ;  /* 0x30000006ff057230 */ /* 0x000fc40000004100 */
[-C--:B------:R-:W-:Y:S01]  /*f1e0*/  FFMA.FTZ R30, R33, R21.reuse, -R30 ;  /* 0x00000015211e7223 */ /* 0x080fe2000001081e */
[----:B------:R-:W-:Y:S02]  /*f1f0*/  HADD2.F32 R34, -RZ, R32.H1_H1 ;  /* 0x30000020ff227230 */ /* 0x000fe40000004100 */
[----:B------:R-:W-:Y:S01]  /*f200*/  FFMA.FTZ R21, R35, R21, R4 ;  /* 0x0000001523157223 */ /* 0x000fe20000010004 */
[----:B------:R-:W-:Y:S02]  /*f210*/  HADD2.F32 R6, -RZ, R6.H0_H0 ;  /* 0x20000006ff067230 */ /* 0x000fe40000004100 */
[-C--:B------:R-:W-:Y:S01]  /*f220*/  FMUL.FTZ R33, R40, R5.reuse ;  /* 0x0000000528217220 */ /* 0x080fe20000410000 */
[----:B------:R-:W-:Y:S02]  /*f230*/  HADD2.F32 R36, -RZ, R32.H0_H0 ;  /* 0x20000020ff247230 */ /* 0x000fe40000004100 */
[----:B------:R-:W-:Y:S01]  /*f240*/  FMUL.FTZ R35, R34, R5 ;  /* 0x0000000522237220 */ /* 0x000fe20000410000 */
[----:B------:R-:W-:-:S02]  /*f250*/  HADD2.F32 R4, -RZ, R26.H1_H1 ;  /* 0x3000001aff047230 */ /* 0x000fc40000004100 */
[-C--:B------:R-:W-:Y:S01]  /*f260*/  FFMA.FTZ R32, R34, R6.reuse, -R33 ;  /* 0x0000000622207223 */ /* 0x080fe20000010821 */
[----:B------:R-:W-:Y:S01]  /*f270*/  HADD2.F32 R26, -RZ, R26.H0_H0 ;  /* 0x2000001aff1a7230 */ /* 0x000fe20000004100 */
[----:B------:R-:W-:Y:S01]  /*f280*/  F2FP.F16.E4M3.UNPACK_B R34, R13.H1 ;  /* 0x0000000dff22723e */ /* 0x000fe200030006ff */
[----:B------:R-:W-:Y:S01]  /*f290*/  FFMA.FTZ R35, R40, R6, R35 ;  /* 0x0000000628237223 */ /* 0x000fe20000010023 */
[-C--:B------:R-:W-:Y:S01]  /*f2a0*/  FMUL.FTZ R5, R38, R4.reuse ;  /* 0x0000000426057220 */ /* 0x080fe20000410000 */
[C---:B------:R-:W-:Y:S01]  /*f2b0*/  FMUL.FTZ R33, R36.reuse, R4 ;  /* 0x0000000424217220 */ /* 0x040fe20000410000 */
[----:B------:R-:W-:Y:S01]  /*f2c0*/  F2FP.F16.E4M3.UNPACK_B R4, R11.H1 ;  /* 0x0000000bff04723e */ /* 0x000fe200030006ff */
[----:B------:R-:W-:Y:S02]  /*f2d0*/  HADD2.F32 R39, -RZ, R34.H1_H1 ;  /* 0x30000022ff277230 */ /* 0x000fe40000004100 */
[----:B------:R-:W-:Y:S01]  /*f2e0*/  FFMA.FTZ R6, R36, R26, -R5 ;  /* 0x0000001a24067223 */ /* 0x000fe20000010805 */
[----:B------:R-:W-:-:S02]  /*f2f0*/  HADD2.F32 R5, -RZ, R7.H1_H1 ;  /* 0x30000007ff057230 */ /* 0x000fc40000004100 */
[----:B------:R-:W-:Y:S01]  /*f300*/  FFMA.FTZ R33, R38, R26, R33 ;  /* 0x0000001a26217223 */ /* 0x000fe20000010021 */
[--C-:B------:R-:W-:Y:S01]  /*f310*/  HADD2.F32 R43, -RZ, R4.reuse.H1_H1 ;  /* 0x30000004ff2b7230 */ /* 0x100fe20000004100 */
[----:B------:R-:W-:Y:S01]  /*f320*/  F2FP.SATFINITE.E4M3.F32.PACK_AB_MERGE_C R24, R24, R29, RZ ;  /* 0x0000001d1818723e */ /* 0x000fe200048070ff */
[----:B------:R-:W-:Y:S02]  /*f330*/  HADD2.F32 R41, -RZ, R4.H0_H0 ;  /* 0x20000004ff297230 */ /* 0x000fe40000004100 */
[-C--:B------:R-:W-:Y:S01]  /*f340*/  FMUL.FTZ R36, R39, R5.reuse ;  /* 0x0000000527247220 */ /* 0x080fe20000410000 */
[----:B------:R-:W-:Y:S01]  /*f350*/  HADD2.F32 R4, -RZ, R15.H1_H1 ;  /* 0x3000000fff047230 */ /* 0x000fe20000004100 */
[----:B------:R-:W-:Y:S01]  /*f360*/  F2FP.SATFINITE.E4M3.F32.PACK_AB_MERGE_C R32, R35, R32, RZ ;  /* 0x000000202320723e */ /* 0x000fe200048070ff */
[----:B------:R-:W-:Y:S02]  /*f370*/  HADD2.F32 R37, -RZ, R34.H0_H0 ;  /* 0x20000022ff257230 */ /* 0x000fe40000004100 */
[----:B------:R-:W-:Y:S01]  /*f380*/  FMUL.FTZ R34, R43, R5 ;  /* 0x000000052b227220 */ /* 0x000fe20000410000 */
[----:B------:R-:W-:-:S02]  /*f390*/  HADD2.F32 R7, -RZ, R7.H0_H0 ;  /* 0x20000007ff077230 */ /* 0x000fc40000004100 */
[-C--:B------:R-:W-:Y:S01]  /*f3a0*/  FMUL.FTZ R26, R41, R4.reuse ;  /* 0x00000004291a7220 */ /* 0x080fe20000410000 */
[----:B------:R-:W-:Y:S02]  /*f3b0*/  HADD2.F32 R15, -RZ, R15.H0_H0 ;  /* 0x2000000fff0f7230 */ /* 0x000fe40000004100 */
[----:B------:R-:W-:Y:S01]  /*f3c0*/  FMUL.FTZ R4, R37, R4 ;  /* 0x0000000425047220 */ /* 0x000fe20000410000 */
[----:B------:R-:W-:Y:S01]  /*f3d0*/  F2FP.SATFINITE.E4M3.F32.PACK_AB_MERGE_C R6, R33, R6, R32 ;  /* 0x000000062106723e */ /* 0x000fe20004807020 */
[-C--:B------:R-:W-:Y:S01]  /*f3e0*/  FFMA.FTZ R34, R39, R7.reuse, -R34 ;  /* 0x0000000727227223 */ /* 0x080fe20000010822 */
[----:B------:R-:W-:Y:S01]  /*f3f0*/  FFMA.FTZ R5, R43, R7, R36 ;  /* 0x000000072b057223 */ /* 0x000fe20000010024 */
[-C--:B------:R-:W-:Y:S01]  /*f400*/  FFMA.FTZ R7, R37, R15.reuse, -R26 ;  /* 0x0000000f25077223 */ /* 0x080fe2000001081a */
[----:B------:R-:W-:Y:S01]  /*f410*/  FFMA.FTZ R26, R41, R15, R4 ;  /* 0x0000000f291a7223 */ /* 0x000fe20000010004 */
[----:B------:R-:W-:Y:S02]  /*f420*/  F2FP.SATFINITE.E4M3.F32.PACK_AB_MERGE_C R4, R31, R28, RZ ;  /* 0x0000001c1f04723e */ /* 0x000fe400048070ff */
[----:B------:R-:W-:-:S02]  /*f430*/  F2FP.SATFINITE.E4M3.F32.PACK_AB_MERGE_C R34, R5, R34, RZ ;  /* 0x000000220522723e */ /* 0x000fc400048070ff */
[----:B------:R-:W-:Y:S02]  /*f440*/  F2FP.SATFINITE.E4M3.F32.PACK_AB_MERGE_C R4, R20, R27, R4 ;  /* 0x0000001b1404723e */ /* 0x000fe40004807004 */
[----:B------:R-:W-:Y:S02]  /*f450*/  F2FP.SATFINITE.E4M3.F32.PACK_AB_MERGE_C R5, R21, R30, R24 ;  /* 0x0000001e1505723e */ /* 0x000fe40004807018 */
[----:B------:R-:W-:-:S05]  /*f460*/  F2FP.SATFINITE.E4M3.F32.PACK_AB_MERGE_C R7, R26, R7, R34 ;  /* 0x000000071a07723e */ /* 0x000fca0004807022 */
[----:B------:R1:W-:Y:S02]  /*f470*/  STS.128 [R42+0x21400], R4 ;  /* 0x021400042a007388 */ /* 0x0003e40000000c00 */
.L_x_616:
[----:B------:R-:W-:Y:S05]  /*f480*/  BSYNC B2 ;  /* 0x0000000000027941 */ /* 0x000fea0003800000 */
.L_x_615:
[----:B------:R-:W-:Y:S05]  /*f490*/  @P1 BRA `(.L_x_614) ;  /* 0x0000000400681947 */ /* 0x000fea0003800000 */
[----:B-1---5:R-:W1:Y:S01]  /*f4a0*/  LDS.128 R4, [R42+0x25400] ;  /* 0x025400002a047984 */ /* 0x022e620000000c00 */
        /* <DEDUP_REMOVED lines=20> */
[-C--:B------:R-:W-:Y:S02]  /*f5f0*/  F2FP.F16.E4M3.UNPACK_B R15, R7.reuse ;  /* 0x00000007ff0f723e */ /* 0x080fe400020006ff */
        /* <DEDUP_REMOVED lines=34> */
[----:B------:R-:W-:Y:S01]  /*f820*/  FFMA.FTZ R32, R34, R6, -R33 ;  /* 0x0000000622207223 */ /* 0x000fe20000010821 */
        /* <DEDUP_REMOVED lines=33> */
.L_x_614:
[----:B------:R-:W-:Y:S05]  /*fa40*/  BSYNC B1 ;  /* 0x0000000000017941 */ /* 0x000fea0003800000 */
.L_x_613:
[----:B-12---:R-:W-:Y:S01]  /*fa50*/  VIADD R4, R219, 0x40 ;  /* 0x00000040db047836 */ /* 0x006fe20000000000 */
[----:B------:R-:W-:Y:S04]  /*fa60*/  BSSY B1, `(.L_x_617) ;  /* 0x00000bf000017945 */ /* 0x000fe80003800000 */
        /* <DEDUP_REMOVED lines=98> */
.L_x_620:
[----:B------:R-:W-:Y:S05]  /*10090*/  BSYNC B2 ;  /* 0x0000000000027941 */ /* 0x000fea0003800000 */
.L_x_619:
        /* <DEDUP_REMOVED lines=91> */
.L_x_618:
[----:B------:R-:W-:Y:S05]  /*10650*/  BSYNC B1 ;  /* 0x0000000000017941 */ /* 0x000fea0003800000 */
.L_x_617:
[----:B-12---:R-:W-:-:S05]  /*10660*/  VIADD R4, R219, 0x60 ;  /* 0x00000060db047836 */ /* 0x006fca0000000000 */
[----:B------:R-:W-:-:S13]  /*10670*/  ISETP.GE.AND P0, PT, R4, R14, PT ;  /* 0x0000000e0400720c */ /* 0x000fda0003f06270 */
[----:B------:R-:W-:Y:S05]  /*10680*/  @P0 BRA `(.L_x_621) ;  /* 0x00000044004c0947 */ /* 0x000fea0003800000 */
        /* <DEDUP_REMOVED lines=9> */
[--C-:B------:R-:W-:Y:S02]  /*10720*/  HADD2.F32 R31, -RZ, R30.reuse.H1_H1 ;  /* 0x3000001eff1f7230 */ /* 0x100fe40000004100 */
[----:B------:R-:W-:Y:S02]  /*10730*/  HADD2.F32 R27, -RZ, R29.H1_H1 ;  /* 0x3000001dff1b7230 */ /* 0x000fe40000004100 */
[----:B0-----:R-:W-:Y:S01]  /*10740*/  HADD2.F32 R32, -RZ, R30.H0_H0 ;  /* 0x2000001eff207230 */ /* 0x001fe20000004100 */
[----:B------:R-:W-:-:S05]  /*10750*/  F2FP.F16.E4M3.UNPACK_B R30, R10.H1 ;  /* 0x0000000aff1e723e */ /* 0x000fca00030006ff */
[----:B------:R-:W-:Y:S01]  /*10760*/  HADD2.F32 R33, -RZ, R30.H1_H1 ;  /* 0x3000001eff217230 */ /* 0x000fe20000004100 */
[-C--:B-1----:R-:W-:Y:S02]  /*10770*/  F2FP.F16.E4M3.UNPACK_B R14, R4.reuse.H1 ;  /* 0x00000004ff0e723e */ /* 0x082fe400030006ff */
[----:B------:R-:W-:Y:S02]  /*10780*/  F2FP.F16.E4M3.UNPACK_B R4, R4 ;  /* 0x00000004ff04723e */ /* 0x000fe400020006ff */
[-C--:B------:R-:W-:Y:S01]  /*10790*/  F2FP.F16.E4M3.UNPACK_B R20, R5.reuse ;  /* 0x00000005ff14723e */ /* 0x080fe200020006ff */
[--C-:B------:R-:W-:Y:S01]  /*107a0*/  HADD2.F32 R15, -RZ, R14.reuse.H0_H0 ;  /* 0x2000000eff0f7230 */ /* 0x100fe20000004100 */
[----:B------:R-:W-:Y:S01]  /*107b0*/  F2FP.F16.E4M3.UNPACK_B R21, R5.H1 ;  /* 0x00000005ff15723e */ /* 0x000fe200030006ff */
[----:B------:R-:W-:Y:S01]  /*107c0*/  HADD2.F32 R14, -RZ, R14.H1_H1 ;  /* 0x3000000eff0e7230 */ /* 0x000fe20000004100 */
[-C--:B------:R-:W-:Y:S01]  /*107d0*/  F2FP.F16.E4M3.UNPACK_B R24, R6.reuse ;  /* 0x00000006ff18723e */ /* 0x080fe200020006ff */
[--C-:B------:R-:W-:Y:S01]  /*107e0*/  HADD2.F32 R5, -RZ, R4.reuse.H1_H1 ;  /* 0x30000004ff057230 */ /* 0x100fe20000004100 */
[----:B------:R-:W-:Y:S01]  /*107f0*/  F2FP.F16.E4M3.UNPACK_B R6, R6.H1 ;  /* 0x00000006ff06723e */ /* 0x000fe200030006ff */
[----:B------:R-:W-:-:S02]  /*10800*/  HADD2.F32 R4, -RZ, R4.H0_H0 ;  /* 0x20000004ff047230 */ /* 0x000fc40000004100 */
[-C--:B------:R-:W-:Y:S01]  /*10810*/  FMUL.FTZ R26, R31, R14.reuse ;  /* 0x0000000e1f1a7220 */ /* 0x080fe20000410000 */
[C---:B------:R-:W-:Y:S01]  /*10820*/  FMUL.FTZ R28, R27.reuse, R14 ;  /* 0x0000000e1b1c7220 */ /* 0x040fe20000410000 */
[----:B------:R-:W-:Y:S02]  /*10830*/  F2FP.F16.E4M3.UNPACK_B R14, R7 ;  /* 0x00000007ff0e723e */ /* 0x000fe400020006ff */
[-C--:B------:R-:W-:Y:S01]  /*10840*/  FFMA.FTZ R26, R27, R15.reuse, -R26 ;  /* 0x0000000f1b1a7223 */ /* 0x080fe2000001081a */
[----:B------:R-:W-:Y:S01]  /*10850*/  FFMA.FTZ R27, R31, R15, R28 ;  /* 0x0000000f1f1b7223 */ /* 0x000fe2000001001c */
[----:B------:R-:W-:Y:S01]  /*10860*/  HADD2.F32 R28, -RZ, R29.H0_H0 ;  /* 0x2000001dff1c7230 */ /* 0x000fe20000004100 */
[----:B------:R-:W-:Y:S01]  /*10870*/  F2FP.F16.E4M3.UNPACK_B R29, R3.H1 ;  /* 0x00000003ff1d723e */ /* 0x000fe200030006ff */
[----:B------:R-:W-:Y:S01]  /*10880*/  FMUL.FTZ R3, R32, R5 ;  /* 0x0000000520037220 */ /* 0x000fe20000410000 */
[----:B------:R-:W-:Y:S02]  /*10890*/  F2FP.F16.E4M3.UNPACK_B R7, R7.H1 ;  /* 0x00000007ff07723e */ /* 0x000fe400030006ff */
        /* <DEDUP_REMOVED lines=12> */
[----:B------:R-:W-:Y:S01]  /*10960*/  F2FP.F16.E4M3.UNPACK_B R31, R11 ;  /* 0x0000000bff1f723e */ /* 0x000fe200020006ff */
[----:B------:R-:W-:Y:S02]  /*10970*/  HADD2.F32 R20, -RZ, R20.H0_H0 ;  /* 0x20000014ff147230 */ /* 0x000fe40000004100 */
[----:B------:R-:W-:Y:S01]  /*10980*/  FMUL.FTZ R5, R32, R3 ;  /* 0x0000000320057220 */ /* 0x000fe20000410000 */
[----:B------:R-:W-:Y:S01]  /*10990*/  F2FP.F16.E4M3.UNPACK_B R29, R13 ;  /* 0x0000000dff1d723e */ /* 0x000fe200020006ff */
[C---:B------:R-:W-:Y:S01]  /*109a0*/  FMUL.FTZ R3, R4.reuse, R3 ;  /* 0x0000000304037220 */ /* 0x040fe20000410000 */
[----:B------:R-:W-:Y:S01]  /*109b0*/  FFMA.FTZ R21, R33, R21, R30 ;  /* 0x0000001521157223 */ /* 0x000fe2000001001e */
[----:B------:R-:W-:Y:S01]  /*109c0*/  FFMA.FTZ R5, R4, R20, -R5 ;  /* 0x0000001404057223 */ /* 0x000fe20000010805 */
[----:B------:R-:W-:-:S02]  /*109d0*/  HADD2.F32 R36, -RZ, R31.H1_H1 ;  /* 0x3000001fff247230 */ /* 0x000fc40000004100 */
[----:B------:R-:W-:Y:S01]  /*109e0*/  FFMA.FTZ R20, R32, R20, R3 ;  /* 0x0000001420147223 */ /* 0x000fe20000010003 */
[----:B------:R-:W-:Y:S01]  /*109f0*/  HADD2.F32 R4, -RZ, R6.H1_H1 ;  /* 0x30000006ff047230 */ /* 0x000fe20000004100 */
[----:B------:R-:W-:Y:S01]  /*10a00*/  F2FP.F16.E4M3.UNPACK_B R33, R11.H1 ;  /* 0x0000000bff21723e */ /* 0x000fe200030006ff */
[----:B------:R-:W-:Y:S01]  /*10a10*/  HADD2.F32 R30, -RZ, R29.H1_H1 ;  /* 0x3000001dff1e7230 */ /* 0x000fe20000004100 */
[----:B------:R-:W-:Y:S01]  /*10a20*/  F2FP.SATFINITE.E4M3.F32.PACK_AB_MERGE_C R21, R21, R28, RZ ;  /* 0x0000001c1515723e */ /* 0x000fe200048070ff */
[----:B------:R-:W-:Y:S02]  /*10a30*/  HADD2.F32 R34, -RZ, R31.H0_H0 ;  /* 0x2000001fff227230 */ /* 0x000fe40000004100 */
[----:B------:R-:W-:Y:S02]  /*10a40*/  HADD2.F32 R3, -RZ, R24.H1_H1 ;  /* 0x30000018ff037230 */ /* 0x000fe40000004100 */
[----:B------:R-:W-:Y:S01]  /*10a50*/  FMUL.FTZ R31, R30, R4 ;  /* 0x000000041e1f7220 */ /* 0x000fe20000410000 */
[----:B------:R-:W-:-:S02]  /*10a60*/  HADD2.F32 R32, -RZ, R29.H0_H0 ;  /* 0x2000001dff207230 */ /* 0x000fc40000004100 */
[----:B------:R-:W-:Y:S01]  /*10a70*/  FMUL.FTZ R29, R36, R4 ;  /* 0x00000004241d7220 */ /* 0x000fe20000410000 */
[----:B------:R-:W-:Y:S01]  /*10a80*/  HADD2.F32 R6, -RZ, R6.H0_H0 ;  /* 0x20000006ff067230 */ /* 0x000fe20000004100 */
[----:B------:R-:W-:Y:S01]  /*10a90*/  F2FP.F16.E4M3.UNPACK_B R4, R13.H1 ;  /* 0x0000000dff04723e */ /* 0x000fe200030006ff */
[----:B------:R-:W-:Y:S02]  /*10aa0*/  HADD2.F32 R24, -RZ, R24.H0_H0 ;  /* 0x20000018ff187230 */ /* 0x000fe40000004100 */
[-C--:B------:R-:W-:Y:S01]  /*10ab0*/  FMUL.FTZ R13, R34, R3.reuse ;  /* 0x00000003220d7220 */ /* 0x080fe20000410000 */
[----:B------:R-:W-:Y:S01]  /*10ac0*/  FMUL.FTZ R3, R32, R3 ;  /* 0x0000000320037220 */ /* 0x000fe20000410000 */
[-C--:B------:R-:W-:Y:S01]  /*10ad0*/  FFMA.FTZ R29, R30, R6.reuse, -R29 ;  /* 0x000000061e1d7223 */ /* 0x080fe2000001081d */
[----:B------:R-:W-:Y:S01]  /*10ae0*/  FFMA.FTZ R30, R36, R6, R31 ;  /* 0x00000006241e7223 */ /* 0x000fe2000001001f */
[----:B------:R-:W-:Y:S01]  /*10af0*/  FFMA.FTZ R6, R32, R24, -R13 ;  /* 0x0000001820067223 */ /* 0x000fe2000001080d */
[----:B------:R-:W-:-:S02]  /*10b00*/  HADD2.F32 R31, -RZ, R4.H1_H1 ;  /* 0x30000004ff1f7230 */ /* 0x000fc40000004100 */
[----:B------:R-:W-:Y:S01]  /*10b10*/  FFMA.FTZ R11, R34, R24, R3 ;  /* 0x00000018220b7223 */ /* 0x000fe20000010003 */
[----:B------:R-:W-:Y:S01]  /*10b20*/  HADD2.F32 R32, -RZ, R4.H0_H0 ;  /* 0x20000004ff207230 */ /* 0x000fe20000004100 */
[----:B------:R-:W-:Y:S01]  /*10b30*/  F2FP.SATFINITE.E4M3.F32.PACK_AB_MERGE_C R29, R30, R29, RZ ;  /* 0x0000001d1e1d723e */ /* 0x000fe200048070ff */
[----:B------:R-:W-:Y:S01]  /*10b40*/  HADD2.F32 R35, -RZ, R33.H1_H1 ;  /* 0x30000021ff237230 */ /* 0x000fe20000004100 */
[----:B------:R-:W-:Y:S01]  /*10b50*/  F2FP.SATFINITE.E4M3.F32.PACK_AB_MERGE_C R5, R20, R5, R21 ;  /* 0x000000051405723e */ /* 0x000fe20004807015 */
[----:B------:R-:W-:Y:S01]  /*10b60*/  HADD2.F32 R4, -RZ, R7.H1_H1 ;  /* 0x30000007ff047230 */ /* 0x000fe20000004100 */
[----:B------:R-:W-:Y:S01]  /*10b70*/  F2FP.SATFINITE.E4M3.F32.PACK_AB_MERGE_C R6, R11, R6, R29 ;  /* 0x000000060b06723e */ /* 0x000fe2000480701d */
[----:B------:R-:W-:Y:S02]  /*10b80*/  HADD2.F32 R34, -RZ, R33.H0_H0 ;  /* 0x20000021ff227230 */ /* 0x000fe40000004100 */
[----:B------:R-:W-:Y:S02]  /*10b90*/  HADD2.F32 R3, -RZ, R14.H1_H1 ;  /* 0x3000000eff037230 */ /* 0x000fe40000004100 */
[----:B------:R-:W-:Y:S01]  /*10ba0*/  FMUL.FTZ R24, R35, R4 ;  /* 0x0000000423187220 */ /* 0x000fe20000410000 */
[----:B------:R-:W-:-:S02]  /*10bb0*/  HADD2.F32 R7, -RZ, R7.H0_H0 ;  /* 0x20000007ff077230 */ /* 0x000fc40000004100 */
[C---:B------:R-:W-:Y:S01]  /*10bc0*/  FMUL.FTZ R4, R31.reuse, R4 ;  /* 0x000000041f047220 */ /* 0x040fe20000410000 */
[----:B------:R-:W-:Y:S02]  /*10bd0*/  HADD2.F32 R14, -RZ, R14.H0_H0 ;  /* 0x2000000eff0e7230 */ /* 0x000fe40000004100 */
[-C--:B------:R-:W-:Y:S01]  /*10be0*/  FMUL.FTZ R13, R34, R3.reuse ;  /* 0x00000003220d7220 */ /* 0x080fe20000410000 */
[C---:B------:R-:W-:Y:S01]  /*10bf0*/  FMUL.FTZ R3, R32.reuse, R3 ;  /* 0x0000000320037220 */ /* 0x040fe20000410000 */
[-C--:B------:R-:W-:Y:S01]  /*10c00*/  FFMA.FTZ R24, R31, R7.reuse, -R24 ;  /* 0x000000071f187223 */ /* 0x080fe20000010818 */
[----:B------:R-:W-:Y:S01]  /*10c10*/  FFMA.FTZ R31, R35, R7, R4 ;  /* 0x00000007231f7223 */ /* 0x000fe20000010004 */
[-C--:B------:R-:W-:Y:S01]  /*10c20*/  FFMA.FTZ R7, R32, R14.reuse, -R13 ;  /* 0x0000000e20077223 */ /* 0x080fe2000001080d */
[----:B------:R-:W-:Y:S01]  /*10c30*/  FFMA.FTZ R14, R34, R14, R3 ;  /* 0x0000000e220e7223 */ /* 0x000fe20000010003 */
[----:B------:R-:W-:Y:S02]  /*10c40*/  F2FP.SATFINITE.E4M3.F32.PACK_AB_MERGE_C R4, R27, R26, RZ ;  /* 0x0000001a1b04723e */ /* 0x000fe400048070ff */
[----:B------:R-:W-:-:S02]  /*10c50*/  F2FP.SATFINITE.E4M3.F32.PACK_AB_MERGE_C R24, R31, R24, RZ ;  /* 0x000000181f18723e */ /* 0x000fc400048070ff */
[----:B------:R-:W-:Y:S02]  /*10c60*/  F2FP.SATFINITE.E4M3.F32.PACK_AB_MERGE_C R4, R15, R10, R4 ;  /* 0x0000000a0f04723e */ /* 0x000fe40004807004 */
[----:B------:R-:W-:-:S05]  /*10c70*/  F2FP.SATFINITE.E4M3.F32.PACK_AB_MERGE_C R7, R14, R7, R24 ;  /* 0x000000070e07723e */ /* 0x000fca0004807018 */
[----:B------:R1:W-:Y:S02]  /*10c80*/  STS.128 [R37+0x23400], R4 ;  /* 0x0234000425007388 */ /* 0x0003e40000000c00 */
.L_x_623:
[----:B------:R-:W-:Y:S05]  /*10c90*/  BSYNC B1 ;  /* 0x0000000000017941 */ /* 0x000fea0003800000 */
.L_x_622:
[----:B------:R-:W-:Y:S05]  /*10ca0*/  @P1 BRA `(.L_x_621) ;  /* 0x0000003c00c41947 */ /* 0x000fea0003800000 */
[----:B-1---5:R-:W1:Y:S01]  /*10cb0*/  LDS.128 R4, [R37+0x27400] ;  /* 0x0274000025047984 */ /* 0x022e620000000c00 */
[----:B------:R-:W-:Y:S02]  /*10cc0*/  F2FP.F16.E4M3.UNPACK_B R24, R8 ;  /* 0x00000008ff18723e */ /* 0x000fe400020006ff */
[----:B------:R-:W-:-:S03]  /*10cd0*/  F2FP.F16.E4M3.UNPACK_B R21, R0 ;  /* 0x00000000ff15723e */ /* 0x000fc600020006ff */
[--C-:B------:R-:W-:Y:S02]  /*10ce0*/  HADD2.F32 R26, -RZ, R24.reuse.H1_H1 ;  /* 0x30000018ff1a7230 */ /* 0x100fe40000004100 */
[----:B------:R-:W-:Y:S02]  /*10cf0*/  HADD2.F32 R20, -RZ, R21.H1_H1 ;  /* 0x30000015ff147230 */ /* 0x000fe40000004100 */
[----:B------:R-:W-:Y:S01]  /*10d00*/  HADD2.F32 R28, -RZ, R24.H0_H0 ;  /* 0x20000018ff1c7230 */ /* 0x000fe20000004100 */
[----:B------:R-:W-:-:S05]  /*10d10*/  F2FP.F16.E4M3.UNPACK_B R24, R8.H1 ;  /* 0x00000008ff18723e */ /* 0x000fca00030006ff */
[--C-:B------:R-:W-:Y:S02]  /*10d20*/  HADD2.F32 R31, -RZ, R24.reuse.H1_H1 ;  /* 0x30000018ff1f7230 */ /* 0x100fe40000004100 */
[----:B------:R-:W-:Y:S01]  /*10d30*/  HADD2.F32 R29, -RZ, R24.H0_H0 ;  /* 0x20000018ff1d7230 */ /* 0x000fe20000004100 */
[-C--:B-1----:R-:W-:Y:S02]  /*10d40*/  F2FP.F16.E4M3.UNPACK_B R3, R4.reuse.H1 ;  /* 0x00000004ff03723e */ /* 0x082fe400030006ff */
[----:B------:R-:W-:Y:S02]  /*10d50*/  F2FP.F16.E4M3.UNPACK_B R4, R4 ;  /* 0x00000004ff04723e */ /* 0x000fe400020006ff */
[-C--:B------:R-:W-:Y:S01]  /*10d60*/  F2FP.F16.E4M3.UNPACK_B R11, R5.reuse ;  /* 0x00000005ff0b723e */ /* 0x080fe200020006ff */
[--C-:B------:R-:W-:Y:S01]  /*10d70*/  HADD2.F32 R10, -RZ, R3.reuse.H0_H0 ;  /* 0x20000003ff0a7230 */ /* 0x100fe20000004100 */
[----:B------:R-:W-:Y:S01]  /*10d80*/  F2FP.F16.E4M3.UNPACK_B R5, R5.H1 ;  /* 0x00000005ff05723e */ /* 0x000fe200030006ff */
        /* <DEDUP_REMOVED lines=8> */
[--C-:B------:R-:W-:Y:S01]  /*10e10*/  HADD2.F32 R3, -RZ, R4.reuse.H1_H1 ;  /* 0x30000004ff037230 */ /* 0x100fe20000004100 */
[----:B------:R-:W-:Y:S01]  /*10e20*/  F2FP.F16.E4M3.UNPACK_B R26, R0.H1 ;  /* 0x00000000ff1a723e */ /* 0x000fe200030006ff */
[----:B------:R-:W-:Y:S01]  /*10e30*/  HADD2.F32 R10, -RZ, R21.H0_H0 ;  /* 0x20000015ff0a7230 */ /* 0x000fe20000004100 */
[----:B------:R-:W-:Y:S01]  /*10e40*/  F2FP.F16.E4M3.UNPACK_B R7, R7.H1 ;  /* 0x00000007ff07723e */ /* 0x000fe200030006ff */
[----:B------:R-:W-:-:S02]  /*10e50*/  HADD2.F32 R4, -RZ, R4.H0_H0 ;  /* 0x20000004ff047230 */ /* 0x000fc40000004100 */
[-C--:B------:R-:W-:Y:S01]  /*10e60*/  FMUL.FTZ R15, R28, R3.reuse ;  /* 0x000000031c0f7220 */ /* 0x080fe20000410000 */
[----:B------:R-:W-:Y:S02]  /*10e70*/  HADD2.F32 R0, -RZ, R11.H1_H1 ;  /* 0x3000000bff007230 */ /* 0x000fe40000004100 */
[C---:B------:R-:W-:Y:S01]  /*10e80*/  FMUL.FTZ R21, R10.reuse, R3 ;  /* 0x000000030a157220 */ /* 0x040fe20000410000 */
[--C-:B------:R-:W-:Y:S02]  /*10e90*/  HADD2.F32 R3, -RZ, R5.reuse.H1_H1 ;  /* 0x30000005ff037230 */ /* 0x100fe40000004100 */
[-C--:B------:R-:W-:Y:S01]  /*10ea0*/  FFMA.FTZ R15, R10, R4.reuse, -R15 ;  /* 0x000000040a0f7223 */ /* 0x080fe2000001080f */
[----:B------:R-:W-:Y:S02]  /*10eb0*/  HADD2.F32 R5, -RZ, R5.H0_H0 ;  /* 0x20000005ff057230 */ /* 0x000fe40000004100 */
[----:B------:R-:W-:Y:S01]  /*10ec0*/  FFMA.FTZ R4, R28, R4, R21 ;  /* 0x000000041c047223 */ /* 0x000fe20000010015 */
[----:B------:R-:W-:-:S02]  /*10ed0*/  HADD2.F32 R21, -RZ, R26.H1_H1 ;  /* 0x3000001aff157230 */ /* 0x000fc40000004100 */
[----:B------:R-:W-:Y:S01]  /*10ee0*/  FMUL.FTZ R8, R31, R3 ;  /* 0x000000031f087220 */ /* 0x000fe20000410000 */
[----:B------:R-:W-:Y:S01]  /*10ef0*/  HADD2.F32 R11, -RZ, R11.H0_H0 ;  /* 0x2000000bff0b7230 */ /* 0x000fe20000004100 */
[----:B------:R-:W-:Y:S01]  /*10f00*/  F2FP.F16.E4M3.UNPACK_B R28, R9 ;  /* 0x00000009ff1c723e */ /* 0x000fe200020006ff */
[C---:B------:R-:W-:Y:S01]  /*10f10*/  FMUL.FTZ R24, R21.reuse, R3 ;  /* 0x0000000315187220 */ /* 0x040fe20000410000 */
[-C--:B------:R-:W-:Y:S01]  /*10f20*/  FFMA.FTZ R10, R21, R5.reuse, -R8 ;  /* 0x00000005150a7223 */ /* 0x080fe20000010808 */
[----:B------:R-:W-:Y:S02]  /*10f30*/  HADD2.F32 R3, -RZ, R26.H0_H0 ;  /* 0x2000001aff037230 */ /* 0x000fe40000004100 */
[----:B------:R-:W-:Y:S01]  /*10f40*/  FMUL.FTZ R8, R29, R0 ;  /* 0x000000001d087220 */ /* 0x000fe20000410000 */
[----:B------:R-:W-:Y:S01]  /*10f50*/  FFMA.FTZ R21, R31, R5, R24 ;  /* 0x000000051f157223 */ /* 0x000fe20000010018 */
[----:B------:R-:W-:Y:S01]  /*10f60*/  F2FP.F16.E4M3.UNPACK_B R24, R12 ;  /* 0x0000000cff18723e */ /* 0x000fe200020006ff */
[----:B------:R-:W-:-:S02]  /*10f70*/  HADD2.F32 R30, -RZ, R28.H1_H1 ;  /* 0x3000001cff1e7230 */ /* 0x000fc40000004100 */
[C---:B------:R-:W-:Y:S01]  /*10f80*/  FMUL.FTZ R0, R3.reuse, R0 ;  /* 0x0000000003007220 */ /* 0x040fe20000410000 */
[----:B------:R-:W-:Y:S01]  /*10f90*/  FFMA.FTZ R5, R3, R11, -R8 ;  /* 0x0000000b03057223 */ /* 0x000fe20000010808 */
[----:B------:R-:W-:Y:S01]  /*10fa0*/  HADD2.F32 R3, -RZ, R6.H1_H1 ;  /* 0x30000006ff037230 */ /* 0x000fe20000004100 */
[----:B------:R-:W-:Y:S01]  /*10fb0*/  F2FP.F16.E4M3.UNPACK_B R9, R9.H1 ;  /* 0x00000009ff09723e */ /* 0x000fe200030006ff */
[----:B------:R-:W-:Y:S01]  /*10fc0*/  FFMA.FTZ R8, R29, R11, R0 ;  /* 0x0000000b1d087223 */ /* 0x000fe20000010000 */
[----:B------:R-:W-:Y:S01]  /*10fd0*/  HADD2.F32 R26, -RZ, R24.H1_H1 ;  /* 0x30000018ff1a7230 */ /* 0x000fe20000004100 */
[----:B------:R-:W-:Y:S01]  /*10fe0*/  F2FP.SATFINITE.E4M3.F32.PACK_AB_MERGE_C R20, R27, R20, RZ ;  /* 0x000000141b14723e */ /* 0x000fe200048070ff */
[----:B------:R-:W-:Y:S02]  /*10ff0*/  HADD2.F32 R6, -RZ, R6.H0_H0 ;  /* 0x20000006ff067230 */ /* 0x000fe40000004100 */
[----:B------:R-:W-:Y:S01]  /*11000*/  FMUL.FTZ R11, R30, R3 ;  /* 0x000000031e0b7220 */ /* 0x000fe20000410000 */
[----:B------:R-:W-:-:S02]  /*11010*/  HADD2.F32 R31, -RZ, R28.H0_H0 ;  /* 0x2000001cff1f7230 */ /* 0x000fc40000004100 */
[C---:B------:R-:W-:Y:S01]  /*11020*/  FMUL.FTZ R3, R26.reuse, R3 ;  /* 0x000000031a037220 */ /* 0x040fe20000410000 */
[--C-:B------:R-:W-:Y:S02]  /*11030*/  HADD2.F32 R0, -RZ, R13.reuse.H1_H1 ;  /* 0x3000000dff007230 */ /* 0x100fe40000004100 */
[----:B------:R-:W-:Y:S01]  /*11040*/  FFMA.FTZ R11, R26, R6, -R11 ;  /* 0x000000061a0b7223 */ /* 0x000fe2000001080b */
[----:B------:R-:W-:Y:S01]  /*11050*/  HADD2.F32 R29, -RZ, R24.H0_H0 ;  /* 0x20000018ff1d7230 */ /* 0x000fe20000004100 */
[----:B------:R-:W-:Y:S01]  /*11060*/  F2FP.F16.E4M3.UNPACK_B R26, R12.H1 ;  /* 0x0000000cff1a723e */ /* 0x000fe200030006ff */
[----:B------:R-:W-:Y:S02]  /*11070*/  HADD2.F32 R13, -RZ, R13.H0_H0 ;  /* 0x2000000dff0d7230 */ /* 0x000fe40000004100 */
[----:B------:R-:W-:Y:S01]  /*11080*/  FMUL.FTZ R12, R31, R0 ;  /* 0x000000001f0c7220 */ /* 0x000fe20000410000 */
[----:B------:R-:W-:Y:S01]  /*11090*/  FFMA.FTZ R24, R30, R6, R3 ;  /* 0x000000061e187223 */ /* 0x000fe20000010003 */
[----:B------:R-:W-:Y:S01]  /*110a0*/  FMUL.FTZ R0, R29, R0 ;  /* 0x000000001d007220 */ /* 0x000fe20000410000 */
[----:B------:R-:W-:-:S02]  /*110b0*/  HADD2.F32 R3, -RZ, R7.H1_H1 ;  /* 0x30000007ff037230 */ /* 0x000fc40000004100 */
[-C--:B------:R-:W-:Y:S01]  /*110c0*/  FFMA.FTZ R6, R29, R13.reuse, -R12 ;  /* 0x0000000d1d067223 */ /* 0x080fe2000001080c */
[----:B------:R-:W-:Y:S02]  /*110d0*/  HADD2.F32 R29, -RZ, R26.H1_H1 ;  /* 0x3000001aff1d7230 */ /* 0x000fe40000004100 */
[----:B------:R-:W-:Y:S01]  /*110e0*/  FFMA.FTZ R13, R31, R13, R0 ;  /* 0x0000000d1f0d7223 */ /* 0x000fe20000010000 */
[--C-:B------:R-:W-:Y:S01]  /*110f0*/  HADD2.F32 R31, -RZ, R9.reuse.H1_H1 ;  /* 0x30000009ff1f7230 */ /* 0x100fe20000004100 */
[----:B------:R-:W-:Y:S01]  /*11100*/  F2FP.SATFINITE.E4M3.F32.PACK_AB_MERGE_C R10, R21, R10, RZ ;  /* 0x0000000a150a723e */ /* 0x000fe200048070ff */
[----:B------:R-:W-:Y:S01]  /*11110*/  HADD2.F32 R30, -RZ, R9.H0_H0 ;  /* 0x20000009ff1e7230 */ /* 0x000fe20000004100 */
[----:B------:R-:W-:Y:S01]  /*11120*/  F2FP.SATFINITE.E4M3.F32.PACK_AB_MERGE_C R11, R24, R11, RZ ;  /* 0x0000000b180b723e */ /* 0x000fe200048070ff */
[----:B------:R-:W-:Y:S02]  /*11130*/  HADD2.F32 R0, -RZ, R14.H1_H1 ;  /* 0x3000000eff007230 */ /* 0x000fe40000004100 */
[----:B------:R-:W-:Y:S01]  /*11140*/  FMUL.FTZ R12, R31, R3 ;  /* 0x000000031f0c7220 */ /* 0x000fe20000410000 */
[----:B------:R-:W-:Y:S01]  /*11150*/  HADD2.F32 R7, -RZ, R7.H0_H0 ;  /* 0x20000007ff077230 */ /* 0x000fe20000004100 */
[----:B------:R-:W-:Y:S01]  /*11160*/  F2FP.SATFINITE.E4M3.F32.PACK_AB_MERGE_C R4, R4, R15, R20 ;  /* 0x0000000f0404723e */ /* 0x000fe20004807014 */
[----:B------:R-:W-:-:S02]  /*11170*/  HADD2.F32 R28, -RZ, R26.H0_H0 ;  /* 0x2000001aff1c7230 */ /* 0x000fc40000004100 */
[C---:B------:R-:W-:Y:S01]  /*11180*/  FMUL.FTZ R26, R29.reuse, R3 ;  /* 0x000000031d1a7220 */ /* 0x040fe20000410000 */
[----:B------:R-:W-:Y:S02]  /*11190*/  HADD2.F32 R14, -RZ, R14.H0_H0 ;  /* 0x2000000eff0e7230 */ /* 0x000fe40000004100 */
[-C--:B------:R-:W-:Y:S01]  /*111a0*/  FMUL.FTZ R3, R30, R0.reuse ;  /* 0x000000001e037220 */ /* 0x080fe20000410000 */
[-C--:B------:R-:W-:Y:S01]  /*111b0*/  FFMA.FTZ R12, R29, R7.reuse, -R12 ;  /* 0x000000071d0c7223 */ /* 0x080fe2000001080c */
[C---:B------:R-:W-:Y:S01]  /*111c0*/  FMUL.FTZ R9, R28.reuse, R0 ;  /* 0x000000001c097220 */ /* 0x040fe20000410000 */
[----:B------:R-:W-:Y:S01]  /*111d0*/  FFMA.FTZ R7, R31, R7, R26 ;  /* 0x000000071f077223 */ /* 0x000fe2000001001a */
[-C--:B------:R-:W-:Y:S01]  /*111e0*/  FFMA.FTZ R3, R28, R14.reuse, -R3 ;  /* 0x0000000e1c037223 */ /* 0x080fe20000010803 */
[----:B------:R-:W-:Y:S01]  /*111f0*/  F2FP.SATFINITE.E4M3.F32.PACK_AB_MERGE_C R5, R8, R5, R10 ;  /* 0x000000050805723e */ /* 0x000fe2000480700a */
[----:B------:R-:W-:Y:S01]  /*11200*/  FFMA.FTZ R14, R30, R14, R9 ;  /* 0x0000000e1e0e7223 */ /* 0x000fe20000010009 */
[----:B------:R-:W-:-:S02]  /*11210*/  F2FP.SATFINITE.E4M3.F32.PACK_AB_MERGE_C R6, R13, R6, R11 ;  /* 0x000000060d06723e */ /* 0x000fc4000480700b */
[----:B------:R-:W-:-:S04]  /*11220*/  F2FP.SATFINITE.E4M3.F32.PACK_AB_MERGE_C R7, R7, R12, RZ ;  /* 0x0000000c0707723e */ /* 0x000fc800048070ff */
[----:B------:R-:W-:-:S05]  /*11230*/  F2FP.SATFINITE.E4M3.F32.PACK_AB_MERGE_C R7, R14, R3, R7 ;  /* 0x000000030e07723e */ /* 0x000fca0004807007 */
[----:B------:R2:W-:Y:S01]  /*11240*/  STS.128 [R37+0x27400], R4 ;  /* 0x0274000425007388 */ /* 0x0005e20000000c00 */
[----:B------:R-:W-:Y:S05]  /*11250*/  BRA `(.L_x_621) ;  /* 0x0000003800587947 */ /* 0x000fea0003800000 */
.L_x_603:
[----:B------:R-:W-:-:S03]  /*11260*/  UMOV UR4, 0xffffffff ;  /* 0xffffffff00047882 */ /* 0x000fc60000000000 */
[----:B------:R-:W-:Y:S05]  /*11270*/  BRA.DIV UR4, `(.L_x_624) ;  /* 0x000001a604f47947 */ /* 0x000fea000b800000 */
[----:B------:R0:W1:Y:S04]  /*11280*/  SHFL.IDX PT, R27, R26, RZ, 0x181f ;  /* 0x00181fff1a1b7589 */ /* 0x00006800000e0000 */
[----:B------:R0:W2:Y:S04]  /*11290*/  SHFL.IDX PT, R14, R28, RZ, 0x181f ;  /* 0x00181fff1c0e7589 */ /* 0x0000a800000e0000 */
[----:B------:R0:W3:Y:S04]  /*112a0*/  SHFL.IDX PT, R3, R24, RZ, 0x181f ;  /* 0x00181fff18037589 */ /* 0x0000e800000e0000 */
[----:B------:R0:W4:Y:S02]  /*112b0*/  SHFL.IDX PT, R21, R32, RZ, 0x181f ;  /* 0x00181fff20157589 */ /* 0x00012400000e0000 */
.L_x_898:
[----:B0-----:R-:W5:Y:S01]  /*112c0*/  LDL R24, [R1+0x58] ;  /* 0x0000580001187983 */ /* 0x001f620000100800 */
[----:B------:R-:W-:Y:S01]  /*112d0*/  ULDC UR4, c[0x0][0x448] ;  /* 0x0001120000047ab9 */ /* 0x000fe20000000800 */
[----:B------:R-:W-:Y:S01]  /*112e0*/  BSSY B1, `(.L_x_625) ;  /* 0x0000013000017945 */ /* 0x000fe20003800000 */
[----:B------:R-:W-:Y:S01]  /*112f0*/  IMAD R32, R92, UR4, RZ ;  /* 0x000000045c207c24 */ /* 0x000fe2000f8e02ff */
[----:B------:R-:W-:Y:S02]  /*11300*/  CS2R R6, SRZ ;  /* 0x0000000000067805 */ /* 0x000fe4000001ff00 */
[----:B------:R-:W-:Y:S02]  /*11310*/  CS2R R4, SRZ ;  /* 0x0000000000047805 */ /* 0x000fe4000001ff00 */
[----:B------:R-:W-:Y:S02]  /*11320*/  CS2R R10, SRZ ;  /* 0x00000000000a7805 */ /* 0x000fe4000001ff00 */
[----:B------:R-:W-:-:S02]  /*11330*/  CS2R R8, SRZ ;  /* 0x0000000000087805 */ /* 0x000fc4000001ff00 */
[----:B------:R-:W-:Y:S02]  /*11340*/  ISETP.GE.AND P0, PT, R0, R32, PT ;  /* 0x000000200000720c */ /* 0x000fe40003f06270 */
[----:B-----5:R-:W-:-:S11]  /*11350*/  LEA.HI R20, R24, R24, RZ, 0x1 ;  /* 0x0000001818147211 */ /* 0x020fd600078f08ff */
[----:B------:R-:W-:Y:S05]  /*11360*/  @P0 BRA `(.L_x_626) ;  /* 0x0000000000280947 */ /* 0x000fea0003800000 */
[----:B------:R-:W-:Y:S01]  /*11370*/  ULDC UR4, c[0x0][0x3f4] ;  /* 0x0000fd0000047ab9 */ /* 0x000fe20000000800 */
[C---:B-1----:R-:W-:Y:S02]  /*11380*/  IADD3 R12, P0, R16.reuse, R27, RZ ;  /* 0x0000001b100c7210 */ /* 0x042fe40007f1e0ff */
[----:B------:R-:W-:Y:S02]  /*11390*/  CS2R R6, SRZ ;  /* 0x0000000000067805 */ /* 0x000fe4000001ff00 */
[C---:B------:R-:W-:Y:S02]  /*113a0*/  ISETP.GE.AND P2, PT, R16.reuse, UR4, PT ;  /* 0x0000000410007c0c */ /* 0x040fe4000bf46270 */
[----:B--2---:R-:W-:Y:S01]  /*113b0*/  IADD3 R14, P1, R16, R14, RZ ;  /* 0x0000000e100e7210 */ /* 0x004fe20007f3e0ff */
[----:B---3--:R-:W-:-:S04]  /*113c0*/  IMAD.X R13, R3, 0x1, R17, P0 ;  /* 0x00000001030d7824 */ /* 0x008fc800000e0611 */
[----:B----4-:R-:W-:-:S06]  /*113d0*/  IMAD.X R15, R21, 0x1, R17, P1 ;  /* 0x00000001150f7824 */ /* 0x010fcc00008e0611 */
[----:B------:R-:W-:Y:S05]  /*113e0*/  @P2 BRA `(.L_x_626) ;  /* 0x0000000000082947 */ /* 0x000fea0003800000 */
[----:B------:R0:W5:Y:S04]  /*113f0*/  LD.E.128 R8, desc[UR36][R12.64] ;  /* 0x000000240c087980 */ /* 0x000168000c101d00 */
[----:B------:R0:W5:Y:S02]  /*11400*/  LD.E.128 R4, desc[UR36][R14.64] ;  /* 0x000000240e047980 */ /* 0x000164000c101d00 */
.L_x_626:
[----:B------:R-:W-:Y:S05]  /*11410*/  BSYNC B1 ;  /* 0x0000000000017941 */ /* 0x000fea0003800000 */
.L_x_625:
[----:B------:R-:W-:Y:S01]  /*11420*/  LOP3.LUT R20, R20, 0xfffffffe, RZ, 0xc0, !PT ;  /* 0xfffffffe14147812 */ /* 0x000fe200078ec0ff */
[----:B----4-:R-:W4:Y:S01]  /*11430*/  LDC R21, c[0x0][0x3f4] ;  /* 0x0000fd00ff157b82 */ /* 0x010f220000000800 */
[----:B-----5:R-:W-:Y:S01]  /*11440*/  SHF.R.U32.HI R0, RZ, 0x8, R8 ;  /* 0x00000008ff007819 */ /* 0x020fe20000011608 */
[----:B------:R-:W-:Y:S01]  /*11450*/  IMAD R32, R41, -0x80, R32 ;  /* 0xffffff8029207824 */ /* 0x000fe200078e0220 */
[----:B------:R-:W-:Y:S01]  /*11460*/  IADD3 R20, R24, -R20, RZ ;  /* 0x8000001418147210 */ /* 0x000fe20007ffe0ff */
[----:B------:R-:W-:Y:S01]  /*11470*/  BSSY B1, `(.L_x_627) ;  /* 0x0000032000017945 */ /* 0x000fe20003800000 */
[----:B---3--:R-:W-:Y:S02]  /*11480*/  LOP3.LUT R3, R8, 0xff, RZ, 0xc0, !PT ;  /* 0x000000ff08037812 */ /* 0x008fe400078ec0ff */
[----:B------:R-:W-:Y:S02]  /*11490*/  SHF.L.U32 R34, R20, 0x1f, RZ ;  /* 0x0000001f14227819 */ /* 0x000fe400000006ff */
[----:B------:R-:W-:-:S02]  /*114a0*/  LOP3.LUT R0, R0, 0xff, RZ, 0xc0, !PT ;  /* 0x000000ff00007812 */ /* 0x000fc400078ec0ff */
[----:B------:R-:W3:Y:S01]  /*114b0*/  SYNCS.PHASECHK.TRANS64.TRYWAIT P1, [R19+URZ+0x38800], R34 ;  /* 0x03880022130075a7 */ /* 0x000ee2000802017f */
[----:B0-----:R-:W-:Y:S02]  /*114c0*/  SHF.R.U32.HI R12, RZ, 0x8, R9 ;  /* 0x00000008ff0c7819 */ /* 0x001fe40000011609 */
[----:B------:R-:W-:Y:S02]  /*114d0*/  PRMT R13, R0, 0x7604, R3 ;  /* 0x00007604000d7816 */ /* 0x000fe40000000003 */
[----:B------:R-:W-:Y:S02]  /*114e0*/  LOP3.LUT R3, R9, 0xff, RZ, 0xc0, !PT ;  /* 0x000000ff09037812 */ /* 0x000fe400078ec0ff */
[----:B------:R-:W-:Y:S02]  /*114f0*/  SHF.R.U32.HI R0, RZ, 0x8, R10 ;  /* 0x00000008ff007819 */ /* 0x000fe4000001160a */
[----:B-1----:R-:W-:Y:S02]  /*11500*/  SHF.R.U32.HI R27, RZ, 0x8, R11 ;  /* 0x00000008ff1b7819 */ /* 0x002fe4000001160b */
[----:B------:R-:W-:-:S02]  /*11510*/  LOP3.LUT R12, R12, 0xff, RZ, 0xc0, !PT ;  /* 0x000000ff0c0c7812 */ /* 0x000fc400078ec0ff */
[----:B--2---:R-:W-:Y:S02]  /*11520*/  LOP3.LUT R14, R10, 0xff, RZ, 0xc0, !PT ;  /* 0x000000ff0a0e7812 */ /* 0x004fe400078ec0ff */
[----:B------:R-:W-:Y:S02]  /*11530*/  LOP3.LUT R20, R11, 0xff, RZ, 0xc0, !PT ;  /* 0x000000ff0b147812 */ /* 0x000fe400078ec0ff */
[----:B------:R-:W-:Y:S02]  /*11540*/  LOP3.LUT R15, R0, 0xff, RZ, 0xc0, !PT ;  /* 0x000000ff000f7812 */ /* 0x000fe400078ec0ff */
[----:B------:R-:W-:Y:S02]  /*11550*/  LOP3.LUT R27, R27, 0xff, RZ, 0xc0, !PT ;  /* 0x000000ff1b1b7812 */ /* 0x000fe400078ec0ff */
[----:B------:R-:W-:Y:S02]  /*11560*/  PRMT R12, R12, 0x7604, R3 ;  /* 0x000076040c0c7816 */ /* 0x000fe40000000003 */
[----:B------:R-:W-:-:S02]  /*11570*/  SHF.R.U32.HI R0, RZ, 0x8, R4 ;  /* 0x00000008ff007819 */ /* 0x000fc40000011604 */
[----:B------:R-:W-:Y:S02]  /*11580*/  SHF.R.U32.HI R33, RZ, 0x8, R5 ;  /* 0x00000008ff217819 */ /* 0x000fe40000011605 */
[----:B------:R-:W-:Y:S02]  /*11590*/  SHF.R.U32.HI R3, RZ, 0x8, R6 ;  /* 0x00000008ff037819 */ /* 0x000fe40000011606 */
[----:B------:R-:W-:Y:S02]  /*115a0*/  SHF.R.U32.HI R37, RZ, 0x8, R7 ;  /* 0x00000008ff257819 */ /* 0x000fe40000011607 */
[----:B------:R-:W-:Y:S02]  /*115b0*/  PRMT R15, R15, 0x7604, R14 ;  /* 0x000076040f0f7816 */ /* 0x000fe4000000000e */
[----:B------:R-:W-:Y:S02]  /*115c0*/  PRMT R20, R27, 0x7604, R20 ;  /* 0x000076041b147816 */ /* 0x000fe40000000014 */
[----:B------:R-:W-:-:S02]  /*115d0*/  LOP3.LUT R14, R4, 0xff, RZ, 0xc0, !PT ;  /* 0x000000ff040e7812 */ /* 0x000fc400078ec0ff */
[----:B------:R-:W-:Y:S02]  /*115e0*/  LOP3.LUT R24, R5, 0xff, RZ, 0xc0, !PT ;  /* 0x000000ff05187812 */ /* 0x000fe400078ec0ff */
[----:B------:R-:W-:Y:S02]  /*115f0*/  LOP3.LUT R26, R6, 0xff, RZ, 0xc0, !PT ;  /* 0x000000ff061a7812 */ /* 0x000fe400078ec0ff */
[----:B------:R-:W-:Y:S02]  /*11600*/  LOP3.LUT R28, R7, 0xff, RZ, 0xc0, !PT ;  /* 0x000000ff071c7812 */ /* 0x000fe400078ec0ff */
[----:B------:R-:W-:Y:S02]  /*11610*/  LOP3.LUT R27, R0, 0xff, RZ, 0xc0, !PT ;  /* 0x000000ff001b7812 */ /* 0x000fe400078ec0ff */
[----:B------:R-:W-:Y:S02]  /*11620*/  LOP3.LUT R33, R33, 0xff, RZ, 0xc0, !PT ;  /* 0x000000ff21217812 */ /* 0x000fe400078ec0ff */
[----:B------:R-:W-:-:S02]  /*11630*/  LOP3.LUT R3, R3, 0xff, RZ, 0xc0, !PT ;  /* 0x000000ff03037812 */ /* 0x000fc400078ec0ff */
[----:B------:R-:W-:Y:S02]  /*11640*/  LOP3.LUT R37, R37, 0xff, RZ, 0xc0, !PT ;  /* 0x000000ff25257812 */ /* 0x000fe400078ec0ff */
[----:B------:R-:W-:Y:S02]  /*11650*/  PRMT R29, R27, 0x7604, R14 ;  /* 0x000076041b1d7816 */ /* 0x000fe4000000000e */
[----:B------:R-:W-:Y:S02]  /*11660*/  PRMT R24, R33, 0x7604, R24 ;  /* 0x0000760421187816 */ /* 0x000fe40000000018 */
[----:B------:R-:W-:Y:S02]  /*11670*/  PRMT R35, R3, 0x7604, R26 ;  /* 0x0000760403237816 */ /* 0x000fe4000000001a */
[----:B------:R-:W-:Y:S02]  /*11680*/  PRMT R28, R37, 0x7604, R28 ;  /* 0x00007604251c7816 */ /* 0x000fe4000000001c */
[----:B------:R-:W-:-:S02]  /*11690*/  SHF.R.U32.HI R3, RZ, 0x10, R9 ;  /* 0x00000010ff037819 */ /* 0x000fc40000011609 */
[----:B------:R-:W-:Y:S02]  /*116a0*/  SHF.R.U32.HI R27, RZ, 0x10, R11 ;  /* 0x00000010ff1b7819 */ /* 0x000fe4000001160b */
[----:B------:R-:W-:Y:S01]  /*116b0*/  SHF.R.U32.HI R33, RZ, 0x10, R5 ;  /* 0x00000010ff217819 */ /* 0x000fe20000011605 */
[----:B------:R-:W-:Y:S01]  /*116c0*/  IMAD.U32 R3, R3, 0x10000, RZ ;  /* 0x0001000003037824 */ /* 0x000fe200078e00ff */
[----:B------:R-:W-:Y:S01]  /*116d0*/  SHF.R.U32.HI R37, RZ, 0x10, R7 ;  /* 0x00000010ff257819 */ /* 0x000fe20000011607 */
[----:B------:R-:W-:Y:S01]  /*116e0*/  IMAD.U32 R27, R27, 0x10000, RZ ;  /* 0x000100001b1b7824 */ /* 0x000fe200078e00ff */
[----:B----4-:R-:W-:Y:S01]  /*116f0*/  ISETP.GE.AND P0, PT, R16, R21, PT ;  /* 0x000000151000720c */ /* 0x010fe20003f06270 */
[----:B------:R-:W-:Y:S01]  /*11700*/  IMAD.U32 R33, R33, 0x10000, RZ ;  /* 0x0001000021217824 */ /* 0x000fe200078e00ff */
[----:B------:R-:W-:Y:S01]  /*11710*/  LOP3.LUT R3, R12, 0xff0000, R3, 0xf8, !PT ;  /* 0x00ff00000c037812 */ /* 0x000fe200078ef803 */
[----:B------:R-:W-:Y:S01]  /*11720*/  IMAD.U32 R37, R37, 0x10000, RZ ;  /* 0x0001000025257824 */ /* 0x000fe200078e00ff */
[----:B------:R-:W-:-:S02]  /*11730*/  LOP3.LUT R27, R20, 0xff0000, R27, 0xf8, !PT ;  /* 0x00ff0000141b7812 */ /* 0x000fc400078ef81b */
[----:B------:R-:W-:Y:S02]  /*11740*/  LOP3.LUT R33, R24, 0xff0000, R33, 0xf8, !PT ;  /* 0x00ff000018217812 */ /* 0x000fe400078ef821 */
[----:B------:R-:W-:Y:S02]  /*11750*/  LOP3.LUT R37, R28, 0xff0000, R37, 0xf8, !PT ;  /* 0x00ff00001c257812 */ /* 0x000fe400078ef825 */
[----:B------:R-:W-:Y:S02]  /*11760*/  VIMNMX R32, R32, 0x80, PT ;  /* 0x0000008020207848 */ /* 0x000fe40003fe0100 */
[----:B------:R-:W-:Y:S01]  /*11770*/  LOP3.LUT R13, R13, 0xff0000, R8, 0xf8, !PT ;  /* 0x00ff00000d0d7812 */ /* 0x000fe200078ef808 */
[----:B---3--:R-:W-:Y:S06]  /*11780*/  @!P1 BRA `(.L_x_628) ;  /* 0x000001a400209947 */ /* 0x008fec0003800000 */
.L_x_899:
[----:B------:R-:W-:Y:S05]  /*11790*/  BSYNC B1 ;  /* 0x0000000000017941 */ /* 0x000fea0003800000 */
.L_x_627:
[CC--:B------:R-:W-:Y:S01]  /*117a0*/  ISETP.GE.OR P1, PT, R219.reuse, R32.reuse, P0 ;  /* 0x00000020db00720c */ /* 0x0c0fe20000726670 */
[C---:B------:R-:W-:Y:S01]  /*117b0*/  VIADD R14, R219.reuse, 0x40 ;  /* 0x00000040db0e7836 */ /* 0x040fe20000000000 */
[C---:B------:R-:W-:Y:S01]  /*117c0*/  IADD3 R20, R219.reuse, 0x20, RZ ;  /* 0x00000020db147810 */ /* 0x040fe20007ffe0ff */
[----:B------:R-:W-:Y:S01]  /*117d0*/  VIADD R12, R219, 0x60 ;  /* 0x00000060db0c7836 */ /* 0x000fe20000000000 */
[----:B------:R-:W-:Y:S01]  /*117e0*/  LOP3.LUT R15, R15, 0xff0000, R10, 0xf8, !PT ;  /* 0x00ff00000f0f7812 */ /* 0x000fe200078ef80a */
[----:B------:R-:W-:Y:S01]  /*117f0*/  BSSY B1, `(.L_x_629) ;  /* 0x00000d7000017945 */ /* 0x000fe20003800000 */
[----:B------:R-:W-:Y:S02]  /*11800*/  LOP3.LUT R29, R29, 0xff0000, R4, 0xf8, !PT ;  /* 0x00ff00001d1d7812 */ /* 0x000fe400078ef804 */
[----:B------:R-:W-:Y:S02]  /*11810*/  LOP3.LUT R35, R35, 0xff0000, R6, 0xf8, !PT ;  /* 0x00ff000023237812 */ /* 0x000fe400078ef806 */
[----:B------:R-:W-:-:S02]  /*11820*/  ISETP.GE.OR P2, PT, R20, R32, P0 ;  /* 0x000000201400720c */ /* 0x000fc40000746670 */
[-C--:B------:R-:W-:Y:S02]  /*11830*/  ISETP.GE.OR P3, PT, R14, R32.reuse, P0 ;  /* 0x000000200e00720c */ /* 0x080fe40000766670 */
[----:B------:R-:W-:Y:S02]  /*11840*/  ISETP.GE.OR P0, PT, R12, R32, P0 ;  /* 0x000000200c00720c */ /* 0x000fe40000706670 */
[----:B------:R-:W-:Y:S02]  /*11850*/  LOP3.LUT R0, R13, 0xff000000, R8, 0xf8, !PT ;  /* 0xff0000000d007812 */ /* 0x000fe400078ef808 */
[----:B------:R-:W-:Y:S02]  /*11860*/  LOP3.LUT R12, R15, 0xff000000, R10, 0xf8, !PT ;  /* 0xff0000000f0c7812 */ /* 0x000fe400078ef80a */
[----:B------:R-:W-:Y:S02]  /*11870*/  LOP3.LUT R3, R3, 0xff000000, R9, 0xf8, !PT ;  /* 0xff00000003037812 */ /* 0x000fe400078ef809 */
[----:B------:R-:W-:-:S02]  /*11880*/  LOP3.LUT R13, R27, 0xff000000, R11, 0xf8, !PT ;  /* 0xff0000001b0d7812 */ /* 0x000fc400078ef80b */
[----:B------:R-:W-:Y:S02]  /*11890*/  LOP3.LUT R14, R29, 0xff000000, R4, 0xf8, !PT ;  /* 0xff0000001d0e7812 */ /* 0x000fe400078ef804 */
[----:B------:R-:W-:Y:S02]  /*118a0*/  LOP3.LUT R15, R33, 0xff000000, R5, 0xf8, !PT ;  /* 0xff000000210f7812 */ /* 0x000fe400078ef805 */
[----:B------:R-:W-:Y:S02]  /*118b0*/  LOP3.LUT R20, R35, 0xff000000, R6, 0xf8, !PT ;  /* 0xff00000023147812 */ /* 0x000fe400078ef806 */
[----:B------:R-:W-:Y:S01]  /*118c0*/  LOP3.LUT R24, R37, 0xff000000, R7, 0xf8, !PT ;  /* 0xff00000025187812 */ /* 0x000fe200078ef807 */
[----:B------:R-:W-:Y:S06]  /*118d0*/  @P1 BRA `(.L_x_630) ;  /* 0x0000000c00201947 */ /* 0x000fec0003800000 */
[----:B------:R-:W2:Y:S04]  /*118e0*/  LDL R26, [R1+0x2c] ;  /* 0x00002c00011a7983 */ /* 0x000ea80000100800 */
[----:B------:R-:W3:Y:S01]  /*118f0*/  LDL R61, [R1+0x30] ;  /* 0x00003000013d7983 */ /* 0x000ee20000100800 */
[----:B------:R-:W-:Y:S01]  /*11900*/  LEA.HI R4, R30, R31, RZ, 0x3 ;  /* 0x0000001f1e047211 */ /* 0x000fe200078f18ff */
[C---:B------:R-:W-:Y:S01]  /*11910*/  IMAD.SHL.U32 R42, R219.reuse, 0x80, RZ ;  /* 0x00000080db2a7824 */ /* 0x040fe200078e00ff */
[----:B------:R-:W-:Y:S02]  /*11920*/  SHF.L.U32 R41, R219, 0x7, RZ ;  /* 0x00000007db297819 */ /* 0x000fe400000006ff */
[----:B------:R-:W-:Y:S02]  /*11930*/  LOP3.LUT R4, R4, 0xfffffff8, RZ, 0xc0, !PT ;  /* 0xfffffff804047812 */ /* 0x000fe400078ec0ff */
[----:B------:R-:W-:-:S02]  /*11940*/  LOP3.LUT R42, R42, 0x380, RZ, 0xc0, !PT ;  /* 0x000003802a2a7812 */ /* 0x000fc400078ec0ff */
[----:B------:R-:W-:Y:S01]  /*11950*/  LOP3.LUT R41, R41, 0x380, RZ, 0xc0, !PT ;  /* 0x0000038029297812 */ /* 0x000fe200078ec0ff */
[----:B------:R-:W-:Y:S01]  /*11960*/  IMAD.IADD R4, R31, 0x1, -R4 ;  /* 0x000000011f047824 */ /* 0x000fe200078e0a04 */
[----:B------:R-:W-:Y:S02]  /*11970*/  F2FP.F16.E4M3.UNPACK_B R45, R14.H1 ;  /* 0x0000000eff2d723e */ /* 0x000fe400030006ff */
[----:B------:R-:W-:Y:S02]  /*11980*/  SHF.R.U32.HI R41, RZ, 0x3, R41 ;  /* 0x00000003ff297819 */ /* 0x000fe40000011629 */
[----:B------:R-:W-:Y:S01]  /*11990*/  LEA.HI R4, R21, R4, RZ, 0x1c ;  /* 0x0000000415047211 */ /* 0x000fe200078fe0ff */
[--C-:B------:R-:W-:Y:S01]  /*119a0*/  HADD2.F32 R46, -RZ, R45.reuse.H0_H0 ;  /* 0x2000002dff2e7230 */ /* 0x100fe20000004100 */
[----:B------:R-:W-:Y:S01]  /*119b0*/  F2FP.F16.E4M3.UNPACK_B R38, R0.H1 ;  /* 0x00000000ff26723e */ /* 0x000fe200030006ff */
[----:B------:R-:W-:Y:S01]  /*119c0*/  HADD2.F32 R47, -RZ, R45.H1_H1 ;  /* 0x3000002dff2f7230 */ /* 0x000fe20000004100 */
[----:B------:R-:W-:Y:S01]  /*119d0*/  SHF.R.S32.HI R7, RZ, 0x1f, R4 ;  /* 0x0000001fff077819 */ /* 0x000fe20000011404 */
[----:B------:R-:W-:-:S03]  /*119e0*/  IMAD.SHL.U32 R5, R4, 0x10, RZ ;  /* 0x0000001004057824 */ /* 0x000fc600078e00ff */
[----:B------:R-:W-:Y:S02]  /*119f0*/  LEA.HI R7, R7, R4, RZ, 0x3 ;  /* 0x0000000407077211 */ /* 0x000fe400078f18ff */
[----:B------:R-:W-:Y:S01]  /*11a00*/  LOP3.LUT R5, R42, 0x70, R5, 0xf8, !PT ;  /* 0x000000702a057812 */ /* 0x000fe200078ef805 */
[--C-:B------:R-:W-:Y:S02]  /*11a10*/  HADD2.F32 R42, -RZ, R38.reuse.H0_H0 ;  /* 0x20000026ff2a7230 */ /* 0x100fe40000004100 */
[----:B------:R-:W-:Y:S01]  /*11a20*/  IMAD.SHL.U32 R7, R7, 0x800, RZ ;  /* 0x0000080007077824 */ /* 0x000fe200078e00ff */
[----:B------:R-:W-:Y:S01]  /*11a30*/  LOP3.LUT R4, R5, R41, RZ, 0x3c, !PT ;  /* 0x0000002905047212 */ /* 0x000fe200078e3cff */
[----:B------:R-:W-:Y:S01]  /*11a40*/  HADD2.F32 R41, -RZ, R38.H1_H1 ;  /* 0x30000026ff297230 */ /* 0x000fe20000004100 */
[----:B------:R-:W-:Y:S02]  /*11a50*/  F2FP.F16.E4M3.UNPACK_B R38, R0 ;  /* 0x00000000ff26723e */ /* 0x000fe400020006ff */
[----:B------:R-:W-:-:S04]  /*11a60*/  LOP3.LUT R7, R7, 0xffffc000, RZ, 0xc0, !PT ;  /* 0xffffc00007077812 */ /* 0x000fc800078ec0ff */
[----:B--2---:R-:W-:Y:S02]  /*11a70*/  IADD3 R26, R4, R7, R26 ;  /* 0x00000007041a7210 */ /* 0x004fe40007ffe01a */
[----:B---3--:R-:W1:Y:S03]  /*11a80*/  LDS.128 R4, [R61+0x20400] ;  /* 0x020400003d047984 */ /* 0x008e660000000c00 */
[----:B------:R-:W-:-:S05]  /*11a90*/  IMAD.IADD R26, R19, 0x1, R26 ;  /* 0x00000001131a7824 */ /* 0x000fca00078e021a */
[----:B------:R-:W2:Y:S01]  /*11aa0*/  LDS.128 R8, [R26+0x20400] ;  /* 0x020400001a087984 */ /* 0x000ea20000000c00 */
[----:B-1----:R-:W-:Y:S02]  /*11ab0*/  F2FP.F16.E4M3.UNPACK_B R29, R4.H1 ;  /* 0x00000004ff1d723e */ /* 0x002fe400030006ff */
[-C--:B------:R-:W-:Y:S02]  /*11ac0*/  F2FP.F16.E4M3.UNPACK_B R43, R5.reuse ;  /* 0x00000005ff2b723e */ /* 0x080fe400020006ff */
[----:B------:R-:W-:Y:S02]  /*11ad0*/  F2FP.F16.E4M3.UNPACK_B R39, R5.H1 ;  /* 0x00000005ff27723e */ /* 0x000fe400030006ff */
[----:B--2---:R-:W-:Y:S02]  /*11ae0*/  F2FP.F16.E4M3.UNPACK_B R36, R8.H1 ;  /* 0x00000008ff24723e */ /* 0x004fe400030006ff */
[----:B0-----:R-:W-:Y:S02]  /*11af0*/  F2FP.F16.E4M3.UNPACK_B R34, R4 ;  /* 0x00000004ff22723e */ /* 0x001fe400020006ff */
[-C--:B------:R-:W-:Y:S01]  /*11b00*/  F2FP.F16.E4M3.UNPACK_B R4, R7.reuse ;  /* 0x00000007ff04723e */ /* 0x080fe200020006ff */
[--C-:B------:R-:W-:Y:S01]  /*11b10*/  HADD2.F32 R5, -RZ, R36.reuse.H0_H0 ;  /* 0x20000024ff057230 */ /* 0x100fe20000004100 */
[----:B------:R-:W-:Y:S01]  /*11b20*/  F2FP.F16.E4M3.UNPACK_B R27, R7.H1 ;  /* 0x00000007ff1b723e */ /* 0x000fe200030006ff */
[----:B------:R-:W-:Y:S01]  /*11b30*/  HADD2.F32 R7, -RZ, R29.H0_H0 ;  /* 0x2000001dff077230 */ /* 0x000fe20000004100 */
[----:B------:R-:W-:Y:S01]  /*11b40*/  F2FP.F16.E4M3.UNPACK_B R37, R8 ;  /* 0x00000008ff25723e */ /* 0x000fe200020006ff */
[----:B------:R-:W-:-:S02]  /*11b50*/  HADD2.F32 R36, -RZ, R36.H1_H1 ;  /* 0x30000024ff247230 */ /* 0x000fc40000004100 */
[C---:B------:R-:W-:Y:S01]  /*11b60*/  FMUL.FTZ R8, R5.reuse, R46 ;  /* 0x0000002e05087220 */ /* 0x040fe20000410000 */
[-C--:B------:R-:W-:Y:S02]  /*11b70*/  F2FP.F16.E4M3.UNPACK_B R44, R9.reuse ;  /* 0x00000009ff2c723e */ /* 0x080fe400020006ff */
[----:B------:R-:W-:Y:S01]  /*11b80*/  F2FP.F16.E4M3.UNPACK_B R40, R9.H1 ;  /* 0x00000009ff28723e */ /* 0x000fe200030006ff */
[-C--:B------:R-:W-:Y:S01]  /*11b90*/  FMUL.FTZ R9, R5, R42.reuse ;  /* 0x0000002a05097220 */ /* 0x080fe20000410000 */
[C---:B------:R-:W-:Y:S01]  /*11ba0*/  FFMA.FTZ R5, R7.reuse, R42, -R8 ;  /* 0x0000002a07057223 */ /* 0x040fe20000010808 */
[----:B------:R-:W-:Y:S01]  /*11bb0*/  F2FP.F16.E4M3.UNPACK_B R42, R14 ;  /* 0x0000000eff2a723e */ /* 0x000fe200020006ff */
[----:B------:R-:W-:Y:S02]  /*11bc0*/  HADD2.F32 R8, -RZ, R37.H0_H0 ;  /* 0x20000025ff087230 */ /* 0x000fe40000004100 */
[----:B------:R-:W-:Y:S01]  /*11bd0*/  FFMA.FTZ R7, R7, R46, R9 ;  /* 0x0000002e07077223 */ /* 0x000fe20000010009 */
[----:B------:R-:W-:Y:S01]  /*11be0*/  HADD2.F32 R9, -RZ, R38.H0_H0 ;  /* 0x20000026ff097230 */ /* 0x000fe20000004100 */
[-C--:B------:R-:W-:Y:S01]  /*11bf0*/  F2FP.F16.E4M3.UNPACK_B R32, R10.reuse ;  /* 0x0000000aff20723e */ /* 0x080fe200020006ff */
[----:B------:R-:W-:Y:S01]  /*11c00*/  HADD2.F32 R45, -RZ, R42.H0_H0 ;  /* 0x2000002aff2d7230 */ /* 0x000fe20000004100 */
[----:B------:R-:W-:Y:S01]  /*11c10*/  F2FP.F16.E4M3.UNPACK_B R35, R10.H1 ;  /* 0x0000000aff23723e */ /* 0x000fe200030006ff */
[----:B------:R-:W-:-:S02]  /*11c20*/  HADD2.F32 R10, -RZ, R29.H1_H1 ;  /* 0x3000001dff0a7230 */ /* 0x000fc40000004100 */
[C---:B------:R-:W-:Y:S01]  /*11c30*/  FMUL.FTZ R49, R36.reuse, R47 ;  /* 0x0000002f24317220 */ /* 0x040fe20000410000 */
[----:B------:R-:W-:Y:S02]  /*11c40*/  HADD2.F32 R29, -RZ, R34.H0_H0 ;  /* 0x20000022ff1d7230 */ /* 0x000fe40000004100 */
[----:B------:R-:W-:Y:S01]  /*11c50*/  FMUL.FTZ R48, R36, R41 ;  /* 0x0000002924307220 */ /* 0x000fe20000410000 */
[C---:B------:R-:W-:Y:S01]  /*11c60*/  FMUL.FTZ R36, R8.reuse, R45 ;  /* 0x0000002d08247220 */ /* 0x040fe20000410000 */
[----:B------:R-:W-:Y:S01]  /*11c70*/  FMUL.FTZ R46, R8, R9 ;  /* 0x00000009082e7220 */ /* 0x000fe20000410000 */
[C---:B------:R-:W-:Y:S01]  /*11c80*/  FFMA.FTZ R8, R10.reuse, R41, -R49 ;  /* 0x000000290a087223 */ /* 0x040fe20000010831 */
[----:B------:R-:W-:Y:S01]  /*11c90*/  FFMA.FTZ R10, R10, R47, R48 ;  /* 0x0000002f0a0a7223 */ /* 0x000fe20000010030 */
[C---:B------:R-:W-:Y:S01]  /*11ca0*/  FFMA.FTZ R9, R29.reuse, R9, -R36 ;  /* 0x000000091d097223 */ /* 0x040fe20000010824 */
[----:B------:R-:W-:Y:S01]  /*11cb0*/  FFMA.FTZ R29, R29, R45, R46 ;  /* 0x0000002d1d1d7223 */ /* 0x000fe2000001002e */
[----:B------:R-:W-:Y:S01]  /*11cc0*/  F2FP.F16.E4M3.UNPACK_B R47, R15.H1 ;  /* 0x0000000fff2f723e */ /* 0x000fe200030006ff */
[----:B------:R-:W-:Y:S01]  /*11cd0*/  HADD2.F32 R46, -RZ, R42.H1_H1 ;  /* 0x3000002aff2e7230 */ /* 0x000fe20000004100 */
[----:B------:R-:W-:Y:S01]  /*11ce0*/  F2FP.F16.E4M3.UNPACK_B R42, R3.H1 ;  /* 0x00000003ff2a723e */ /* 0x000fe200030006ff */
[----:B------:R-:W-:Y:S01]  /*11cf0*/  HADD2.F32 R37, -RZ, R37.H1_H1 ;  /* 0x30000025ff257230 */ /* 0x000fe20000004100 */
[-C--:B------:R-:W-:Y:S01]  /*11d00*/  F2FP.F16.E4M3.UNPACK_B R33, R6.reuse.H1 ;  /* 0x00000006ff21723e */ /* 0x080fe200030006ff */
[----:B------:R-:W-:Y:S01]  /*11d10*/  HADD2.F32 R41, -RZ, R38.H1_H1 ;  /* 0x30000026ff297230 */ /* 0x000fe20000004100 */
[----:B------:R-:W-:Y:S01]  /*11d20*/  F2FP.F16.E4M3.UNPACK_B R28, R6 ;  /* 0x00000006ff1c723e */ /* 0x000fe200020006ff */
[----:B------:R-:W-:-:S02]  /*11d30*/  HADD2.F32 R36, -RZ, R34.H1_H1 ;  /* 0x30000022ff247230 */ /* 0x000fc40000004100 */
[C---:B------:R-:W-:Y:S01]  /*11d40*/  FMUL.FTZ R51, R37.reuse, R46 ;  /* 0x0000002e25337220 */ /* 0x040fe20000410000 */
[----:B------:R-:W-:Y:S02]  /*11d50*/  HADD2.F32 R49, -RZ, R47.H0_H0 ;  /* 0x2000002fff317230 */ /* 0x000fe40000004100 */
[----:B------:R-:W-:Y:S01]  /*11d60*/  FMUL.FTZ R37, R37, R41 ;  /* 0x0000002925257220 */ /* 0x000fe20000410000 */
[----:B------:R-:W-:Y:S01]  /*11d70*/  HADD2.F32 R34, -RZ, R40.H0_H0 ;  /* 0x20000028ff227230 */ /* 0x000fe20000004100 */
[-C--:B------:R-:W-:Y:S01]  /*11d80*/  F2FP.F16.E4M3.UNPACK_B R6, R11.reuse ;  /* 0x0000000bff06723e */ /* 0x080fe200020006ff */
[----:B------:R-:W-:Y:S01]  /*11d90*/  HADD2.F32 R45, -RZ, R42.H0_H0 ;  /* 0x2000002aff2d7230 */ /* 0x000fe20000004100 */
[----:B------:R-:W-:Y:S01]  /*11da0*/  F2FP.F16.E4M3.UNPACK_B R11, R11.H1 ;  /* 0x0000000bff0b723e */ /* 0x000fe200030006ff */
[----:B------:R-:W-:Y:S02]  /*11db0*/  HADD2.F32 R38, -RZ, R39.H0_H0 ;  /* 0x20000027ff267230 */ /* 0x000fe40000004100 */
[----:B------:R-:W-:Y:S01]  /*11dc0*/  FMUL.FTZ R53, R34, R49 ;  /* 0x0000003122357220 */ /* 0x000fe20000410000 */
[----:B------:R-:W-:-:S02]  /*11dd0*/  HADD2.F32 R50, -RZ, R47.H1_H1 ;  /* 0x3000002fff327230 */ /* 0x000fc40000004100 */
[----:B------:R-:W-:Y:S01]  /*11de0*/  FMUL.FTZ R48, R34, R45 ;  /* 0x0000002d22307220 */ /* 0x000fe20000410000 */
[C---:B------:R-:W-:Y:S01]  /*11df0*/  FFMA.FTZ R34, R36.reuse, R41, -R51 ;  /* 0x0000002924227223 */ /* 0x040fe20000010833 */
[----:B------:R-:W-:Y:S01]  /*11e00*/  FFMA.FTZ R36, R36, R46, R37 ;  /* 0x0000002e24247223 */ /* 0x000fe20000010025 */
[C---:B------:R-:W-:Y:S01]  /*11e10*/  FFMA.FTZ R37, R38.reuse, R45, -R53 ;  /* 0x0000002d26257223 */ /* 0x040fe20000010835 */
[----:B------:R-:W-:Y:S01]  /*11e20*/  FFMA.FTZ R38, R38, R49, R48 ;  /* 0x0000003126267223 */ /* 0x000fe20000010030 */
[----:B------:R-:W-:Y:S01]  /*11e30*/  F2FP.F16.E4M3.UNPACK_B R48, R15 ;  /* 0x0000000fff30723e */ /* 0x000fe200020006ff */
[----:B------:R-:W-:Y:S01]  /*11e40*/  HADD2.F32 R41, -RZ, R40.H1_H1 ;  /* 0x30000028ff297230 */ /* 0x000fe20000004100 */
[----:B------:R-:W-:Y:S01]  /*11e50*/  F2FP.F16.E4M3.UNPACK_B R45, R3 ;  /* 0x00000003ff2d723e */ /* 0x000fe200020006ff */
[----:B------:R-:W-:Y:S02]  /*11e60*/  HADD2.F32 R46, -RZ, R42.H1_H1 ;  /* 0x3000002aff2e7230 */ /* 0x000fe40000004100 */
[----:B------:R-:W-:-:S02]  /*11e70*/  HADD2.F32 R49, -RZ, R48.H0_H0 ;  /* 0x20000030ff317230 */ /* 0x000fc40000004100 */
[C---:B------:R-:W-:Y:S01]  /*11e80*/  FMUL.FTZ R54, R41.reuse, R50 ;  /* 0x0000003229367220 */ /* 0x040fe20000410000 */
[--C-:B------:R-:W-:Y:S02]  /*11e90*/  HADD2.F32 R40, -RZ, R44.reuse.H0_H0 ;  /* 0x2000002cff287230 */ /* 0x100fe40000004100 */
[----:B------:R-:W-:Y:S01]  /*11ea0*/  FMUL.FTZ R41, R41, R46 ;  /* 0x0000002e29297220 */ /* 0x000fe20000410000 */
[----:B------:R-:W-:Y:S02]  /*11eb0*/  HADD2.F32 R47, -RZ, R45.H0_H0 ;  /* 0x2000002dff2f7230 */ /* 0x000fe40000004100 */
[----:B------:R-:W-:Y:S02]  /*11ec0*/  HADD2.F32 R39, -RZ, R39.H1_H1 ;  /* 0x30000027ff277230 */ /* 0x000fe40000004100 */
[C---:B------:R-:W-:Y:S01]  /*11ed0*/  FMUL.FTZ R51, R40.reuse, R49 ;  /* 0x0000003128337220 */ /* 0x040fe20000410000 */
[----:B------:R-:W-:Y:S02]  /*11ee0*/  HADD2.F32 R42, -RZ, R43.H0_H0 ;  /* 0x2000002bff2a7230 */ /* 0x000fe40000004100 */
[----:B------:R-:W-:Y:S01]  /*11ef0*/  FMUL.FTZ R52, R40, R47 ;  /* 0x0000002f28347220 */ /* 0x000fe20000410000 */
[----:B------:R-:W-:-:S02]  /*11f00*/  HADD2.F32 R44, -RZ, R44.H1_H1 ;  /* 0x3000002cff2c7230 */ /* 0x000fc40000004100 */
[C---:B------:R-:W-:Y:S01]  /*11f10*/  FFMA.FTZ R40, R39.reuse, R46, -R54 ;  /* 0x0000002e27287223 */ /* 0x040fe20000010836 */
[----:B------:R-:W-:Y:S01]  /*11f20*/  FFMA.FTZ R41, R39, R50, R41 ;  /* 0x0000003227297223 */ /* 0x000fe20000010029 */
[C---:B------:R-:W-:Y:S01]  /*11f30*/  FFMA.FTZ R39, R42.reuse, R47, -R51 ;  /* 0x0000002f2a277223 */ /* 0x040fe20000010833 */
[----:B------:R-:W-:Y:S01]  /*11f40*/  F2FP.F16.E4M3.UNPACK_B R51, R20.H1 ;  /* 0x00000014ff33723e */ /* 0x000fe200030006ff */
        /* <DEDUP_REMOVED lines=8> */
[----:B------:R-:W-:Y:S01]  /*11fd0*/  FMUL.FTZ R53, R44, R47 ;  /* 0x0000002f2c357220 */ /* 0x000fe20000410000 */
[--C-:B------:R-:W-:Y:S02]  /*11fe0*/  HADD2.F32 R49, -RZ, R48.reuse.H0_H0 ;  /* 0x20000030ff317230 */ /* 0x100fe40000004100 */
[----:B------:R-:W-:Y:S02]  /*11ff0*/  HADD2.F32 R46, -RZ, R33.H0_H0 ;  /* 0x20000021ff2e7230 */ /* 0x000fe40000004100 */
[C---:B------:R-:W-:Y:S01]  /*12000*/  FMUL.FTZ R55, R45.reuse, R52 ;  /* 0x000000342d377220 */ /* 0x040fe20000410000 */
[----:B------:R-:W-:Y:S02]  /*12010*/  HADD2.F32 R43, -RZ, R43.H1_H1 ;  /* 0x3000002bff2b7230 */ /* 0x000fe40000004100 */
[-C--:B------:R-:W-:Y:S01]  /*12020*/  FMUL.FTZ R57, R45, R49.reuse ;  /* 0x000000312d397220 */ /* 0x080fe20000410000 */
[----:B------:R-:W-:Y:S02]  /*12030*/  HADD2.F32 R35, -RZ, R35.H1_H1 ;  /* 0x30000023ff237230 */ /* 0x000fe40000004100 */
[----:B------:R-:W-:Y:S01]  /*12040*/  FFMA.FTZ R45, R46, R49, -R55 ;  /* 0x000000312e2d7223 */ /* 0x000fe20000010837 */
[----:B------:R-:W-:-:S02]  /*12050*/  HADD2.F32 R48, -RZ, R48.H1_H1 ;  /* 0x30000030ff307230 */ /* 0x000fc40000004100 */
[----:B------:R-:W-:Y:S01]  /*12060*/  FFMA.FTZ R46, R46, R52, R57 ;  /* 0x000000342e2e7223 */ /* 0x000fe20000010039 */
[----:B------:R-:W-:Y:S02]  /*12070*/  HADD2.F32 R52, -RZ, R51.H1_H1 ;  /* 0x30000033ff347230 */ /* 0x000fe40000004100 */
[C---:B------:R-:W-:Y:S01]  /*12080*/  FFMA.FTZ R44, R43.reuse, R47, -R54 ;  /* 0x0000002f2b2c7223 */ /* 0x040fe20000010836 */
[----:B------:R-:W-:Y:S01]  /*12090*/  HADD2.F32 R33, -RZ, R33.H1_H1 ;  /* 0x30000021ff217230 */ /* 0x000fe20000004100 */
[----:B------:R-:W-:Y:S01]  /*120a0*/  F2FP.F16.E4M3.UNPACK_B R49, R20 ;  /* 0x00000014ff31723e */ /* 0x000fe200020006ff */
[----:B------:R-:W-:Y:S01]  /*120b0*/  FFMA.FTZ R43, R43, R50, R53 ;  /* 0x000000322b2b7223 */ /* 0x000fe20000010035 */
[----:B------:R-:W-:Y:S01]  /*120c0*/  F2FP.F16.E4M3.UNPACK_B R47, R12 ;  /* 0x0000000cff2f723e */ /* 0x000fe200020006ff */
[C---:B------:R-:W-:Y:S01]  /*120d0*/  FMUL.FTZ R54, R35.reuse, R52 ;  /* 0x0000003423367220 */ /* 0x040fe20000410000 */
[----:B------:R-:W-:Y:S01]  /*120e0*/  FMUL.FTZ R51, R35, R48 ;  /* 0x0000003023337220 */ /* 0x000fe20000410000 */
[----:B------:R-:W-:-:S02]  /*120f0*/  HADD2.F32 R50, -RZ, R49.H0_H0 ;  /* 0x20000031ff327230 */ /* 0x000fc40000004100 */
[C---:B------:R-:W-:Y:S01]  /*12100*/  FFMA.FTZ R56, R33.reuse, R48, -R54 ;  /* 0x0000003021387223 */ /* 0x040fe20000010836 */
[--C-:B------:R-:W-:Y:S02]  /*12110*/  HADD2.F32 R35, -RZ, R32.reuse.H0_H0 ;  /* 0x20000020ff237230 */ /* 0x100fe40000004100 */
[----:B------:R-:W-:Y:S01]  /*12120*/  FFMA.FTZ R55, R33, R52, R51 ;  /* 0x0000003421377223 */ /* 0x000fe20000010033 */
[----:B------:R-:W-:Y:S01]  /*12130*/  HADD2.F32 R48, -RZ, R47.H0_H0 ;  /* 0x2000002fff307230 */ /* 0x000fe20000004100 */
[----:B------:R-:W-:Y:S01]  /*12140*/  F2FP.F16.E4M3.UNPACK_B R51, R24.H1 ;  /* 0x00000018ff33723e */ /* 0x000fe200030006ff */
[----:B------:R-:W-:Y:S02]  /*12150*/  HADD2.F32 R49, -RZ, R49.H1_H1 ;  /* 0x30000031ff317230 */ /* 0x000fe40000004100 */
[C---:B------:R-:W-:Y:S01]  /*12160*/  FMUL.FTZ R52, R35.reuse, R50 ;  /* 0x0000003223347220 */ /* 0x040fe20000410000 */
[----:B------:R-:W-:Y:S02]  /*12170*/  HADD2.F32 R32, -RZ, R32.H1_H1 ;  /* 0x30000020ff207230 */ /* 0x000fe40000004100 */
[----:B------:R-:W-:Y:S01]  /*12180*/  FMUL.FTZ R54, R35, R48 ;  /* 0x0000003023367220 */ /* 0x000fe20000410000 */
[----:B------:R-:W-:-:S02]  /*12190*/  HADD2.F32 R33, -RZ, R28.H0_H0 ;  /* 0x2000001cff217230 */ /* 0x000fc40000004100 */
[----:B------:R-:W-:Y:S02]  /*121a0*/  HADD2.F32 R47, -RZ, R47.H1_H1 ;  /* 0x3000002fff2f7230 */ /* 0x000fe40000004100 */
[C---:B------:R-:W-:Y:S01]  /*121b0*/  FMUL.FTZ R35, R32.reuse, R49 ;  /* 0x0000003120237220 */ /* 0x040fe20000410000 */
[----:B------:R-:W-:Y:S02]  /*121c0*/  HADD2.F32 R28, -RZ, R28.H1_H1 ;  /* 0x3000001cff1c7230 */ /* 0x000fe40000004100 */
[C---:B------:R-:W-:Y:S01]  /*121d0*/  FFMA.FTZ R52, R33.reuse, R48, -R52 ;  /* 0x0000003021347223 */ /* 0x040fe20000010834 */
[----:B------:R-:W-:Y:S01]  /*121e0*/  FFMA.FTZ R54, R33, R50, R54 ;  /* 0x0000003221367223 */ /* 0x000fe20000010036 */
[----:B------:R-:W-:Y:S01]  /*121f0*/  F2FP.F16.E4M3.UNPACK_B R33, R13.H1 ;  /* 0x0000000dff21723e */ /* 0x000fe200030006ff */
[-C--:B------:R-:W-:Y:S01]  /*12200*/  FMUL.FTZ R48, R32, R47.reuse ;  /* 0x0000002f20307220 */ /* 0x080fe20000410000 */
[----:B------:R-:W-:Y:S01]  /*12210*/  FFMA.FTZ R53, R28, R47, -R35 ;  /* 0x0000002f1c357223 */ /* 0x000fe20000010823 */
[----:B------:R-:W-:-:S02]  /*12220*/  HADD2.F32 R47, -RZ, R51.H0_H0 ;  /* 0x20000033ff2f7230 */ /* 0x000fc40000004100 */
[----:B------:R-:W-:Y:S02]  /*12230*/  HADD2.F32 R32, -RZ, R11.H0_H0 ;  /* 0x2000000bff207230 */ /* 0x000fe40000004100 */
[----:B------:R-:W-:Y:S01]  /*12240*/  FFMA.FTZ R49, R28, R49, R48 ;  /* 0x000000311c317223 */ /* 0x000fe20000010030 */
[--C-:B------:R-:W-:Y:S02]  /*12250*/  HADD2.F32 R35, -RZ, R33.reuse.H0_H0 ;  /* 0x20000021ff237230 */ /* 0x100fe40000004100 */
[----:B------:R-:W-:Y:S02]  /*12260*/  HADD2.F32 R48, -RZ, R33.H1_H1 ;  /* 0x30000021ff307230 */ /* 0x000fe40000004100 */
[----:B------:R-:W-:Y:S01]  /*12270*/  FMUL.FTZ R33, R32, R47 ;  /* 0x0000002f20217220 */ /* 0x000fe20000410000 */
[----:B------:R-:W-:Y:S02]  /*12280*/  HADD2.F32 R28, -RZ, R27.H0_H0 ;  /* 0x2000001bff1c7230 */ /* 0x000fe40000004100 */
[----:B------:R-:W-:-:S02]  /*12290*/  HADD2.F32 R50, -RZ, R51.H1_H1 ;  /* 0x30000033ff327230 */ /* 0x000fc40000004100 */
[-C--:B------:R-:W-:Y:S01]  /*122a0*/  FMUL.FTZ R51, R32, R35.reuse ;  /* 0x0000002320337220 */ /* 0x080fe20000410000 */
[----:B------:R-:W-:Y:S02]  /*122b0*/  HADD2.F32 R11, -RZ, R11.H1_H1 ;  /* 0x3000000bff0b7230 */ /* 0x000fe40000004100 */
[C---:B------:R-:W-:Y:S01]  /*122c0*/  FFMA.FTZ R57, R28.reuse, R35, -R33 ;  /* 0x000000231c397223 */ /* 0x040fe20000010821 */
[----:B------:R-:W-:Y:S01]  /*122d0*/  HADD2.F32 R27, -RZ, R27.H1_H1 ;  /* 0x3000001bff1b7230 */ /* 0x000fe20000004100 */
[----:B------:R-:W-:Y:S01]  /*122e0*/  F2FP.F16.E4M3.UNPACK_B R32, R13 ;  /* 0x0000000dff20723e */ /* 0x000fe200020006ff */
[----:B------:R-:W-:Y:S01]  /*122f0*/  FFMA.FTZ R58, R28, R47, R51 ;  /* 0x0000002f1c3a7223 */ /* 0x000fe20000010033 */
[C---:B------:R-:W-:Y:S01]  /*12300*/  FMUL.FTZ R60, R11.reuse, R50 ;  /* 0x000000320b3c7220 */ /* 0x040fe20000410000 */
[----:B------:R-:W-:Y:S01]  /*12310*/  F2FP.F16.E4M3.UNPACK_B R33, R24 ;  /* 0x00000018ff21723e */ /* 0x000fe200020006ff */
[----:B------:R-:W-:Y:S01]  /*12320*/  FMUL.FTZ R11, R11, R48 ;  /* 0x000000300b0b7220 */ /* 0x000fe20000410000 */
[----:B------:R-:W-:-:S02]  /*12330*/  HADD2.F32 R28, -RZ, R32.H0_H0 ;  /* 0x20000020ff1c7230 */ /* 0x000fc40000004100 */
[C---:B------:R-:W-:Y:S01]  /*12340*/  FFMA.FTZ R60, R27.reuse, R48, -R60 ;  /* 0x000000301b3c7223 */ /* 0x040fe2000001083c */
[----:B------:R-:W-:Y:S02]  /*12350*/  HADD2.F32 R32, -RZ, R32.H1_H1 ;  /* 0x30000020ff207230 */ /* 0x000fe40000004100 */
[----:B------:R-:W-:Y:S01]  /*12360*/  FFMA.FTZ R59, R27, R50, R11 ;  /* 0x000000321b3b7223 */ /* 0x000fe2000001000b */
[--C-:B------:R-:W-:Y:S02]  /*12370*/  HADD2.F32 R35, -RZ, R33.reuse.H0_H0 ;  /* 0x20000021ff237230 */ /* 0x100fe40000004100 */
[----:B------:R-:W-:Y:S02]  /*12380*/  HADD2.F32 R33, -RZ, R33.H1_H1 ;  /* 0x30000021ff217230 */ /* 0x000fe40000004100 */
[--C-:B------:R-:W-:Y:S01]  /*12390*/  HADD2.F32 R27, -RZ, R6.reuse.H1_H1 ;  /* 0x30000006ff1b7230 */ /* 0x100fe20000004100 */
[----:B------:R-:W-:Y:S01]  /*123a0*/  F2FP.SATFINITE.E4M3.F32.PACK_AB_MERGE_C R58, R59, R58, RZ ;  /* 0x0000003a3b3a723e */ /* 0x000fe200048070ff */
[----:B------:R-:W-:-:S02]  /*123b0*/  HADD2.F32 R11, -RZ, R6.H0_H0 ;  /* 0x20000006ff0b7230 */ /* 0x000fc40000004100 */
[--C-:B------:R-:W-:Y:S02]  /*123c0*/  HADD2.F32 R6, -RZ, R4.reuse.H0_H0 ;  /* 0x20000004ff067230 */ /* 0x100fe40000004100 */
[C---:B------:R-:W-:Y:S01]  /*123d0*/  FMUL.FTZ R51, R27.reuse, R33 ;  /* 0x000000211b337220 */ /* 0x040fe20000410000 */
[----:B------:R-:W-:Y:S02]  /*123e0*/  HADD2.F32 R4, -RZ, R4.H1_H1 ;  /* 0x30000004ff047230 */ /* 0x000fe40000004100 */
[----:B------:R-:W-:Y:S01]  /*123f0*/  FMUL.FTZ R50, R27, R32 ;  /* 0x000000201b327220 */ /* 0x000fe20000410000 */
[C---:B------:R-:W-:Y:S01]  /*12400*/  FMUL.FTZ R47, R11.reuse, R35 ;  /* 0x000000230b2f7220 */ /* 0x040fe20000410000 */
[----:B------:R-:W-:Y:S01]  /*12410*/  FMUL.FTZ R48, R11, R28 ;  /* 0x0000001c0b307220 */ /* 0x000fe20000410000 */
[C---:B------:R-:W-:Y:S01]  /*12420*/  FFMA.FTZ R32, R4.reuse, R32, -R51 ;  /* 0x0000002004207223 */ /* 0x040fe20000010833 */
[----:B------:R-:W-:Y:S01]  /*12430*/  FFMA.FTZ R50, R4, R33, R50 ;  /* 0x0000002104327223 */ /* 0x000fe20000010032 */
[----:B------:R-:W-:Y:S01]  /*12440*/  F2FP.SATFINITE.E4M3.F32.PACK_AB_MERGE_C R4, R8, R5, RZ ;  /* 0x000000050804723e */ /* 0x000fe200048070ff */
[C---:B------:R-:W-:Y:S01]  /*12450*/  FFMA.FTZ R47, R6.reuse, R28, -R47 ;  /* 0x0000001c062f7223 */ /* 0x040fe2000001082f */
[----:B------:R-:W-:Y:S01]  /*12460*/  FFMA.FTZ R11, R6, R35, R48 ;  /* 0x00000023060b7223 */ /* 0x000fe20000010030 */
[----:B------:R-:W-:-:S02]  /*12470*/  F2FP.SATFINITE.E4M3.F32.PACK_AB_MERGE_C R8, R10, R7, RZ ;  /* 0x000000070a08723e */ /* 0x000fc400048070ff */
[----:B------:R-:W-:Y:S02]  /*12480*/  F2FP.SATFINITE.E4M3.F32.PACK_AB_MERGE_C R5, R40, R37, RZ ;  /* 0x000000252805723e */ /* 0x000fe400048070ff */
[----:B------:R-:W-:Y:S02]  /*12490*/  F2FP.SATFINITE.E4M3.F32.PACK_AB_MERGE_C R6, R56, R45, RZ ;  /* 0x0000002d3806723e */ /* 0x000fe400048070ff */
[----:B------:R-:W-:Y:S02]  /*124a0*/  F2FP.SATFINITE.E4M3.F32.PACK_AB_MERGE_C R7, R60, R57, RZ ;  /* 0x000000393c07723e */ /* 0x000fe400048070ff */
[----:B------:R-:W-:Y:S02]  /*124b0*/  F2FP.SATFINITE.E4M3.F32.PACK_AB_MERGE_C R10, R55, R46, RZ ;  /* 0x0000002e370a723e */ /* 0x000fe400048070ff */
[----:B------:R-:W-:Y:S02]  /*124c0*/  F2FP.SATFINITE.E4M3.F32.PACK_AB_MERGE_C R4, R34, R9, R4 ;  /* 0x000000092204723e */ /* 0x000fe40004807004 */
[----:B------:R-:W-:-:S02]  /*124d0*/  F2FP.SATFINITE.E4M3.F32.PACK_AB_MERGE_C R5, R44, R39, R5 ;  /* 0x000000272c05723e */ /* 0x000fc40004807005 */
[----:B------:R-:W-:Y:S02]  /*124e0*/  F2FP.SATFINITE.E4M3.F32.PACK_AB_MERGE_C R6, R53, R52, R6 ;  /* 0x000000343506723e */ /* 0x000fe40004807006 */
[----:B------:R-:W-:Y:S02]  /*124f0*/  F2FP.SATFINITE.E4M3.F32.PACK_AB_MERGE_C R7, R32, R47, R7 ;  /* 0x0000002f2007723e */ /* 0x000fe40004807007 */
[----:B------:R-:W-:Y:S02]  /*12500*/  F2FP.SATFINITE.E4M3.F32.PACK_AB_MERGE_C R8, R36, R29, R8 ;  /* 0x0000001d2408723e */ /* 0x000fe40004807008 */
[----:B------:R-:W-:Y:S01]  /*12510*/  F2FP.SATFINITE.E4M3.F32.PACK_AB_MERGE_C R9, R43, R42, R38 ;  /* 0x0000002a2b09723e */ /* 0x000fe20004807026 */
[----:B------:R1:W-:Y:S01]  /*12520*/  STS.128 [R61+0x20400], R4 ;  /* 0x020400043d007388 */ /* 0x0003e20000000c00 */
[----:B------:R-:W-:Y:S02]  /*12530*/  F2FP.SATFINITE.E4M3.F32.PACK_AB_MERGE_C R10, R49, R54, R10 ;  /* 0x00000036310a723e */ /* 0x000fe4000480700a */
[----:B------:R-:W-:-:S05]  /*12540*/  F2FP.SATFINITE.E4M3.F32.PACK_AB_MERGE_C R11, R50, R11, R58 ;  /* 0x0000000b320b723e */ /* 0x000fca000480703a */
[----:B------:R1:W-:Y:S02]  /*12550*/  STS.128 [R26+0x20400], R8 ;  /* 0x020400081a007388 */ /* 0x0003e40000000c00 */
.L_x_630:
[----:B------:R-:W-:Y:S05]  /*12560*/  BSYNC B1 ;  /* 0x0000000000017941 */ /* 0x000fea0003800000 */
.L_x_629:
[----:B------:R-:W-:Y:S04]  /*12570*/  BSSY B1, `(.L_x_631) ;  /* 0x00000cc000017945 */ /* 0x000fe80003800000 */
[----:B------:R-:W-:Y:S05]  /*12580*/  @P2 BRA `(.L_x_632) ;  /* 0x0000000c00282947 */ /* 0x000fea0003800000 */
[----:B-1----:R-:W2:Y:S04]  /*12590*/  LDL R6, [R1+0x28] ;  /* 0x0000280001067983 */ /* 0x002ea80000100800 */
[----:B------:R-:W3:Y:S01]  /*125a0*/  LDL R62, [R1+0x190] ;  /* 0x00019000013e7983 */ /* 0x000ee20000100800 */
[----:B------:R-:W-:Y:S01]  /*125b0*/  LEA.HI R4, R30, R31, RZ, 0x3 ;  /* 0x0000001f1e047211 */ /* 0x000fe200078f18ff */
[C---:B------:R-:W-:Y:S01]  /*125c0*/  VIADD R8, R219.reuse, 0x20 ;  /* 0x00000020db087836 */ /* 0x040fe20000000000 */
[----:B------:R-:W-:Y:S01]  /*125d0*/  F2FP.F16.E4M3.UNPACK_B R46, R14.H1 ;  /* 0x0000000eff2e723e */ /* 0x000fe200030006ff */
[----:B------:R-:W-:Y:S01]  /*125e0*/  VIADD R9, R219, 0x20 ;  /* 0x00000020db097836 */ /* 0x000fe20000000000 */
[----:B------:R-:W-:Y:S01]  /*125f0*/  LOP3.LUT R4, R4, 0xfffffff8, RZ, 0xc0, !PT ;  /* 0xfffffff804047812 */ /* 0x000fe200078ec0ff */
[----:B------:R-:W-:Y:S01]  /*12600*/  IMAD.SHL.U32 R8, R8, 0x80, RZ ;  /* 0x0000008008087824 */ /* 0x000fe200078e00ff */
[----:B------:R-:W-:Y:S01]  /*12610*/  F2FP.F16.E4M3.UNPACK_B R39, R0.H1 ;  /* 0x00000000ff27723e */ /* 0x000fe200030006ff */
[----:B------:R-:W-:Y:S01]  /*12620*/  IMAD.SHL.U32 R9, R9, 0x80, RZ ;  /* 0x0000008009097824 */ /* 0x000fe200078e00ff */
[----:B------:R-:W-:Y:S01]  /*12630*/  F2FP.F16.E4M3.UNPACK_B R45, R14 ;  /* 0x0000000eff2d723e */ /* 0x000fe200020006ff */
[----:B------:R-:W-:Y:S01]  /*12640*/  IMAD.IADD R4, R31, 0x1, -R4 ;  /* 0x000000011f047824 */ /* 0x000fe200078e0a04 */
[----:B------:R-:W-:Y:S01]  /*12650*/  LOP3.LUT R8, R8, 0x380, RZ, 0xc0, !PT ;  /* 0x0000038008087812 */ /* 0x000fe200078ec0ff */
[--C-:B------:R-:W-:Y:S01]  /*12660*/  HADD2.F32 R48, -RZ, R46.reuse.H0_H0 ;  /* 0x2000002eff307230 */ /* 0x100fe20000004100 */
[----:B------:R-:W-:Y:S01]  /*12670*/  LOP3.LUT R9, R9, 0x380, RZ, 0xc0, !PT ;  /* 0x0000038009097812 */ /* 0x000fe200078ec0ff */
[--C-:B------:R-:W-:Y:S01]  /*12680*/  HADD2.F32 R40, -RZ, R39.reuse.H0_H0 ;  /* 0x20000027ff287230 */ /* 0x100fe20000004100 */
[----:B------:R-:W-:Y:S01]  /*12690*/  LEA.HI R4, R21, R4, RZ, 0x1c ;  /* 0x0000000415047211 */ /* 0x000fe200078fe0ff */
[----:B------:R-:W-:Y:S01]  /*126a0*/  HADD2.F32 R39, -RZ, R39.H1_H1 ;  /* 0x30000027ff277230 */ /* 0x000fe20000004100 */
[----:B------:R-:W-:Y:S01]  /*126b0*/  SHF.R.U32.HI R8, RZ, 0x3, R8 ;  /* 0x00000003ff087819 */ /* 0x000fe20000011608 */
[----:B------:R-:W-:Y:S01]  /*126c0*/  HADD2.F32 R49, -RZ, R46.H1_H1 ;  /* 0x3000002eff317230 */ /* 0x000fe20000004100 */
[----:B------:R-:W-:Y:S01]  /*126d0*/  SHF.R.S32.HI R7, RZ, 0x1f, R4 ;  /* 0x0000001fff077819 */ /* 0x000fe20000011404 */
[----:B------:R-:W-:Y:S01]  /*126e0*/  HADD2.F32 R47, -RZ, R45.H0_H0 ;  /* 0x2000002dff2f7230 */ /* 0x000fe20000004100 */
[----:B------:R-:W-:-:S02]  /*126f0*/  SHF.L.U32 R5, R4, 0x4, RZ ;  /* 0x0000000404057819 */ /* 0x000fc400000006ff */
[----:B------:R-:W-:Y:S02]  /*12700*/  LEA.HI R7, R7, R4, RZ, 0x3 ;  /* 0x0000000407077211 */ /* 0x000fe400078f18ff */
[----:B------:R-:W-:Y:S02]  /*12710*/  LOP3.LUT R4, R9, 0x70, R5, 0xf8, !PT ;  /* 0x0000007009047812 */ /* 0x000fe400078ef805 */
[----:B------:R-:W-:Y:S02]  /*12720*/  SHF.L.U32 R7, R7, 0xb, RZ ;  /* 0x0000000b07077819 */ /* 0x000fe400000006ff */
[----:B------:R-:W-:Y:S02]  /*12730*/  LOP3.LUT R4, R4, R8, RZ, 0x3c, !PT ;  /* 0x0000000804047212 */ /* 0x000fe400078e3cff */
[----:B------:R-:W-:Y:S02]  /*12740*/  LOP3.LUT R7, R7, 0xffffc000, RZ, 0xc0, !PT ;  /* 0xffffc00007077812 */ /* 0x000fe400078ec0ff */
[----:B------:R-:W-:-:S02]  /*12750*/  F2FP.F16.E4M3.UNPACK_B R50, R15.H1 ;  /* 0x0000000fff32723e */ /* 0x000fc400030006ff */
[----:B------:R-:W-:Y:S02]  /*12760*/  F2FP.F16.E4M3.UNPACK_B R52, R15 ;  /* 0x0000000fff34723e */ /* 0x000fe400020006ff */
[----:B------:R-:W-:Y:S01]  /*12770*/  F2FP.F16.E4M3.UNPACK_B R55, R20.H1 ;  /* 0x00000014ff37723e */ /* 0x000fe200030006ff */
[----:B------:R-:W-:Y:S02]  /*12780*/  HADD2.F32 R51, -RZ, R50.H0_H0 ;  /* 0x20000032ff337230 */ /* 0x000fe40000004100 */
[--C-:B------:R-:W-:Y:S02]  /*12790*/  HADD2.F32 R54, -RZ, R52.reuse.H0_H0 ;  /* 0x20000034ff367230 */ /* 0x100fe40000004100 */
[----:B------:R-:W-:Y:S01]  /*127a0*/  HADD2.F32 R53, -RZ, R52.H1_H1 ;  /* 0x30000034ff357230 */ /* 0x000fe20000004100 */
[----:B------:R-:W-:Y:S01]  /*127b0*/  F2FP.F16.E4M3.UNPACK_B R52, R12.H1 ;  /* 0x0000000cff34723e */ /* 0x000fe200030006ff */
[--C-:B------:R-:W-:Y:S02]  /*127c0*/  HADD2.F32 R56, -RZ, R55.reuse.H0_H0 ;  /* 0x20000037ff387230 */ /* 0x100fe40000004100 */
[----:B------:R-:W-:Y:S01]  /*127d0*/  HADD2.F32 R55, -RZ, R55.H1_H1 ;  /* 0x30000037ff377230 */ /* 0x000fe20000004100 */
[----:B--2---:R-:W-:-:S02]  /*127e0*/  IADD3 R26, R4, R7, R6 ;  /* 0x00000007041a7210 */ /* 0x004fc40007ffe006 */
[----:B---3--:R-:W1:Y:S03]  /*127f0*/  LDS.128 R4, [R62+0x20400] ;  /* 0x020400003e047984 */ /* 0x008e660000000c00 */
[----:B------:R-:W-:-:S05]  /*12800*/  IMAD.IADD R26, R19, 0x1, R26 ;  /* 0x00000001131a7824 */ /* 0x000fca00078e021a */
[----:B------:R-:W2:Y:S01]  /*12810*/  LDS.128 R8, [R26+0x20400] ;  /* 0x020400001a087984 */ /* 0x000ea20000000c00 */
[----:B-1----:R-:W-:Y:S02]  /*12820*/  F2FP.F16.E4M3.UNPACK_B R27, R4.H1 ;  /* 0x00000004ff1b723e */ /* 0x002fe400030006ff */
[-C--:B------:R-:W-:Y:S02]  /*12830*/  F2FP.F16.E4M3.UNPACK_B R41, R5.reuse ;  /* 0x00000005ff29723e */ /* 0x080fe400020006ff */
[----:B------:R-:W-:Y:S02]  /*12840*/  F2FP.F16.E4M3.UNPACK_B R37, R5.H1 ;  /* 0x00000005ff25723e */ /* 0x000fe400030006ff */
[----:B--2---:R-:W-:Y:S02]  /*12850*/  F2FP.F16.E4M3.UNPACK_B R32, R8.H1 ;  /* 0x00000008ff20723e */ /* 0x004fe400030006ff */
[-C--:B------:R-:W-:Y:S02]  /*12860*/  F2FP.F16.E4M3.UNPACK_B R33, R6.reuse ;  /* 0x00000006ff21723e */ /* 0x080fe400020006ff */
[----:B------:R-:W-:Y:S01]  /*12870*/  F2FP.F16.E4M3.UNPACK_B R43, R6.H1 ;  /* 0x00000006ff2b723e */ /* 0x000fe200030006ff */
[--C-:B------:R-:W-:Y:S01]  /*12880*/  HADD2.F32 R5, -RZ, R32.reuse.H0_H0 ;  /* 0x20000020ff057230 */ /* 0x100fe20000004100 */
[-C--:B------:R-:W-:Y:S01]  /*12890*/  F2FP.F16.E4M3.UNPACK_B R42, R9.reuse ;  /* 0x00000009ff2a723e */ /* 0x080fe200020006ff */
[----:B------:R-:W-:Y:S01]  /*128a0*/  HADD2.F32 R6, -RZ, R27.H0_H0 ;  /* 0x2000001bff067230 */ /* 0x000fe20000004100 */
[----:B------:R-:W-:Y:S01]  /*128b0*/  F2FP.F16.E4M3.UNPACK_B R38, R9.H1 ;  /* 0x00000009ff26723e */ /* 0x000fe200030006ff */
[----:B------:R-:W-:-:S02]  /*128c0*/  HADD2.F32 R32, -RZ, R32.H1_H1 ;  /* 0x30000020ff207230 */ /* 0x000fc40000004100 */
[-C--:B------:R-:W-:Y:S01]  /*128d0*/  FMUL.FTZ R9, R48, R5.reuse ;  /* 0x0000000530097220 */ /* 0x080fe20000410000 */
[C---:B------:R-:W-:Y:S01]  /*128e0*/  FMUL.FTZ R35, R40.reuse, R5 ;  /* 0x0000000528237220 */ /* 0x040fe20000410000 */
[----:B0-----:R-:W-:Y:S02]  /*128f0*/  F2FP.F16.E4M3.UNPACK_B R34, R8 ;  /* 0x00000008ff22723e */ /* 0x001fe400020006ff */
[-C--:B------:R-:W-:Y:S01]  /*12900*/  FFMA.FTZ R5, R40, R6.reuse, -R9 ;  /* 0x0000000628057223 */ /* 0x080fe20000010809 */
[----:B------:R-:W-:Y:S01]  /*12910*/  FFMA.FTZ R6, R48, R6, R35 ;  /* 0x0000000630067223 */ /* 0x000fe20000010023 */
[----:B------:R-:W-:Y:S01]  /*12920*/  F2FP.F16.E4M3.UNPACK_B R35, R0 ;  /* 0x00000000ff23723e */ /* 0x000fe200020006ff */
[----:B------:R-:W-:Y:S01]  /*12930*/  HADD2.F32 R8, -RZ, R34.H0_H0 ;  /* 0x20000022ff087230 */ /* 0x000fe20000004100 */
[----:B------:R-:W-:Y:S01]  /*12940*/  F2FP.F16.E4M3.UNPACK_B R28, R4 ;  /* 0x00000004ff1c723e */ /* 0x000fe200020006ff */
[----:B------:R-:W-:Y:S01]  /*12950*/  HADD2.F32 R9, -RZ, R27.H1_H1 ;  /* 0x3000001bff097230 */ /* 0x000fe20000004100 */
[----:B------:R-:W-:Y:S01]  /*12960*/  F2FP.F16.E4M3.UNPACK_B R36, R10 ;  /* 0x0000000aff24723e */ /* 0x000fe200020006ff */
[----:B------:R-:W-:Y:S01]  /*12970*/  FMUL.FTZ R46, R49, R32 ;  /* 0x00000020312e7220 */ /* 0x000fe20000410000 */
[----:B------:R-:W-:Y:S01]  /*12980*/  F2FP.F16.E4M3.UNPACK_B R44, R10.H1 ;  /* 0x0000000aff2c723e */ /* 0x000fe200030006ff */
[----:B------:R-:W-:Y:S01]  /*12990*/  HADD2.F32 R27, -RZ, R28.H0_H0 ;  /* 0x2000001cff1b7230 */ /* 0x000fe20000004100 */
[-C--:B------:R-:W-:Y:S01]  /*129a0*/  F2FP.F16.E4M3.UNPACK_B R10, R11.reuse ;  /* 0x0000000bff0a723e */ /* 0x080fe200020006ff */
[----:B------:R-:W-:Y:S01]  /*129b0*/  FMUL.FTZ R48, R39, R32 ;  /* 0x0000002027307220 */ /* 0x000fe20000410000 */
[----:B------:R-:W-:Y:S01]  /*129c0*/  F2FP.F16.E4M3.UNPACK_B R29, R11.H1 ;  /* 0x0000000bff1d723e */ /* 0x000fe200030006ff */
[----:B------:R-:W-:-:S02]  /*129d0*/  HADD2.F32 R11, -RZ, R35.H0_H0 ;  /* 0x20000023ff0b7230 */ /* 0x000fc40000004100 */
[-C--:B------:R-:W-:Y:S01]  /*129e0*/  FMUL.FTZ R32, R47, R8.reuse ;  /* 0x000000082f207220 */ /* 0x080fe20000410000 */
[----:B------:R-:W-:Y:S01]  /*129f0*/  HADD2.F32 R34, -RZ, R34.H1_H1 ;  /* 0x30000022ff227230 */ /* 0x000fe20000004100 */
[----:B------:R-:W-:Y:S01]  /*12a00*/  F2FP.F16.E4M3.UNPACK_B R4, R7 ;  /* 0x00000007ff04723e */ /* 0x000fe200020006ff */
[C---:B------:R-:W-:Y:S01]  /*12a10*/  FMUL.FTZ R40, R11.reuse, R8 ;  /* 0x000000080b287220 */ /* 0x040fe20000410000 */
[----:B------:R-:W-:Y:S01]  /*12a20*/  FFMA.FTZ R11, R11, R27, -R32 ;  /* 0x0000001b0b0b7223 */ /* 0x000fe20000010820 */
[-C--:B------:R-:W-:Y:S01]  /*12a30*/  FFMA.FTZ R8, R39, R9.reuse, -R46 ;  /* 0x0000000927087223 */ /* 0x080fe2000001082e */
[----:B------:R-:W-:Y:S01]  /*12a40*/  FFMA.FTZ R9, R49, R9, R48 ;  /* 0x0000000931097223 */ /* 0x000fe20000010030 */
[----:B------:R-:W-:Y:S01]  /*12a50*/  FFMA.FTZ R27, R47, R27, R40 ;  /* 0x0000001b2f1b7223 */ /* 0x000fe20000010028 */
[----:B------:R-:W-:Y:S01]  /*12a60*/  F2FP.F16.E4M3.UNPACK_B R47, R3.H1 ;  /* 0x00000003ff2f723e */ /* 0x000fe200030006ff */
[----:B------:R-:W-:Y:S01]  /*12a70*/  HADD2.F32 R48, -RZ, R45.H1_H1 ;  /* 0x3000002dff307230 */ /* 0x000fe20000004100 */
[----:B------:R-:W-:Y:S01]  /*12a80*/  F2FP.F16.E4M3.UNPACK_B R7, R7.H1 ;  /* 0x00000007ff07723e */ /* 0x000fe200030006ff */
[----:B------:R-:W-:-:S02]  /*12a90*/  HADD2.F32 R46, -RZ, R35.H1_H1 ;  /* 0x30000023ff2e7230 */ /* 0x000fc40000004100 */
[----:B------:R-:W-:Y:S02]  /*12aa0*/  HADD2.F32 R32, -RZ, R28.H1_H1 ;  /* 0x3000001cff207230 */ /* 0x000fe40000004100 */
[-C--:B------:R-:W-:Y:S01]  /*12ab0*/  FMUL.FTZ R39, R48, R34.reuse ;  /* 0x0000002230277220 */ /* 0x080fe20000410000 */
[----:B------:R-:W-:Y:S02]  /*12ac0*/  HADD2.F32 R28, -RZ, R38.H0_H0 ;  /* 0x20000026ff1c7230 */ /* 0x000fe40000004100 */
[----:B------:R-:W-:Y:S01]  /*12ad0*/  FMUL.FTZ R45, R46, R34 ;  /* 0x000000222e2d7220 */ /* 0x000fe20000410000 */
[----:B------:R-:W-:Y:S02]  /*12ae0*/  HADD2.F32 R49, -RZ, R47.H0_H0 ;  /* 0x2000002fff317230 */ /* 0x000fe40000004100 */
[--C-:B------:R-:W-:Y:S02]  /*12af0*/  HADD2.F32 R35, -RZ, R37.reuse.H0_H0 ;  /* 0x20000025ff237230 */ /* 0x100fe40000004100 */
[----:B------:R-:W-:Y:S01]  /*12b00*/  FMUL.FTZ R34, R51, R28 ;  /* 0x0000001c33227220 */ /* 0x000fe20000410000 */
[----:B------:R-:W-:-:S02]  /*12b10*/  HADD2.F32 R37, -RZ, R37.H1_H1 ;  /* 0x30000025ff257230 */ /* 0x000fc40000004100 */
[C---:B------:R-:W-:Y:S01]  /*12b20*/  FMUL.FTZ R40, R49.reuse, R28 ;  /* 0x0000001c31287220 */ /* 0x040fe20000410000 */
[-C--:B------:R-:W-:Y:S01]  /*12b30*/  FFMA.FTZ R28, R46, R32.reuse, -R39 ;  /* 0x000000202e1c7223 */ /* 0x080fe20000010827 */
[----:B------:R-:W-:Y:S01]  /*12b40*/  FFMA.FTZ R32, R48, R32, R45 ;  /* 0x0000002030207223 */ /* 0x000fe2000001002d */
[----:B------:R-:W-:Y:S01]  /*12b50*/  FFMA.FTZ R34, R49, R35, -R34 ;  /* 0x0000002331227223 */ /* 0x000fe20000010822 */
[----:B------:R-:W-:Y:S01]  /*12b60*/  F2FP.F16.E4M3.UNPACK_B R48, R3 ;  /* 0x00000003ff30723e */ /* 0x000fe200020006ff */
[----:B------:R-:W-:Y:S01]  /*12b70*/  FFMA.FTZ R35, R51, R35, R40 ;  /* 0x0000002333237223 */ /* 0x000fe20000010028 */
[----:B------:R-:W-:Y:S02]  /*12b80*/  HADD2.F32 R51, -RZ, R50.H1_H1 ;  /* 0x30000032ff337230 */ /* 0x000fe40000004100 */
[----:B------:R-:W-:Y:S02]  /*12b90*/  HADD2.F32 R40, -RZ, R38.H1_H1 ;  /* 0x30000026ff287230 */ /* 0x000fe40000004100 */
[----:B------:R-:W-:-:S02]  /*12ba0*/  HADD2.F32 R49, -RZ, R47.H1_H1 ;  /* 0x3000002fff317230 */ /* 0x000fc40000004100 */
[----:B------:R-:W-:Y:S02]  /*12bb0*/  HADD2.F32 R39, -RZ, R42.H0_H0 ;  /* 0x2000002aff277230 */ /* 0x000fe40000004100 */
[-C--:B------:R-:W-:Y:S01]  /*12bc0*/  FMUL.FTZ R46, R51, R40.reuse ;  /* 0x00000028332e7220 */ /* 0x080fe20000410000 */
[----:B------:R-:W-:Y:S02]  /*12bd0*/  HADD2.F32 R50, -RZ, R48.H0_H0 ;  /* 0x20000030ff327230 */ /* 0x000fe40000004100 */
[C---:B------:R-:W-:Y:S01]  /*12be0*/  FMUL.FTZ R40, R49.reuse, R40 ;  /* 0x0000002831287220 */ /* 0x040fe20000410000 */
[----:B------:R-:W-:Y:S02]  /*12bf0*/  HADD2.F32 R38, -RZ, R41.H0_H0 ;  /* 0x20000029ff267230 */ /* 0x000fe40000004100 */
[-C--:B------:R-:W-:Y:S01]  /*12c00*/  FMUL.FTZ R45, R54, R39.reuse ;  /* 0x00000027362d7220 */ /* 0x080fe20000410000 */
[----:B------:R-:W-:Y:S02]  /*12c10*/  HADD2.F32 R42, -RZ, R42.H1_H1 ;  /* 0x3000002aff2a7230 */ /* 0x000fe40000004100 */
[C---:B------:R-:W-:Y:S01]  /*12c20*/  FMUL.FTZ R47, R50.reuse, R39 ;  /* 0x00000027322f7220 */ /* 0x040fe20000410000 */
[-C--:B------:R-:W-:Y:S01]  /*12c30*/  FFMA.FTZ R39, R49, R37.reuse, -R46 ;  /* 0x0000002531277223 */ /* 0x080fe2000001082e */
[----:B------:R-:W-:Y:S01]  /*12c40*/  FFMA.FTZ R40, R51, R37, R40 ;  /* 0x0000002533287223 */ /* 0x000fe20000010028 */
[-C--:B------:R-:W-:Y:S01]  /*12c50*/  FFMA.FTZ R37, R50, R38.reuse, -R45 ;  /* 0x0000002632257223 */ /* 0x080fe2000001082d */
[----:B------:R-:W-:Y:S01]  /*12c60*/  FFMA.FTZ R38, R54, R38, R47 ;  /* 0x0000002636267223 */ /* 0x000fe2000001002f */
[----:B------:R-:W-:-:S02]  /*12c70*/  HADD2.F32 R45, -RZ, R44.H0_H0 ;  /* 0x2000002cff2d7230 */ /* 0x000fc40000004100 */
[----:B------:R-:W-:Y:S02]  /*12c80*/  HADD2.F32 R54, -RZ, R52.H0_H0 ;  /* 0x20000034ff367230 */ /* 0x000fe40000004100 */
[----:B------:R-:W-:Y:S02]  /*12c90*/  HADD2.F32 R46, -RZ, R43.H0_H0 ;  /* 0x2000002bff2e7230 */ /* 0x000fe40000004100 */
[-C--:B------:R-:W-:Y:S01]  /*12ca0*/  FMUL.FTZ R47, R56, R45.reuse ;  /* 0x0000002d382f7220 */ /* 0x080fe20000410000 */
[----:B------:R-:W-:Y:S02]  /*12cb0*/  HADD2.F32 R51, -RZ, R48.H1_H1 ;  /* 0x30000030ff337230 */ /* 0x000fe40000004100 */
[C---:B------:R-:W-:Y:S01]  /*12cc0*/  FMUL.FTZ R49, R54.reuse, R45 ;  /* 0x0000002d36317220 */ /* 0x040fe20000410000 */
[----:B------:R-:W-:Y:S02]  /*12cd0*/  HADD2.F32 R41, -RZ, R41.H1_H1 ;  /* 0x30000029ff297230 */ /* 0x000fe40000004100 */
[----:B------:R-:W-:Y:S01]  /*12ce0*/  FFMA.FTZ R45, R54, R46, -R47 ;  /* 0x0000002e362d7223 */ /* 0x000fe2000001082f */
[----:B------:R-:W-:Y:S01]  /*12cf0*/  FMUL.FTZ R48, R53, R42 ;  /* 0x0000002a35307220 */ /* 0x000fe20000410000 */
[----:B------:R-:W-:Y:S01]  /*12d00*/  FFMA.FTZ R46, R56, R46, R49 ;  /* 0x0000002e382e7223 */ /* 0x000fe20000010031 */
[----:B------:R-:W-:-:S02]  /*12d10*/  HADD2.F32 R44, -RZ, R44.H1_H1 ;  /* 0x3000002cff2c7230 */ /* 0x000fc40000004100 */
[C---:B------:R-:W-:Y:S01]  /*12d20*/  FMUL.FTZ R50, R51.reuse, R42 ;  /* 0x0000002a33327220 */ /* 0x040fe20000410000 */
[----:B------:R-:W-:Y:S01]  /*12d30*/  HADD2.F32 R49, -RZ, R52.H1_H1 ;  /* 0x30000034ff317230 */ /* 0x000fe20000004100 */
[----:B------:R-:W-:Y:S01]  /*12d40*/  F2FP.F16.E4M3.UNPACK_B R52, R20 ;  /* 0x00000014ff34723e */ /* 0x000fe200020006ff */
[-C--:B------:R-:W-:Y:S01]  /*12d50*/  FFMA.FTZ R42, R51, R41.reuse, -R48 ;  /* 0x00000029332a7223 */ /* 0x080fe20000010830 */
[----:B------:R-:W-:Y:S02]  /*12d60*/  HADD2.F32 R43, -RZ, R43.H1_H1 ;  /* 0x3000002bff2b7230 */ /* 0x000fe40000004100 */
[----:B------:R-:W-:Y:S01]  /*12d70*/  FFMA.FTZ R41, R53, R41, R50 ;  /* 0x0000002935297223 */ /* 0x000fe20000010032 */
[----:B------:R-:W-:Y:S01]  /*12d80*/  FMUL.FTZ R48, R55, R44 ;  /* 0x0000002c37307220 */ /* 0x000fe20000410000 */
[----:B------:R-:W-:Y:S01]  /*12d90*/  F2FP.F16.E4M3.UNPACK_B R47, R12 ;  /* 0x0000000cff2f723e */ /* 0x000fe200020006ff */
[----:B------:R-:W-:Y:S01]  /*12da0*/  FMUL.FTZ R50, R49, R44 ;  /* 0x0000002c31327220 */ /* 0x000fe20000410000 */
[----:B------:R-:W-:-:S02]  /*12db0*/  HADD2.F32 R53, -RZ, R52.H0_H0 ;  /* 0x20000034ff357230 */ /* 0x000fc40000004100 */
[-C--:B------:R-:W-:Y:S01]  /*12dc0*/  FFMA.FTZ R54, R49, R43.reuse, -R48 ;  /* 0x0000002b31367223 */ /* 0x080fe20000010830 */
[----:B------:R-:W-:Y:S02]  /*12dd0*/  HADD2.F32 R44, -RZ, R36.H0_H0 ;  /* 0x20000024ff2c7230 */ /* 0x000fe40000004100 */
[----:B------:R-:W-:Y:S01]  /*12de0*/  FFMA.FTZ R49, R55, R43, R50 ;  /* 0x0000002b37317223 */ /* 0x000fe20000010032 */
[----:B------:R-:W-:Y:S01]  /*12df0*/  HADD2.F32 R51, -RZ, R47.H0_H0 ;  /* 0x2000002fff337230 */ /* 0x000fe20000004100 */
[----:B------:R-:W-:Y:S01]  /*12e00*/  F2FP.F16.E4M3.UNPACK_B R56, R24.H1 ;  /* 0x00000018ff38723e */ /* 0x000fe200030006ff */
[----:B------:R-:W-:Y:S02]  /*12e10*/  HADD2.F32 R43, -RZ, R33.H0_H0 ;  /* 0x20000021ff2b7230 */ /* 0x000fe40000004100 */
[-C--:B------:R-:W-:Y:S01]  /*12e20*/  FMUL.FTZ R48, R53, R44.reuse ;  /* 0x0000002c35307220 */ /* 0x080fe20000410000 */
[----:B------:R-:W-:Y:S02]  /*12e30*/  HADD2.F32 R55, -RZ, R52.H1_H1 ;  /* 0x30000034ff377230 */ /* 0x000fe40000004100 */
[----:B------:R-:W-:Y:S01]  /*12e40*/  FMUL.FTZ R44, R51, R44 ;  /* 0x0000002c332c7220 */ /* 0x000fe20000410000 */
[----:B------:R-:W-:-:S02]  /*12e50*/  HADD2.F32 R36, -RZ, R36.H1_H1 ;  /* 0x30000024ff247230 */ /* 0x000fc40000004100 */
[----:B------:R-:W-:Y:S01]  /*12e60*/  FFMA.FTZ R48, R51, R43, -R48 ;  /* 0x0000002b33307223 */ /* 0x000fe20000010830 */
[----:B------:R-:W-:Y:S01]  /*12e70*/  HADD2.F32 R47, -RZ, R47.H1_H1 ;  /* 0x3000002fff2f7230 */ /* 0x000fe20000004100 */
[----:B------:R-:W-:Y:S01]  /*12e80*/  F2FP.F16.E4M3.UNPACK_B R51, R13.H1 ;  /* 0x0000000dff33723e */ /* 0x000fe200030006ff */
[----:B------:R-:W-:Y:S02]  /*12e90*/  HADD2.F32 R33, -RZ, R33.H1_H1 ;  /* 0x30000021ff217230 */ /* 0x000fe40000004100 */
[-C--:B------:R-:W-:Y:S01]  /*12ea0*/  FMUL.FTZ R50, R55, R36.reuse ;  /* 0x0000002437327220 */ /* 0x080fe20000410000 */
[----:B------:R-:W-:Y:S01]  /*12eb0*/  FFMA.FTZ R44, R53, R43, R44 ;  /* 0x0000002b352c7223 */ /* 0x000fe2000001002c */
[C---:B------:R-:W-:Y:S01]  /*12ec0*/  FMUL.FTZ R52, R47.reuse, R36 ;  /* 0x000000242f347220 */ /* 0x040fe20000410000 */
[----:B------:R-:W-:Y:S02]  /*12ed0*/  HADD2.F32 R59, -RZ, R56.H0_H0 ;  /* 0x20000038ff3b7230 */ /* 0x000fe40000004100 */
[----:B------:R-:W-:Y:S01]  /*12ee0*/  FFMA.FTZ R43, R47, R33, -R50 ;  /* 0x000000212f2b7223 */ /* 0x000fe20000010832 */
[----:B------:R-:W-:-:S02]  /*12ef0*/  HADD2.F32 R36, -RZ, R29.H0_H0 ;  /* 0x2000001dff247230 */ /* 0x000fc40000004100 */
[----:B------:R-:W-:Y:S01]  /*12f00*/  FFMA.FTZ R47, R55, R33, R52 ;  /* 0x00000021372f7223 */ /* 0x000fe20000010034 */
[----:B------:R-:W-:Y:S01]  /*12f10*/  HADD2.F32 R53, -RZ, R51.H0_H0 ;  /* 0x20000033ff357230 */ /* 0x000fe20000004100 */
[----:B------:R-:W-:Y:S01]  /*12f20*/  F2FP.F16.E4M3.UNPACK_B R55, R13 ;  /* 0x0000000dff37723e */ /* 0x000fe200020006ff */
        /* <DEDUP_REMOVED lines=8> */
[----:B------:R-:W-:Y:S01]  /*12fb0*/  HADD2.F32 R7, -RZ, R7.H1_H1 ;  /* 0x30000007ff077230 */ /* 0x000fe20000004100 */
[----:B------:R-:W-:Y:S01]  /*12fc0*/  F2FP.F16.E4M3.UNPACK_B R33, R24 ;  /* 0x00000018ff21723e */ /* 0x000fe200020006ff */
[-C--:B------:R-:W-:Y:S01]  /*12fd0*/  FMUL.FTZ R50, R61, R29.reuse ;  /* 0x0000001d3d327220 */ /* 0x080fe20000410000 */
[C---:B------:R-:W-:Y:S01]  /*12fe0*/  FMUL.FTZ R58, R57.reuse, R29 ;  /* 0x0000001d393a7220 */ /* 0x040fe20000410000 */
[----:B------:R-:W-:Y:S02]  /*12ff0*/  HADD2.F32 R29, -RZ, R10.H0_H0 ;  /* 0x2000000aff1d7230 */ /* 0x000fe40000004100 */
[-C--:B------:R-:W-:Y:S01]  /*13000*/  FFMA.FTZ R56, R57, R7.reuse, -R50 ;  /* 0x0000000739387223 */ /* 0x080fe20000010832 */
[----:B------:R-:W-:Y:S01]  /*13010*/  FFMA.FTZ R53, R61, R7, R58 ;  /* 0x000000073d357223 */ /* 0x000fe2000001003a */
[--C-:B------:R-:W-:Y:S02]  /*13020*/  HADD2.F32 R57, -RZ, R55.reuse.H0_H0 ;  /* 0x20000037ff397230 */ /* 0x100fe40000004100 */
[----:B------:R-:W-:Y:S01]  /*13030*/  HADD2.F32 R58, -RZ, R55.H1_H1 ;  /* 0x30000037ff3a7230 */ /* 0x000fe20000004100 */
[----:B------:R-:W-:Y:S01]  /*13040*/  F2FP.SATFINITE.E4M3.F32.PACK_AB_MERGE_C R51, R56, R51, RZ ;  /* 0x000000333833723e */ /* 0x000fe200048070ff */
[----:B------:R-:W-:-:S02]  /*13050*/  HADD2.F32 R55, -RZ, R33.H0_H0 ;  /* 0x20000021ff377230 */ /* 0x000fc40000004100 */
[-C--:B------:R-:W-:Y:S01]  /*13060*/  FMUL.FTZ R50, R57, R29.reuse ;  /* 0x0000001d39327220 */ /* 0x080fe20000410000 */
[----:B------:R-:W-:Y:S01]  /*13070*/  HADD2.F32 R60, -RZ, R33.H1_H1 ;  /* 0x30000021ff3c7230 */ /* 0x000fe20000004100 */
[----:B------:R-:W-:Y:S01]  /*13080*/  F2FP.SATFINITE.E4M3.F32.PACK_AB_MERGE_C R52, R53, R52, RZ ;  /* 0x000000343534723e */ /* 0x000fe200048070ff */
[----:B------:R-:W-:Y:S02]  /*13090*/  HADD2.F32 R10, -RZ, R10.H1_H1 ;  /* 0x3000000aff0a7230 */ /* 0x000fe40000004100 */
[----:B------:R-:W-:Y:S01]  /*130a0*/  FMUL.FTZ R36, R55, R29 ;  /* 0x0000001d37247220 */ /* 0x000fe20000410000 */
[--C-:B------:R-:W-:Y:S02]  /*130b0*/  HADD2.F32 R7, -RZ, R4.reuse.H0_H0 ;  /* 0x20000004ff077230 */ /* 0x100fe40000004100 */
[----:B------:R-:W-:Y:S02]  /*130c0*/  HADD2.F32 R4, -RZ, R4.H1_H1 ;  /* 0x30000004ff047230 */ /* 0x000fe40000004100 */
[-C--:B------:R-:W-:Y:S01]  /*130d0*/  FMUL.FTZ R29, R60, R10.reuse ;  /* 0x0000000a3c1d7220 */ /* 0x080fe20000410000 */
[C---:B------:R-:W-:Y:S01]  /*130e0*/  FMUL.FTZ R33, R58.reuse, R10 ;  /* 0x0000000a3a217220 */ /* 0x040fe20000410000 */
[-C--:B------:R-:W-:Y:S01]  /*130f0*/  FFMA.FTZ R36, R57, R7.reuse, -R36 ;  /* 0x0000000739247223 */ /* 0x080fe20000010824 */
[----:B------:R-:W-:Y:S01]  /*13100*/  FFMA.FTZ R50, R55, R7, R50 ;  /* 0x0000000737327223 */ /* 0x000fe20000010032 */
[-C--:B------:R-:W-:Y:S01]  /*13110*/  FFMA.FTZ R7, R58, R4.reuse, -R29 ;  /* 0x000000043a077223 */ /* 0x080fe2000001081d */
[----:B------:R-:W-:Y:S01]  /*13120*/  FFMA.FTZ R33, R60, R4, R33 ;  /* 0x000000043c217223 */ /* 0x000fe20000010021 */
[----:B------:R-:W-:-:S02]  /*13130*/  F2FP.SATFINITE.E4M3.F32.PACK_AB_MERGE_C R4, R8, R5, RZ ;  /* 0x000000050804723e */ /* 0x000fc400048070ff */
[----:B------:R-:W-:Y:S02]  /*13140*/  F2FP.SATFINITE.E4M3.F32.PACK_AB_MERGE_C R8, R9, R6, RZ ;  /* 0x000000060908723e */ /* 0x000fe400048070ff */
        /* <DEDUP_REMOVED lines=8> */
[----:B------:R-:W-:Y:S02]  /*131d0*/  F2FP.SATFINITE.E4M3.F32.PACK_AB_MERGE_C R8, R32, R27, R8 ;  /* 0x0000001b2008723e */ /* 0x000fe40004807008 */
[----:B------:R-:W-:Y:S01]  /*131e0*/  F2FP.SATFINITE.E4M3.F32.PACK_AB_MERGE_C R9, R41, R38, R9 ;  /* 0x000000262909723e */ /* 0x000fe20004807009 */
[----:B------:R2:W-:Y:S01]  /*131f0*/  STS.128 [R62+0x20400], R4 ;  /* 0x020400043e007388 */ /* 0x0005e20000000c00 */
[----:B------:R-:W-:-:S02]  /*13200*/  F2FP.SATFINITE.E4M3.F32.PACK_AB_MERGE_C R10, R47, R44, R10 ;  /* 0x0000002c2f0a723e */ /* 0x000fc4000480700a */
[----:B------:R-:W-:-:S05]  /*13210*/  F2FP.SATFINITE.E4M3.F32.PACK_AB_MERGE_C R11, R33, R50, R52 ;  /* 0x00000032210b723e */ /* 0x000fca0004807034 */
[----:B------:R2:W-:Y:S02]  /*13220*/  STS.128 [R26+0x20400], R8 ;  /* 0x020400081a007388 */ /* 0x0005e40000000c00 */
.L_x_632:
[----:B------:R-:W-:Y:S05]  /*13230*/  BSYNC B1 ;  /* 0x0000000000017941 */ /* 0x000fea0003800000 */
.L_x_631:
[----:B------:R-:W-:Y:S04]  /*13240*/  BSSY B1, `(.L_x_633) ;  /* 0x00000cc000017945 */ /* 0x000fe80003800000 */
[----:B------:R-:W-:Y:S05]  /*13250*/  @P3 BRA `(.L_x_634) ;  /* 0x0000000c00283947 */ /* 0x000fea0003800000 */
[----:B-12---:R-:W2:Y:S04]  /*13260*/  LDL R6, [R1+0x24] ;  /* 0x0000240001067983 */ /* 0x006ea80000100800 */
[----:B------:R-:W3:Y:S01]  /*13270*/  LDL R62, [R1+0x18c] ;  /* 0x00018c00013e7983 */ /* 0x000ee20000100800 */
[----:B------:R-:W-:Y:S01]  /*13280*/  LEA.HI R4, R30, R31, RZ, 0x3 ;  /* 0x0000001f1e047211 */ /* 0x000fe200078f18ff */
[C---:B------:R-:W-:Y:S01]  /*13290*/  VIADD R8, R219.reuse, 0x40 ;  /* 0x00000040db087836 */ /* 0x040fe20000000000 */
[----:B------:R-:W-:Y:S01]  /*132a0*/  F2FP.F16.E4M3.UNPACK_B R46, R14.H1 ;  /* 0x0000000eff2e723e */ /* 0x000fe200030006ff */
[----:B------:R-:W-:Y:S01]  /*132b0*/  VIADD R9, R219, 0x40 ;  /* 0x00000040db097836 */ /* 0x000fe20000000000 */
[----:B------:R-:W-:Y:S02]  /*132c0*/  LOP3.LUT R4, R4, 0xfffffff8, RZ, 0xc0, !PT ;  /* 0xfffffff804047812 */ /* 0x000fe400078ec0ff */
[----:B------:R-:W-:Y:S01]  /*132d0*/  SHF.L.U32 R8, R8, 0x7, RZ ;  /* 0x0000000708087819 */ /* 0x000fe200000006ff */
[----:B------:R-:W-:Y:S01]  /*132e0*/  IMAD.SHL.U32 R9, R9, 0x80, RZ ;  /* 0x0000008009097824 */ /* 0x000fe200078e00ff */
[----:B------:R-:W-:Y:S01]  /*132f0*/  F2FP.F16.E4M3.UNPACK_B R39, R0.H1 ;  /* 0x00000000ff27723e */ /* 0x000fe200030006ff */
        /* <DEDUP_REMOVED lines=10> */
[----:B------:R-:W-:Y:S01]  /*133a0*/  IMAD.SHL.U32 R5, R4, 0x10, RZ ;  /* 0x0000001004057824 */ /* 0x000fe200078e00ff */
[----:B------:R-:W-:-:S02]  /*133b0*/  F2FP.F16.E4M3.UNPACK_B R45, R14 ;  /* 0x0000000eff2d723e */ /* 0x000fc400020006ff */
[----:B------:R-:W-:Y:S02]  /*133c0*/  LEA.HI R7, R7, R4, RZ, 0x3 ;  /* 0x0000000407077211 */ /* 0x000fe400078f18ff */
[----:B------:R-:W-:Y:S01]  /*133d0*/  LOP3.LUT R4, R9, 0x70, R5, 0xf8, !PT ;  /* 0x0000007009047812 */ /* 0x000fe200078ef805 */
[----:B------:R-:W-:Y:S01]  /*133e0*/  HADD2.F32 R47, -RZ, R45.H0_H0 ;  /* 0x2000002dff2f7230 */ /* 0x000fe20000004100 */
[-C--:B------:R-:W-:Y:S01]  /*133f0*/  F2FP.F16.E4M3.UNPACK_B R50, R15.reuse.H1 ;  /* 0x0000000fff32723e */ /* 0x080fe200030006ff */
[----:B------:R-:W-:Y:S01]  /*13400*/  IMAD.SHL.U32 R7, R7, 0x800, RZ ;  /* 0x0000080007077824 */ /* 0x000fe200078e00ff */
[----:B------:R-:W-:Y:S02]  /*13410*/  LOP3.LUT R4, R4, R8, RZ, 0x3c, !PT ;  /* 0x0000000804047212 */ /* 0x000fe400078e3cff */
[----:B------:R-:W-:Y:S01]  /*13420*/  F2FP.F16.E4M3.UNPACK_B R52, R15 ;  /* 0x0000000fff34723e */ /* 0x000fe200020006ff */
[----:B------:R-:W-:Y:S01]  /*13430*/  HADD2.F32 R51, -RZ, R50.H0_H0 ;  /* 0x20000032ff337230 */ /* 0x000fe20000004100 */
[----:B------:R-:W-:-:S02]  /*13440*/  LOP3.LUT R7, R7, 0xffffc000, RZ, 0xc0, !PT ;  /* 0xffffc00007077812 */ /* 0x000fc400078ec0ff */
[----:B------:R-:W-:Y:S01]  /*13450*/  F2FP.F16.E4M3.UNPACK_B R55, R20.H1 ;  /* 0x00000014ff37723e */ /* 0x000fe200030006ff */
[--C-:B------:R-:W-:Y:S02]  /*13460*/  HADD2.F32 R54, -RZ, R52.reuse.H0_H0 ;  /* 0x20000034ff367230 */ /* 0x100fe40000004100 */
[----:B------:R-:W-:Y:S01]  /*13470*/  HADD2.F32 R53, -RZ, R52.H1_H1 ;  /* 0x30000034ff357230 */ /* 0x000fe20000004100 */
[----:B------:R-:W-:Y:S01]  /*13480*/  F2FP.F16.E4M3.UNPACK_B R52, R12.H1 ;  /* 0x0000000cff34723e */ /* 0x000fe200030006ff */
[--C-:B------:R-:W-:Y:S02]  /*13490*/  HADD2.F32 R56, -RZ, R55.reuse.H0_H0 ;  /* 0x20000037ff387230 */ /* 0x100fe40000004100 */
[----:B------:R-:W-:Y:S01]  /*134a0*/  HADD2.F32 R55, -RZ, R55.H1_H1 ;  /* 0x30000037ff377230 */ /* 0x000fe20000004100 */
        /* <DEDUP_REMOVED lines=165> */
.L_x_634:
[----:B------:R-:W-:Y:S05]  /*13f00*/  BSYNC B1 ;  /* 0x0000000000017941 */ /* 0x000fea0003800000 */
.L_x_633:
[----:B------:R-:W-:Y:S05]  /*13f10*/  @P0 BRA `(.L_x_621) ;  /* 0x0000000c00280947 */ /* 0x000fea0003800000 */
[----:B-123--:R-:W2:Y:S04]  /*13f20*/  LDL R7, [R1+0x20] ;  /* 0x0000200001077983 */ /* 0x00eea80000100800 */
        /* <DEDUP_REMOVED lines=8> */
[--C-:B------:R-:W-:Y:S01]  /*13fb0*/  HADD2.F32 R44, -RZ, R41.reuse.H0_H0 ;  /* 0x20000029ff2c7230 */ /* 0x100fe20000004100 */
[----:B------:R-:W-:Y:S01]  /*13fc0*/  IADD3 R30, R31, -R30, RZ ;  /* 0x8000001e1f1e7210 */ /* 0x000fe20007ffe0ff */
[----:B------:R-:W-:Y:S01]  /*13fd0*/  HADD2.F32 R45, -RZ, R41.H1_H1 ;  /* 0x30000029ff2d7230 */ /* 0x000fe20000004100 */
[----:B------:R-:W-:Y:S01]  /*13fe0*/  SHF.L.U32 R8, R8, 0x7, RZ ;  /* 0x0000000708087819 */ /* 0x000fe200000006ff */
[----:B------:R-:W-:Y:S01]  /*13ff0*/  HADD2.F32 R42, -RZ, R40.H0_H0 ;  /* 0x20000028ff2a7230 */ /* 0x000fe20000004100 */
[----:B------:R-:W-:-:S02]  /*14000*/  LEA.HI R21, R21, R30, RZ, 0x1c ;  /* 0x0000001e15157211 */ /* 0x000fc400078fe0ff */
[----:B------:R-:W-:Y:S02]  /*14010*/  LOP3.LUT R8, R8, 0x380, RZ, 0xc0, !PT ;  /* 0x0000038008087812 */ /* 0x000fe400078ec0ff */
[----:B------:R-:W-:Y:S01]  /*14020*/  SHF.R.S32.HI R6, RZ, 0x1f, R21 ;  /* 0x0000001fff067819 */ /* 0x000fe20000011415 */
[----:B------:R-:W-:Y:S01]  /*14030*/  IMAD.SHL.U32 R4, R21, 0x10, RZ ;  /* 0x0000001015047824 */ /* 0x000fe200078e00ff */
[----:B------:R-:W-:Y:S02]  /*14040*/  LOP3.LUT R5, R5, 0x380, RZ, 0xc0, !PT ;  /* 0x0000038005057812 */ /* 0x000fe400078ec0ff */
[----:B------:R-:W-:Y:S02]  /*14050*/  LEA.HI R6, R6, R21, RZ, 0x3 ;  /* 0x0000001506067211 */ /* 0x000fe400078f18ff */
[----:B------:R-:W-:Y:S02]  /*14060*/  SHF.R.U32.HI R5, RZ, 0x3, R5 ;  /* 0x00000003ff057819 */ /* 0x000fe40000011605 */
[----:B------:R-:W-:Y:S01]  /*14070*/  LOP3.LUT R4, R8, 0x70, R4, 0xf8, !PT ;  /* 0x0000007008047812 */ /* 0x000fe200078ef804 */
[----:B------:R-:W-:Y:S01]  /*14080*/  IMAD.SHL.U32 R6, R6, 0x800, RZ ;  /* 0x0000080006067824 */ /* 0x000fe200078e00ff */
[----:B------:R-:W-:-:S02]  /*14090*/  F2FP.F16.E4M3.UNPACK_B R46, R15.H1 ;  /* 0x0000000fff2e723e */ /* 0x000fc400030006ff */
[----:B------:R-:W-:Y:S02]  /*140a0*/  LOP3.LUT R4, R4, R5, RZ, 0x3c, !PT ;  /* 0x0000000504047212 */ /* 0x000fe400078e3cff */
[----:B------:R-:W-:Y:S01]  /*140b0*/  LOP3.LUT R5, R6, 0xffffc000, RZ, 0xc0, !PT ;  /* 0xffffc00006057812 */ /* 0x000fe200078ec0ff */
[--C-:B------:R-:W-:Y:S02]  /*140c0*/  HADD2.F32 R48, -RZ, R46.reuse.H0_H0 ;  /* 0x2000002eff307230 */ /* 0x100fe40000004100 */
[----:B------:R-:W-:Y:S01]  /*140d0*/  HADD2.F32 R49, -RZ, R46.H1_H1 ;  /* 0x3000002eff317230 */ /* 0x000fe20000004100 */
[----:B--2---:R-:W-:Y:S02]  /*140e0*/  IADD3 R8, R4, R5, R7 ;  /* 0x0000000504087210 */ /* 0x004fe40007ffe007 */
[----:B---3--:R-:W1:Y:S03]  /*140f0*/  LDS.128 R4, [R50+0x20400] ;  /* 0x0204000032047984 */ /* 0x008e660000000c00 */
[----:B------:R-:W-:-:S05]  /*14100*/  IMAD.IADD R21, R19, 0x1, R8 ;  /* 0x0000000113157824 */ /* 0x000fca00078e0208 */
[----:B------:R-:W0:Y:S01]  /*14110*/  LDS.128 R8, [R21+0x20400] ;  /* 0x0204000015087984 */ /* 0x000e220000000c00 */
[----:B-1----:R-:W-:Y:S02]  /*14120*/  F2FP.F16.E4M3.UNPACK_B R29, R4.H1 ;  /* 0x00000004ff1d723e */ /* 0x002fe400030006ff */
[-C--:B------:R-:W-:Y:S02]  /*14130*/  F2FP.F16.E4M3.UNPACK_B R36, R5.reuse ;  /* 0x00000005ff24723e */ /* 0x080fe400020006ff */
[----:B------:R-:W-:Y:S02]  /*14140*/  F2FP.F16.E4M3.UNPACK_B R33, R5.H1 ;  /* 0x00000005ff21723e */ /* 0x000fe400030006ff */
[----:B0-----:R-:W-:Y:S02]  /*14150*/  F2FP.F16.E4M3.UNPACK_B R34, R8.H1 ;  /* 0x00000008ff22723e */ /* 0x001fe400030006ff */
        /* <DEDUP_REMOVED lines=9> */
[----:B------:R-:W-:Y:S01]  /*141f0*/  F2FP.F16.E4M3.UNPACK_B R30, R8 ;  /* 0x00000008ff1e723e */ /* 0x000fe200020006ff */
[----:B------:R-:W-:Y:S02]  /*14200*/  HADD2.F32 R29, -RZ, R29.H1_H1 ;  /* 0x3000001dff1d7230 */ /* 0x000fe40000004100 */
[-C--:B------:R-:W-:Y:S01]  /*14210*/  FFMA.FTZ R5, R42, R6.reuse, -R9 ;  /* 0x000000062a057223 */ /* 0x080fe20000010809 */
[----:B------:R-:W-:Y:S01]  /*14220*/  FFMA.FTZ R6, R44, R6, R39 ;  /* 0x000000062c067223 */ /* 0x000fe20000010027 */
[----:B------:R-:W-:Y:S01]  /*14230*/  F2FP.F16.E4M3.UNPACK_B R42, R14 ;  /* 0x0000000eff2a723e */ /* 0x000fe200020006ff */
[----:B------:R-:W-:Y:S01]  /*14240*/  HADD2.F32 R9, -RZ, R40.H1_H1 ;  /* 0x30000028ff097230 */ /* 0x000fe20000004100 */
[----:B------:R-:W-:Y:S01]  /*14250*/  F2FP.F16.E4M3.UNPACK_B R39, R0 ;  /* 0x00000000ff27723e */ /* 0x000fe200020006ff */
[----:B------:R-:W-:Y:S01]  /*14260*/  HADD2.F32 R0, -RZ, R30.H0_H0 ;  /* 0x2000001eff007230 */ /* 0x000fe20000004100 */
[----:B------:R-:W-:Y:S01]  /*14270*/  F2FP.F16.E4M3.UNPACK_B R27, R4 ;  /* 0x00000004ff1b723e */ /* 0x000fe200020006ff */
[----:B------:R-:W-:-:S02]  /*14280*/  HADD2.F32 R43, -RZ, R42.H0_H0 ;  /* 0x2000002aff2b7230 */ /* 0x000fc40000004100 */
[----:B------:R-:W-:Y:S01]  /*14290*/  FMUL.FTZ R40, R45, R34 ;  /* 0x000000222d287220 */ /* 0x000fe20000410000 */
[----:B------:R-:W-:Y:S01]  /*142a0*/  HADD2.F32 R41, -RZ, R39.H0_H0 ;  /* 0x20000027ff297230 */ /* 0x000fe20000004100 */
[----:B------:R-:W-:Y:S01]  /*142b0*/  F2FP.F16.E4M3.UNPACK_B R31, R10 ;  /* 0x0000000aff1f723e */ /* 0x000fe200020006ff */
[----:B------:R-:W-:Y:S01]  /*142c0*/  FMUL.FTZ R34, R9, R34 ;  /* 0x0000002209227220 */ /* 0x000fe20000410000 */
[----:B------:R-:W-:Y:S01]  /*142d0*/  F2FP.F16.E4M3.UNPACK_B R35, R10.H1 ;  /* 0x0000000aff23723e */ /* 0x000fe200030006ff */
[-C--:B------:R-:W-:Y:S01]  /*142e0*/  FMUL.FTZ R10, R43, R0.reuse ;  /* 0x000000002b0a7220 */ /* 0x080fe20000410000 */
[-C--:B------:R-:W-:Y:S01]  /*142f0*/  F2FP.F16.E4M3.UNPACK_B R8, R11.reuse ;  /* 0x0000000bff08723e */ /* 0x080fe200020006ff */
[----:B------:R-:W-:Y:S01]  /*14300*/  FMUL.FTZ R14, R41, R0 ;  /* 0x00000000290e7220 */ /* 0x000fe20000410000 */
[----:B------:R-:W-:Y:S01]  /*14310*/  F2FP.F16.E4M3.UNPACK_B R26, R11.H1 ;  /* 0x0000000bff1a723e */ /* 0x000fe200030006ff */
[----:B------:R-:W-:Y:S02]  /*14320*/  HADD2.F32 R11, -RZ, R27.H0_H0 ;  /* 0x2000001bff0b7230 */ /* 0x000fe40000004100 */
[----:B------:R-:W-:Y:S01]  /*14330*/  FFMA.FTZ R0, R9, R29, -R40 ;  /* 0x0000001d09007223 */ /* 0x000fe20000010828 */
[----:B------:R-:W-:Y:S01]  /*14340*/  F2FP.F16.E4M3.UNPACK_B R40, R3.H1 ;  /* 0x00000003ff28723e */ /* 0x000fe200030006ff */
[----:B------:R-:W-:Y:S01]  /*14350*/  FFMA.FTZ R9, R45, R29, R34 ;  /* 0x0000001d2d097223 */ /* 0x000fe20000010022 */
[----:B------:R-:W-:-:S02]  /*14360*/  HADD2.F32 R44, -RZ, R42.H1_H1 ;  /* 0x3000002aff2c7230 */ /* 0x000fc40000004100 */
[-C--:B------:R-:W-:Y:S01]  /*14370*/  FFMA.FTZ R10, R41, R11.reuse, -R10 ;  /* 0x0000000b290a7223 */ /* 0x080fe2000001080a */
[----:B------:R-:W-:Y:S02]  /*14380*/  HADD2.F32 R29, -RZ, R38.H0_H0 ;  /* 0x20000026ff1d7230 */ /* 0x000fe40000004100 */
[----:B------:R-:W-:Y:S01]  /*14390*/  FFMA.FTZ R11, R43, R11, R14 ;  /* 0x0000000b2b0b7223 */ /* 0x000fe2000001000e */
[----:B------:R-:W-:Y:S01]  /*143a0*/  HADD2.F32 R42, -RZ, R40.H0_H0 ;  /* 0x20000028ff2a7230 */ /* 0x000fe20000004100 */
[----:B------:R-:W-:Y:S01]  /*143b0*/  F2FP.F16.E4M3.UNPACK_B R4, R7 ;  /* 0x00000007ff04723e */ /* 0x000fe200020006ff */
[----:B------:R-:W-:Y:S02]  /*143c0*/  HADD2.F32 R14, -RZ, R27.H1_H1 ;  /* 0x3000001bff0e7230 */ /* 0x000fe40000004100 */
[-C--:B------:R-:W-:Y:S01]  /*143d0*/  FMUL.FTZ R43, R48, R29.reuse ;  /* 0x0000001d302b7220 */ /* 0x080fe20000410000 */
[----:B------:R-:W-:Y:S02]  /*143e0*/  HADD2.F32 R27, -RZ, R30.H1_H1 ;  /* 0x3000001eff1b7230 */ /* 0x000fe40000004100 */
[----:B------:R-:W-:Y:S01]  /*143f0*/  FMUL.FTZ R45, R42, R29 ;  /* 0x0000001d2a2d7220 */ /* 0x000fe20000410000 */
[----:B------:R-:W-:Y:S01]  /*14400*/  HADD2.F32 R30, -RZ, R33.H0_H0 ;  /* 0x20000021ff1e7230 */ /* 0x000fe20000004100 */
[----:B------:R-:W-:Y:S01]  /*14410*/  F2FP.F16.E4M3.UNPACK_B R7, R7.H1 ;  /* 0x00000007ff07723e */ /* 0x000fe200030006ff */
[----:B------:R-:W-:-:S02]  /*14420*/  HADD2.F32 R34, -RZ, R39.H1_H1 ;  /* 0x30000027ff227230 */ /* 0x000fc40000004100 */
[----:B------:R-:W-:Y:S01]  /*14430*/  FMUL.FTZ R39, R44, R27 ;  /* 0x0000001b2c277220 */ /* 0x000fe20000410000 */
[----:B------:R-:W-:Y:S02]  /*14440*/  HADD2.F32 R38, -RZ, R38.H1_H1 ;  /* 0x30000026ff267230 */ /* 0x000fe40000004100 */
[-C--:B------:R-:W-:Y:S01]  /*14450*/  FFMA.FTZ R29, R42, R30.reuse, -R43 ;  /* 0x0000001e2a1d7223 */ /* 0x080fe2000001082b */
[----:B------:R-:W-:Y:S01]  /*14460*/  FFMA.FTZ R30, R48, R30, R45 ;  /* 0x0000001e301e7223 */ /* 0x000fe2000001002d */
[----:B------:R-:W-:Y:S01]  /*14470*/  F2FP.F16.E4M3.UNPACK_B R45, R15 ;  /* 0x0000000fff2d723e */ /* 0x000fe200020006ff */
[C---:B------:R-:W-:Y:S01]  /*14480*/  FMUL.FTZ R41, R34.reuse, R27 ;  /* 0x0000001b22297220 */ /* 0x040fe20000410000 */
[-C--:B------:R-:W-:Y:S01]  /*14490*/  FFMA.FTZ R27, R34, R14.reuse, -R39 ;  /* 0x0000000e221b7223 */ /* 0x080fe20000010827 */
[----:B------:R-:W-:Y:S01]  /*144a0*/  F2FP.F16.E4M3.UNPACK_B R39, R3 ;  /* 0x00000003ff27723e */ /* 0x000fe200020006ff */
[----:B------:R-:W-:Y:S02]  /*144b0*/  HADD2.F32 R43, -RZ, R40.H1_H1 ;  /* 0x30000028ff2b7230 */ /* 0x000fe40000004100 */
[----:B------:R-:W-:Y:S01]  /*144c0*/  FFMA.FTZ R14, R44, R14, R41 ;  /* 0x0000000e2c0e7223 */ /* 0x000fe20000010029 */
[----:B------:R-:W-:-:S02]  /*144d0*/  HADD2.F32 R47, -RZ, R45.H0_H0 ;  /* 0x2000002dff2f7230 */ /* 0x000fc40000004100 */
[-C--:B------:R-:W-:Y:S01]  /*144e0*/  FMUL.FTZ R34, R49, R38.reuse ;  /* 0x0000002631227220 */ /* 0x080fe20000410000 */
[----:B------:R-:W-:Y:S02]  /*144f0*/  HADD2.F32 R3, -RZ, R37.H0_H0 ;  /* 0x20000025ff037230 */ /* 0x000fe40000004100 */
[----:B------:R-:W-:Y:S01]  /*14500*/  FMUL.FTZ R42, R43, R38 ;  /* 0x000000262b2a7220 */ /* 0x000fe20000410000 */
        /* <DEDUP_REMOVED lines=8> */
[----:B------:R-:W-:Y:S01]  /*14590*/  F2FP.F16.E4M3.UNPACK_B R45, R12.H1 ;  /* 0x0000000cff2d723e */ /* 0x000fe200030006ff */
[----:B------:R-:W-:Y:S02]  /*145a0*/  HADD2.F32 R38, -RZ, R36.H1_H1 ;  /* 0x30000024ff267230 */ /* 0x000fe40000004100 */
[-C--:B------:R-:W-:Y:S01]  /*145b0*/  FFMA.FTZ R34, R43, R33.reuse, -R34 ;  /* 0x000000212b227223 */ /* 0x080fe20000010822 */
[----:B------:R-:W-:Y:S02]  /*145c0*/  HADD2.F32 R36, -RZ, R37.H1_H1 ;  /* 0x30000025ff247230 */ /* 0x000fe40000004100 */
[----:B------:R-:W-:Y:S01]  /*145d0*/  FFMA.FTZ R33, R49, R33, R42 ;  /* 0x0000002131217223 */ /* 0x000fe2000001002a */
[----:B------:R-:W-:Y:S01]  /*145e0*/  FFMA.FTZ R15, R47, R15, R40 ;  /* 0x0000000f2f0f7223 */ /* 0x000fe20000010028 */
[----:B------:R-:W-:Y:S01]  /*145f0*/  HADD2.F32 R44, -RZ, R39.H1_H1 ;  /* 0x30000027ff2c7230 */ /* 0x000fe20000004100 */
[----:B------:R-:W-:Y:S01]  /*14600*/  F2FP.SATFINITE.E4M3.F32.PACK_AB_MERGE_C R0, R0, R5, RZ ;  /* 0x000000050000723e */ /* 0x000fe200048070ff */
[----:B------:R-:W-:-:S02]  /*14610*/  HADD2.F32 R49, -RZ, R48.H0_H0 ;  /* 0x20000030ff317230 */ /* 0x000fc40000004100 */
[-C--:B------:R-:W-:Y:S01]  /*14620*/  FMUL.FTZ R41, R46, R36.reuse ;  /* 0x000000242e297220 */ /* 0x080fe20000410000 */
[----:B------:R-:W-:Y:S02]  /*14630*/  HADD2.F32 R39, -RZ, R35.H0_H0 ;  /* 0x20000023ff277230 */ /* 0x000fe40000004100 */
[C---:B------:R-:W-:Y:S01]  /*14640*/  FMUL.FTZ R43, R44.reuse, R36 ;  /* 0x000000242c2b7220 */ /* 0x040fe20000410000 */
[----:B------:R-:W-:Y:S02]  /*14650*/  HADD2.F32 R47, -RZ, R45.H0_H0 ;  /* 0x2000002dff2f7230 */ /* 0x000fe40000004100 */
[----:B------:R-:W-:Y:S01]  /*14660*/  FFMA.FTZ R36, R44, R38, -R41 ;  /* 0x000000262c247223 */ /* 0x000fe20000010829 */
[----:B------:R-:W-:Y:S02]  /*14670*/  HADD2.F32 R37, -RZ, R32.H0_H0 ;  /* 0x20000020ff257230 */ /* 0x000fe40000004100 */
[----:B------:R-:W-:Y:S01]  /*14680*/  FMUL.FTZ R40, R49, R39 ;  /* 0x0000002731287220 */ /* 0x000fe20000410000 */
[----:B------:R-:W-:-:S02]  /*14690*/  HADD2.F32 R48, -RZ, R48.H1_H1 ;  /* 0x30000030ff307230 */ /* 0x000fc40000004100 */
[C---:B------:R-:W-:Y:S01]  /*146a0*/  FMUL.FTZ R42, R47.reuse, R39 ;  /* 0x000000272f2a7220 */ /* 0x040fe20000410000 */
[----:B------:R-:W-:Y:S02]  /*146b0*/  HADD2.F32 R35, -RZ, R35.H1_H1 ;  /* 0x30000023ff237230 */ /* 0x000fe40000004100 */
[-C--:B------:R-:W-:Y:S01]  /*146c0*/  FFMA.FTZ R40, R47, R37.reuse, -R40 ;  /* 0x000000252f287223 */ /* 0x080fe20000010828 */
[----:B------:R-:W-:Y:S01]  /*146d0*/  HADD2.F32 R44, -RZ, R45.H1_H1 ;  /* 0x3000002dff2c7230 */ /* 0x000fe20000004100 */
[----:B------:R-:W-:Y:S01]  /*146e0*/  F2FP.F16.E4M3.UNPACK_B R45, R20 ;  /* 0x00000014ff2d723e */ /* 0x000fe200020006ff */
[----:B------:R-:W-:Y:S01]  /*146f0*/  FFMA.FTZ R42, R49, R37, R42 ;  /* 0x00000025312a7223 */ /* 0x000fe2000001002a */
[----:B------:R-:W-:Y:S02]  /*14700*/  HADD2.F32 R32, -RZ, R32.H1_H1 ;  /* 0x30000020ff207230 */ /* 0x000fe40000004100 */
[-C--:B------:R-:W-:Y:S01]  /*14710*/  FMUL.FTZ R37, R48, R35.reuse ;  /* 0x0000002330257220 */ /* 0x080fe20000410000 */
[----:B------:R-:W-:Y:S01]  /*14720*/  FFMA.FTZ R38, R46, R38, R43 ;  /* 0x000000262e267223 */ /* 0x000fe2000001002b */
[----:B------:R-:W-:Y:S01]  /*14730*/  F2FP.F16.E4M3.UNPACK_B R39, R12 ;  /* 0x0000000cff27723e */ /* 0x000fe200020006ff */
[----:B------:R-:W-:Y:S01]  /*14740*/  FMUL.FTZ R35, R44, R35 ;  /* 0x000000232c237220 */ /* 0x000fe20000410000 */
[----:B------:R-:W-:-:S02]  /*14750*/  HADD2.F32 R46, -RZ, R45.H0_H0 ;  /* 0x2000002dff2e7230 */ /* 0x000fc40000004100 */
[-C--:B------:R-:W-:Y:S01]  /*14760*/  FFMA.FTZ R41, R44, R32.reuse, -R37 ;  /* 0x000000202c297223 */ /* 0x080fe20000010825 */
[----:B------:R-:W-:Y:S02]  /*14770*/  HADD2.F32 R20, -RZ, R31.H0_H0 ;  /* 0x2000001fff147230 */ /* 0x000fe40000004100 */
[----:B------:R-:W-:Y:S01]  /*14780*/  FFMA.FTZ R43, R48, R32, R35 ;  /* 0x00000020302b7223 */ /* 0x000fe20000010023 */
[----:B------:R-:W-:Y:S01]  /*14790*/  HADD2.F32 R32, -RZ, R39.H0_H0 ;  /* 0x20000027ff207230 */ /* 0x000fe20000004100 */
[----:B------:R-:W-:Y:S01]  /*147a0*/  F2FP.SATFINITE.E4M3.F32.PACK_AB_MERGE_C R5, R34, R29, RZ ;  /* 0x0000001d2205723e */ /* 0x000fe200048070ff */
        /* <DEDUP_REMOVED lines=9> */
[----:B------:R-:W-:Y:S01]  /*14840*/  FMUL.FTZ R39, R44, R31 ;  /* 0x0000001f2c277220 */ /* 0x000fe20000410000 */
[----:B------:R-:W-:Y:S01]  /*14850*/  FFMA.FTZ R37, R46, R12, R37 ;  /* 0x0000000c2e257223 */ /* 0x000fe20000010025 */
[----:B------:R-:W-:Y:S01]  /*14860*/  F2FP.F16.E4M3.UNPACK_B R12, R13.H1 ;  /* 0x0000000dff0c723e */ /* 0x000fe200030006ff */
[C---:B------:R-:W-:Y:S01]  /*14870*/  FMUL.FTZ R31, R32.reuse, R31 ;  /* 0x0000001f201f7220 */ /* 0x040fe20000410000 */
[----:B------:R-:W-:Y:S02]  /*14880*/  HADD2.F32 R46, -RZ, R45.H0_H0 ;  /* 0x2000002dff2e7230 */ /* 0x000fe40000004100 */
[----:B------:R-:W-:Y:S01]  /*14890*/  FFMA.FTZ R32, R32, R28, -R39 ;  /* 0x0000001c20207223 */ /* 0x000fe20000010827 */
[----:B------:R-:W-:-:S02]  /*148a0*/  HADD2.F32 R20, -RZ, R26.H0_H0 ;  /* 0x2000001aff147230 */ /* 0x000fc40000004100 */
[----:B------:R-:W-:Y:S01]  /*148b0*/  FFMA.FTZ R28, R44, R28, R31 ;  /* 0x0000001c2c1c7223 */ /* 0x000fe2000001001f */
[--C-:B------:R-:W-:Y:S01]  /*148c0*/  HADD2.F32 R44, -RZ, R12.reuse.H0_H0 ;  /* 0x2000000cff2c7230 */ /* 0x100fe20000004100 */
[----:B------:R-:W-:Y:S01]  /*148d0*/  F2FP.F16.E4M3.UNPACK_B R13, R13 ;  /* 0x0000000dff0d723e */ /* 0x000fe200020006ff */
[----:B------:R-:W-:Y:S02]  /*148e0*/  HADD2.F32 R47, -RZ, R12.H1_H1 ;  /* 0x3000000cff2f7230 */ /* 0x000fe40000004100 */
[----:B------:R-:W-:Y:S01]  /*148f0*/  FMUL.FTZ R31, R46, R20 ;  /* 0x000000142e1f7220 */ /* 0x000fe20000410000 */
[----:B------:R-:W-:Y:S01]  /*14900*/  HADD2.F32 R12, -RZ, R7.H0_H0 ;  /* 0x20000007ff0c7230 */ /* 0x000fe20000004100 */
[----:B------:R-:W-:Y:S01]  /*14910*/  F2FP.SATFINITE.E4M3.F32.PACK_AB_MERGE_C R42, R43, R42, RZ ;  /* 0x0000002a2b2a723e */ /* 0x000fe200048070ff */
[----:B------:R-:W-:Y:S02]  /*14920*/  HADD2.F32 R49, -RZ, R45.H1_H1 ;  /* 0x3000002dff317230 */ /* 0x000fe40000004100 */
[----:B------:R-:W-:Y:S01]  /*14930*/  FMUL.FTZ R45, R44, R20 ;  /* 0x000000142c2d7220 */ /* 0x000fe20000410000 */
[----:B------:R-:W-:-:S02]  /*14940*/  HADD2.F32 R26, -RZ, R26.H1_H1 ;  /* 0x3000001aff1a7230 */ /* 0x000fc40000004100 */
[----:B------:R-:W-:Y:S01]  /*14950*/  FFMA.FTZ R39, R44, R12, -R31 ;  /* 0x0000000c2c277223 */ /* 0x000fe2000001081f */
[----:B------:R-:W-:Y:S01]  /*14960*/  HADD2.F32 R7, -RZ, R7.H1_H1 ;  /* 0x30000007ff077230 */ /* 0x000fe20000004100 */
[----:B------:R-:W-:Y:S01]  /*14970*/  F2FP.F16.E4M3.UNPACK_B R31, R24 ;  /* 0x00000018ff1f723e */ /* 0x000fe200020006ff */
[----:B------:R-:W-:Y:S01]  /*14980*/  FFMA.FTZ R45, R46, R12, R45 ;  /* 0x0000000c2e2d7223 */ /* 0x000fe2000001002d */
[-C--:B------:R-:W-:Y:S01]  /*14990*/  FMUL.FTZ R20, R49, R26.reuse ;  /* 0x0000001a31147220 */ /* 0x080fe20000410000 */
[C---:B------:R-:W-:Y:S01]  /*149a0*/  FMUL.FTZ R26, R47.reuse, R26 ;  /* 0x0000001a2f1a7220 */ /* 0x040fe20000410000 */
[----:B------:R-:W-:Y:S01]  /*149b0*/  HADD2.F32 R12, -RZ, R8.H0_H0 ;  /* 0x20000008ff0c7230 */ /* 0x000fe20000004100 */
[----:B------:R-:W-:Y:S01]  /*149c0*/  F2FP.SATFINITE.E4M3.F32.PACK_AB_MERGE_C R5, R36, R3, R5 ;  /* 0x000000032405723e */ /* 0x000fe20004807005 */
[-C--:B------:R-:W-:Y:S01]  /*149d0*/  FFMA.FTZ R24, R47, R7.reuse, -R20 ;  /* 0x000000072f187223 */ /* 0x080fe20000010814 */
[----:B------:R-:W-:Y:S01]  /*149e0*/  FFMA.FTZ R26, R49, R7, R26 ;  /* 0x00000007311a7223 */ /* 0x000fe2000001001a */
[----:B------:R-:W-:-:S02]  /*149f0*/  HADD2.F32 R49, -RZ, R31.H0_H0 ;  /* 0x2000001fff317230 */ /* 0x000fc40000004100 */
[----:B------:R-:W-:Y:S01]  /*14a00*/  HADD2.F32 R47, -RZ, R13.H0_H0 ;  /* 0x2000000dff2f7230 */ /* 0x000fe20000004100 */
[----:B------:R-:W-:Y:S01]  /*14a10*/  F2FP.SATFINITE.E4M3.F32.PACK_AB_MERGE_C R24, R24, R39, RZ ;  /* 0x000000271818723e */ /* 0x000fe200048070ff */
[----:B------:R-:W-:Y:S02]  /*14a20*/  HADD2.F32 R46, -RZ, R31.H1_H1 ;  /* 0x3000001fff2e7230 */ /* 0x000fe40000004100 */
[-C--:B------:R-:W-:Y:S01]  /*14a30*/  FMUL.FTZ R20, R49, R12.reuse ;  /* 0x0000000c31147220 */ /* 0x080fe20000410000 */
[----:B------:R-:W-:Y:S02]  /*14a40*/  HADD2.F32 R8, -RZ, R8.H1_H1 ;  /* 0x30000008ff087230 */ /* 0x000fe40000004100 */
[----:B------:R-:W-:Y:S01]  /*14a50*/  FMUL.FTZ R12, R47, R12 ;  /* 0x0000000c2f0c7220 */ /* 0x000fe20000410000 */
[----:B------:R-:W-:Y:S01]  /*14a60*/  HADD2.F32 R44, -RZ, R13.H1_H1 ;  /* 0x3000000dff2c7230 */ /* 0x000fe20000004100 */
[----:B------:R-:W-:Y:S01]  /*14a70*/  F2FP.SATFINITE.E4M3.F32.PACK_AB_MERGE_C R26, R26, R45, RZ ;  /* 0x0000002d1a1a723e */ /* 0x000fe200048070ff */
[----:B------:R-:W-:-:S02]  /*14a80*/  HADD2.F32 R7, -RZ, R4.H0_H0 ;  /* 0x20000004ff077230 */ /* 0x000fc40000004100 */
[-C--:B------:R-:W-:Y:S01]  /*14a90*/  FMUL.FTZ R13, R46, R8.reuse ;  /* 0x000000082e0d7220 */ /* 0x080fe20000410000 */
[----:B------:R-:W-:Y:S02]  /*14aa0*/  HADD2.F32 R4, -RZ, R4.H1_H1 ;  /* 0x30000004ff047230 */ /* 0x000fe40000004100 */
[C---:B------:R-:W-:Y:S01]  /*14ab0*/  FMUL.FTZ R31, R44.reuse, R8 ;  /* 0x000000082c1f7220 */ /* 0x040fe20000410000 */
[----:B------:R-:W-:Y:S01]  /*14ac0*/  F2FP.SATFINITE.E4M3.F32.PACK_AB_MERGE_C R8, R9, R6, RZ ;  /* 0x000000060908723e */ /* 0x000fe200048070ff */
        /* <DEDUP_REMOVED lines=8> */
[----:B------:R-:W-:Y:S02]  /*14b50*/  F2FP.SATFINITE.E4M3.F32.PACK_AB_MERGE_C R6, R32, R35, R6 ;  /* 0x000000232006723e */ /* 0x000fe40004807006 */
[----:B------:R-:W-:Y:S02]  /*14b60*/  F2FP.SATFINITE.E4M3.F32.PACK_AB_MERGE_C R7, R7, R20, R24 ;  /* 0x000000140707723e */ /* 0x000fe40004807018 */
[----:B------:R-:W-:Y:S02]  /*14b70*/  F2FP.SATFINITE.E4M3.F32.PACK_AB_MERGE_C R9, R38, R15, R9 ;  /* 0x0000000f2609723e */ /* 0x000fe40004807009 */
[----:B------:R-:W-:Y:S01]  /*14b80*/  F2FP.SATFINITE.E4M3.F32.PACK_AB_MERGE_C R10, R28, R37, R42 ;  /* 0x000000251c0a723e */ /* 0x000fe2000480702a */
[----:B------:R4:W-:Y:S01]  /*14b90*/  STS.128 [R50+0x20400], R4 ;  /* 0x0204000432007388 */ /* 0x0009e20000000c00 */
[----:B------:R-:W-:-:S05]  /*14ba0*/  F2FP.SATFINITE.E4M3.F32.PACK_AB_MERGE_C R11, R31, R12, R26 ;  /* 0x0000000c1f0b723e */ /* 0x000fca000480701a */
[----:B------:R4:W-:Y:S02]  /*14bb0*/  STS.128 [R21+0x20400], R8 ;  /* 0x0204000815007388 */ /* 0x0009e40000000c00 */
.L_x_621:
[----:B------:R-:W-:Y:S05]  /*14bc0*/  BSYNC B0 ;  /* 0x0000000000007941 */ /* 0x000fea0003800000 */
.L_x_602:
[----:B------:R-:W-:Y:S01]  /*14bd0*/  @!PT LDS RZ, [RZ] ;  /* 0x00000000fffff984 */ /* 0x000fe20000000800 */
[----:B------:R-:W-:Y:S01]  /*14be0*/  @!PT LDS RZ, [RZ] ;  /* 0x00000000fffff984 */ /* 0x000fe20000000800 */
[----:B------:R-:W-:Y:S01]  /*14bf0*/  @!PT LDS RZ, [RZ] ;  /* 0x00000000fffff984 */ /* 0x000fe20000000800 */
[----:B------:R-:W-:Y:S01]  /*14c00*/  @!PT LDS RZ, [RZ] ;  /* 0x00000000fffff984 */ /* 0x000fe20000000800 */
[----:B------:R0:W-:Y:S06]  /*14c10*/  MEMBAR.ALL.CTA ;  /* 0x0000000000007992 */ /* 0x0001ec0000008000 */
[----:B0-----:R-:W0:Y:S01]  /*14c20*/  FENCE.VIEW.ASYNC.S ;  /* 0x00000000000073c6 */ /* 0x001e220000000000 */
[----:B------:R-:W-:Y:S05]  /*14c30*/  WARPSYNC.ALL ;  /* 0x0000000000007948 */ /* 0x000fea0003800000 */
[----:B0-----:R-:W-:Y:S06]  /*14c40*/  BAR.SYNC.DEFER_BLOCKING 0xd, 0x100 ;  /* 0x0344000000007b1d */ /* 0x001fec0000010000 */
.L_x_600:
[----:B01----:R-:W0:Y:S01]  /*14c50*/  S2R R0, SR_TID.X ;  /* 0x0000000000007919 */ /* 0x003e220000002100 */
[----:B------:R-:W-:Y:S05]  /*14c60*/  WARPSYNC.ALL ;  /* 0x0000000000007948 */ /* 0x000fea0003800000 */
[----:B0-----:R-:W-:-:S05]  /*14c70*/  SHF.R.U32.HI R0, RZ, 0x7, R0 ;  /* 0x00000007ff007819 */ /* 0x001fca0000011600 */
[----:B--234-:R-:W-:Y:S02]  /*14c80*/  VIADD R9, R0, 0x8 ;  /* 0x0000000800097836 */ /* 0x01cfe40000000000 */
[----:B------:R-:W-:-:S03]  /*14c90*/  IMAD.U32 R0, RZ, RZ, UR60 ;  /* 0x0000003cff007e24 */ /* 0x000fc6000f8e00ff */
[----:B------:R0:W-:Y:S02]  /*14ca0*/  BAR.SYNC.DEFER_BLOCKING R9, 0x100 ;  /* 0x000400090000751d */ /* 0x0001e40000010000 */
[----:B------:R-:W-:-:S13]  /*14cb0*/  ISETP.NE.AND P0, PT, R0, 0x3, PT ;  /* 0x000000030000780c */ /* 0x000fda0003f05270 */
[----:B0-----:R-:W-:Y:S05]  /*14cc0*/  @!P0 BRA `(.L_x_635) ;  /* 0x0000000000048947 */ /* 0x001fea0003800000 */
[----:B------:R-:W-:Y:S01]  /*14cd0*/  BPT.TRAP 0x1 ;  /* 0x000000040000795c */ /* 0x000fe20000300000 */
.L_x_635:
[----:B------:R-:W-:Y:S02]  /*14ce0*/  LEA R0, R222, R19, 0x3 ;  /* 0x00000013de007211 */ /* 0x000fe400078e18ff */
[----:B------:R-:W-:-:S04]  /*14cf0*/  SHF.L.U32 R10, R223, 0x1f, RZ ;  /* 0x0000001fdf0a7819 */ /* 0x000fc800000006ff */
[----:B------:R0:W1:Y:S01]  /*14d00*/  SYNCS.PHASECHK.TRANS64.TRYWAIT P1, [R0+URZ+0x38830], R10 ;  /* 0x0388300a000075a7 */ /* 0x000062000802017f */
[----:B------:R-:W-:Y:S05]  /*14d10*/  @!P0 BRA `(.L_x_636) ;  /* 0x0000000000048947 */ /* 0x000fea0003800000 */
[----:B------:R-:W-:Y:S01]  /*14d20*/  BPT.TRAP 0x1 ;  /* 0x000000040000795c */ /* 0x000fe20000300000 */
.L_x_636:
[----:B-1----:R-:W-:Y:S05]  /*14d30*/  @P1 BRA `(.L_x_637) ;  /* 0x0000000000081947 */ /* 0x002fea0003800000 */
[----:B------:R-:W1:Y:S02]  /*14d40*/  SYNCS.PHASECHK.TRANS64.TRYWAIT P1, [R0+URZ+0x38830], R10 ;  /* 0x0388300a000075a7 */ /* 0x000e64000802017f */
[----:B-1----:R-:W-:Y:S05]  /*14d50*/  @!P1 BRA `(.L_x_638) ;  /* 0x0000016c00c09947 */ /* 0x002fea0003800000 */
.L_x_637:
[----:B------:R-:W-:Y:S05]  /*14d60*/  WARPSYNC.ALL ;  /* 0x0000000000007948 */ /* 0x000fea0003800000 */
[----:B------:R-:W-:Y:S01]  /*14d70*/  R2UR UR4, R19 ;  /* 0x00000000130472ca */ /* 0x000fe200000e0000 */
[----:B------:R-:W-:Y:S01]  /*14d80*/  IMAD.MOV.U32 R5, RZ, RZ, 0x40000040 ;  /* 0x40000040ff057424 */ /* 0x000fe200078e00ff */
[----:B------:R-:W-:Y:S01]  /*14d90*/  R2UR UR5, R25 ;  /* 0x00000000190572ca */ /* 0x000fe200000e0000 */
[----:B------:R-:W-:Y:S01]  /*14da0*/  UMOV UR9, 0x40000040 ;  /* 0x4000004000097882 */ /* 0x000fe20000000000 */
[----:B-----5:R-:W-:Y:S01]  /*14db0*/  WARPGROUP.ARRIVE ;  /* 0x00000000000079c5 */ /* 0x020fe20000000000 */
[----:B------:R-:W-:Y:S01]  /*14dc0*/  IMAD.MOV.U32 R7, RZ, RZ, 0x40000040 ;  /* 0x40000040ff077424 */ /* 0x000fe200078e00ff */
[----:B------:R-:W-:Y:S01]  /*14dd0*/  R2UR UR11, R5 ;  /* 0x00000000050b72ca */ /* 0x000fe200000e0000 */
[----:B------:R-:W-:Y:S01]  /*14de0*/  IMAD.U32 R229, RZ, RZ, UR9 ;  /* 0x00000009ffe57e24 */ /* 0x000fe2000f8e00ff */
[----:B------:R-:W-:Y:S01]  /*14df0*/  UMOV UR57, 0x40000040 ;  /* 0x4000004000397882 */ /* 0x000fe20000000000 */
[----:B------:R-:W-:Y:S01]  /*14e00*/  UMOV UR53, 0x40000040 ;  /* 0x4000004000357882 */ /* 0x000fe20000000000 */
[----:B------:R-:W-:Y:S01]  /*14e10*/  UMOV UR49, 0x40000040 ;  /* 0x4000004000317882 */ /* 0x000fe20000000000 */
[----:B------:R-:W-:Y:S01]  /*14e20*/  UMOV UR45, 0x40000040 ;  /* 0x40000040002d7882 */ /* 0x000fe20000000000 */
[----:B------:R-:W-:Y:S01]  /*14e30*/  IMAD.MOV.U32 R5, RZ, RZ, 0x40000040 ;  /* 0x40000040ff057424 */ /* 0x000fe200078e00ff */
[----:B------:R-:W-:-:S02]  /*14e40*/  UIADD3 UR4, UR4, 0x28400, URZ ;  /* 0x0002840004047890 */ /* 0x000fc4000fffe03f */
[----:B------:R-:W-:Y:S02]  /*14e50*/  ULOP3.LUT UR5, UR5, 0x10000, URZ, 0xfc, !UPT ;  /* 0x0001000005057892 */ /* 0x000fe4000f8efc3f */
[----:B------:R-:W-:Y:S01]  /*14e60*/  USHF.R.U32.HI UR4, URZ, 0x4, UR4 ;  /* 0x000000043f047899 */ /* 0x000fe20008011604 */
[----:B------:R-:W-:Y:S01]  /*14e70*/  R2UR UR43, R5 ;  /* 0x00000000052b72ca */ /* 0x000fe200000e0000 */
[----:B------:R-:W-:Y:S02]  /*14e80*/  UIADD3 UR56, UR5, 0x6, URZ ;  /* 0x0000000605387890 */ /* 0x000fe4000fffe03f */
[----:B------:R-:W-:Y:S01]  /*14e90*/  ULOP3.LUT UR4, UR4, 0x3fff, URZ, 0xc0, !UPT ;  /* 0x00003fff04047892 */ /* 0x000fe2000f8ec03f */
[----:B------:R-:W-:Y:S01]  /*14ea0*/  UMOV UR8, UR5 ;  /* 0x0000000500087c82 */ /* 0x000fe20008000000 */
[----:B------:R-:W-:Y:S01]  /*14eb0*/  UIADD3 UR52, UR5, 0x400, URZ ;  /* 0x0000040005347890 */ /* 0x000fe2000fffe03f */
[----:B------:R-:W-:Y:S01]  /*14ec0*/  IMAD.U32 R228, RZ, RZ, UR8 ;  /* 0x00000008ffe47e24 */ /* 0x000fe2000f8e00ff */
[----:B------:R-:W-:-:S02]  /*14ed0*/  ULOP3.LUT UR6, UR4, 0x10000, URZ, 0xfc, !UPT ;  /* 0x0001000004067892 */ /* 0x000fc4000f8efc3f */
[----:B------:R-:W-:Y:S02]  /*14ee0*/  UIADD3 UR4, UR5, 0x2, URZ ;  /* 0x0000000205047890 */ /* 0x000fe4000fffe03f */
[----:B------:R-:W-:Y:S02]  /*14ef0*/  UIADD3 UR48, UR5, 0x402, URZ ;  /* 0x0000040205307890 */ /* 0x000fe4000fffe03f */
[----:B------:R-:W-:Y:S01]  /*14f00*/  LEA R4, R222, UR6, 0xb ;  /* 0x00000006de047c11 */ /* 0x000fe2000f8e58ff */
[----:B------:R-:W-:Y:S01]  /*14f10*/  UIADD3 UR44, UR5, 0x404, URZ ;  /* 0x00000404052c7890 */ /* 0x000fe2000fffe03f */
[----:B------:R-:W-:Y:S01]  /*14f20*/  IMAD.U32 R3, RZ, RZ, UR6 ;  /* 0x00000006ff037e24 */ /* 0x000fe2000f8e00ff */
[----:B------:R-:W-:Y:S01]  /*14f30*/  UIADD3 UR40, UR5, 0x406, URZ ;  /* 0x0000040605287890 */ /* 0x000fe2000fffe03f */
[C---:B------:R-:W-:Y:S01]  /*14f40*/  R2UR UR10, R4.reuse ;  /* 0x00000000040a72ca */ /* 0x040fe200000e0000 */
[----:B------:R-:W-:Y:S01]  /*14f50*/  UMOV UR41, 0x40000040 ;  /* 0x4000004000297882 */ /* 0x000fe20000000000 */
[----:B------:R-:W-:Y:S01]  /*14f60*/  IADD3 R6, R4, 0x2, RZ ;  /* 0x0000000204067810 */ /* 0x000fe20007ffe0ff */
[----:B------:R2:W-:Y:S10]  /*14f70*/  STL [R1+0x34], R3 ;  /* 0x0000340301007387 */ /* 0x0005f40000100800 */
[----:B------:R-:W-:Y:S01]  /*14f80*/  QGMMA.64x128x32.F32.E4M3.E4M3 R24, gdesc[UR8], RZ, !UPT, gsb0 ;  /* 0x01e00000081879f3 */ /* 0x000fe2000c0008ff */
[----:B------:R-:W-:Y:S01]  /*14f90*/  R2UR UR10, R6 ;  /* 0x00000000060a72ca */ /* 0x000fe200000e0000 */
[----:B------:R-:W-:Y:S01]  /*14fa0*/  UMOV UR8, UR4 ;  /* 0x0000000400087c82 */ /* 0x000fe20008000000 */
[----:B------:R-:W-:Y:S01]  /*14fb0*/  R2UR UR11, R7 ;  /* 0x00000000070b72ca */ /* 0x000fe200000e0000 */
[----:B------:R-:W-:Y:S01]  /*14fc0*/  UMOV UR9, 0x40000040 ;  /* 0x4000004000097882 */ /* 0x000fe20000000000 */
[----:B------:R-:W-:Y:S01]  /*14fd0*/  VIADD R6, R4, 0x4 ;  /* 0x0000000404067836 */ /* 0x000fe20000000000 */
[----:B------:R-:W-:Y:S01]  /*14fe0*/  MOV R7, 0x40000040 ;  /* 0x4000004000077802 */ /* 0x000fe20000000f00 */
[----:B------:R-:W-:Y:S01]  /*14ff0*/  UIADD3 UR4, UR5, 0x4, URZ ;  /* 0x0000000405047890 */ /* 0x000fe2000fffe03f */
[----:B------:R-:W-:Y:S01]  /*15000*/  IMAD.U32 R226, RZ, RZ, UR8 ;  /* 0x00000008ffe27e24 */ /* 0x000fe2000f8e00ff */
[----:B--2---:R-:W2:Y:S01]  /*15010*/  S2R R3, SR_TID.X ;  /* 0x0000000000037919 */ /* 0x004ea20000002100 */
[----:B------:R-:W-:Y:S01]  /*15020*/  IMAD.U32 R227, RZ, RZ, UR9 ;  /* 0x00000009ffe37e24 */ /* 0x000fe2000f8e00ff */
[----:B--2---:R-:W-:-:S04]  /*15030*/  SHF.R.U32.HI R3, RZ, 0x7, R3 ;  /* 0x00000007ff037819 */ /* 0x004fc80000011603 */
[----:B------:R-:W-:Y:S01]  /*15040*/  IADD3 R8, -R3, 0xb, RZ ;  /* 0x0000000b03087810 */ /* 0x000fe20007ffe1ff */
[----:B------:R-:W-:Y:S02]  /*15050*/  WARPGROUP.DEPBAR.LE gsb0, 0x0 ;  /* 0x00008000000079c5 */ /* 0x000fe40000010000 */
[----:B------:R-:W-:-:S06]  /*15060*/  WARPGROUP.ARRIVE ;  /* 0x00000000000079c5 */ /* 0x000fcc0000000000 */
[----:B------:R-:W-:Y:S01]  /*15070*/  QGMMA.64x128x32.F32.E4M3.E4M3 R24, gdesc[UR8], R24, gsb0 ;  /* 0x01e00000081879f3 */ /* 0x000fe20008000818 */
[----:B------:R-:W-:Y:S01]  /*15080*/  R2UR UR10, R6 ;  /* 0x00000000060a72ca */ /* 0x000fe200000e0000 */
[----:B------:R-:W-:Y:S01]  /*15090*/  UMOV UR8, UR4 ;  /* 0x0000000400087c82 */ /* 0x000fe20008000000 */
[----:B------:R-:W-:Y:S01]  /*150a0*/  R2UR UR11, R7 ;  /* 0x00000000070b72ca */ /* 0x000fe200000e0000 */
[----:B------:R-:W-:Y:S01]  /*150b0*/  UMOV UR9, 0x40000040 ;  /* 0x4000004000097882 */ /* 0x000fe20000000000 */
[----:B------:R-:W-:Y:S02]  /*150c0*/  VIADD R6, R4, 0x6 ;  /* 0x0000000604067836 */ /* 0x000fe40000000000 */
[----:B------:R-:W-:Y:S02]  /*150d0*/  IMAD.MOV.U32 R7, RZ, RZ, 0x40000040 ;  /* 0x40000040ff077424 */ /* 0x000fe400078e00ff */
[----:B------:R-:W-:Y:S01]  /*150e0*/  IMAD.U32 R224, RZ, RZ, UR8 ;  /* 0x00000008ffe07e24 */ /* 0x000fe2000f8e00ff */
[----:B------:R-:W-:Y:S01]  /*150f0*/  R2UR UR58, R6 ;  /* 0x00000000063a72ca */ /* 0x000fe200000e0000 */
[----:B------:R-:W-:Y:S01]  /*15100*/  IMAD.U32 R225, RZ, RZ, UR9 ;  /* 0x00000009ffe17e24 */ /* 0x000fe2000f8e00ff */
[----:B------:R-:W-:Y:S01]  /*15110*/  R2UR UR59, R7 ;  /* 0x00000000073b72ca */ /* 0x000fe200000e0000 */
[----:B------:R-:W-:Y:S01]  /*15120*/  IMAD.MOV.U32 R7, RZ, RZ, 0x40000040 ;  /* 0x40000040ff077424 */ /* 0x000fe200078e00ff */
[----:B------:R-:W-:-:S04]  /*15130*/  IADD3 R6, R4, 0x400, RZ ;  /* 0x0000040004067810 */ /* 0x000fc80007ffe0ff */
[----:B------:R-:W-:Y:S01]  /*15140*/  R2UR UR54, R6 ;  /* 0x00000000063672ca */ /* 0x000fe200000e0000 */
[----:B------:R-:W-:Y:S01]  /*15150*/  VIADD R6, R4, 0x402 ;  /* 0x0000040204067836 */ /* 0x000fe20000000000 */
[----:B------:R-:W-:Y:S01]  /*15160*/  R2UR UR55, R7 ;  /* 0x00000000073772ca */ /* 0x000fe200000e0000 */
[----:B------:R-:W-:-:S03]  /*15170*/  IMAD.MOV.U32 R7, RZ, RZ, 0x40000040 ;  /* 0x40000040ff077424 */ /* 0x000fc600078e00ff */
[----:B------:R-:W-:Y:S01]  /*15180*/  R2UR UR50, R6 ;  /* 0x00000000063272ca */ /* 0x000fe200000e0000 */
[C---:B------:R-:W-:Y:S01]  /*15190*/  VIADD R6, R4.reuse, 0x404 ;  /* 0x0000040404067836 */ /* 0x040fe20000000000 */
[----:B------:R-:W-:Y:S01]  /*151a0*/  R2UR UR51, R7 ;  /* 0x00000000073372ca */ /* 0x000fe200000e0000 */
[----:B------:R-:W-:Y:S01]  /*151b0*/  VIADD R4, R4, 0x406 ;  /* 0x0000040604047836 */ /* 0x000fe20000000000 */
[----:B------:R-:W-:Y:S02]  /*151c0*/  MOV R7, 0x40000040 ;  /* 0x4000004000077802 */ /* 0x000fe40000000f00 */
[----:B------:R-:W-:Y:S02]  /*151d0*/  R2UR UR46, R6 ;  /* 0x00000000062e72ca */ /* 0x000fe400000e0000 */
[----:B------:R-:W-:Y:S02]  /*151e0*/  R2UR UR47, R7 ;  /* 0x00000000072f72ca */ /* 0x000fe400000e0000 */
[----:B------:R-:W-:Y:S01]  /*151f0*/  R2UR UR42, R4 ;  /* 0x00000000042a72ca */ /* 0x000fe200000e0000 */
        /* <DEDUP_REMOVED lines=22> */
.L_x_639:
[----:B------:R-:W3:Y:S01]  /*15360*/  LDL R88, [R1+0x68] ;  /* 0x0000680001587983 */ /* 0x000ee20000100800 */
[C---:B------:R-:W-:Y:S01]  /*15370*/  FMUL.FTZ R3, R2.reuse, R24 ;  /* 0x0000001802037220 */ /* 0x040fe20000410000 */
[C---:B------:R-:W-:Y:S01]  /*15380*/  FMUL.FTZ R4, R2.reuse, R25 ;  /* 0x0000001902047220 */ /* 0x040fe20000410000 */
[C---:B------:R-:W-:Y:S01]  /*15390*/  FMUL.FTZ R7, R2.reuse, R28 ;  /* 0x0000001c02077220 */ /* 0x040fe20000410000 */
[C---:B------:R-:W-:Y:S01]  /*153a0*/  FMUL.FTZ R14, R2.reuse, R32 ;  /* 0x00000020020e7220 */ /* 0x040fe20000410000 */
[C---:B------:R-:W-:Y:S01]  /*153b0*/  FMUL.FTZ R32, R2.reuse, R44 ;  /* 0x0000002c02207220 */ /* 0x040fe20000410000 */
[C---:B------:R-:W-:Y:S01]  /*153c0*/  FMUL.FTZ R11, R2.reuse, R29 ;  /* 0x0000001d020b7220 */ /* 0x040fe20000410000 */
[----:B------:R-:W4:Y:S01]  /*153d0*/  MUFU.TANH R3, R3 ;  /* 0x0000000300037308 */ /* 0x000f220000002400 */
[C---:B------:R-:W-:Y:S01]  /*153e0*/  FMUL.FTZ R44, R2.reuse, R56 ;  /* 0x00000038022c7220 */ /* 0x040fe20000410000 */
[----:B------:R-:W-:Y:S01]  /*153f0*/  FMUL.FTZ R56, R2, R68 ;  /* 0x0000004402387220 */ /* 0x000fe20000410000 */
[----:B------:R-:W-:-:S02]  /*15400*/  IMAD R68, R170, -0x80, R94 ;  /* 0xffffff80aa447824 */ /* 0x000fc400078e025e */
[C---:B------:R-:W-:Y:S01]  /*15410*/  FMUL.FTZ R5, R2.reuse, R26 ;  /* 0x0000001a02057220 */ /* 0x040fe20000410000 */
[C---:B------:R-:W-:Y:S01]  /*15420*/  FMUL.FTZ R6, R2.reuse, R27 ;  /* 0x0000001b02067220 */ /* 0x040fe20000410000 */
[C---:B------:R-:W-:Y:S01]  /*15430*/  FMUL.FTZ R15, R2.reuse, R33 ;  /* 0x00000021020f7220 */ /* 0x040fe20000410000 */
[C---:B------:R-:W-:Y:S01]  /*15440*/  FMUL.FTZ R12, R2.reuse, R30 ;  /* 0x0000001e020c7220 */ /* 0x040fe20000410000 */
[----:B------:R-:W5:Y:S01]  /*15450*/  MUFU.TANH R4, R4 ;  /* 0x0000000400047308 */ /* 0x000f620000002400 */
[C---:B------:R-:W-:Y:S01]  /*15460*/  FMUL.FTZ R24, R2.reuse, R36 ;  /* 0x0000002402187220 */ /* 0x040fe20000410000 */
[C---:B------:R-:W-:Y:S01]  /*15470*/  FMUL.FTZ R13, R2.reuse, R31 ;  /* 0x0000001f020d7220 */ /* 0x040fe20000410000 */
[C---:B------:R-:W-:Y:S01]  /*15480*/  FMUL.FTZ R25, R2.reuse, R37 ;  /* 0x0000002502197220 */ /* 0x040fe20000410000 */
[C---:B------:R-:W-:Y:S01]  /*15490*/  FMUL.FTZ R36, R2.reuse, R48 ;  /* 0x0000003002247220 */ /* 0x040fe20000410000 */
[C---:B------:R-:W-:Y:S01]  /*154a0*/  FMUL.FTZ R48, R2.reuse, R60 ;  /* 0x0000003c02307220 */ /* 0x040fe20000410000 */
[C---:B------:R-:W-:Y:S01]  /*154b0*/  FMUL.FTZ R60, R2.reuse, R72 ;  /* 0x00000048023c7220 */ /* 0x040fe20000410000 */
[C---:B------:R-:W-:Y:S01]  /*154c0*/  FMUL.FTZ R20, R2.reuse, R34 ;  /* 0x0000002202147220 */ /* 0x040fe20000410000 */
[----:B------:R-:W0:Y:S01]  /*154d0*/  MUFU.TANH R7, R7 ;  /* 0x0000000700077308 */ /* 0x000e220000002400 */
        /* <DEDUP_REMOVED lines=45> */
[----:B------:R-:W-:Y:S01]  /*157b0*/  ULDC UR38, c[0x0][0x988] ;  /* 0x0002620000267ab9 */ /* 0x000fe20000000800 */
[C---:B------:R-:W-:Y:S01]  /*157c0*/  FMUL.FTZ R77, R2.reuse, R86 ;  /* 0x00000056024d7220 */ /* 0x040fe20000410000 */
[----:B------:R-:W2:Y:S01]  /*157d0*/  MUFU.TANH R12, R12 ;  /* 0x0000000c000c7308 */ /* 0x000ea20000002400 */
[----:B------:R-:W-:-:S07]  /*157e0*/  FMUL.FTZ R76, R2, R87 ;  /* 0x00000057024c7220 */ /* 0x000fce0000410000 */
[----:B------:R-:W2:Y:S08]  /*157f0*/  MUFU.TANH R24, R24 ;  /* 0x0000001800187308 */ /* 0x000eb00000002400 */
        /* <DEDUP_REMOVED lines=26> */
[----:B------:R-:W2:Y:S01]  /*159a0*/  MUFU.TANH R46, R46 ;  /* 0x0000002e002e7308 */ /* 0x000ea20000002400 */
[----:B---3--:R-:W-:-:S07]  /*159b0*/  IADD3 R68, -R88, 0x80, R68 ;  /* 0x0000008058447810 */ /* 0x008fce0007ffe144 */
[----:B------:R-:W3:Y:S01]  /*159c0*/  MUFU.TANH R52, R52 ;  /* 0x0000003400347308 */ /* 0x000ee20000002400 */
[C---:B------:R-:W-:Y:S02]  /*159d0*/  ISETP.GT.AND P4, PT, R68.reuse, RZ, PT ;  /* 0x000000ff4400720c */ /* 0x040fe40003f84270 */
[C---:B------:R-:W-:Y:S02]  /*159e0*/  ISETP.GT.AND P5, PT, R68.reuse, 0x1, PT ;  /* 0x000000014400780c */ /* 0x040fe40003fa4270 */
[----:B------:R-:W-:Y:S02]  /*159f0*/  ISETP.GT.AND P1, PT, R68, 0x8, PT ;  /* 0x000000084400780c */ /* 0x000fe40003f24270 */
[----:B----4-:R-:W-:Y:S01]  /*15a00*/  FSEL R3, R3, -INF , P4 ;  /* 0xff80000003037808 */ /* 0x010fe20002000000 */
[----:B------:R-:W4:Y:S01]  /*15a10*/  MUFU.TANH R47, R47 ;  /* 0x0000002f002f7308 */ /* 0x000f220000002400 */
[----:B-----5:R-:W-:Y:S02]  /*15a20*/  FSEL R4, R4, -INF , P5 ;  /* 0xff80000004047808 */ /* 0x020fe40002800000 */
[----:B------:R-:W-:-:S02]  /*15a30*/  ISETP.GT.AND P2, PT, R68, 0x9, PT ;  /* 0x000000094400780c */ /* 0x000fc40003f44270 */
[----:B0-----:R-:W-:Y:S02]  /*15a40*/  FSEL R7, R7, -INF , P1 ;  /* 0xff80000007077808 */ /* 0x001fe40000800000 */
[----:B------:R-:W-:Y:S01]  /*15a50*/  FMNMX.FTZ R72, R3, R4, !PT ;  /* 0x0000000403487209 */ /* 0x000fe20007810000 */
[----:B------:R-:W0:Y:S01]  /*15a60*/  MUFU.TANH R53, R53 ;  /* 0x0000003500357308 */ /* 0x000e220000002400 */
[C---:B------:R-:W-:Y:S02]  /*15a70*/  ISETP.GT.AND P3, PT, R68.reuse, 0x10, PT ;  /* 0x000000104400780c */ /* 0x040fe40003f64270 */
[----:B-1----:R-:W-:Y:S02]  /*15a80*/  FSEL R11, R11, -INF , P2 ;  /* 0xff8000000b0b7808 */ /* 0x002fe40001000000 */
[----:B------:R-:W-:Y:S02]  /*15a90*/  FMNMX.FTZ R72, R7, R72, !PT ;  /* 0x0000004807487209 */ /* 0x000fe40007810000 */
[----:B--2---:R-:W-:Y:S01]  /*15aa0*/  FSEL R5, R5, -INF , P4 ;  /* 0xff80000005057808 */ /* 0x004fe20002000000 */
[----:B------:R-:W1:Y:S01]  /*15ab0*/  MUFU.TANH R50, R50 ;  /* 0x0000003200327308 */ /* 0x000e620000002400 */
[----:B------:R-:W-:-:S02]  /*15ac0*/  ISETP.GT.AND P4, PT, R68, 0x11, PT ;  /* 0x000000114400780c */ /* 0x000fc40003f84270 */
[----:B------:R-:W-:Y:S02]  /*15ad0*/  FSEL R14, R14, -INF , P3 ;  /* 0xff8000000e0e7808 */ /* 0x000fe40001800000 */
[----:B------:R-:W-:Y:S02]  /*15ae0*/  FMNMX.FTZ R73, R11, R72, !PT ;  /* 0x000000480b497209 */ /* 0x000fe40007810000 */
[----:B------:R-:W-:Y:S01]  /*15af0*/  FSEL R6, R6, -INF , P5 ;  /* 0xff80000006067808 */ /* 0x000fe20002800000 */
[----:B------:R-:W2:Y:S01]  /*15b00*/  MUFU.TANH R56, R56 ;  /* 0x0000003800387308 */ /* 0x000ea20000002400 */
[----:B------:R-:W-:Y:S02]  /*15b10*/  ISETP.GT.AND P5, PT, R68, 0x18, PT ;  /* 0x000000184400780c */ /* 0x000fe40003fa4270 */
[----:B------:R-:W-:Y:S02]  /*15b20*/  FSEL R15, R15, -INF , P4 ;  /* 0xff8000000f0f7808 */ /* 0x000fe40002000000 */
[----:B------:R-:W-:-:S02]  /*15b30*/  FMNMX.FTZ R72, R14, R73, !PT ;  /* 0x000000490e487209 */ /* 0x000fc40007810000 */
[----:B------:R-:W-:Y:S01]  /*15b40*/  FSEL R12, R12, -INF , P1 ;  /* 0xff8000000c0c7808 */ /* 0x000fe20000800000 */
[----:B------:R-:W5:Y:S01]  /*15b50*/  MUFU.TANH R51, R51 ;  /* 0x0000003300337308 */ /* 0x000f620000002400 */
[----:B------:R-:W-:Y:S02]  /*15b60*/  ISETP.GT.AND P1, PT, R68, 0x19, PT ;  /* 0x000000194400780c */ /* 0x000fe40003f24270 */
[----:B------:R-:W-:Y:S02]  /*15b70*/  FSEL R24, R24, -INF , P5 ;  /* 0xff80000018187808 */ /* 0x000fe40002800000 */
[----:B------:R-:W-:Y:S02]  /*15b80*/  FMNMX.FTZ R73, R15, R72, !PT ;  /* 0x000000480f497209 */ /* 0x000fe40007810000 */
[----:B------:R-:W-:Y:S01]  /*15b90*/  FSEL R13, R13, -INF , P2 ;  /* 0xff8000000d0d7808 */ /* 0x000fe20001000000 */
[----:B------:R-:W5:Y:S01]  /*15ba0*/  MUFU.TANH R57, R57 ;  /* 0x0000003900397308 */ /* 0x000f620000002400 */
[----:B------:R-:W-:-:S02]  /*15bb0*/  ISETP.GT.AND P2, PT, R68, 0x20, PT ;  /* 0x000000204400780c */ /* 0x000fc40003f44270 */
[----:B------:R-:W-:Y:S02]  /*15bc0*/  FSEL R25, R25, -INF , P1 ;  /* 0xff80000019197808 */ /* 0x000fe40000800000 */
[----:B------:R-:W-:Y:S02]  /*15bd0*/  FMNMX.FTZ R72, R24, R73, !PT ;  /* 0x0000004918487209 */ /* 0x000fe40007810000 */
[----:B------:R-:W-:Y:S01]  /*15be0*/  FSEL R20, R20, -INF , P3 ;  /* 0xff80000014147808 */ /* 0x000fe20001800000 */
[----:B------:R-:W5:Y:S01]  /*15bf0*/  MUFU.TANH R54, R54 ;  /* 0x0000003600367308 */ /* 0x000f620000002400 */
        /* <DEDUP_REMOVED lines=61> */
[----:B---3--:R-:W-:Y:S02]  /*15fd0*/  FSEL R52, R52, -INF , P4 ;  /* 0xff80000034347808 */ /* 0x008fe40002000000 */
[----:B------:R-:W-:-:S02]  /*15fe0*/  FMNMX.FTZ R73, R49, R72, !PT ;  /* 0x0000004831497209 */ /* 0x000fc40007810000 */
[----:B----4-:R-:W-:Y:S01]  /*15ff0*/  FSEL R47, R47, -INF , P1 ;  /* 0xff8000002f2f7808 */ /* 0x010fe20000800000 */
[----:B------:R-:W3:Y:S01]  /*16000*/  MUFU.TANH R70, R70 ;  /* 0x0000004600467308 */ /* 0x000ee20000002400 */
[----:B------:R-:W-:Y:S02]  /*16010*/  ISETP.GT.AND P1, PT, R68, 0x58, PT ;  /* 0x000000584400780c */ /* 0x000fe40003f24270 */
[----:B0-----:R-:W-:Y:S02]  /*16020*/  FSEL R53, R53, -INF , P5 ;  /* 0xff80000035357808 */ /* 0x001fe40002800000 */
[----:B------:R-:W-:Y:S02]  /*16030*/  FMNMX.FTZ R72, R52, R73, !PT ;  /* 0x0000004934487209 */ /* 0x000fe40007810000 */
[----:B-1----:R-:W-:Y:S01]  /*16040*/  FSEL R50, R50, -INF , P2 ;  /* 0xff80000032327808 */ /* 0x002fe20001000000 */
[----:B------:R-:W0:Y:S01]  /*16050*/  MUFU.TANH R71, R71 ;  /* 0x0000004700477308 */ /* 0x000e220000002400 */
[----:B------:R-:W-:-:S02]  /*16060*/  ISETP.GT.AND P2, PT, R68, 0x59, PT ;  /* 0x000000594400780c */ /* 0x000fc40003f44270 */
[----:B--2---:R-:W-:Y:S02]  /*16070*/  FSEL R56, R56, -INF , P1 ;  /* 0xff80000038387808 */ /* 0x004fe40000800000 */
[----:B------:R-:W-:Y:S02]  /*16080*/  FMNMX.FTZ R73, R53, R72, !PT ;  /* 0x0000004835497209 */ /* 0x000fe40007810000 */
[----:B-----5:R-:W-:Y:S01]  /*16090*/  FSEL R51, R51, -INF , P3 ;  /* 0xff80000033337808 */ /* 0x020fe20001800000 */
[----:B------:R-:W1:Y:S01]  /*160a0*/  MUFU.TANH R77, R77 ;  /* 0x0000004d004d7308 */ /* 0x000e620000002400 */
[----:B------:R-:W-:Y:S02]  /*160b0*/  ISETP.GT.AND P3, PT, R68, 0x60, PT ;  /* 0x000000604400780c */ /* 0x000fe40003f64270 */
[----:B------:R-:W-:Y:S02]  /*160c0*/  FSEL R57, R57, -INF , P2 ;  /* 0xff80000039397808 */ /* 0x000fe40001000000 */
[----:B------:R-:W-:-:S02]  /*160d0*/  FMNMX.FTZ R72, R56, R73, !PT ;  /* 0x0000004938487209 */ /* 0x000fc40007810000 */
[----:B------:R-:W-:Y:S01]  /*160e0*/  FSEL R54, R54, -INF , P4 ;  /* 0xff80000036367808 */ /* 0x000fe20002000000 */
[----:B------:R-:W-:Y:S01]  /*160f0*/  MUFU.TANH R76, R76 ;  /* 0x0000004c004c7308 */ /* 0x000fe20000002400 */
[----:B------:R-:W-:Y:S02]  /*16100*/  ISETP.GT.AND P4, PT, R68, 0x61, PT ;  /* 0x000000614400780c */ /* 0x000fe40003f84270 */
[----:B------:R-:W-:Y:S02]  /*16110*/  FSEL R60, R60, -INF , P3 ;  /* 0xff8000003c3c7808 */ /* 0x000fe40001800000 */
[----:B------:R-:W-:Y:S02]  /*16120*/  FMNMX.FTZ R73, R57, R72, !PT ;  /* 0x0000004839497209 */ /* 0x000fe40007810000 */
[----:B------:R-:W-:Y:S02]  /*16130*/  FSEL R55, R55, -INF , P5 ;  /* 0xff80000037377808 */ /* 0x000fe40002800000 */
[----:B------:R-:W-:-:S02]  /*16140*/  ISETP.GT.AND P5, PT, R68, 0x68, PT ;  /* 0x000000684400780c */ /* 0x000fc40003fa4270 */
[----:B------:R-:W-:Y:S02]  /*16150*/  FSEL R61, R61, -INF , P4 ;  /* 0xff8000003d3d7808 */ /* 0x000fe40002000000 */
[----:B------:R-:W-:Y:S02]  /*16160*/  FMNMX.FTZ R72, R60, R73, !PT ;  /* 0x000000493c487209 */ /* 0x000fe40007810000 */
[----:B------:R-:W-:Y:S02]  /*16170*/  FSEL R58, R58, -INF , P1 ;  /* 0xff8000003a3a7808 */ /* 0x000fe40000800000 */
[----:B------:R-:W-:Y:S02]  /*16180*/  ISETP.GT.AND P1, PT, R68, 0x69, PT ;  /* 0x000000694400780c */ /* 0x000fe40003f24270 */
[----:B------:R-:W-:Y:S02]  /*16190*/  FSEL R64, R64, -INF , P5 ;  /* 0xff80000040407808 */ /* 0x000fe40002800000 */
[----:B------:R-:W-:-:S02]  /*161a0*/  FMNMX.FTZ R73, R61, R72, !PT ;  /* 0x000000483d497209 */ /* 0x000fc40007810000 */
[----:B------:R-:W-:Y:S02]  /*161b0*/  FSEL R59, R59, -INF , P2 ;  /* 0xff8000003b3b7808 */ /* 0x000fe40001000000 */
        /* <DEDUP_REMOVED lines=13> */
[----:B---3--:R-:W-:Y:S02]  /*16290*/  FSEL R70, R70, -INF , P4 ;  /* 0xff80000046467808 */ /* 0x008fe40002000000 */
[----:B------:R-:W-:Y:S01]  /*162a0*/  FMNMX.FTZ R73, R69, R72, !PT ;  /* 0x0000004845497209 */ /* 0x000fe20007810000 */
[----:B------:R-:W-:Y:S01]  /*162b0*/  FMUL.FTZ R72, R2, R79 ;  /* 0x0000004f02487220 */ /* 0x000fe20000410000 */
[----:B0-----:R-:W-:Y:S02]  /*162c0*/  FSEL R71, R71, -INF , P5 ;  /* 0xff80000047477808 */ /* 0x001fe40002800000 */
[----:B------:R-:W-:-:S03]  /*162d0*/  FMNMX.FTZ R68, R70, R73, !PT ;  /* 0x0000004946447209 */ /* 0x000fc60007810000 */
[----:B------:R-:W-:Y:S01]  /*162e0*/  MUFU.TANH R72, R72 ;  /* 0x0000004800487308 */ /* 0x000fe20000002400 */
[----:B------:R-:W-:-:S05]  /*162f0*/  FMNMX.FTZ R73, R71, R68, !PT ;  /* 0x0000004447497209 */ /* 0x000fca0007810000 */
[----:B------:R-:W0:Y:S02]  /*16300*/  SHFL.BFLY PT, R68, R73, 0x2, 0x1f ;  /* 0x0c401f0049447f89 */ /* 0x000e2400000e0000 */
[----:B0-----:R-:W-:-:S05]  /*16310*/  FMNMX.FTZ R74, R73, R68, !PT ;  /* 0x00000044494a7209 */ /* 0x001fca0007810000 */
[----:B------:R-:W0:Y:S02]  /*16320*/  SHFL.BFLY PT, R75, R74, 0x1, 0x1f ;  /* 0x0c201f004a4b7f89 */ /* 0x000e2400000e0000 */
[----:B0-----:R-:W-:Y:S01]  /*16330*/  FMNMX.FTZ R168, R74, R75, !PT ;  /* 0x0000004b4aa87209 */ /* 0x001fe20007810000 */
[----:B------:R-:W-:Y:S02]  /*16340*/  IMAD.U32 R75, RZ, RZ, UR38 ;  /* 0x00000026ff4b7e24 */ /* 0x000fe4000f8e00ff */
[----:B------:R-:W-:Y:S01]  /*16350*/  FMUL.FTZ R74, R2, R83 ;  /* 0x00000053024a7220 */ /* 0x000fe20000410000 */
[C---:B------:R-:W-:Y:S01]  /*16360*/  FSETP.NEU.FTZ.AND P6, PT, R168.reuse, -INF , PT ;  /* 0xff800000a800780b */ /* 0x040fe20003fdd000 */
[----:B------:R-:W-:-:S01]  /*16370*/  FFMA.FTZ R68, R168, R75, -8 ;  /* 0xc1000000a8447423 */ /* 0x000fc2000001004b */
[----:B------:R-:W-:-:S03]  /*16380*/  FMUL.FTZ R75, R2, R82 ;  /* 0x00000052024b7220 */ /* 0x000fc60000410000 */
[----:B------:R-:W-:Y:S01]  /*16390*/  MUFU.TANH R74, R74 ;  /* 0x0000004a004a7308 */ /* 0x000fe20000002400 */
[----:B------:R-:W-:-:S05]  /*163a0*/  FSEL R68, R68, RZ, P6 ;  /* 0x000000ff44447208 */ /* 0x000fca0003000000 */
        /* <DEDUP_REMOVED lines=9> */
[----:B------:R-:W0:Y:S01]  /*16440*/  MUFU.TANH R75, R75 ;  /* 0x0000004b004b7308 */ /* 0x000e220000002400 */
[----:B------:R-:W-:Y:S01]  /*16450*/  FMNMX.FTZ R7, R13, R78, !PT ;  /* 0x0000004e0d077209 */ /* 0x000fe20007810000 */
[--C-:B------:R-:W-:Y:S01]  /*16460*/  FFMA.FTZ R78, R15, UR38, -R68.reuse ;  /* 0x000000260f4e7c23 */ /* 0x100fe20008010844 */
[----:B------:R-:W-:-:S01]  /*16470*/  FFMA.FTZ R15, R25, UR38, -R68 ;  /* 0x00000026190f7c23 */ /* 0x000fc20008010844 */
[--C-:B------:R-:W-:Y:S01]  /*16480*/  FFMA.FTZ R162, R36, UR38, -R68.reuse ;  /* 0x0000002624a27c23 */ /* 0x100fe20008010844 */
[----:B------:R-:W-:Y:S01]  /*16490*/  FMNMX.FTZ R14, R20, R7, !PT ;  /* 0x00000007140e7209 */ /* 0x000fe20007810000 */
[--C-:B------:R-:W-:Y:S01]  /*164a0*/  FFMA.FTZ R37, R37, UR38, -R68.reuse ;  /* 0x0000002625257c23 */ /* 0x100fe20008010844 */
[----:B------:R-:W-:-:S01]  /*164b0*/  FFMA.FTZ R156, R44, UR38, -R68 ;  /* 0x000000262c9c7c23 */ /* 0x000fc20008010844 */
[----:B-1----:R-:W-:Y:S01]  /*164c0*/  FSEL R44, R77, -INF , P4 ;  /* 0xff8000004d2c7808 */ /* 0x002fe20002000000 */
[----:B------:R-:W-:-:S01]  /*164d0*/  FFMA.FTZ R158, R52, UR38, -R68 ;  /* 0x00000026349e7c23 */ /* 0x000fc20008010844 */
[----:B------:R-:W-:Y:S01]  /*164e0*/  FMNMX.FTZ R7, R21, R14, !PT ;  /* 0x0000000e15077209 */ /* 0x000fe20007810000 */
[----:B------:R-:W-:-:S01]  /*164f0*/  FFMA.FTZ R52, R56, UR38, -R68 ;  /* 0x0000002638347c23 */ /* 0x000fc20008010844 */
[--C-:B------:R-:W-:Y:S01]  /*16500*/  FFMA.FTZ R56, R64, UR38, -R68.reuse ;  /* 0x0000002640387c23 */ /* 0x100fe20008010844 */
[----:B------:R-:W-:Y:S01]  /*16510*/  IMAD.U32 R64, RZ, RZ, UR38 ;  /* 0x00000026ff407e24 */ /* 0x000fe2000f8e00ff */
[----:B------:R-:W-:Y:S01]  /*16520*/  FMNMX.FTZ R14, R26, R7, !PT ;  /* 0x000000071a0e7209 */ /* 0x000fe20007810000 */
[----:B------:R-:W-:-:S01]  /*16530*/  FFMA.FTZ R154, R67, UR38, -R68 ;  /* 0x00000026439a7c23 */ /* 0x000fc20008010844 */
[----:B------:R-:W-:Y:S01]  /*16540*/  MUFU.EX2 R164, R164 ;  /* 0x000000a400a47308 */ /* 0x000fe20000000800 */
[----:B0-----:R-:W-:Y:S01]  /*16550*/  FSEL R36, R75, -INF , P2 ;  /* 0xff8000004b247808 */ /* 0x001fe20001000000 */
[--C-:B------:R-:W-:Y:S01]  /*16560*/  FFMA.FTZ R75, R45, UR38, -R68.reuse ;  /* 0x000000262d4b7c23 */ /* 0x100fe20008010844 */
[----:B------:R-:W-:Y:S01]  /*16570*/  FMNMX.FTZ R11, R27, R14, !PT ;  /* 0x0000000e1b0b7209 */ /* 0x000fe20007810000 */
[--C-:B------:R-:W-:Y:S01]  /*16580*/  FFMA.FTZ R14, R24, UR38, -R68.reuse ;  /* 0x00000026180e7c23 */ /* 0x100fe20008010844 */
[----:B------:R-:W-:-:S01]  /*16590*/  FFMA.FTZ R152, R60, UR38, -R68 ;  /* 0x000000263c987c23 */ /* 0x000fc20008010844 */
[--C-:B------:R-:W-:Y:S01]  /*165a0*/  FFMA.FTZ R33, R33, UR38, -R68.reuse ;  /* 0x0000002621217c23 */ /* 0x100fe20008010844 */
[----:B------:R-:W-:Y:S01]  /*165b0*/  FMNMX.FTZ R24, R30, R11, !PT ;  /* 0x0000000b1e187209 */ /* 0x000fe20007810000 */
[----:B------:R-:W0:Y:S01]  /*165c0*/  MUFU.EX2 R73, R73 ;  /* 0x0000004900497308 */ /* 0x000e220000000800 */
[----:B------:R-:W-:-:S01]  /*165d0*/  FFMA.FTZ R41, R41, UR38, -R68 ;  /* 0x0000002629297c23 */ /* 0x000fc20008010844 */
[--C-:B------:R-:W-:Y:S01]  /*165e0*/  FFMA.FTZ R48, R48, UR38, -R68.reuse ;  /* 0x0000002630307c23 */ /* 0x100fe20008010844 */
[----:B------:R-:W-:Y:S01]  /*165f0*/  FMNMX.FTZ R11, R31, R24, !PT ;  /* 0x000000181f0b7209 */ /* 0x000fe20007810000 */
[--C-:B------:R-:W-:Y:S01]  /*16600*/  FFMA.FTZ R49, R49, UR38, -R68.reuse ;  /* 0x0000002631317c23 */ /* 0x100fe20008010844 */
[----:B------:R-:W-:-:S01]  /*16610*/  FFMA.FTZ R57, R57, UR38, -R68 ;  /* 0x0000002639397c23 */ /* 0x000fc20008010844 */
[----:B------:R-:W-:Y:S01]  /*16620*/  FFMA.FTZ R60, R70, UR38, -R68 ;  /* 0x00000026463c7c23 */ /* 0x000fe20008010844 */
[----:B------:R-:W-:Y:S01]  /*16630*/  FMNMX.FTZ R24, R34, R11, !PT ;  /* 0x0000000b22187209 */ /* 0x000fe20007810000 */
[----:B------:R-:W1:Y:S03]  /*16640*/  MUFU.EX2 R3, R3 ;  /* 0x0000000300037308 */ /* 0x000e660000000800 */
[----:B------:R-:W-:-:S04]  /*16650*/  FMNMX.FTZ R11, R35, R24, !PT ;  /* 0x00000018230b7209 */ /* 0x000fc80007810000 */
[----:B------:R-:W-:Y:S01]  /*16660*/  FMNMX.FTZ R24, R38, R11, !PT ;  /* 0x0000000b26187209 */ /* 0x000fe20007810000 */
[----:B------:R-:W2:Y:S03]  /*16670*/  MUFU.EX2 R4, R4 ;  /* 0x0000000400047308 */ /* 0x000ea60000000800 */
[----:B------:R-:W-:-:S04]  /*16680*/  FMNMX.FTZ R11, R39, R24, !PT ;  /* 0x00000018270b7209 */ /* 0x000fc80007810000 */
[----:B------:R-:W-:Y:S01]  /*16690*/  FMNMX.FTZ R24, R42, R11, !PT ;  /* 0x0000000b2a187209 */ /* 0x000fe20007810000 */
[----:B------:R-:W-:Y:S03]  /*166a0*/  MUFU.EX2 R166, R166 ;  /* 0x000000a600a67308 */ /* 0x000fe60000000800 */
[----:B------:R-:W-:Y:S01]  /*166b0*/  FMNMX.FTZ R25, R43, R24, !PT ;  /* 0x000000182b197209 */ /* 0x000fe20007810000 */
[----:B------:R-:W-:-:S03]  /*166c0*/  FFMA.FTZ R24, R32, UR38, -R68 ;  /* 0x0000002620187c23 */ /* 0x000fc60008010844 */
[----:B------:R-:W-:Y:S01]  /*166d0*/  FMNMX.FTZ R28, R46, R25, !PT ;  /* 0x000000192e1c7209 */ /* 0x000fe20007810000 */
[----:B------:R3:W-:Y:S03]  /*166e0*/  MUFU.EX2 R11, R29 ;  /* 0x0000001d000b7308 */ /* 0x0007e60000000800 */
[----:B------:R-:W-:-:S04]  /*166f0*/  FMNMX.FTZ R25, R47, R28, !PT ;  /* 0x0000001c2f197209 */ /* 0x000fc80007810000 */
[----:B------:R-:W-:Y:S01]  /*16700*/  FMNMX.FTZ R28, R50, R25, !PT ;  /* 0x00000019321c7209 */ /* 0x000fe20007810000 */
[----:B------:R-:W-:Y:S03]  /*16710*/  MUFU.EX2 R7, R78 ;  /* 0x0000004e00077308 */ /* 0x000fe60000000800 */
[----:B------:R-:W-:-:S04]  /*16720*/  FMNMX.FTZ R25, R51, R28, !PT ;  /* 0x0000001c33197209 */ /* 0x000fc80007810000 */
[----:B------:R-:W-:Y:S01]  /*16730*/  FMNMX.FTZ R28, R54, R25, !PT ;  /* 0x00000019361c7209 */ /* 0x000fe20007810000 */
[----:B------:R-:W-:Y:S03]  /*16740*/  MUFU.EX2 R14, R14 ;  /* 0x0000000e000e7308 */ /* 0x000fe60000000800 */
[----:B------:R-:W-:-:S04]  /*16750*/  FMNMX.FTZ R25, R55, R28, !PT ;  /* 0x0000001c37197209 */ /* 0x000fc80007810000 */
[----:B------:R-:W-:Y:S01]  /*16760*/  FMNMX.FTZ R28, R58, R25, !PT ;  /* 0x000000193a1c7209 */ /* 0x000fe20007810000 */
[----:B------:R-:W-:Y:S03]  /*16770*/  MUFU.EX2 R15, R15 ;  /* 0x0000000f000f7308 */ /* 0x000fe60000000800 */
[----:B---3--:R-:W-:Y:S01]  /*16780*/  FMNMX.FTZ R29, R59, R28, !PT ;  /* 0x0000001c3b1d7209 */ /* 0x008fe20007810000 */
[----:B------:R-:W-:Y:S01]  /*16790*/  FFMA.FTZ R28, R40, UR38, -R68 ;  /* 0x00000026281c7c23 */ /* 0x000fe20008010844 */
[----:B------:R-:W-:Y:S02]  /*167a0*/  FSEL R40, R74, -INF , P3 ;  /* 0xff8000004a287808 */ /* 0x000fe40001800000 */
[----:B------:R-:W-:Y:S01]  /*167b0*/  FMNMX.FTZ R32, R62, R29, !PT ;  /* 0x0000001d3e207209 */ /* 0x000fe20007810000 */
[----:B------:R3:W-:Y:S03]  /*167c0*/  MUFU.EX2 R25, R37 ;  /* 0x0000002500197308 */ /* 0x0007e60000000800 */
[----:B------:R-:W-:-:S02]  /*167d0*/  FMNMX.FTZ R29, R63, R32, !PT ;  /* 0x000000203f1d7209 */ /* 0x000fc40007810000 */
[----:B------:R-:W-:Y:S02]  /*167e0*/  FSEL R32, R72, -INF , P1 ;  /* 0xff80000048207808 */ /* 0x000fe40000800000 */
[----:B------:R-:W-:Y:S01]  /*167f0*/  FMNMX.FTZ R29, R66, R29, !PT ;  /* 0x0000001d421d7209 */ /* 0x000fe20007810000 */
[----:B------:R-:W-:Y:S01]  /*16800*/  MUFU.EX2 R160, R160 ;  /* 0x000000a000a07308 */ /* 0x000fe20000000800 */
[----:B------:R-:W-:Y:S02]  /*16810*/  FSEL R72, R76, -INF , P5 ;  /* 0xff8000004c487808 */ /* 0x000fe40002800000 */
[----:B------:R-:W-:-:S04]  /*16820*/  FMNMX.FTZ R29, R32, R29, !PT ;  /* 0x0000001d201d7209 */ /* 0x000fc80007810000 */
[----:B------:R-:W-:Y:S01]  /*16830*/  FMNMX.FTZ R29, R36, R29, !PT ;  /* 0x0000001d241d7209 */ /* 0x000fe20007810000 */
[----:B------:R-:W-:Y:S03]  /*16840*/  MUFU.EX2 R24, R24 ;  /* 0x0000001800187308 */ /* 0x000fe60000000800 */
[----:B------:R-:W-:-:S04]  /*16850*/  FMNMX.FTZ R29, R40, R29, !PT ;  /* 0x0000001d281d7209 */ /* 0x000fc80007810000 */
[----:B---3--:R-:W-:Y:S01]  /*16860*/  FMNMX.FTZ R37, R44, R29, !PT ;  /* 0x0000001d2c257209 */ /* 0x008fe20007810000 */
[----:B------:R-:W-:Y:S03]  /*16870*/  MUFU.EX2 R33, R33 ;  /* 0x0000002100217308 */ /* 0x000fe60000000800 */
[----:B------:R-:W-:Y:S01]  /*16880*/  FMNMX.FTZ R45, R72, R37, !PT ;  /* 0x00000025482d7209 */ /* 0x000fe20007810000 */
[--C-:B------:R-:W-:Y:S01]  /*16890*/  FFMA.FTZ R37, R53, UR38, -R68.reuse ;  /* 0x0000002635257c23 */ /* 0x100fe20008010844 */
[----:B------:R-:W-:-:S03]  /*168a0*/  FFMA.FTZ R53, R69, UR38, -R68 ;  /* 0x0000002645357c23 */ /* 0x000fc60008010844 */
[----:B------:R-:W3:Y:S01]  /*168b0*/  SHFL.BFLY PT, R74, R45, 0x2, 0x1f ;  /* 0x0c401f002d4a7f89 */ /* 0x000ee200000e0000 */
[----:B------:R-:W-:Y:S08]  /*168c0*/  MUFU.EX2 R162, R162 ;  /* 0x000000a200a27308 */ /* 0x000ff00000000800 */
[----:B------:R-:W-:Y:S08]  /*168d0*/  MUFU.EX2 R28, R28 ;  /* 0x0000001c001c7308 */ /* 0x000ff00000000800 */
[----:B------:R-:W-:Y:S01]  /*168e0*/  MUFU.EX2 R41, R41 ;  /* 0x0000002900297308 */ /* 0x000fe20000000800 */
[----:B---3--:R-:W-:Y:S01]  /*168f0*/  FMNMX.FTZ R74, R45, R74, !PT ;  /* 0x0000004a2d4a7209 */ /* 0x008fe20007810000 */
[--C-:B------:R-:W-:Y:S01]  /*16900*/  FFMA.FTZ R45, R61, UR38, -R68.reuse ;  /* 0x000000263d2d7c23 */ /* 0x100fe20008010844 */
[----:B------:R-:W-:-:S01]  /*16910*/  FFMA.FTZ R61, R65, UR38, -R68 ;  /* 0x00000026413d7c23 */ /* 0x000fc20008010844 */
[----:B------:R-:W-:-:S04]  /*16920*/  FFMA.FTZ R65, R71, UR38, -R68 ;  /* 0x0000002647417c23 */ /* 0x000fc80008010844 */
[----:B------:R-:W-:Y:S01]  /*16930*/  MUFU.EX2 R156, R156 ;  /* 0x0000009c009c7308 */ /* 0x000fe20000000800 */
[----:B------:R-:W3:Y:S07]  /*16940*/  SHFL.BFLY PT, R169, R74, 0x1, 0x1f ;  /* 0x0c201f004aa97f89 */ /* 0x000eee00000e0000 */
[----:B------:R-:W-:Y:S08]  /*16950*/  MUFU.EX2 R29, R75 ;  /* 0x0000004b001d7308 */ /* 0x000ff00000000800 */
[----:B------:R-:W-:Y:S08]  /*16960*/  MUFU.EX2 R48, R48 ;  /* 0x0000003000307308 */ /* 0x000ff00000000800 */
[----:B------:R-:W-:Y:S01]  /*16970*/  MUFU.EX2 R49, R49 ;  /* 0x0000003100317308 */ /* 0x000fe20000000800 */
[----:B---3--:R-:W-:-:S04]  /*16980*/  FMNMX.FTZ R169, R74, R169, !PT ;  /* 0x000000a94aa97209 */ /* 0x008fc80007810000 */
[C---:B------:R-:W-:Y:S01]  /*16990*/  FSETP.NEU.FTZ.AND P1, PT, R169.reuse, -INF , PT ;  /* 0xff800000a900780b */ /* 0x040fe20003f3d000 */
[----:B------:R-:W-:-:S02]  /*169a0*/  FFMA.FTZ R67, R169, R64, -8 ;  /* 0xc1000000a9437423 */ /* 0x000fc40000010040 */
        /* <DEDUP_REMOVED lines=12> */
[----:B0-----:R-:W-:Y:S01]  /*16a70*/  FADD.FTZ R38, R164, R73 ;  /* 0x00000049a4267221 */ /* 0x001fe20000010000 */
[----:B------:R-:W-:-:S01]  /*16a80*/  FFMA.FTZ R68, R27, UR38, -R67 ;  /* 0x000000261b447c23 */ /* 0x000fc20008010843 */
[--C-:B------:R-:W-:Y:S01]  /*16a90*/  FFMA.FTZ R21, R34, UR38, -R67.reuse ;  /* 0x0000002622157c23 */ /* 0x100fe20008010843 */
[----:B------:R-:W-:-:S01]  /*16aa0*/  FFMA.FTZ R34, R35, UR38, -R67 ;  /* 0x0000002623227c23 */ /* 0x000fc20008010843 */
[----:B------:R-:W0:Y:S01]  /*16ab0*/  MUFU.EX2 R6, R6 ;  /* 0x0000000600067308 */ /* 0x000e220000000800 */
[----:B------:R-:W-:-:S01]  /*16ac0*/  FFMA.FTZ R26, R39, UR38, -R67 ;  /* 0x00000026271a7c23 */ /* 0x000fc20008010843 */
[----:B-1----:R-:W-:Y:S01]  /*16ad0*/  FADD.FTZ R35, R3, R38 ;  /* 0x0000002603237221 */ /* 0x002fe20000010000 */
[----:B------:R-:W-:-:S01]  /*16ae0*/  FFMA.FTZ R161, R30, UR38, -R67 ;  /* 0x000000261ea17c23 */ /* 0x000fc20008010843 */
[--C-:B------:R-:W-:Y:S01]  /*16af0*/  FFMA.FTZ R20, R31, UR38, -R67.reuse ;  /* 0x000000261f147c23 */ /* 0x100fe20008010843 */
[----:B------:R-:W-:-:S01]  /*16b00*/  FFMA.FTZ R159, R54, UR38, -R67 ;  /* 0x00000026369f7c23 */ /* 0x000fc20008010843 */
[----:B--2---:R-:W-:Y:S01]  /*16b10*/  FADD.FTZ R35, R4, R35 ;  /* 0x0000002304237221 */ /* 0x004fe20000010000 */
        /* <DEDUP_REMOVED lines=10> */
[----:B0-----:R-:W-:-:S01]  /*16bc0*/  FADD.FTZ R46, R165, R6 ;  /* 0x00000006a52e7221 */ /* 0x001fc20000010000 */
[--C-:B------:R-:W-:Y:S01]  /*16bd0*/  FFMA.FTZ R36, R40, UR38, -R67.reuse ;  /* 0x0000002628247c23 */ /* 0x100fe20008010843 */
[----:B------:R-:W-:Y:S01]  /*16be0*/  F2FP.SATFINITE.E4M3.F32.PACK_AB_MERGE_C R40, R4, R3, RZ ;  /* 0x000000030428723e */ /* 0x000fe200048070ff */
[----:B------:R-:W-:-:S03]  /*16bf0*/  FFMA.FTZ R44, R44, UR38, -R67 ;  /* 0x000000262c2c7c23 */ /* 0x000fc60008010843 */
[----:B------:R-:W-:Y:S01]  /*16c00*/  F2FP.SATFINITE.E4M3.F32.PACK_AB_MERGE_C R164, R73, R164, R40 ;  /* 0x000000a449a4723e */ /* 0x000fe20004807028 */
[----:B------:R-:W0:Y:S01]  /*16c10*/  MUFU.EX2 R167, R167 ;  /* 0x000000a700a77308 */ /* 0x000e220000000800 */
[----:B-1----:R-:W-:-:S01]  /*16c20*/  FADD.FTZ R39, R5, R46 ;  /* 0x0000002e05277221 */ /* 0x002fc20000010000 */
[----:B------:R-:W-:-:S06]  /*16c30*/  FADD.FTZ R46, R166, R35 ;  /* 0x00000023a62e7221 */ /* 0x000fcc0000010000 */
[----:B------:R-:W1:Y:S01]  /*16c40*/  MUFU.EX2 R12, R12 ;  /* 0x0000000c000c7308 */ /* 0x000e620000000800 */
[----:B--2---:R-:W-:-:S01]  /*16c50*/  FADD.FTZ R38, R64, R39 ;  /* 0x0000002740267221 */ /* 0x004fc20000010000 */
[----:B------:R-:W-:Y:S01]  /*16c60*/  FADD.FTZ R39, R7, R46 ;  /* 0x0000002e07277221 */ /* 0x000fe20000010000 */
[----:B------:R-:W-:-:S03]  /*16c70*/  F2FP.SATFINITE.E4M3.F32.PACK_AB_MERGE_C R64, R64, R5, RZ ;  /* 0x000000054040723e */ /* 0x000fc600048070ff */
[----:B------:R-:W-:Y:S01]  /*16c80*/  FADD.FTZ R54, R14, R39 ;  /* 0x000000270e367221 */ /* 0x000fe20000010000 */
[----:B------:R-:W-:Y:S01]  /*16c90*/  F2FP.SATFINITE.E4M3.F32.PACK_AB_MERGE_C R14, R15, R14, RZ ;  /* 0x0000000e0f0e723e */ /* 0x000fe200048070ff */
[----:B------:R-:W2:Y:S01]  /*16ca0*/  MUFU.EX2 R13, R13 ;  /* 0x0000000d000d7308 */ /* 0x000ea20000000800 */
[----:B0-----:R-:W-:-:S01]  /*16cb0*/  FADD.FTZ R35, R167, R38 ;  /* 0x00000026a7237221 */ /* 0x001fc20000010000 */
[----:B------:R-:W-:Y:S01]  /*16cc0*/  FADD.FTZ R39, R15, R54 ;  /* 0x000000360f277221 */ /* 0x000fe20000010000 */
[----:B------:R-:W-:-:S01]  /*16cd0*/  FFMA.FTZ R38, R55, UR38, -R67 ;  /* 0x0000002637267c23 */ /* 0x000fc20008010843 */
[----:B------:R-:W-:Y:S02]  /*16ce0*/  F2FP.SATFINITE.E4M3.F32.PACK_AB_MERGE_C R166, R7, R166, R14 ;  /* 0x000000a607a6723e */ /* 0x000fe4000480700e */
[----:B------:R-:W-:-:S01]  /*16cf0*/  FADD.FTZ R54, R160, R39 ;  /* 0x00000027a0367221 */ /* 0x000fc20000010000 */
[----:B------:R-:W-:Y:S01]  /*16d00*/  F2FP.SATFINITE.E4M3.F32.PACK_AB_MERGE_C R165, R6, R165, R64 ;  /* 0x000000a506a5723e */ /* 0x000fe20004807040 */
[----:B------:R-:W0:Y:S01]  /*16d10*/  MUFU.EX2 R68, R68 ;  /* 0x0000004400447308 */ /* 0x000e220000000800 */
[----:B-1----:R-:W-:-:S01]  /*16d20*/  FADD.FTZ R46, R12, R35 ;  /* 0x000000230c2e7221 */ /* 0x002fc20000010000 */
[----:B------:R-:W-:Y:S01]  /*16d30*/  FADD.FTZ R43, R11, R54 ;  /* 0x000000360b2b7221 */ /* 0x000fe20000010000 */
[----:B------:R-:W-:-:S05]  /*16d40*/  FFMA.FTZ R54, R59, UR38, -R67 ;  /* 0x000000263b367c23 */ /* 0x000fca0008010843 */
[----:B------:R-:W1:Y:S01]  /*16d50*/  MUFU.EX2 R161, R161 ;  /* 0x000000a100a17308 */ /* 0x000e620000000800 */
[----:B--2---:R-:W-:-:S07]  /*16d60*/  FADD.FTZ R35, R13, R46 ;  /* 0x0000002e0d237221 */ /* 0x004fce0000010000 */
[----:B------:R-:W2:Y:S01]  /*16d70*/  MUFU.EX2 R20, R20 ;  /* 0x0000001400147308 */ /* 0x000ea20000000800 */
[----:B0-----:R-:W-:-:S01]  /*16d80*/  FADD.FTZ R46, R68, R35 ;  /* 0x00000023442e7221 */ /* 0x001fc20000010000 */
[----:B------:R-:W-:Y:S01]  /*16d90*/  FFMA.FTZ R35, R58, UR38, -R67 ;  /* 0x000000263a237c23 */ /* 0x000fe20008010843 */
[----:B------:R-:W-:-:S01]  /*16da0*/  FADD.FTZ R58, R24, R43 ;  /* 0x0000002b183a7221 */ /* 0x000fc20000010000 */
[C---:B------:R-:W-:Y:S02]  /*16db0*/  F2FP.SATFINITE.E4M3.F32.PACK_AB_MERGE_C R24, R33.reuse, R24, RZ ;  /* 0x000000182118723e */ /* 0x040fe400048070ff */
[----:B------:R-:W-:Y:S01]  /*16dc0*/  F2FP.SATFINITE.E4M3.F32.PACK_AB_MERGE_C R13, R68, R13, RZ ;  /* 0x0000000d440d723e */ /* 0x000fe200048070ff */
[----:B------:R-:W-:Y:S01]  /*16dd0*/  FADD.FTZ R43, R33, R58 ;  /* 0x0000003a212b7221 */ /* 0x000fe20000010000 */
[----:B------:R-:W0:Y:S01]  /*16de0*/  MUFU.EX2 R21, R21 ;  /* 0x0000001500157308 */ /* 0x000e220000000800 */
[----:B-1----:R-:W-:-:S01]  /*16df0*/  FADD.FTZ R39, R161, R46 ;  /* 0x0000002ea1277221 */ /* 0x002fc20000010000 */
[----:B------:R-:W-:Y:S01]  /*16e00*/  F2FP.SATFINITE.E4M3.F32.PACK_AB_MERGE_C R160, R11, R160, R24 ;  /* 0x000000a00ba0723e */ /* 0x000fe20004807018 */
[----:B------:R-:W-:-:S01]  /*16e10*/  FADD.FTZ R58, R162, R43 ;  /* 0x0000002ba23a7221 */ /* 0x000fc20000010000 */
[----:B------:R-:W-:-:S03]  /*16e20*/  F2FP.SATFINITE.E4M3.F32.PACK_AB_MERGE_C R167, R12, R167, R13 ;  /* 0x000000a70ca7723e */ /* 0x000fc6000480700d */
[----:B------:R-:W-:Y:S01]  /*16e30*/  FADD.FTZ R43, R25, R58 ;  /* 0x0000003a192b7221 */ /* 0x000fe20000010000 */
[----:B------:R-:W1:Y:S01]  /*16e40*/  MUFU.EX2 R34, R34 ;  /* 0x0000002200227308 */ /* 0x000e620000000800 */
[----:B--2---:R-:W-:-:S02]  /*16e50*/  FADD.FTZ R46, R20, R39 ;  /* 0x00000027142e7221 */ /* 0x004fc40000010000 */
[----:B------:R-:W-:-:S04]  /*16e60*/  FADD.FTZ R62, R28, R43 ;  /* 0x0000002b1c3e7221 */ /* 0x000fc80000010000 */
[----:B------:R-:W-:Y:S01]  /*16e70*/  FADD.FTZ R43, R41, R62 ;  /* 0x0000003e292b7221 */ /* 0x000fe20000010000 */
[----:B------:R-:W2:Y:S01]  /*16e80*/  MUFU.EX2 R163, R163 ;  /* 0x000000a300a37308 */ /* 0x000ea20000000800 */
[----:B0-----:R-:W-:-:S01]  /*16e90*/  FADD.FTZ R39, R21, R46 ;  /* 0x0000002e15277221 */ /* 0x001fc20000010000 */
[----:B------:R-:W-:Y:S01]  /*16ea0*/  F2FP.SATFINITE.E4M3.F32.PACK_AB_MERGE_C R41, R41, R28, RZ ;  /* 0x0000001c2929723e */ /* 0x000fe200048070ff */
[----:B------:R-:W-:-:S01]  /*16eb0*/  FADD.FTZ R62, R156, R43 ;  /* 0x0000002b9c3e7221 */ /* 0x000fc20000010000 */
[----:B------:R-:W-:Y:S02]  /*16ec0*/  IADD3 R43, R0, 0x38840, RZ ;  /* 0x00038840002b7810 */ /* 0x000fe40007ffe0ff */
[----:B------:R-:W-:Y:S01]  /*16ed0*/  F2FP.SATFINITE.E4M3.F32.PACK_AB_MERGE_C R162, R25, R162, R41 ;  /* 0x000000a219a2723e */ /* 0x000fe20004807029 */
[----:B------:R-:W-:Y:S01]  /*16ee0*/  FADD.FTZ R51, R29, R62 ;  /* 0x0000003e1d337221 */ /* 0x000fe20000010000 */
[----:B------:R-:W0:Y:S01]  /*16ef0*/  MUFU.EX2 R26, R26 ;  /* 0x0000001a001a7308 */ /* 0x000e220000000800 */
[----:B-1----:R-:W-:-:S01]  /*16f00*/  FADD.FTZ R46, R34, R39 ;  /* 0x00000027222e7221 */ /* 0x002fc20000010000 */
[----:B------:R-:W-:Y:S01]  /*16f10*/  F2FP.SATFINITE.E4M3.F32.PACK_AB_MERGE_C R21, R34, R21, RZ ;  /* 0x000000152215723e */ /* 0x000fe200048070ff */
[----:B------:R-:W-:-:S01]  /*16f20*/  FADD.FTZ R62, R48, R51 ;  /* 0x00000033303e7221 */ /* 0x000fc20000010000 */
[----:B------:R-:W-:-:S02]  /*16f30*/  F2FP.SATFINITE.E4M3.F32.PACK_AB_MERGE_C R48, R49, R48, RZ ;  /* 0x000000303130723e */ /* 0x000fc400048070ff */
[----:B------:R-:W-:Y:S01]  /*16f40*/  F2FP.SATFINITE.E4M3.F32.PACK_AB_MERGE_C R161, R20, R161, R21 ;  /* 0x000000a114a1723e */ /* 0x000fe20004807015 */
[----:B------:R-:W-:Y:S01]  /*16f50*/  FADD.FTZ R51, R49, R62 ;  /* 0x0000003e31337221 */ /* 0x000fe20000010000 */
[----:B------:R-:W1:Y:S01]  /*16f60*/  MUFU.EX2 R27, R27 ;  /* 0x0000001b001b7308 */ /* 0x000e620000000800 */
[----:B--2---:R-:W-:-:S01]  /*16f70*/  FADD.FTZ R39, R163, R46 ;  /* 0x0000002ea3277221 */ /* 0x004fc20000010000 */
[----:B------:R-:W-:Y:S01]  /*16f80*/  FFMA.FTZ R46, R63, UR38, -R67 ;  /* 0x000000263f2e7c23 */ /* 0x000fe20008010843 */
[----:B------:R-:W-:-:S01]  /*16f90*/  FADD.FTZ R62, R158, R51 ;  /* 0x000000339e3e7221 */ /* 0x000fc20000010000 */
[----:B------:R-:W-:-:S04]  /*16fa0*/  F2FP.SATFINITE.E4M3.F32.PACK_AB_MERGE_C R156, R29, R156, R48 ;  /* 0x0000009c1d9c723e */ /* 0x000fc80004807030 */
[----:B------:R-:W2:Y:S01]  /*16fb0*/  MUFU.EX2 R42, R42 ;  /* 0x0000002a002a7308 */ /* 0x000ea20000000800 */
[----:B0-----:R-:W-:-:S07]  /*16fc0*/  FADD.FTZ R58, R26, R39 ;  /* 0x000000271a3a7221 */ /* 0x001fce0000010000 */
[----:B------:R-:W0:Y:S01]  /*16fd0*/  MUFU.EX2 R157, R157 ;  /* 0x0000009d009d7308 */ /* 0x000e220000000800 */
[----:B-1----:R-:W-:-:S07]  /*16fe0*/  FADD.FTZ R39, R27, R58 ;  /* 0x0000003a1b277221 */ /* 0x002fce0000010000 */
[----:B------:R-:W1:Y:S01]  /*16ff0*/  MUFU.EX2 R30, R30 ;  /* 0x0000001e001e7308 */ /* 0x000e620000000800 */
[----:B--2---:R-:W-:-:S01]  /*17000*/  FADD.FTZ R58, R42, R39 ;  /* 0x000000272a3a7221 */ /* 0x004fc20000010000 */
[--C-:B------:R-:W-:Y:S01]  /*17010*/  FFMA.FTZ R39, R66, UR38, -R67.reuse ;  /* 0x0000002642277c23 */ /* 0x100fe20008010843 */
[----:B------:R-:W-:Y:S02]  /*17020*/  IMAD.U32 R66, RZ, RZ, UR61 ;  /* 0x0000003dff427e24 */ /* 0x000fe4000f8e00ff */
[----:B------:R-:W-:Y:S01]  /*17030*/  FFMA.FTZ R67, R72, UR38, -R67 ;  /* 0x0000002648437c23 */ /* 0x000fe20008010843 */
[----:B------:R-:W-:Y:S02]  /*17040*/  F2FP.SATFINITE.E4M3.F32.PACK_AB_MERGE_C R27, R42, R27, RZ ;  /* 0x0000001b2a1b723e */ /* 0x000fe400048070ff */
[----:B------:R-:W2:Y:S01]  /*17050*/  MUFU.EX2 R31, R31 ;  /* 0x0000001f001f7308 */ /* 0x000ea20000000800 */
[----:B0-----:R-:W-:-:S01]  /*17060*/  FADD.FTZ R47, R157, R58 ;  /* 0x0000003a9d2f7221 */ /* 0x001fc20000010000 */
[----:B------:R-:W-:-:S02]  /*17070*/  PRMT R43, R66, 0x654, R43 ;  /* 0x00000654422b7816 */ /* 0x000fc4000000002b */
[----:B------:R-:W-:Y:S02]  /*17080*/  F2FP.SATFINITE.E4M3.F32.PACK_AB_MERGE_C R163, R26, R163, R27 ;  /* 0x000000a31aa3723e */ /* 0x000fe4000480701b */
[----:B------:R0:W-:Y:S02]  /*17090*/  SYNCS.ARRIVE.TRANS64.RED.A1T0 RZ, [R43+URZ], RZ ;  /* 0x000000ff2bff79a7 */ /* 0x0001e4000810043f */
[----:B------:R-:W3:Y:S01]  /*170a0*/  MUFU.EX2 R50, R50 ;  /* 0x0000003200327308 */ /* 0x000ee20000000800 */
[----:B-1----:R-:W-:-:S07]  /*170b0*/  FADD.FTZ R58, R30, R47 ;  /* 0x0000002f1e3a7221 */ /* 0x002fce0000010000 */
[----:B------:R-:W0:Y:S01]  /*170c0*/  MUFU.EX2 R159, R159 ;  /* 0x0000009f009f7308 */ /* 0x000e220000000800 */
[----:B--2---:R-:W-:-:S07]  /*170d0*/  FADD.FTZ R47, R31, R58 ;  /* 0x0000003a1f2f7221 */ /* 0x004fce0000010000 */
[----:B------:R-:W1:Y:S01]  /*170e0*/  MUFU.EX2 R37, R37 ;  /* 0x0000002500257308 */ /* 0x000e620000000800 */
[----:B---3--:R-:W-:-:S01]  /*170f0*/  FADD.FTZ R58, R50, R47 ;  /* 0x0000002f323a7221 */ /* 0x008fc20000010000 */
        /* <DEDUP_REMOVED lines=33> */
[C---:B-1----:R-:W-:Y:S01]  /*17310*/  F2FP.SATFINITE.E4M3.F32.PACK_AB_MERGE_C R56, R61.reuse, R56, RZ ;  /* 0x000000383d38723e */ /* 0x042fe200048070ff */
[----:B------:R-:W-:-:S03]  /*17320*/  FADD.FTZ R61, R61, R28 ;  /* 0x0000001c3d3d7221 */ /* 0x000fc60000010000 */
[----:B------:R-:W-:-:S03]  /*17330*/  F2FP.SATFINITE.E4M3.F32.PACK_AB_MERGE_C R152, R45, R152, R56 ;  /* 0x000000982d98723e */ /* 0x000fc60004807038 */
        /* <DEDUP_REMOVED lines=16> */
[C---:B0-----:R-:W-:Y:S01]  /*17440*/  F2FP.SATFINITE.E4M3.F32.PACK_AB_MERGE_C R60, R65.reuse, R60, RZ ;  /* 0x0000003c413c723e */ /* 0x041fe200048070ff */
[----:B------:R-:W-:-:S03]  /*17450*/  FADD.FTZ R4, R65, R4 ;  /* 0x0000000441047221 */ /* 0x000fc60000010000 */
[----:B------:R-:W-:Y:S02]  /*17460*/  F2FP.SATFINITE.E4M3.F32.PACK_AB_MERGE_C R154, R53, R154, R60 ;  /* 0x0000009a359a723e */ /* 0x000fe4000480703c */
[C---:B-1----:R-:W-:Y:S01]  /*17470*/  F2FP.SATFINITE.E4M3.F32.PACK_AB_MERGE_C R44, R67.reuse, R44, RZ ;  /* 0x0000002c432c723e */ /* 0x042fe200048070ff */
[----:B------:R-:W-:-:S03]  /*17480*/  FADD.FTZ R3, R67, R28 ;  /* 0x0000001c43037221 */ /* 0x000fc60000010000 */
[----:B------:R-:W-:Y:S01]  /*17490*/  F2FP.SATFINITE.E4M3.F32.PACK_AB_MERGE_C R155, R36, R155, R44 ;  /* 0x0000009b249b723e */ /* 0x000fe2000480702c */
[----:B------:R-:W-:Y:S06]  /*174a0*/  @!P0 BRA `(.L_x_640) ;  /* 0x0000000000048947 */ /* 0x000fec0003800000 */
[----:B------:R-:W-:Y:S01]  /*174b0*/  BPT.TRAP 0x1 ;  /* 0x000000040000795c */ /* 0x000fe20000300000 */
.L_x_640:
[----:B------:R0:W1:Y:S01]  /*174c0*/  SYNCS.PHASECHK.TRANS64.TRYWAIT P1, [R0+URZ+0x38850], R10 ;  /* 0x0388500a000075a7 */ /* 0x000062000802017f */
[----:B------:R-:W-:Y:S05]  /*174d0*/  @!P0 BRA `(.L_x_641) ;  /* 0x0000000000048947 */ /* 0x000fea0003800000 */
[----:B------:R-:W-:Y:S01]  /*174e0*/  BPT.TRAP 0x1 ;  /* 0x000000040000795c */ /* 0x000fe20000300000 */
.L_x_641:
[----:B------:R-:W-:Y:S04]  /*174f0*/  BSSY B0, `(.L_x_642) ;  /* 0x0000004000007945 */ /* 0x000fe80003800000 */
[----:B-1----:R-:W-:Y:S05]  /*17500*/  @P1 BRA `(.L_x_643) ;  /* 0x0000000000081947 */ /* 0x002fea0003800000 */
[----:B------:R-:W1:Y:S02]  /*17510*/  SYNCS.PHASECHK.TRANS64.TRYWAIT P1, [R0+URZ+0x38850], R10 ;  /* 0x0388500a000075a7 */ /* 0x000e64000802017f */
[----:B-1----:R-:W-:Y:S05]  /*17520*/  @!P1 BRA `(.L_x_644) ;  /* 0x0000014400e09947 */ /* 0x002fea0003800000 */
.L_x_643:
[----:B------:R-:W-:Y:S05]  /*17530*/  BSYNC B0 ;  /* 0x0000000000007941 */ /* 0x000fea0003800000 */
.L_x_642:
[----:B------:R-:W-:Y:S05]  /*17540*/  WARPSYNC.ALL ;  /* 0x0000000000007948 */ /* 0x000fea0003800000 */
[----:B------:R-:W-:Y:S01]  /*17550*/  R2UR UR4, R19 ;  /* 0x00000000130472ca */ /* 0x000fe200000e0000 */
[----:B------:R2:W-:Y:S01]  /*17560*/  BAR.SYNC.DEFER_BLOCKING R9, 0x100 ;  /* 0x000400090000751d */ /* 0x0005e20000010000 */
[----:B------:R-:W-:Y:S02]  /*17570*/  IMAD.MOV.U32 R13, RZ, RZ, 0x40000040 ;  /* 0x40000040ff0d7424 */ /* 0x000fe400078e00ff */
[----:B------:R-:W-:Y:S02]  /*17580*/  IMAD.MOV.U32 R11, RZ, RZ, 0x40000040 ;  /* 0x40000040ff0b7424 */ /* 0x000fe400078e00ff */
[----:B------:R-:W-:Y:S01]  /*17590*/  IMAD.MOV.U32 R7, RZ, RZ, 0x40000040 ;  /* 0x40000040ff077424 */ /* 0x000fe200078e00ff */
[----:B------:R-:W-:-:S02]  /*175a0*/  R2UR UR7, R13 ;  /* 0x000000000d0772ca */ /* 0x000fc400000e0000 */
[----:B------:R-:W-:Y:S02]  /*175b0*/  R2UR UR11, R11 ;  /* 0x000000000b0b72ca */ /* 0x000fe400000e0000 */
[----:B------:R-:W-:Y:S02]  /*175c0*/  R2UR UR15, R7 ;  /* 0x00000000070f72ca */ /* 0x000fe400000e0000 */
[----:B------:R-:W-:Y:S01]  /*175d0*/  UIADD3 UR4, UR4, 0x400, URZ ;  /* 0x0000040004047890 */ /* 0x000fe2000fffe03f */
[----:B------:R-:W-:-:S03]  /*175e0*/  R2UR UR19, R13 ;  /* 0x000000000d1372ca */ /* 0x000fc600000e0000 */
[----:B------:R-:W-:-:S04]  /*175f0*/  USHF.R.U32.HI UR4, URZ, 0x4, UR4 ;  /* 0x000000043f047899 */ /* 0x000fc80008011604 */
[----:B------:R-:W-:-:S04]  /*17600*/  ULOP3.LUT UR4, UR4, 0x3fff, URZ, 0xc0, !UPT ;  /* 0x00003fff04047892 */ /* 0x000fc8000f8ec03f */
[----:B------:R-:W-:Y:S01]  /*17610*/  ULOP3.LUT UR42, UR4, 0x10000, URZ, 0xfc, !UPT ;  /* 0x00010000042a7892 */ /* 0x000fe2000f8efc3f */
[----:B------:R-:W-:-:S05]  /*17620*/  WARPGROUP.ARRIVE ;  /* 0x00000000000079c5 */ /* 0x000fca0000000000 */
[----:B------:R-:W-:-:S04]  /*17630*/  LEA R12, R222, UR42, 0xb ;  /* 0x0000002ade0c7c11 */ /* 0x000fc8000f8e58ff */
[C---:B------:R-:W-:Y:S01]  /*17640*/  R2UR UR6, R12.reuse ;  /* 0x000000000c0672ca */ /* 0x040fe200000e0000 */
[C---:B01----:R-:W-:Y:S01]  /*17650*/  VIADD R10, R12.reuse, 0x2 ;  /* 0x000000020c0a7836 */ /* 0x043fe20000000000 */
[C---:B------:R-:W-:Y:S01]  /*17660*/  IADD3 R6, R12.reuse, 0x4, RZ ;  /* 0x000000040c067810 */ /* 0x040fe20007ffe0ff */
[----:B------:R-:W-:-:S03]  /*17670*/  VIADD R12, R12, 0x6 ;  /* 0x000000060c0c7836 */ /* 0x000fc60000000000 */
[----:B------:R-:W-:Y:S02]  /*17680*/  R2UR UR10, R10 ;  /* 0x000000000a0a72ca */ /* 0x000fe400000e0000 */
[----:B------:R-:W-:Y:S02]  /*17690*/  R2UR UR14, R6 ;  /* 0x00000000060e72ca */ /* 0x000fe400000e0000 */
[----:B------:R-:W-:-:S03]  /*176a0*/  R2UR UR18, R12 ;  /* 0x000000000c1272ca */ /* 0x000fc600000e0000 */
[----:B------:R-:W-:Y:S03]  /*176b0*/  QGMMA.64x256x32.F32.E4M3.E4M3 R24, R164, gdesc[UR4], RZ, !UPT, gsb0 ;  /* 0x03e00004a4187df3 */ /* 0x000fe6000c0008ff */
[----:B------:R-:W-:Y:S02]  /*176c0*/  WARPGROUP.DEPBAR.LE gsb0, 0x0 ;  /* 0x00008000000079c5 */ /* 0x000fe40000010000 */
[----:B------:R-:W-:-:S15]  /*176d0*/  WARPGROUP.ARRIVE ;  /* 0x00000000000079c5 */ /* 0x000fde0000000000 */
[----:B------:R-:W-:-:S08]  /*176e0*/  NOP ;  /* 0x0000000000007918 */ /* 0x000fd00000000000 */
[----:B------:R-:W-:Y:S03]  /*176f0*/  QGMMA.64x256x32.F32.E4M3.E4M3 R24, R160, gdesc[UR8], R24, gsb0 ;  /* 0x03e00008a0187df3 */ /* 0x000fe60008000818 */
        /* <DEDUP_REMOVED lines=9> */
[----:B--2---:R-:W-:Y:S05]  /*17790*/  @!P0 BRA `(.L_x_645) ;  /* 0x0000000000048947 */ /* 0x004fea0003800000 */
[----:B------:R-:W-:Y:S01]  /*177a0*/  BPT.TRAP 0x1 ;  /* 0x000000040000795c */ /* 0x000fe20000300000 */
.L_x_645:
[----:B------:R-:W2:Y:S01]  /*177b0*/  LDL R6, [R1+0x8] ;  /* 0x0000080001067983 */ /* 0x000ea20000100800 */
[----:B------:R-:W-:Y:S01]  /*177c0*/  IMAD.U32 R5, RZ, RZ, UR61 ;  /* 0x0000003dff057e24 */ /* 0x000fe2000f8e00ff */
[----:B------:R-:W-:Y:S01]  /*177d0*/  IADD3 R0, R0, 0x38860, RZ ;  /* 0x0003886000007810 */ /* 0x000fe20007ffe0ff */
[----:B------:R-:W-:-:S03]  /*177e0*/  ULDC UR43, c[0x0][0x988] ;  /* 0x00026200002b7ab9 */ /* 0x000fc60000000800 */
[----:B------:R-:W-:-:S04]  /*177f0*/  PRMT R0, R5, 0x654, R0 ;  /* 0x0000065405007816 */ /* 0x000fc80000000000 */
[----:B------:R0:W-:Y:S02]  /*17800*/  SYNCS.ARRIVE.TRANS64.RED.A1T0 RZ, [R0+URZ], RZ ;  /* 0x000000ff00ff79a7 */ /* 0x0001e4000810043f */
[----:B0-----:R-:W-:-:S05]  /*17810*/  VIADD R0, R170, 0xfffffffe ;  /* 0xfffffffeaa007836 */ /* 0x001fca0000000000 */
[----:B--2---:R-:W-:-:S13]  /*17820*/  ISETP.GE.AND P1, PT, R0, R6, PT ;  /* 0x000000060000720c */ /* 0x004fda0003f26270 */
[----:B------:R-:W-:Y:S05]  /*17830*/  @!P1 BRA `(.L_x_646) ;  /* 0x0000002c004c9947 */ /* 0x000fea0003800000 */
[----:B------:R-:W-:Y:S01]  /*17840*/  IMAD.MOV.U32 R9, RZ, RZ, R169 ;  /* 0x000000ffff097224 */ /* 0x000fe200078e00a9 */
[----:B------:R-:W-:-:S07]  /*17850*/  MOV R10, R168 ;  /* 0x000000a8000a7202 */ /* 0x000fce0000000f00 */
.L_x_658:
[----:B0-----:R-:W2:Y:S01]  /*17860*/  LDL R5, [R1+0x8] ;  /* 0x0000080001057983 */ /* 0x001ea20000100800 */
[----:B------:R-:W-:Y:S01]  /*17870*/  VIADD R222, R222, 0x1 ;  /* 0x00000001dede7836 */ /* 0x000fe20000000000 */
[----:B------:R-:W-:Y:S05]  /*17880*/  YIELD ;  /* 0x0000000000007946 */ /* 0x000fea0003800000 */
[----:B------:R-:W-:-:S04]  /*17890*/  ISETP.NE.AND P2, PT, R222, 0x2, PT ;  /* 0x00000002de00780c */ /* 0x000fc80003f45270 */
[----:B------:R-:W-:-:S05]  /*178a0*/  SEL R7, R222, RZ, P2 ;  /* 0x000000ffde077207 */ /* 0x000fca0001000000 */
[----:B------:R-:W-:Y:S01]  /*178b0*/  IMAD.MOV.U32 R222, RZ, RZ, R7 ;  /* 0x000000ffffde7224 */ /* 0x000fe200078e0007 */
[C---:B--2---:R-:W-:Y:S01]  /*178c0*/  ISETP.GT.AND P1, PT, R0.reuse, R5, PT ;  /* 0x000000050000720c */ /* 0x044fe20003f24270 */
[----:B------:R-:W-:Y:S01]  /*178d0*/  VIADD R0, R0, 0xffffffff ;  /* 0xffffffff00007836 */ /* 0x000fe20000000000 */
[----:B------:R-:W-:-:S04]  /*178e0*/  SEL R5, RZ, 0x1, P2 ;  /* 0x00000001ff057807 */ /* 0x000fc80001000000 */
[----:B------:R-:W-:Y:S01]  /*178f0*/  LOP3.LUT R223, R223, R5, RZ, 0x3c, !PT ;  /* 0x00000005dfdf7212 */ /* 0x000fe200078e3cff */
[----:B------:R-:W-:Y:S06]  /*17900*/  @!P0 BRA `(.L_x_647) ;  /* 0x0000000000048947 */ /* 0x000fec0003800000 */
[----:B------:R-:W-:Y:S01]  /*17910*/  BPT.TRAP 0x1 ;  /* 0x000000040000795c */ /* 0x000fe20000300000 */
.L_x_647:
[----:B------:R-:W-:Y:S02]  /*17920*/  LEA R5, R222, R19, 0x3 ;  /* 0x00000013de057211 */ /* 0x000fe400078e18ff */
[----:B------:R-:W-:-:S04]  /*17930*/  SHF.L.U32 R6, R223, 0x1f, RZ ;  /* 0x0000001fdf067819 */ /* 0x000fc800000006ff */
[----:B------:R0:W1:Y:S01]  /*17940*/  SYNCS.PHASECHK.TRANS64.TRYWAIT P2, [R5+URZ+0x38830], R6 ;  /* 0x03883006050075a7 */ /* 0x000062000804017f */
[----:B------:R-:W-:Y:S05]  /*17950*/  @!P0 BRA `(.L_x_648) ;  /* 0x0000000000048947 */ /* 0x000fea0003800000 */
[----:B------:R-:W-:Y:S01]  /*17960*/  BPT.TRAP 0x1 ;  /* 0x000000040000795c */ /* 0x000fe20000300000 */
.L_x_648:
[----:B------:R-:W2:Y:S01]  /*17970*/  LDL R8, [R1+0x34] ;  /* 0x0000340001087983 */ /* 0x000ea20000100800 */
[----:B------:R-:W-:Y:S01]  /*17980*/  IMAD.MOV.U32 R13, RZ, RZ, 0x40000040 ;  /* 0x40000040ff0d7424 */ /* 0x000fe200078e00ff */
[----:B--2---:R-:W-:-:S13]  /*17990*/  R2UR UR4, R8 ;  /* 0x00000000080472ca */ /* 0x004fda00000e0000 */
[----:B------:R-:W-:-:S05]  /*179a0*/  LEA R12, R7, UR4, 0xb ;  /* 0x00000004070c7c11 */ /* 0x000fca000f8e58ff */
[C---:B------:R-:W-:Y:S02]  /*179b0*/  VIADD R14, R12.reuse, 0x2 ;  /* 0x000000020c0e7836 */ /* 0x040fe40000000000 */
[----:B------:R-:W-:Y:S01]  /*179c0*/  VIADD R8, R12, 0x4 ;  /* 0x000000040c087836 */ /* 0x000fe20000000000 */
[----:B-1----:R-:W-:Y:S06]  /*179d0*/  @P2 BRA `(.L_x_649) ;  /* 0x0000000000082947 */ /* 0x002fec0003800000 */
[----:B------:R-:W1:Y:S02]  /*179e0*/  SYNCS.PHASECHK.TRANS64.TRYWAIT P2, [R5+URZ+0x38830], R6 ;  /* 0x03883006050075a7 */ /* 0x000e64000804017f */
[----:B-1----:R-:W-:Y:S05]  /*179f0*/  @!P2 BRA `(.L_x_650) ;  /* 0x0000014000c0a947 */ /* 0x002fea0003800000 */
.L_x_649:
[----:B------:R-:W-:Y:S05]  /*17a00*/  WARPSYNC.ALL ;  /* 0x0000000000007948 */ /* 0x000fea0003800000 */
[C---:B------:R-:W-:Y:S01]  /*17a10*/  R2UR UR14, R12.reuse ;  /* 0x000000000c0e72ca */ /* 0x040fe200000e0000 */
[----:B------:R-:W-:Y:S01]  /*17a20*/  VIADD R152, R12, 0x404 ;  /* 0x000004040c987836 */ /* 0x000fe20000000000 */
[----:B------:R-:W-:Y:S01]  /*17a30*/  R2UR UR15, R13 ;  /* 0x000000000d0f72ca */ /* 0x000fe200000e0000 */
[----:B------:R-:W-:Y:S01]  /*17a40*/  IMAD.MOV.U32 R15, RZ, RZ, 0x40000040 ;  /* 0x40000040ff0f7424 */ /* 0x000fe200078e00ff */
[----:B------:R-:W-:Y:S01]  /*17a50*/  R2UR UR12, R228 ;  /* 0x00000000e40c72ca */ /* 0x000fe200000e0000 */
[----:B------:R-:W-:Y:S01]  /*17a60*/  UMOV UR16, UR56 ;  /* 0x0000003800107c82 */ /* 0x000fe20008000000 */
[----:B------:R-:W-:Y:S01]  /*17a70*/  R2UR UR13, R229 ;  /* 0x00000000e50d72ca */ /* 0x000fe200000e0000 */
[----:B------:R-:W-:Y:S01]  /*17a80*/  UMOV UR17, UR57 ;  /* 0x0000003900117c82 */ /* 0x000fe20008000000 */
[----:B------:R-:W-:Y:S01]  /*17a90*/  MOV R153, 0x40000040 ;  /* 0x4000004000997802 */ /* 0x000fe20000000f00 */
[----:B------:R-:W-:Y:S01]  /*17aa0*/  UMOV UR20, UR52 ;  /* 0x0000003400147c82 */ /* 0x000fe20008000000 */
[----:B------:R-:W-:Y:S01]  /*17ab0*/  R2UR UR30, R152 ;  /* 0x00000000981e72ca */ /* 0x000fe200000e0000 */
[----:B------:R-:W-:Y:S01]  /*17ac0*/  UMOV UR21, UR53 ;  /* 0x0000003500157c82 */ /* 0x000fe20008000000 */
[----:B------:R-:W-:Y:S01]  /*17ad0*/  R2UR UR31, R153 ;  /* 0x00000000991f72ca */ /* 0x000fe200000e0000 */
[----:B------:R-:W-:Y:S01]  /*17ae0*/  UMOV UR24, UR48 ;  /* 0x0000003000187c82 */ /* 0x000fe20008000000 */
[----:B------:R-:W-:Y:S01]  /*17af0*/  WARPGROUP.ARRIVE ;  /* 0x00000000000079c5 */ /* 0x000fe20000000000 */
[----:B------:R-:W-:Y:S01]  /*17b00*/  R2UR UR10, R14 ;  /* 0x000000000e0a72ca */ /* 0x000fe200000e0000 */
[----:B------:R-:W-:Y:S01]  /*17b10*/  IMAD.MOV.U32 R14, RZ, RZ, R8 ;  /* 0x000000ffff0e7224 */ /* 0x000fe200078e0008 */
[----:B------:R-:W-:Y:S01]  /*17b20*/  R2UR UR11, R15 ;  /* 0x000000000f0b72ca */ /* 0x000fe200000e0000 */
[----:B------:R-:W-:Y:S01]  /*17b30*/  UMOV UR25, UR49 ;  /* 0x0000003100197c82 */ /* 0x000fe20008000000 */
[----:B------:R-:W-:Y:S01]  /*17b40*/  R2UR UR8, R226 ;  /* 0x00000000e20872ca */ /* 0x000fe200000e0000 */
[----:B------:R-:W-:Y:S01]  /*17b50*/  QGMMA.64x128x32.F32.E4M3.E4M3 R152, gdesc[UR12], RZ, !UPT, gsb0 ;  /* 0x01e000000c9879f3 */ /* 0x000fe2000c0008ff */
[----:B------:R-:W-:Y:S01]  /*17b60*/  R2UR UR9, R227 ;  /* 0x00000000e30972ca */ /* 0x000fe200000e0000 */
[----:B------:R-:W-:Y:S01]  /*17b70*/  UMOV UR28, UR44 ;  /* 0x0000002c001c7c82 */ /* 0x000fe20008000000 */
[----:B------:R-:W-:Y:S01]  /*17b80*/  R2UR UR6, R14 ;  /* 0x000000000e0672ca */ /* 0x000fe200000e0000 */
[----:B------:R-:W-:Y:S01]  /*17b90*/  VIADD R14, R12, 0x400 ;  /* 0x000004000c0e7836 */ /* 0x000fe20000000000 */
[----:B------:R-:W-:Y:S01]  /*17ba0*/  R2UR UR7, R15 ;  /* 0x000000000f0772ca */ /* 0x000fe200000e0000 */
[----:B------:R-:W-:Y:S01]  /*17bb0*/  UMOV UR29, UR45 ;  /* 0x0000002d001d7c82 */ /* 0x000fe20008000000 */
[----:B------:R-:W-:Y:S01]  /*17bc0*/  R2UR UR4, R224 ;  /* 0x00000000e00472ca */ /* 0x000fe200000e0000 */
[----:B------:R-:W-:Y:S01]  /*17bd0*/  IMAD.MOV.U32 R13, RZ, RZ, 0x40000040 ;  /* 0x40000040ff0d7424 */ /* 0x000fe200078e00ff */
[----:B------:R-:W-:Y:S01]  /*17be0*/  R2UR UR5, R225 ;  /* 0x00000000e10572ca */ /* 0x000fe200000e0000 */
[----:B------:R-:W-:Y:S01]  /*17bf0*/  UMOV UR32, UR40 ;  /* 0x0000002800207c82 */ /* 0x000fe20008000000 */
[----:B------:R-:W-:Y:S01]  /*17c00*/  IADD3 R20, R12, 0x6, RZ ;  /* 0x000000060c147810 */ /* 0x000fe20007ffe0ff */
[----:B------:R-:W-:Y:S01]  /*17c10*/  UMOV UR33, UR41 ;  /* 0x0000002900217c82 */ /* 0x000fe20008000000 */
[----:B------:R-:W-:Y:S01]  /*17c20*/  MOV R21, 0x40000040 ;  /* 0x4000004000157802 */ /* 0x000fe20000000f00 */
[----:B------:R-:W2:Y:S01]  /*17c30*/  S2R R11, SR_TID.X ;  /* 0x00000000000b7919 */ /* 0x000ea20000002100 */
[----:B------:R-:W-:Y:S01]  /*17c40*/  R2UR UR18, R20 ;  /* 0x00000000141272ca */ /* 0x000fe200000e0000 */
[C---:B------:R-:W-:Y:S01]  /*17c50*/  VIADD R20, R12.reuse, 0x402 ;  /* 0x000004020c147836 */ /* 0x040fe20000000000 */
[----:B------:R-:W-:Y:S01]  /*17c60*/  R2UR UR19, R21 ;  /* 0x00000000151372ca */ /* 0x000fe200000e0000 */
[----:B------:R-:W-:Y:S01]  /*17c70*/  VIADD R12, R12, 0x406 ;  /* 0x000004060c0c7836 */ /* 0x000fe20000000000 */
[----:B------:R-:W-:-:S02]  /*17c80*/  R2UR UR22, R14 ;  /* 0x000000000e1672ca */ /* 0x000fc400000e0000 */
[----:B------:R-:W-:Y:S02]  /*17c90*/  R2UR UR23, R15 ;  /* 0x000000000f1772ca */ /* 0x000fe400000e0000 */
[----:B------:R-:W-:Y:S02]  /*17ca0*/  R2UR UR26, R20 ;  /* 0x00000000141a72ca */ /* 0x000fe400000e0000 */
[----:B------:R-:W-:Y:S02]  /*17cb0*/  R2UR UR27, R21 ;  /* 0x00000000151b72ca */ /* 0x000fe400000e0000 */
[----:B------:R-:W-:Y:S02]  /*17cc0*/  R2UR UR34, R12 ;  /* 0x000000000c2272ca */ /* 0x000fe400000e0000 */
[----:B------:R-:W-:Y:S02]  /*17cd0*/  R2UR UR35, R13 ;  /* 0x000000000d2372ca */ /* 0x000fe400000e0000 */
[----:B--2---:R-:W-:-:S04]  /*17ce0*/  SHF.R.U32.HI R11, RZ, 0x7, R11 ;  /* 0x00000007ff0b7819 */ /* 0x004fc8000001160b */
        /* <DEDUP_REMOVED lines=26> */
.L_x_651:
[C---:B------:R-:W-:Y:S01]  /*17e90*/  FMUL.FTZ R11, R2.reuse, R152 ;  /* 0x00000098020b7220 */ /* 0x040fe20000410000 */
[C---:B------:R-:W-:Y:S01]  /*17ea0*/  FMUL.FTZ R12, R2.reuse, R153 ;  /* 0x00000099020c7220 */ /* 0x040fe20000410000 */
[C---:B------:R-:W-:Y:S01]  /*17eb0*/  FMUL.FTZ R13, R2.reuse, R156 ;  /* 0x0000009c020d7220 */ /* 0x040fe20000410000 */
[C---:B------:R-:W-:Y:S01]  /*17ec0*/  FMUL.FTZ R14, R2.reuse, R157 ;  /* 0x0000009d020e7220 */ /* 0x040fe20000410000 */
[C---:B------:R-:W-:Y:S01]  /*17ed0*/  FMUL.FTZ R15, R2.reuse, R160 ;  /* 0x000000a0020f7220 */ /* 0x040fe20000410000 */
[C---:B------:R-:W-:Y:S01]  /*17ee0*/  FMUL.FTZ R20, R2.reuse, R161 ;  /* 0x000000a102147220 */ /* 0x040fe20000410000 */
[----:B------:R-:W3:Y:S01]  /*17ef0*/  MUFU.TANH R11, R11 ;  /* 0x0000000b000b7308 */ /* 0x000ee20000002400 */
[C---:B------:R-:W-:Y:S01]  /*17f00*/  FMUL.FTZ R153, R2.reuse, R168 ;  /* 0x000000a802997220 */ /* 0x040fe20000410000 */
        /* <DEDUP_REMOVED lines=8> */
[C---:B------:R-:W-:Y:S01]  /*17f90*/  FMUL.FTZ R165, R2.reuse, R180 ;  /* 0x000000b402a57220 */ /* 0x040fe20000410000 */
[C---:B------:R-:W-:Y:S01]  /*17fa0*/  FMUL.FTZ R169, R2.reuse, R181 ;  /* 0x000000b502a97220 */ /* 0x040fe20000410000 */
[C---:B------:R-:W-:Y:S01]  /*17fb0*/  FMUL.FTZ R172, R2.reuse, R184 ;  /* 0x000000b802ac7220 */ /* 0x040fe20000410000 */
[C---:B------:R-:W-:Y:S01]  /*17fc0*/  FMUL.FTZ R173, R2.reuse, R185 ;  /* 0x000000b902ad7220 */ /* 0x040fe20000410000 */
[C---:B------:R-:W-:Y:S01]  /*17fd0*/  FMUL.FTZ R176, R2.reuse, R188 ;  /* 0x000000bc02b07220 */ /* 0x040fe20000410000 */
[C---:B------:R-:W-:Y:S01]  /*17fe0*/  FMUL.FTZ R177, R2.reuse, R189 ;  /* 0x000000bd02b17220 */ /* 0x040fe20000410000 */
[----:B------:R-:W5:Y:S01]  /*17ff0*/  MUFU.TANH R13, R13 ;  /* 0x0000000d000d7308 */ /* 0x000f620000002400 */
[----:B---3--:R-:W-:Y:S01]  /*18000*/  FMNMX.FTZ R168, R11, R10, !PT ;  /* 0x0000000a0ba87209 */ /* 0x008fe20007810000 */
[C---:B------:R-:W-:Y:S01]  /*18010*/  FMUL.FTZ R180, R2.reuse, R192 ;  /* 0x000000c002b47220 */ /* 0x040fe20000410000 */
[C---:B------:R-:W-:Y:S01]  /*18020*/  FMUL.FTZ R181, R2.reuse, R193 ;  /* 0x000000c102b57220 */ /* 0x040fe20000410000 */
[C---:B------:R-:W-:Y:S01]  /*18030*/  FMUL.FTZ R184, R2.reuse, R196 ;  /* 0x000000c402b87220 */ /* 0x040fe20000410000 */
[C---:B------:R-:W-:Y:S01]  /*18040*/  FMUL.FTZ R185, R2.reuse, R197 ;  /* 0x000000c502b97220 */ /* 0x040fe20000410000 */
[C---:B------:R-:W-:Y:S01]  /*18050*/  FMUL.FTZ R188, R2.reuse, R200 ;  /* 0x000000c802bc7220 */ /* 0x040fe20000410000 */
[----:B------:R-:W-:Y:S01]  /*18060*/  FMUL.FTZ R189, R2, R201 ;  /* 0x000000c902bd7220 */ /* 0x000fe20000410000 */
[----:B------:R-:W3:Y:S01]  /*18070*/  MUFU.TANH R14, R14 ;  /* 0x0000000e000e7308 */ /* 0x000ee20000002400 */
[----:B----4-:R-:W-:Y:S01]  /*18080*/  FMNMX.FTZ R168, R12, R168, !PT ;  /* 0x000000a80ca87209 */ /* 0x010fe20007810000 */
[C---:B------:R-:W-:Y:S01]  /*18090*/  FMUL.FTZ R192, R2.reuse, R204 ;  /* 0x000000cc02c07220 */ /* 0x040fe20000410000 */
[C---:B------:R-:W-:Y:S01]  /*180a0*/  FMUL.FTZ R193, R2.reuse, R205 ;  /* 0x000000cd02c17220 */ /* 0x040fe20000410000 */
[C---:B------:R-:W-:Y:S01]  /*180b0*/  FMUL.FTZ R196, R2.reuse, R208 ;  /* 0x000000d002c47220 */ /* 0x040fe20000410000 */
[C---:B------:R-:W-:Y:S01]  /*180c0*/  FMUL.FTZ R197, R2.reuse, R209 ;  /* 0x000000d102c57220 */ /* 0x040fe20000410000 */
[C---:B------:R-:W-:Y:S01]  /*180d0*/  FMUL.FTZ R200, R2.reuse, R212 ;  /* 0x000000d402c87220 */ /* 0x040fe20000410000 */
[C---:B------:R-:W-:Y:S01]  /*180e0*/  FMUL.FTZ R201, R2.reuse, R213 ;  /* 0x000000d502c97220 */ /* 0x040fe20000410000 */
[----:B------:R-:W4:Y:S01]  /*180f0*/  MUFU.TANH R15, R15 ;  /* 0x0000000f000f7308 */ /* 0x000f220000002400 */
[----:B-----5:R-:W-:Y:S01]  /*18100*/  FMNMX.FTZ R168, R13, R168, !PT ;  /* 0x000000a80da87209 */ /* 0x020fe20007810000 */
[----:B------:R-:W-:Y:S01]  /*18110*/  UMOV UR38, UR43 ;  /* 0x0000002b00267c82 */ /* 0x000fe20008000000 */
[C---:B------:R-:W-:Y:S01]  /*18120*/  FMUL.FTZ R191, R2.reuse, R191 ;  /* 0x000000bf02bf7220 */ /* 0x040fe20000410000 */
[C---:B------:R-:W-:Y:S01]  /*18130*/  FMUL.FTZ R194, R2.reuse, R194 ;  /* 0x000000c202c27220 */ /* 0x040fe20000410000 */
[C---:B------:R-:W-:Y:S01]  /*18140*/  FMUL.FTZ R195, R2.reuse, R195 ;  /* 0x000000c302c37220 */ /* 0x040fe20000410000 */
[C---:B------:R-:W-:Y:S01]  /*18150*/  FMUL.FTZ R198, R2.reuse, R198 ;  /* 0x000000c602c67220 */ /* 0x040fe20000410000 */
[----:B------:R-:W-:Y:S01]  /*18160*/  FMUL.FTZ R199, R2, R199 ;  /* 0x000000c702c77220 */ /* 0x000fe20000410000 */
[----:B------:R-:W5:Y:S01]  /*18170*/  MUFU.TANH R20, R20 ;  /* 0x0000001400147308 */ /* 0x000f620000002400 */
        /* <DEDUP_REMOVED lines=8> */
[----:B----4-:R-:W-:Y:S01]  /*18200*/  FMNMX.FTZ R168, R15, R168, !PT ;  /* 0x000000a80fa87209 */ /* 0x010fe20007810000 */
[C---:B------:R-:W-:Y:S01]  /*18210*/  FMUL.FTZ R214, R2.reuse, R214 ;  /* 0x000000d602d67220 */ /* 0x040fe20000410000 */
[----:B------:R-:W-:-:S05]  /*18220*/  FMUL.FTZ R215, R2, R215 ;  /* 0x000000d702d77220 */ /* 0x000fca0000410000 */
[----:B------:R-:W4:Y:S01]  /*18230*/  MUFU.TANH R152, R152 ;  /* 0x0000009800987308 */ /* 0x000f220000002400 */
[----:B-----5:R-:W-:-:S07]  /*18240*/  FMNMX.FTZ R168, R20, R168, !PT ;  /* 0x000000a814a87209 */ /* 0x020fce0007810000 */
[----:B------:R-:W5:Y:S01]  /*18250*/  MUFU.TANH R153, R153 ;  /* 0x0000009900997308 */ /* 0x000f620000002400 */
[----:B---3--:R-:W-:-:S07]  /*18260*/  FMNMX.FTZ R168, R21, R168, !PT ;  /* 0x000000a815a87209 */ /* 0x008fce0007810000 */
[----:B------:R-:W3:Y:S01]  /*18270*/  MUFU.TANH R156, R156 ;  /* 0x0000009c009c7308 */ /* 0x000ee20000002400 */
[----:B----4-:R-:W-:-:S07]  /*18280*/  FMNMX.FTZ R168, R152, R168, !PT ;  /* 0x000000a898a87209 */ /* 0x010fce0007810000 */
        /* <DEDUP_REMOVED lines=43> */
[----:B-----5:R-:W-:-:S04]  /*18540*/  FMNMX.FTZ R168, R197, R168, !PT ;  /* 0x000000a8c5a87209 */ /* 0x020fc80007810000 */
[----:B---3--:R-:W-:-:S04]  /*18550*/  FMNMX.FTZ R168, R200, R168, !PT ;  /* 0x000000a8c8a87209 */ /* 0x008fc80007810000 */
[----:B----4-:R-:W-:-:S05]  /*18560*/  FMNMX.FTZ R168, R201, R168, !PT ;  /* 0x000000a8c9a87209 */ /* 0x010fca0007810000 */
[----:B------:R-:W3:Y:S02]  /*18570*/  SHFL.BFLY PT, R204, R168, 0x2, 0x1f ;  /* 0x0c401f00a8cc7f89 */ /* 0x000ee400000e0000 */
[----:B---3--:R-:W-:-:S05]  /*18580*/  FMNMX.FTZ R168, R168, R204, !PT ;  /* 0x000000cca8a87209 */ /* 0x008fca0007810000 */
[----:B------:R-:W3:Y:S02]  /*18590*/  SHFL.BFLY PT, R204, R168, 0x1, 0x1f ;  /* 0x0c201f00a8cc7f89 */ /* 0x000ee400000e0000 */
[----:B---3--:R-:W-:Y:S01]  /*185a0*/  FMNMX.FTZ R168, R168, R204, !PT ;  /* 0x000000cca8a87209 */ /* 0x008fe20007810000 */
        /* <DEDUP_REMOVED lines=18> */
[----:B------:R-:W-:-:S01]  /*186d0*/  FFMA.FTZ R160, R160, UR38, -R10 ;  /* 0x00000026a0a07c23 */ /* 0x000fc2000801080a */
[--C-:B------:R-:W-:Y:S01]  /*186e0*/  FFMA.FTZ R161, R161, UR38, -R10.reuse ;  /* 0x00000026a1a17c23 */ /* 0x100fe2000801080a */
[----:B------:R-:W-:-:S01]  /*186f0*/  FFMA.FTZ R165, R165, UR38, -R10 ;  /* 0x00000026a5a57c23 */ /* 0x000fc2000801080a */
[--C-:B------:R-:W-:Y:S01]  /*18700*/  FFMA.FTZ R169, R169, UR38, -R10.reuse ;  /* 0x00000026a9a97c23 */ /* 0x100fe2000801080a */
[----:B------:R-:W-:-:S01]  /*18710*/  FFMA.FTZ R172, R172, UR38, -R10 ;  /* 0x00000026acac7c23 */ /* 0x000fc2000801080a */
[--C-:B------:R-:W-:Y:S01]  /*18720*/  FFMA.FTZ R173, R173, UR38, -R10.reuse ;  /* 0x00000026adad7c23 */ /* 0x100fe2000801080a */
[----:B------:R-:W-:-:S01]  /*18730*/  FFMA.FTZ R176, R176, UR38, -R10 ;  /* 0x00000026b0b07c23 */ /* 0x000fc2000801080a */
[----:B------:R-:W4:Y:S01]  /*18740*/  MUFU.EX2 R12, R12 ;  /* 0x0000000c000c7308 */ /* 0x000f220000000800 */
[----:B------:R-:W-:-:S01]  /*18750*/  FFMA.FTZ R177, R177, UR38, -R10 ;  /* 0x00000026b1b17c23 */ /* 0x000fc2000801080a */
[--C-:B------:R-:W-:Y:S01]  /*18760*/  FFMA.FTZ R180, R180, UR38, -R10.reuse ;  /* 0x00000026b4b47c23 */ /* 0x100fe2000801080a */
[----:B------:R-:W-:-:S01]  /*18770*/  FFMA.FTZ R181, R181, UR38, -R10 ;  /* 0x00000026b5b57c23 */ /* 0x000fc2000801080a */
[--C-:B------:R-:W-:Y:S01]  /*18780*/  FFMA.FTZ R184, R184, UR38, -R10.reuse ;  /* 0x00000026b8b87c23 */ /* 0x100fe2000801080a */
[----:B------:R-:W-:-:S01]  /*18790*/  FFMA.FTZ R185, R185, UR38, -R10 ;  /* 0x00000026b9b97c23 */ /* 0x000fc2000801080a */
[--C-:B------:R-:W-:Y:S01]  /*187a0*/  FFMA.FTZ R188, R188, UR38, -R10.reuse ;  /* 0x00000026bcbc7c23 */ /* 0x100fe2000801080a */
[----:B------:R-:W-:-:S01]  /*187b0*/  FFMA.FTZ R189, R189, UR38, -R10 ;  /* 0x00000026bdbd7c23 */ /* 0x000fc2000801080a */
[----:B------:R-:W5:Y:S01]  /*187c0*/  MUFU.EX2 R13, R13 ;  /* 0x0000000d000d7308 */ /* 0x000f620000000800 */
[----:B---3--:R-:W-:-:S01]  /*187d0*/  FFMA.FTZ R4, R204, R4, R11 ;  /* 0x00000004cc047223 */ /* 0x008fc2000001000b */
[--C-:B------:R-:W-:Y:S01]  /*187e0*/  FFMA.FTZ R192, R192, UR38, -R10.reuse ;  /* 0x00000026c0c07c23 */ /* 0x100fe2000801080a */
[----:B------:R-:W-:-:S01]  /*187f0*/  FFMA.FTZ R193, R193, UR38, -R10 ;  /* 0x00000026c1c17c23 */ /* 0x000fc2000801080a */
[--C-:B------:R-:W-:Y:S01]  /*18800*/  FFMA.FTZ R196, R196, UR38, -R10.reuse ;  /* 0x00000026c4c47c23 */ /* 0x100fe2000801080a */
[----:B------:R-:W-:-:S01]  /*18810*/  FFMA.FTZ R197, R197, UR38, -R10 ;  /* 0x00000026c5c57c23 */ /* 0x000fc2000801080a */
[--C-:B------:R-:W-:Y:S01]  /*18820*/  FFMA.FTZ R200, R200, UR38, -R10.reuse ;  /* 0x00000026c8c87c23 */ /* 0x100fe2000801080a */
[----:B------:R-:W-:-:S01]  /*18830*/  FFMA.FTZ R10, R201, UR38, -R10 ;  /* 0x00000026c90a7c23 */ /* 0x000fc2000801080a */
[----:B------:R-:W3:Y:S01]  /*18840*/  MUFU.EX2 R14, R14 ;  /* 0x0000000e000e7308 */ /* 0x000ee20000000800 */
[----:B----4-:R-:W-:-:S01]  /*18850*/  FADD.FTZ R4, R12, R4 ;  /* 0x000000040c047221 */ /* 0x010fc20000010000 */
[-C--:B------:R-:W-:Y:S01]  /*18860*/  FMUL.FTZ R24, R24, R204.reuse ;  /* 0x000000cc18187220 */ /* 0x080fe20000410000 */
[-C--:B------:R-:W-:Y:S01]  /*18870*/  FMUL.FTZ R25, R25, R204.reuse ;  /* 0x000000cc19197220 */ /* 0x080fe20000410000 */
[-C--:B------:R-:W-:Y:S01]  /*18880*/  FMUL.FTZ R28, R28, R204.reuse ;  /* 0x000000cc1c1c7220 */ /* 0x080fe20000410000 */
[-C--:B------:R-:W-:Y:S01]  /*18890*/  FMUL.FTZ R29, R29, R204.reuse ;  /* 0x000000cc1d1d7220 */ /* 0x080fe20000410000 */
[-C--:B------:R-:W-:Y:S01]  /*188a0*/  FMUL.FTZ R32, R32, R204.reuse ;  /* 0x000000cc20207220 */ /* 0x080fe20000410000 */
[----:B------:R-:W-:Y:S01]  /*188b0*/  FMUL.FTZ R33, R33, R204 ;  /* 0x000000cc21217220 */ /* 0x000fe20000410000 */
[----:B------:R-:W4:Y:S01]  /*188c0*/  MUFU.EX2 R15, R15 ;  /* 0x0000000f000f7308 */ /* 0x000f220000000800 */
[----:B-----5:R-:W-:-:S01]  /*188d0*/  FADD.FTZ R4, R13, R4 ;  /* 0x000000040d047221 */ /* 0x020fc20000010000 */
[-C--:B------:R-:W-:Y:S01]  /*188e0*/  FMUL.FTZ R36, R36, R204.reuse ;  /* 0x000000cc24247220 */ /* 0x080fe20000410000 */
[-C--:B------:R-:W-:Y:S01]  /*188f0*/  FMUL.FTZ R37, R37, R204.reuse ;  /* 0x000000cc25257220 */ /* 0x080fe20000410000 */
[-C--:B------:R-:W-:Y:S01]  /*18900*/  FMUL.FTZ R40, R40, R204.reuse ;  /* 0x000000cc28287220 */ /* 0x080fe20000410000 */
[-C--:B------:R-:W-:Y:S01]  /*18910*/  FMUL.FTZ R41, R41, R204.reuse ;  /* 0x000000cc29297220 */ /* 0x080fe20000410000 */
[-C--:B------:R-:W-:Y:S01]  /*18920*/  FMUL.FTZ R44, R44, R204.reuse ;  /* 0x000000cc2c2c7220 */ /* 0x080fe20000410000 */
[----:B------:R-:W-:Y:S01]  /*18930*/  FMUL.FTZ R45, R45, R204 ;  /* 0x000000cc2d2d7220 */ /* 0x000fe20000410000 */
[----:B------:R-:W5:Y:S01]  /*18940*/  MUFU.EX2 R20, R20 ;  /* 0x0000001400147308 */ /* 0x000f620000000800 */
[C---:B---3--:R-:W-:Y:S01]  /*18950*/  F2FP.SATFINITE.E4M3.F32.PACK_AB_MERGE_C R13, R14.reuse, R13, RZ ;  /* 0x0000000d0e0d723e */ /* 0x048fe200048070ff */
        /* <DEDUP_REMOVED lines=22> */
[----:B------:R-:W-:Y:S01]  /*18ac0*/  FMUL.FTZ R179, R2, R190 ;  /* 0x000000be02b37220 */ /* 0x000fe20000410000 */
[----:B----4-:R-:W-:-:S01]  /*18ad0*/  FADD.FTZ R4, R15, R4 ;  /* 0x000000040f047221 */ /* 0x010fc20000010000 */
[----:B------:R-:W4:Y:S01]  /*18ae0*/  MUFU.TANH R12, R12 ;  /* 0x0000000c000c7308 */ /* 0x000f220000002400 */
[-C--:B------:R-:W-:Y:S01]  /*18af0*/  FMUL.FTZ R48, R48, R204.reuse ;  /* 0x000000cc30307220 */ /* 0x080fe20000410000 */
[----:B------:R-:W-:Y:S01]  /*18b00*/  FMUL.FTZ R49, R49, R204 ;  /* 0x000000cc31317220 */ /* 0x000fe20000410000 */
[----:B-----5:R-:W-:-:S01]  /*18b10*/  FADD.FTZ R4, R20, R4 ;  /* 0x0000000414047221 */ /* 0x020fc20000010000 */
[-C--:B------:R-:W-:Y:S01]  /*18b20*/  FMUL.FTZ R52, R52, R204.reuse ;  /* 0x000000cc34347220 */ /* 0x080fe20000410000 */
[-C--:B------:R-:W-:Y:S01]  /*18b30*/  FMUL.FTZ R53, R53, R204.reuse ;  /* 0x000000cc35357220 */ /* 0x080fe20000410000 */
[-C--:B------:R-:W-:Y:S01]  /*18b40*/  FMUL.FTZ R56, R56, R204.reuse ;  /* 0x000000cc38387220 */ /* 0x080fe20000410000 */
[-C--:B------:R-:W-:Y:S01]  /*18b50*/  FMUL.FTZ R57, R57, R204.reuse ;  /* 0x000000cc39397220 */ /* 0x080fe20000410000 */
[----:B------:R-:W5:Y:S01]  /*18b60*/  MUFU.TANH R13, R13 ;  /* 0x0000000d000d7308 */ /* 0x000f620000002400 */
[----:B---3--:R-:W-:Y:S01]  /*18b70*/  FMNMX.FTZ R183, R11, R9, !PT ;  /* 0x000000090bb77209 */ /* 0x008fe20007810000 */
[-C--:B------:R-:W-:Y:S01]  /*18b80*/  FMUL.FTZ R60, R60, R204.reuse ;  /* 0x000000cc3c3c7220 */ /* 0x080fe20000410000 */
[-C--:B------:R-:W-:Y:S01]  /*18b90*/  FMUL.FTZ R61, R61, R204.reuse ;  /* 0x000000cc3d3d7220 */ /* 0x080fe20000410000 */
[-C--:B------:R-:W-:Y:S01]  /*18ba0*/  FMUL.FTZ R64, R64, R204.reuse ;  /* 0x000000cc40407220 */ /* 0x080fe20000410000 */
[-C--:B------:R-:W-:Y:S01]  /*18bb0*/  FMUL.FTZ R65, R65, R204.reuse ;  /* 0x000000cc41417220 */ /* 0x080fe20000410000 */
[-C--:B------:R-:W-:Y:S01]  /*18bc0*/  FMUL.FTZ R68, R68, R204.reuse ;  /* 0x000000cc44447220 */ /* 0x080fe20000410000 */
[-C--:B------:R-:W-:Y:S01]  /*18bd0*/  FMUL.FTZ R69, R69, R204.reuse ;  /* 0x000000cc45457220 */ /* 0x080fe20000410000 */
[----:B------:R-:W3:Y:S01]  /*18be0*/  MUFU.TANH R154, R154 ;  /* 0x0000009a009a7308 */ /* 0x000ee20000002400 */
[----:B----4-:R-:W-:Y:S01]  /*18bf0*/  FMNMX.FTZ R183, R12, R183, !PT ;  /* 0x000000b70cb77209 */ /* 0x010fe20007810000 */
[-C--:B------:R-:W-:Y:S01]  /*18c00*/  FMUL.FTZ R72, R72, R204.reuse ;  /* 0x000000cc48487220 */ /* 0x080fe20000410000 */
[-C--:B------:R-:W-:Y:S01]  /*18c10*/  FMUL.FTZ R73, R73, R204.reuse ;  /* 0x000000cc49497220 */ /* 0x080fe20000410000 */
[-C--:B------:R-:W-:Y:S01]  /*18c20*/  FMUL.FTZ R76, R76, R204.reuse ;  /* 0x000000cc4c4c7220 */ /* 0x080fe20000410000 */
[-C--:B------:R-:W-:Y:S01]  /*18c30*/  FMUL.FTZ R77, R77, R204.reuse ;  /* 0x000000cc4d4d7220 */ /* 0x080fe20000410000 */
[-C--:B------:R-:W-:Y:S01]  /*18c40*/  FMUL.FTZ R80, R80, R204.reuse ;  /* 0x000000cc50507220 */ /* 0x080fe20000410000 */
[-C--:B------:R-:W-:Y:S01]  /*18c50*/  FMUL.FTZ R81, R81, R204.reuse ;  /* 0x000000cc51517220 */ /* 0x080fe20000410000 */
[----:B------:R-:W4:Y:S01]  /*18c60*/  MUFU.TANH R155, R155 ;  /* 0x0000009b009b7308 */ /* 0x000f220000002400 */
[----:B-----5:R-:W-:Y:S01]  /*18c70*/  FMNMX.FTZ R186, R13, R183, !PT ;  /* 0x000000b70dba7209 */ /* 0x020fe20007810000 */
[-C--:B------:R-:W-:Y:S01]  /*18c80*/  FMUL.FTZ R84, R84, R204.reuse ;  /* 0x000000cc54547220 */ /* 0x080fe20000410000 */
[-C--:B------:R-:W-:Y:S01]  /*18c90*/  FMUL.FTZ R85, R85, R204.reuse ;  /* 0x000000cc55557220 */ /* 0x080fe20000410000 */
[----:B------:R-:W-:Y:S01]  /*18ca0*/  FMUL.FTZ R88, R88, R204 ;  /* 0x000000cc58587220 */ /* 0x000fe20000410000 */
[----:B------:R-:W-:Y:S01]  /*18cb0*/  FMNMX.FTZ R186, R14, R186, !PT ;  /* 0x000000ba0eba7209 */ /* 0x000fe20007810000 */
[-C--:B------:R-:W-:Y:S01]  /*18cc0*/  FMUL.FTZ R89, R89, R204.reuse ;  /* 0x000000cc59597220 */ /* 0x080fe20000410000 */
[----:B------:R-:W-:Y:S01]  /*18cd0*/  FMUL.FTZ R92, R92, R204 ;  /* 0x000000cc5c5c7220 */ /* 0x000fe20000410000 */
        /* <DEDUP_REMOVED lines=20> */
[-C--:B------:R-:W-:Y:S01]  /*18e20*/  FMUL.FTZ R121, R121, R204.reuse ;  /* 0x000000cc79797220 */ /* 0x080fe20000410000 */
[-C--:B------:R-:W-:Y:S01]  /*18e30*/  FMUL.FTZ R124, R124, R204.reuse ;  /* 0x000000cc7c7c7220 */ /* 0x080fe20000410000 */
        /* <DEDUP_REMOVED lines=11> */
[-C--:B------:R-:W-:Y:S01]  /*18ef0*/  FMUL.FTZ R141, R141, R204.reuse ;  /* 0x000000cc8d8d7220 */ /* 0x080fe20000410000 */
[-C--:B------:R-:W-:Y:S01]  /*18f00*/  FMUL.FTZ R144, R144, R204.reuse ;  /* 0x000000cc90907220 */ /* 0x080fe20000410000 */
[-C--:B------:R-:W-:Y:S01]  /*18f10*/  FMUL.FTZ R145, R145, R204.reuse ;  /* 0x000000cc91917220 */ /* 0x080fe20000410000 */
[-C--:B------:R-:W-:Y:S01]  /*18f20*/  FMUL.FTZ R148, R148, R204.reuse ;  /* 0x000000cc94947220 */ /* 0x080fe20000410000 */
[----:B------:R-:W-:-:S03]  /*18f30*/  FMUL.FTZ R149, R149, R204 ;  /* 0x000000cc95957220 */ /* 0x000fc60000410000 */
[----:B------:R-:W0:Y:S08]  /*18f40*/  MUFU.TANH R167, R167 ;  /* 0x000000a700a77308 */ /* 0x000e300000002400 */
[----:B------:R-:W1:Y:S08]  /*18f50*/  MUFU.TANH R170, R170 ;  /* 0x000000aa00aa7308 */ /* 0x000e700000002400 */
[----:B------:R4:W-:Y:S08]  /*18f60*/  MUFU.TANH R183, R191 ;  /* 0x000000bf00b77308 */ /* 0x0009f00000002400 */
[----:B------:R-:W2:Y:S01]  /*18f70*/  MUFU.TANH R171, R171 ;  /* 0x000000ab00ab7308 */ /* 0x000ea20000002400 */
[----:B----4-:R-:W-:-:S04]  /*18f80*/  FMNMX.FTZ R191, R162, R190, !PT ;  /* 0x000000bea2bf7209 */ /* 0x010fc80007810000 */
[----:B-----5:R-:W-:-:S03]  /*18f90*/  FMNMX.FTZ R191, R163, R191, !PT ;  /* 0x000000bfa3bf7209 */ /* 0x020fc60007810000 */
[----:B------:R-:W4:Y:S08]  /*18fa0*/  MUFU.TANH R174, R174 ;  /* 0x000000ae00ae7308 */ /* 0x000f300000002400 */
[----:B------:R3:W-:Y:S08]  /*18fb0*/  MUFU.TANH R186, R194 ;  /* 0x000000c200ba7308 */ /* 0x0007f00000002400 */
[----:B------:R-:W5:Y:S01]  /*18fc0*/  MUFU.TANH R175, R175 ;  /* 0x000000af00af7308 */ /* 0x000f620000002400 */
[----:B---3--:R-:W-:-:S04]  /*18fd0*/  FMNMX.FTZ R194, R166, R191, !PT ;  /* 0x000000bfa6c27209 */ /* 0x008fc80007810000 */
[----:B0-----:R-:W-:-:S03]  /*18fe0*/  FMNMX.FTZ R194, R167, R194, !PT ;  /* 0x000000c2a7c27209 */ /* 0x001fc60007810000 */
[----:B------:R-:W0:Y:S08]  /*18ff0*/  MUFU.TANH R178, R178 ;  /* 0x000000b200b27308 */ /* 0x000e300000002400 */
[----:B------:R1:W-:Y:S08]  /*19000*/  MUFU.TANH R187, R195 ;  /* 0x000000c300bb7308 */ /* 0x0003f00000002400 */
[----:B------:R-:W3:Y:S01]  /*19010*/  MUFU.TANH R182, R182 ;  /* 0x000000b600b67308 */ /* 0x000ee20000002400 */
[----:B-1----:R-:W-:-:S04]  /*19020*/  FMNMX.FTZ R195, R170, R194, !PT ;  /* 0x000000c2aac37209 */ /* 0x002fc80007810000 */
[----:B--2---:R-:W-:-:S03]  /*19030*/  FMNMX.FTZ R195, R171, R195, !PT ;  /* 0x000000c3abc37209 */ /* 0x004fc60007810000 */
[----:B------:R-:W1:Y:S08]  /*19040*/  MUFU.TANH R179, R179 ;  /* 0x000000b300b37308 */ /* 0x000e700000002400 */
[----:B------:R4:W2:Y:S08]  /*19050*/  MUFU.TANH R190, R198 ;  /* 0x000000c600be7308 */ /* 0x0008b00000002400 */
[----:B------:R0:W2:Y:S01]  /*19060*/  MUFU.TANH R191, R199 ;  /* 0x000000c700bf7308 */ /* 0x0000a20000002400 */
[----:B----4-:R-:W-:-:S04]  /*19070*/  FMNMX.FTZ R198, R174, R195, !PT ;  /* 0x000000c3aec67209 */ /* 0x010fc80007810000 */
[----:B-----5:R-:W-:-:S03]  /*19080*/  FMNMX.FTZ R198, R175, R198, !PT ;  /* 0x000000c6afc67209 */ /* 0x020fc60007810000 */
[----:B------:R4:W5:Y:S01]  /*19090*/  MUFU.TANH R194, R202 ;  /* 0x000000ca00c27308 */ /* 0x0009620000002400 */
[----:B0-----:R-:W-:-:S04]  /*190a0*/  FMNMX.FTZ R199, R178, R198, !PT ;  /* 0x000000c6b2c77209 */ /* 0x001fc80007810000 */
[----:B---3--:R-:W-:-:S03]  /*190b0*/  FMNMX.FTZ R199, R182, R199, !PT ;  /* 0x000000c7b6c77209 */ /* 0x008fc60007810000 */
[----:B------:R2:W0:Y:S01]  /*190c0*/  MUFU.TANH R195, R203 ;  /* 0x000000cb00c37308 */ /* 0x0004220000002400 */
[----:B-1----:R-:W-:-:S04]  /*190d0*/  FMNMX.FTZ R201, R179, R199, !PT ;  /* 0x000000c7b3c97209 */ /* 0x002fc80007810000 */
[----:B------:R-:W-:-:S03]  /*190e0*/  FMNMX.FTZ R201, R183, R201, !PT ;  /* 0x000000c9b7c97209 */ /* 0x000fc60007810000 */
[----:B------:R5:W1:Y:S01]  /*190f0*/  MUFU.TANH R198, R206 ;  /* 0x000000ce00c67308 */ /* 0x000a620000002400 */
[----:B----4-:R-:W-:-:S04]  /*19100*/  FMNMX.FTZ R202, R186, R201, !PT ;  /* 0x000000c9baca7209 */ /* 0x010fc80007810000 */
[----:B------:R-:W-:-:S03]  /*19110*/  FMNMX.FTZ R202, R187, R202, !PT ;  /* 0x000000cabbca7209 */ /* 0x000fc60007810000 */
[----:B------:R1:W3:Y:S01]  /*19120*/  MUFU.TANH R199, R207 ;  /* 0x000000cf00c77308 */ /* 0x0002e20000002400 */
[----:B--2---:R-:W-:-:S04]  /*19130*/  FMNMX.FTZ R203, R190, R202, !PT ;  /* 0x000000cabecb7209 */ /* 0x004fc80007810000 */
[----:B------:R-:W-:-:S03]  /*19140*/  FMNMX.FTZ R203, R191, R203, !PT ;  /* 0x000000cbbfcb7209 */ /* 0x000fc60007810000 */
[----:B------:R-:W2:Y:S01]  /*19150*/  MUFU.TANH R201, R210 ;  /* 0x000000d200c97308 */ /* 0x000ea20000002400 */
[----:B-----5:R-:W-:-:S04]  /*19160*/  FMNMX.FTZ R206, R194, R203, !PT ;  /* 0x000000cbc2ce7209 */ /* 0x020fc80007810000 */
[----:B0-----:R-:W-:-:S03]  /*19170*/  FMNMX.FTZ R206, R195, R206, !PT ;  /* 0x000000cec3ce7209 */ /* 0x001fc60007810000 */
[----:B------:R-:W0:Y:S01]  /*19180*/  MUFU.TANH R202, R211 ;  /* 0x000000d300ca7308 */ /* 0x000e220000002400 */
[----:B-1----:R-:W-:-:S04]  /*19190*/  FMNMX.FTZ R207, R198, R206, !PT ;  /* 0x000000cec6cf7209 */ /* 0x002fc80007810000 */
[----:B---3--:R-:W-:-:S03]  /*191a0*/  FMNMX.FTZ R207, R199, R207, !PT ;  /* 0x000000cfc7cf7209 */ /* 0x008fc60007810000 */
[----:B------:R-:W1:Y:S01]  /*191b0*/  MUFU.TANH R203, R214 ;  /* 0x000000d600cb7308 */ /* 0x000e620000002400 */
[----:B--2---:R-:W-:-:S07]  /*191c0*/  FMNMX.FTZ R207, R201, R207, !PT ;  /* 0x000000cfc9cf7209 */ /* 0x004fce0007810000 */
[----:B------:R-:W2:Y:S01]  /*191d0*/  MUFU.TANH R206, R215 ;  /* 0x000000d700ce7308 */ /* 0x000ea20000002400 */
[----:B0-----:R-:W-:-:S07]  /*191e0*/  FMNMX.FTZ R207, R202, R207, !PT ;  /* 0x000000cfcacf7209 */ /* 0x001fce0007810000 */
[----:B------:R-:W-:Y:S01]  /*191f0*/  MUFU.EX2 R210, R169 ;  /* 0x000000a900d27308 */ /* 0x000fe20000000800 */
[----:B-1----:R-:W-:-:S07]  /*19200*/  FMNMX.FTZ R207, R203, R207, !PT ;  /* 0x000000cfcbcf7209 */ /* 0x002fce0007810000 */
[----:B------:R-:W0:Y:S01]  /*19210*/  MUFU.EX2 R21, R21 ;  /* 0x0000001500157308 */ /* 0x000e220000000800 */
[----:B--2---:R-:W-:-:S05]  /*19220*/  FMNMX.FTZ R208, R206, R207, !PT ;  /* 0x000000cfced07209 */ /* 0x004fca0007810000 */
[----:B------:R-:W1:Y:S02]  /*19230*/  SHFL.BFLY PT, R209, R208, 0x2, 0x1f ;  /* 0x0c401f00d0d17f89 */ /* 0x000e6400000e0000 */
[----:B------:R-:W-:Y:S08]  /*19240*/  MUFU.EX2 R207, R157 ;  /* 0x0000009d00cf7308 */ /* 0x000ff00000000800 */
[----:B------:R-:W-:Y:S01]  /*19250*/  MUFU.EX2 R157, R161 ;  /* 0x000000a1009d7308 */ /* 0x000fe20000000800 */
[----:B0-----:R-:W-:-:S07]  /*19260*/  FADD.FTZ R4, R21, R4 ;  /* 0x0000000415047221 */ /* 0x001fce0000010000 */
[----:B------:R-:W-:Y:S01]  /*19270*/  MUFU.EX2 R161, R165 ;  /* 0x000000a500a17308 */ /* 0x000fe20000000800 */
[----:B-1----:R-:W-:-:S07]  /*19280*/  FMNMX.FTZ R208, R208, R209, !PT ;  /* 0x000000d1d0d07209 */ /* 0x002fce0007810000 */
[----:B------:R-:W0:Y:S01]  /*19290*/  MUFU.EX2 R152, R152 ;  /* 0x0000009800987308 */ /* 0x000e220000000800 */
[----:B------:R-:W1:Y:S07]  /*192a0*/  SHFL.BFLY PT, R209, R208, 0x1, 0x1f ;  /* 0x0c201f00d0d17f89 */ /* 0x000e6e00000e0000 */
[----:B------:R-:W2:Y:S08]  /*192b0*/  MUFU.EX2 R153, R153 ;  /* 0x0000009900997308 */ /* 0x000eb00000000800 */
[----:B------:R-:W3:Y:S01]  /*192c0*/  MUFU.EX2 R156, R156 ;  /* 0x0000009c009c7308 */ /* 0x000ee20000000800 */
[----:B0-----:R-:W-:-:S07]  /*192d0*/  FADD.FTZ R4, R152, R4 ;  /* 0x0000000498047221 */ /* 0x001fce0000010000 */
[----:B------:R-:W0:Y:S01]  /*192e0*/  MUFU.EX2 R160, R160 ;  /* 0x000000a000a07308 */ /* 0x000e220000000800 */
[----:B--2---:R-:W-:-:S01]  /*192f0*/  FADD.FTZ R4, R153, R4 ;  /* 0x0000000499047221 */ /* 0x004fc20000010000 */
[----:B-1----:R-:W-:Y:S01]  /*19300*/  FMNMX.FTZ R169, R208, R209, !PT ;  /* 0x000000d1d0a97209 */ /* 0x002fe20007810000 */
[----:B------:R-:W-:-:S04]  /*19310*/  IMAD.U32 R208, RZ, RZ, UR38 ;  /* 0x00000026ffd07e24 */ /* 0x000fc8000f8e00ff */
[C---:B------:R-:W-:Y:S01]  /*19320*/  FADD.FTZ R9, -R169.reuse, R9 ;  /* 0x00000009a9097221 */ /* 0x040fe20000010100 */
[----:B------:R-:W-:-:S01]  /*19330*/  FFMA.FTZ R208, R169, R208, -8 ;  /* 0xc1000000a9d07423 */ /* 0x000fc200000100d0 */
[----:B------:R-:W1:Y:S01]  /*19340*/  MUFU.EX2 R205, R205 ;  /* 0x000000cd00cd7308 */ /* 0x000e620000000800 */
[----:B---3--:R-:W-:-:S01]  /*19350*/  FADD.FTZ R4, R156, R4 ;  /* 0x000000049c047221 */ /* 0x008fc20000010000 */
        /* <DEDUP_REMOVED lines=8> */
[----:B------:R-:W-:Y:S01]  /*193e0*/  FFMA.FTZ R167, R167, UR38, -R208 ;  /* 0x00000026a7a77c23 */ /* 0x000fe200080108d0 */
[----:B------:R-:W-:-:S01]  /*193f0*/  FADD.FTZ R4, R207, R4 ;  /* 0x00000004cf047221 */ /* 0x000fc20000010000 */
[----:B------:R-:W-:Y:S01]  /*19400*/  IADD3 R166, R5, 0x38840, RZ ;  /* 0x0003884005a67810 */ /* 0x000fe20007ffe0ff */
[----:B------:R-:W-:-:S01]  /*19410*/  FFMA.FTZ R178, R178, UR38, -R208 ;  /* 0x00000026b2b27c23 */ /* 0x000fc200080108d0 */
[----:B------:R-:W-:Y:S01]  /*19420*/  FFMA.FTZ R179, R179, UR38, -R208 ;  /* 0x00000026b3b37c23 */ /* 0x000fe200080108d0 */
[----:B0-----:R-:W-:-:S01]  /*19430*/  FADD.FTZ R4, R160, R4 ;  /* 0x00000004a0047221 */ /* 0x001fc20000010000 */
[----:B------:R-:W0:Y:S01]  /*19440*/  MUFU.EX2 R165, R165 ;  /* 0x000000a500a57308 */ /* 0x000e220000000800 */
[----:B------:R-:W-:-:S01]  /*19450*/  FFMA.FTZ R183, R183, UR38, -R208 ;  /* 0x00000026b7b77c23 */ /* 0x000fc200080108d0 */
[----:B------:R-:W-:Y:S01]  /*19460*/  FFMA.FTZ R186, R186, UR38, -R208 ;  /* 0x00000026baba7c23 */ /* 0x000fe200080108d0 */
[----:B------:R-:W-:-:S01]  /*19470*/  FADD.FTZ R4, R157, R4 ;  /* 0x000000049d047221 */ /* 0x000fc20000010000 */
[--C-:B------:R-:W-:Y:S01]  /*19480*/  FFMA.FTZ R187, R187, UR38, -R208.reuse ;  /* 0x00000026bbbb7c23 */ /* 0x100fe200080108d0 */
[----:B------:R-:W-:-:S01]  /*19490*/  FFMA.FTZ R190, R190, UR38, -R208 ;  /* 0x00000026bebe7c23 */ /* 0x000fc200080108d0 */
[----:B------:R-:W-:Y:S01]  /*194a0*/  FFMA.FTZ R191, R191, UR38, -R208 ;  /* 0x00000026bfbf7c23 */ /* 0x000fe200080108d0 */
[----:B-1----:R-:W-:-:S01]  /*194b0*/  FADD.FTZ R4, R205, R4 ;  /* 0x00000004cd047221 */ /* 0x002fc20000010000 */
[----:B------:R-:W1:Y:S01]  /*194c0*/  MUFU.EX2 R11, R11 ;  /* 0x0000000b000b7308 */ /* 0x000e620000000800 */
[----:B------:R-:W-:-:S01]  /*194d0*/  FFMA.FTZ R194, R194, UR38, -R208 ;  /* 0x00000026c2c27c23 */ /* 0x000fc200080108d0 */
[----:B------:R-:W-:Y:S01]  /*194e0*/  FFMA.FTZ R195, R195, UR38, -R208 ;  /* 0x00000026c3c37c23 */ /* 0x000fe200080108d0 */
[----:B------:R-:W-:-:S01]  /*194f0*/  FADD.FTZ R4, R161, R4 ;  /* 0x00000004a1047221 */ /* 0x000fc20000010000 */
[--C-:B------:R-:W-:Y:S01]  /*19500*/  FFMA.FTZ R198, R198, UR38, -R208.reuse ;  /* 0x00000026c6c67c23 */ /* 0x100fe200080108d0 */
[----:B------:R-:W-:-:S01]  /*19510*/  FFMA.FTZ R199, R199, UR38, -R208 ;  /* 0x00000026c7c77c23 */ /* 0x000fc200080108d0 */
[----:B------:R-:W-:Y:S01]  /*19520*/  FFMA.FTZ R201, R201, UR38, -R208 ;  /* 0x00000026c9c97c23 */ /* 0x000fe200080108d0 */
[----:B------:R-:W-:-:S01]  /*19530*/  FADD.FTZ R4, R210, R4 ;  /* 0x00000004d2047221 */ /* 0x000fc20000010000 */
[----:B------:R-:W2:Y:S01]  /*19540*/  MUFU.EX2 R13, R13 ;  /* 0x0000000d000d7308 */ /* 0x000ea20000000800 */
[----:B0-----:R-:W-:-:S01]  /*19550*/  FFMA.FTZ R3, R9, R3, R165 ;  /* 0x0000000309037223 */ /* 0x001fc200000100a5 */
[--C-:B------:R-:W-:Y:S01]  /*19560*/  FFMA.FTZ R202, R202, UR38, -R208.reuse ;  /* 0x00000026caca7c23 */ /* 0x100fe200080108d0 */
[----:B------:R-:W-:-:S01]  /*19570*/  FFMA.FTZ R203, R203, UR38, -R208 ;  /* 0x00000026cbcb7c23 */ /* 0x000fc200080108d0 */
[----:B------:R-:W-:Y:S01]  /*19580*/  FFMA.FTZ R206, R206, UR38, -R208 ;  /* 0x00000026cece7c23 */ /* 0x000fe200080108d0 */
[----:B------:R-:W-:Y:S01]  /*19590*/  F2FP.SATFINITE.E4M3.F32.PACK_AB_MERGE_C R207, R160, R207, RZ ;  /* 0x000000cfa0cf723e */ /* 0x000fe200048070ff */
[-C--:B------:R-:W-:Y:S01]  /*195a0*/  FMUL.FTZ R26, R26, R9.reuse ;  /* 0x000000091a1a7220 */ /* 0x080fe20000410000 */
[----:B------:R-:W-:Y:S01]  /*195b0*/  FMUL.FTZ R27, R27, R9 ;  /* 0x000000091b1b7220 */ /* 0x000fe20000410000 */
[----:B------:R-:W0:Y:S01]  /*195c0*/  MUFU.EX2 R12, R12 ;  /* 0x0000000c000c7308 */ /* 0x000e220000000800 */
[----:B-1----:R-:W-:-:S01]  /*195d0*/  FADD.FTZ R3, R11, R3 ;  /* 0x000000030b037221 */ /* 0x002fc20000010000 */
[----:B------:R-:W-:Y:S01]  /*195e0*/  F2FP.SATFINITE.E4M3.F32.PACK_AB_MERGE_C R160, R156, R153, R207 ;  /* 0x000000999ca0723e */ /* 0x000fe200048070cf */
[-C--:B------:R-:W-:Y:S01]  /*195f0*/  FMUL.FTZ R30, R30, R9.reuse ;  /* 0x000000091e1e7220 */ /* 0x080fe20000410000 */
[-C--:B------:R-:W-:Y:S01]  /*19600*/  FMUL.FTZ R31, R31, R9.reuse ;  /* 0x000000091f1f7220 */ /* 0x080fe20000410000 */
[-C--:B------:R-:W-:Y:S01]  /*19610*/  FMUL.FTZ R34, R34, R9.reuse ;  /* 0x0000000922227220 */ /* 0x080fe20000410000 */
[-C--:B------:R-:W-:Y:S01]  /*19620*/  FMUL.FTZ R35, R35, R9.reuse ;  /* 0x0000000923237220 */ /* 0x080fe20000410000 */
[----:B------:R-:W-:Y:S01]  /*19630*/  FMUL.FTZ R38, R38, R9 ;  /* 0x0000000926267220 */ /* 0x000fe20000410000 */
[----:B------:R-:W-:Y:S01]  /*19640*/  MUFU.EX2 R14, R14 ;  /* 0x0000000e000e7308 */ /* 0x000fe20000000800 */
        /* <DEDUP_REMOVED lines=8> */
[C---:B0-----:R-:W-:Y:S01]  /*196d0*/  F2FP.SATFINITE.E4M3.F32.PACK_AB_MERGE_C R13, R12.reuse, R13, RZ ;  /* 0x0000000d0c0d723e */ /* 0x041fe200048070ff */
[----:B------:R-:W-:Y:S01]  /*196e0*/  FADD.FTZ R3, R12, R3 ;  /* 0x000000030c037221 */ /* 0x000fe20000010000 */
[-C--:B------:R-:W-:Y:S01]  /*196f0*/  FMUL.FTZ R51, R51, R9.reuse ;  /* 0x0000000933337220 */ /* 0x080fe20000410000 */
[----:B------:R-:W-:Y:S01]  /*19700*/  FMUL.FTZ R54, R54, R9 ;  /* 0x0000000936367220 */ /* 0x000fe20000410000 */
[----:B------:R-:W-:Y:S01]  /*19710*/  F2FP.SATFINITE.E4M3.F32.PACK_AB_MERGE_C R165, R11, R165, R13 ;  /* 0x000000a50ba5723e */ /* 0x000fe2000480700d */
[--C-:B------:R-:W-:Y:S01]  /*19720*/  FFMA.FTZ R11, R155, UR38, -R208.reuse ;  /* 0x000000269b0b7c23 */ /* 0x100fe200080108d0 */
[----:B------:R-:W-:-:S01]  /*19730*/  FFMA.FTZ R155, R158, UR38, -R208 ;  /* 0x000000269e9b7c23 */ /* 0x000fc200080108d0 */
[----:B------:R0:W-:Y:S01]  /*19740*/  MUFU.EX2 R13, R10 ;  /* 0x0000000a000d7308 */ /* 0x0001e20000000800 */
[----:B------:R-:W-:-:S01]  /*19750*/  FFMA.FTZ R158, R159, UR38, -R208 ;  /* 0x000000269f9e7c23 */ /* 0x000fc200080108d0 */
[--C-:B------:R-:W-:Y:S01]  /*19760*/  FFMA.FTZ R159, R171, UR38, -R208.reuse ;  /* 0x00000026ab9f7c23 */ /* 0x100fe200080108d0 */
[----:B------:R-:W-:-:S01]  /*19770*/  FFMA.FTZ R171, R174, UR38, -R208 ;  /* 0x00000026aeab7c23 */ /* 0x000fc200080108d0 */
[--C-:B------:R-:W-:Y:S01]  /*19780*/  FFMA.FTZ R174, R175, UR38, -R208.reuse ;  /* 0x00000026afae7c23 */ /* 0x100fe200080108d0 */
[-C--:B------:R-:W-:Y:S01]  /*19790*/  FMUL.FTZ R55, R55, R9.reuse ;  /* 0x0000000937377220 */ /* 0x080fe20000410000 */
[-C--:B------:R-:W-:Y:S01]  /*197a0*/  FMUL.FTZ R58, R58, R9.reuse ;  /* 0x000000093a3a7220 */ /* 0x080fe20000410000 */
[----:B------:R-:W-:Y:S01]  /*197b0*/  FMUL.FTZ R59, R59, R9 ;  /* 0x000000093b3b7220 */ /* 0x000fe20000410000 */
[----:B------:R-:W-:Y:S01]  /*197c0*/  MUFU.EX2 R11, R11 ;  /* 0x0000000b000b7308 */ /* 0x000fe20000000800 */
[----:B0-----:R-:W-:-:S01]  /*197d0*/  FFMA.FTZ R10, R154, UR38, -R208 ;  /* 0x000000269a0a7c23 */ /* 0x001fc200080108d0 */
[--C-:B------:R-:W-:Y:S01]  /*197e0*/  FFMA.FTZ R154, R163, UR38, -R208.reuse ;  /* 0x00000026a39a7c23 */ /* 0x100fe200080108d0 */
[----:B------:R-:W-:-:S01]  /*197f0*/  FFMA.FTZ R163, R170, UR38, -R208 ;  /* 0x00000026aaa37c23 */ /* 0x000fc200080108d0 */
[----:B------:R-:W-:-:S02]  /*19800*/  IMAD.U32 R170, RZ, RZ, UR61 ;  /* 0x0000003dffaa7e24 */ /* 0x000fc4000f8e00ff */
[-C--:B------:R-:W-:Y:S01]  /*19810*/  FMUL.FTZ R62, R62, R9.reuse ;  /* 0x000000093e3e7220 */ /* 0x080fe20000410000 */
[-C--:B------:R-:W-:Y:S01]  /*19820*/  FMUL.FTZ R63, R63, R9.reuse ;  /* 0x000000093f3f7220 */ /* 0x080fe20000410000 */
[-C--:B------:R-:W-:Y:S01]  /*19830*/  FMUL.FTZ R66, R66, R9.reuse ;  /* 0x0000000942427220 */ /* 0x080fe20000410000 */
[----:B------:R-:W0:Y:S01]  /*19840*/  MUFU.EX2 R10, R10 ;  /* 0x0000000a000a7308 */ /* 0x000e220000000800 */
[----:B------:R-:W-:Y:S01]  /*19850*/  PRMT R166, R170, 0x654, R166 ;  /* 0x00000654aaa67816 */ /* 0x000fe200000000a6 */
[----:B------:R-:W-:Y:S01]  /*19860*/  FFMA.FTZ R170, R182, UR38, -R208 ;  /* 0x00000026b6aa7c23 */ /* 0x000fe200080108d0 */
[-C--:B------:R-:W-:Y:S01]  /*19870*/  FMUL.FTZ R67, R67, R9.reuse ;  /* 0x0000000943437220 */ /* 0x080fe20000410000 */
[-C--:B------:R-:W-:Y:S01]  /*19880*/  FMUL.FTZ R70, R70, R9.reuse ;  /* 0x0000000946467220 */ /* 0x080fe20000410000 */
[----:B------:R1:W-:Y:S01]  /*19890*/  SYNCS.ARRIVE.TRANS64.RED.A1T0 RZ, [R166+URZ], RZ ;  /* 0x000000ffa6ff79a7 */ /* 0x0003e2000810043f */
[-C--:B------:R-:W-:Y:S01]  /*198a0*/  FMUL.FTZ R71, R71, R9.reuse ;  /* 0x0000000947477220 */ /* 0x080fe20000410000 */
[-C--:B------:R-:W-:Y:S01]  /*198b0*/  FMUL.FTZ R74, R74, R9.reuse ;  /* 0x000000094a4a7220 */ /* 0x080fe20000410000 */
[----:B------:R-:W2:Y:S01]  /*198c0*/  MUFU.EX2 R155, R155 ;  /* 0x0000009b009b7308 */ /* 0x000ea20000000800 */
[-C--:B------:R-:W-:Y:S01]  /*198d0*/  FMUL.FTZ R75, R75, R9.reuse ;  /* 0x000000094b4b7220 */ /* 0x080fe20000410000 */
[-C--:B------:R-:W-:Y:S01]  /*198e0*/  FMUL.FTZ R78, R78, R9.reuse ;  /* 0x000000094e4e7220 */ /* 0x080fe20000410000 */
[-C--:B------:R-:W-:Y:S01]  /*198f0*/  FMUL.FTZ R79, R79, R9.reuse ;  /* 0x000000094f4f7220 */ /* 0x080fe20000410000 */
[----:B------:R-:W-:Y:S01]  /*19900*/  FMUL.FTZ R82, R82, R9 ;  /* 0x0000000952527220 */ /* 0x000fe20000410000 */
[----:B-1----:R-:W-:Y:S01]  /*19910*/  F2FP.SATFINITE.E4M3.F32.PACK_AB_MERGE_C R166, R152, R21, RZ ;  /* 0x0000001598a6723e */ /* 0x002fe200048070ff */
[-C--:B------:R-:W-:Y:S01]  /*19920*/  FMUL.FTZ R83, R83, R9.reuse ;  /* 0x0000000953537220 */ /* 0x080fe20000410000 */
[----:B------:R-:W-:Y:S01]  /*19930*/  FMUL.FTZ R86, R86, R9 ;  /* 0x0000000956567220 */ /* 0x000fe20000410000 */
[----:B------:R-:W1:Y:S01]  /*19940*/  MUFU.EX2 R158, R158 ;  /* 0x0000009e009e7308 */ /* 0x000e620000000800 */
[----:B0-----:R-:W-:-:S01]  /*19950*/  FADD.FTZ R3, R10, R3 ;  /* 0x000000030a037221 */ /* 0x001fc20000010000 */
[----:B------:R-:W-:Y:S01]  /*19960*/  F2FP.SATFINITE.E4M3.F32.PACK_AB_MERGE_C R166, R20, R15, R166 ;  /* 0x0000000f14a6723e */ /* 0x000fe200048070a6 */
[----:B------:R-:W-:Y:S01]  /*19970*/  FMUL.FTZ R87, R87, R9 ;  /* 0x0000000957577220 */ /* 0x000fe20000410000 */
[----:B------:R-:W-:Y:S01]  /*19980*/  F2FP.SATFINITE.E4M3.F32.PACK_AB_MERGE_C R15, R210, R161, RZ ;  /* 0x000000a1d20f723e */ /* 0x000fe200048070ff */
[----:B------:R-:W-:-:S01]  /*19990*/  FADD.FTZ R3, R11, R3 ;  /* 0x000000030b037221 */ /* 0x000fc20000010000 */
[-C--:B------:R-:W-:Y:S01]  /*199a0*/  FMUL.FTZ R90, R90, R9.reuse ;  /* 0x000000095a5a7220 */ /* 0x080fe20000410000 */
[----:B------:R-:W-:Y:S01]  /*199b0*/  FMUL.FTZ R91, R91, R9 ;  /* 0x000000095b5b7220 */ /* 0x000fe20000410000 */
[----:B------:R-:W0:Y:S01]  /*199c0*/  MUFU.EX2 R154, R154 ;  /* 0x0000009a009a7308 */ /* 0x000e220000000800 */
        /* <DEDUP_REMOVED lines=8> */
[----:B-1----:R-:W-:-:S01]  /*19a50*/  FADD.FTZ R3, R158, R3 ;  /* 0x000000039e037221 */ /* 0x002fc20000010000 */
[----:B------:R-:W-:Y:S01]  /*19a60*/  F2FP.SATFINITE.E4M3.F32.PACK_AB_MERGE_C R155, R158, R155, RZ ;  /* 0x0000009b9e9b723e */ /* 0x000fe200048070ff */
[-C--:B------:R-:W-:Y:S01]  /*19a70*/  FMUL.FTZ R106, R106, R9.reuse ;  /* 0x000000096a6a7220 */ /* 0x080fe20000410000 */
[----:B------:R-:W-:Y:S01]  /*19a80*/  FMUL.FTZ R107, R107, R9 ;  /* 0x000000096b6b7220 */ /* 0x000fe20000410000 */
[----:B------:R-:W-:-:S01]  /*19a90*/  FADD.FTZ R3, R14, R3 ;  /* 0x000000030e037221 */ /* 0x000fc20000010000 */
[-C--:B------:R-:W-:Y:S01]  /*19aa0*/  FMUL.FTZ R110, R110, R9.reuse ;  /* 0x000000096e6e7220 */ /* 0x080fe20000410000 */
[----:B------:R-:W-:Y:S01]  /*19ab0*/  FMUL.FTZ R111, R111, R9 ;  /* 0x000000096f6f7220 */ /* 0x000fe20000410000 */
[----:B------:R-:W1:Y:S01]  /*19ac0*/  MUFU.EX2 R163, R163 ;  /* 0x000000a300a37308 */ /* 0x000e620000000800 */
[----:B0-----:R-:W-:-:S01]  /*19ad0*/  FADD.FTZ R3, R154, R3 ;  /* 0x000000039a037221 */ /* 0x001fc20000010000 */
[-C--:B------:R-:W-:Y:S01]  /*19ae0*/  FMUL.FTZ R114, R114, R9.reuse ;  /* 0x0000000972727220 */ /* 0x080fe20000410000 */
[-C--:B------:R-:W-:Y:S01]  /*19af0*/  FMUL.FTZ R115, R115, R9.reuse ;  /* 0x0000000973737220 */ /* 0x080fe20000410000 */
[----:B------:R-:W-:Y:S01]  /*19b00*/  FMUL.FTZ R118, R118, R9 ;  /* 0x0000000976767220 */ /* 0x000fe20000410000 */
[----:B------:R-:W-:-:S01]  /*19b10*/  FADD.FTZ R3, R162, R3 ;  /* 0x00000003a2037221 */ /* 0x000fc20000010000 */
[-C--:B------:R-:W-:Y:S01]  /*19b20*/  FMUL.FTZ R119, R119, R9.reuse ;  /* 0x0000000977777220 */ /* 0x080fe20000410000 */
[----:B------:R-:W-:Y:S01]  /*19b30*/  FMUL.FTZ R122, R122, R9 ;  /* 0x000000097a7a7220 */ /* 0x000fe20000410000 */
[----:B------:R-:W0:Y:S01]  /*19b40*/  MUFU.EX2 R159, R159 ;  /* 0x0000009f009f7308 */ /* 0x000e220000000800 */
[----:B--2---:R-:W-:-:S01]  /*19b50*/  FADD.FTZ R3, R167, R3 ;  /* 0x00000003a7037221 */ /* 0x004fc20000010000 */
[----:B------:R-:W-:Y:S01]  /*19b60*/  F2FP.SATFINITE.E4M3.F32.PACK_AB_MERGE_C R162, R167, R162, RZ ;  /* 0x000000a2a7a2723e */ /* 0x000fe200048070ff */
[-C--:B------:R-:W-:Y:S01]  /*19b70*/  FMUL.FTZ R123, R123, R9.reuse ;  /* 0x000000097b7b7220 */ /* 0x080fe20000410000 */
[----:B------:R-:W-:Y:S01]  /*19b80*/  F2FP.SATFINITE.E4M3.F32.PACK_AB_MERGE_C R167, R11, R10, R155 ;  /* 0x0000000a0ba7723e */ /* 0x000fe2000480709b */
[-C--:B------:R-:W-:Y:S01]  /*19b90*/  FMUL.FTZ R126, R126, R9.reuse ;  /* 0x000000097e7e7220 */ /* 0x080fe20000410000 */
[----:B------:R-:W-:Y:S01]  /*19ba0*/  F2FP.SATFINITE.E4M3.F32.PACK_AB_MERGE_C R161, R154, R14, R162 ;  /* 0x0000000e9aa1723e */ /* 0x000fe200048070a2 */
[----:B------:R-:W-:Y:S01]  /*19bb0*/  FMUL.FTZ R127, R127, R9 ;  /* 0x000000097f7f7220 */ /* 0x000fe20000410000 */
[----:B------:R-:W2:Y:S01]  /*19bc0*/  MUFU.EX2 R171, R171 ;  /* 0x000000ab00ab7308 */ /* 0x000ea20000000800 */
[----:B-1----:R-:W-:-:S01]  /*19bd0*/  FADD.FTZ R3, R163, R3 ;  /* 0x00000003a3037221 */ /* 0x002fc20000010000 */
[----:B------:R-:W-:Y:S01]  /*19be0*/  F2FP.SATFINITE.E4M3.F32.PACK_AB_MERGE_C R162, R205, R157, R15 ;  /* 0x0000009dcda2723e */ /* 0x000fe2000480700f */
[-C--:B------:R-:W-:Y:S01]  /*19bf0*/  FMUL.FTZ R130, R130, R9.reuse ;  /* 0x0000000982827220 */ /* 0x080fe20000410000 */
[-C--:B------:R-:W-:Y:S01]  /*19c00*/  FMUL.FTZ R131, R131, R9.reuse ;  /* 0x0000000983837220 */ /* 0x080fe20000410000 */
[-C--:B------:R-:W-:Y:S01]  /*19c10*/  FMUL.FTZ R134, R134, R9.reuse ;  /* 0x0000000986867220 */ /* 0x080fe20000410000 */
        /* <DEDUP_REMOVED lines=11> */
[----:B--2---:R-:W-:-:S01]  /*19cd0*/  FADD.FTZ R3, R171, R3 ;  /* 0x00000003ab037221 */ /* 0x004fc20000010000 */
[----:B------:R-:W-:-:S06]  /*19ce0*/  FMUL.FTZ R151, R151, R9 ;  /* 0x0000000997977220 */ /* 0x000fcc0000410000 */
[----:B------:R-:W2:Y:S01]  /*19cf0*/  MUFU.EX2 R173, R173 ;  /* 0x000000ad00ad7308 */ /* 0x000ea20000000800 */
[----:B-1----:R-:W-:-:S07]  /*19d00*/  FADD.FTZ R4, R172, R4 ;  /* 0x00000004ac047221 */ /* 0x002fce0000010000 */
        /* <DEDUP_REMOVED lines=13> */
[----:B-1----:R-:W-:-:S01]  /*19de0*/  FADD.FTZ R4, R177, R4 ;  /* 0x00000004b1047221 */ /* 0x002fc20000010000 */
[----:B------:R-:W-:-:S04]  /*19df0*/  F2FP.SATFINITE.E4M3.F32.PACK_AB_MERGE_C R176, R177, R176, RZ ;  /* 0x000000b0b1b0723e */ /* 0x000fc800048070ff */
[----:B------:R-:W-:Y:S02]  /*19e00*/  F2FP.SATFINITE.E4M3.F32.PACK_AB_MERGE_C R156, R173, R172, R176 ;  /* 0x000000acad9c723e */ /* 0x000fe400048070b0 */
        /* <DEDUP_REMOVED lines=13> */
[----:B-1----:R-:W-:-:S07]  /*19ee0*/  FADD.FTZ R4, R184, R4 ;  /* 0x00000004b8047221 */ /* 0x002fce0000010000 */
[----:B------:R-:W1:Y:S01]  /*19ef0*/  MUFU.EX2 R190, R190 ;  /* 0x000000be00be7308 */ /* 0x000e620000000800 */
[----:B0-----:R-:W-:-:S07]  /*19f00*/  FADD.FTZ R3, R187, R3 ;  /* 0x00000003bb037221 */ /* 0x001fce0000010000 */
[----:B------:R-:W0:Y:S01]  /*19f10*/  MUFU.EX2 R188, R188 ;  /* 0x000000bc00bc7308 */ /* 0x000e220000000800 */
[----:B--2---:R-:W-:-:S01]  /*19f20*/  FADD.FTZ R4, R185, R4 ;  /* 0x00000004b9047221 */ /* 0x004fc20000010000 */
[----:B------:R-:W-:-:S04]  /*19f30*/  F2FP.SATFINITE.E4M3.F32.PACK_AB_MERGE_C R158, R185, R184, RZ ;  /* 0x000000b8b99e723e */ /* 0x000fc800048070ff */
[----:B------:R-:W-:Y:S02]  /*19f40*/  F2FP.SATFINITE.E4M3.F32.PACK_AB_MERGE_C R158, R181, R180, R158 ;  /* 0x000000b4b59e723e */ /* 0x000fe4000480709e */
        /* <DEDUP_REMOVED lines=34> */
[----:B------:R-:W-:-:S03]  /*1a170*/  F2FP.SATFINITE.E4M3.F32.PACK_AB_MERGE_C R200, R13, R200, RZ ;  /* 0x000000c80dc8723e */ /* 0x000fc600048070ff */
[----:B------:R-:W-:Y:S01]  /*1a180*/  FADD.FTZ R4, R13, R4 ;  /* 0x000000040d047221 */ /* 0x000fe20000010000 */
[----:B------:R-:W-:Y:S02]  /*1a190*/  F2FP.SATFINITE.E4M3.F32.PACK_AB_MERGE_C R154, R197, R196, R200 ;  /* 0x000000c4c59a723e */ /* 0x000fe400048070c8 */
[----:B------:R-:W0:Y:S01]  /*1a1a0*/  MUFU.EX2 R206, R206 ;  /* 0x000000ce00ce7308 */ /* 0x000e220000000800 */
[----:B--2---:R-:W-:-:S04]  /*1a1b0*/  FADD.FTZ R3, R202, R3 ;  /* 0x00000003ca037221 */ /* 0x004fc80000010000 */
[----:B-1----:R-:W-:Y:S01]  /*1a1c0*/  FADD.FTZ R3, R203, R3 ;  /* 0x00000003cb037221 */ /* 0x002fe20000010000 */
[----:B0-----:R-:W-:-:S03]  /*1a1d0*/  F2FP.SATFINITE.E4M3.F32.PACK_AB_MERGE_C R13, R206, R203, RZ ;  /* 0x000000cbce0d723e */ /* 0x001fc600048070ff */
[----:B------:R-:W-:Y:S01]  /*1a1e0*/  FADD.FTZ R3, R206, R3 ;  /* 0x00000003ce037221 */ /* 0x000fe20000010000 */
[----:B------:R-:W-:Y:S01]  /*1a1f0*/  F2FP.SATFINITE.E4M3.F32.PACK_AB_MERGE_C R155, R202, R201, R13 ;  /* 0x000000c9ca9b723e */ /* 0x000fe2000480700d */
[----:B------:R-:W-:Y:S06]  /*1a200*/  @!P0 BRA `(.L_x_652) ;  /* 0x0000000000048947 */ /* 0x000fec0003800000 */
[----:B------:R-:W-:Y:S01]  /*1a210*/  BPT.TRAP 0x1 ;  /* 0x000000040000795c */ /* 0x000fe20000300000 */
.L_x_652:
[----:B------:R0:W1:Y:S01]  /*1a220*/  SYNCS.PHASECHK.TRANS64.TRYWAIT P2, [R5+URZ+0x38850], R6 ;  /* 0x03885006050075a7 */ /* 0x000062000804017f */
[----:B------:R-:W-:Y:S05]  /*1a230*/  @!P0 BRA `(.L_x_653) ;  /* 0x0000000000048947 */ /* 0x000fea0003800000 */
[----:B------:R-:W-:Y:S01]  /*1a240*/  BPT.TRAP 0x1 ;  /* 0x000000040000795c */ /* 0x000fe20000300000 */
.L_x_653:
[----:B------:R-:W-:Y:S04]  /*1a250*/  BSSY B0, `(.L_x_654) ;  /* 0x0000004000007945 */ /* 0x000fe80003800000 */
[----:B-1----:R-:W-:Y:S05]  /*1a260*/  @P2 BRA `(.L_x_655) ;  /* 0x0000000000082947 */ /* 0x002fea0003800000 */
[----:B------:R-:W1:Y:S02]  /*1a270*/  SYNCS.PHASECHK.TRANS64.TRYWAIT P2, [R5+URZ+0x38850], R6 ;  /* 0x03885006050075a7 */ /* 0x000e64000804017f */
[----:B-1----:R-:W-:Y:S05]  /*1a280*/  @!P2 BRA `(.L_x_656) ;  /* 0x0000011800b0a947 */ /* 0x002fea0003800000 */
.L_x_655:
[----:B------:R-:W-:Y:S05]  /*1a290*/  BSYNC B0 ;  /* 0x0000000000007941 */ /* 0x000fea0003800000 */
.L_x_654:
[----:B------:R-:W2:Y:S01]  /*1a2a0*/  S2R R9, SR_TID.X ;  /* 0x0000000000097919 */ /* 0x000ea20000002100 */
[----:B01----:R-:W-:Y:S01]  /*1a2b0*/  LEA R6, R7, UR42, 0xb ;  /* 0x0000002a07067c11 */ /* 0x003fe2000f8e58ff */
[----:B------:R-:W-:Y:S01]  /*1a2c0*/  IMAD.MOV.U32 R7, RZ, RZ, 0x40000040 ;  /* 0x40000040ff077424 */ /* 0x000fe200078e00ff */
[----:B------:R-:W-:Y:S05]  /*1a2d0*/  WARPSYNC.ALL ;  /* 0x0000000000007948 */ /* 0x000fea0003800000 */
[----:B------:R-:W-:Y:S01]  /*1a2e0*/  R2UR UR7, R7 ;  /* 0x00000000070772ca */ /* 0x000fe200000e0000 */
[----:B------:R-:W-:Y:S01]  /*1a2f0*/  IMAD.MOV.U32 R11, RZ, RZ, 0x40000040 ;  /* 0x40000040ff0b7424 */ /* 0x000fe200078e00ff */
[----:B------:R-:W-:-:S02]  /*1a300*/  R2UR UR6, R6 ;  /* 0x00000000060672ca */ /* 0x000fc400000e0000 */
[----:B------:R-:W-:Y:S02]  /*1a310*/  IADD3 R10, R6, 0x2, RZ ;  /* 0x00000002060a7810 */ /* 0x000fe40007ffe0ff */
[----:B--2---:R-:W-:-:S05]  /*1a320*/  SHF.R.U32.HI R9, RZ, 0x7, R9 ;  /* 0x00000007ff097819 */ /* 0x004fca0000011609 */
[----:B------:R-:W-:-:S05]  /*1a330*/  VIADD R7, R9, 0x8 ;  /* 0x0000000809077836 */ /* 0x000fca0000000000 */
[----:B------:R0:W-:Y:S02]  /*1a340*/  BAR.SYNC.DEFER_BLOCKING R7, 0x100 ;  /* 0x000400070000751d */ /* 0x0001e40000010000 */
[----:B0-----:R-:W-:-:S04]  /*1a350*/  IMAD.MOV.U32 R7, RZ, RZ, 0x40000040 ;  /* 0x40000040ff077424 */ /* 0x001fc800078e00ff */
[----:B------:R-:W-:-:S06]  /*1a360*/  WARPGROUP.ARRIVE ;  /* 0x00000000000079c5 */ /* 0x000fcc0000000000 */
[----:B------:R-:W-:Y:S01]  /*1a370*/  QGMMA.64x256x32.F32.E4M3.E4M3 R24, R164, gdesc[UR4], R24, gsb0 ;  /* 0x03e00004a4187df3 */ /* 0x000fe20008000818 */
[----:B------:R-:W-:Y:S01]  /*1a380*/  R2UR UR6, R10 ;  /* 0x000000000a0672ca */ /* 0x000fe200000e0000 */
[C---:B------:R-:W-:Y:S01]  /*1a390*/  VIADD R10, R6.reuse, 0x4 ;  /* 0x00000004060a7836 */ /* 0x040fe20000000000 */
[----:B------:R-:W-:Y:S01]  /*1a3a0*/  R2UR UR7, R11 ;  /* 0x000000000b0772ca */ /* 0x000fe200000e0000 */
[----:B------:R-:W-:Y:S01]  /*1a3b0*/  IMAD.MOV.U32 R11, RZ, RZ, 0x40000040 ;  /* 0x40000040ff0b7424 */ /* 0x000fe200078e00ff */
[----:B------:R-:W-:Y:S01]  /*1a3c0*/  IADD3 R6, R6, 0x6, RZ ;  /* 0x0000000606067810 */ /* 0x000fe20007ffe0ff */
[----:B------:R-:W-:Y:S02]  /*1a3d0*/  WARPGROUP.DEPBAR.LE gsb0, 0x0 ;  /* 0x00008000000079c5 */ /* 0x000fe40000010000 */
[----:B------:R-:W-:-:S15]  /*1a3e0*/  WARPGROUP.ARRIVE ;  /* 0x00000000000079c5 */ /* 0x000fde0000000000 */
[----:B------:R-:W-:-:S05]  /*1a3f0*/  NOP ;  /* 0x0000000000007918 */ /* 0x000fca0000000000 */
[----:B------:R-:W-:Y:S01]  /*1a400*/  QGMMA.64x256x32.F32.E4M3.E4M3 R24, R160, gdesc[UR4], R24, gsb0 ;  /* 0x03e00004a0187df3 */ /* 0x000fe20008000818 */
[----:B------:R-:W-:Y:S02]  /*1a410*/  R2UR UR6, R10 ;  /* 0x000000000a0672ca */ /* 0x000fe400000e0000 */
[----:B------:R-:W-:Y:S01]  /*1a420*/  R2UR UR7, R11 ;  /* 0x000000000b0772ca */ /* 0x000fe200000e0000 */
[----:B------:R-:W-:Y:S02]  /*1a430*/  WARPGROUP.DEPBAR.LE gsb0, 0x0 ;  /* 0x00008000000079c5 */ /* 0x000fe40000010000 */
[----:B------:R-:W-:-:S15]  /*1a440*/  WARPGROUP.ARRIVE ;  /* 0x00000000000079c5 */ /* 0x000fde0000000000 */
[----:B------:R-:W-:-:S07]  /*1a450*/  NOP ;  /* 0x0000000000007918 */ /* 0x000fce0000000000 */
[----:B------:R-:W-:Y:S01]  /*1a460*/  QGMMA.64x256x32.F32.E4M3.E4M3 R24, R156, gdesc[UR4], R24, gsb0 ;  /* 0x03e000049c187df3 */ /* 0x000fe20008000818 */
[----:B------:R-:W-:Y:S02]  /*1a470*/  R2UR UR6, R6 ;  /* 0x00000000060672ca */ /* 0x000fe400000e0000 */
[----:B------:R-:W-:Y:S01]  /*1a480*/  R2UR UR7, R7 ;  /* 0x00000000070772ca */ /* 0x000fe200000e0000 */
[----:B------:R-:W-:Y:S02]  /*1a490*/  WARPGROUP.DEPBAR.LE gsb0, 0x0 ;  /* 0x00008000000079c5 */ /* 0x000fe40000010000 */
[----:B------:R-:W-:-:S15]  /*1a4a0*/  WARPGROUP.ARRIVE ;  /* 0x00000000000079c5 */ /* 0x000fde0000000000 */
[----:B------:R-:W-:-:S07]  /*1a4b0*/  NOP ;  /* 0x0000000000007918 */ /* 0x000fce0000000000 */
[----:B------:R-:W-:Y:S03]  /*1a4c0*/  QGMMA.64x256x32.F32.E4M3.E4M3 R24, R152, gdesc[UR4], R24, gsb0 ;  /* 0x03e0000498187df3 */ /* 0x000fe60008000818 */
[----:B------:R-:W-:Y:S02]  /*1a4d0*/  WARPGROUP.DEPBAR.LE gsb0, 0x0 ;  /* 0x00008000000079c5 */ /* 0x000fe40000010000 */
[----:B------:R-:W-:Y:S05]  /*1a4e0*/  @!P0 BRA `(.L_x_657) ;  /* 0x0000000000048947 */ /* 0x000fea0003800000 */
[----:B------:R-:W-:Y:S01]  /*1a4f0*/  BPT.TRAP 0x1 ;  /* 0x000000040000795c */ /* 0x000fe20000300000 */
.L_x_657:
[----:B------:R-:W-:Y:S01]  /*1a500*/  VIADD R5, R5, 0x38860 ;  /* 0x0003886005057836 */ /* 0x000fe20000000000 */
[----:B------:R-:W-:Y:S01]  /*1a510*/  MOV R9, R169 ;  /* 0x000000a900097202 */ /* 0x000fe20000000f00 */
[----:B------:R-:W-:Y:S02]  /*1a520*/  IMAD.U32 R6, RZ, RZ, UR61 ;  /* 0x0000003dff067e24 */ /* 0x000fe4000f8e00ff */
[----:B------:R-:W-:-:S03]  /*1a530*/  IMAD.MOV.U32 R10, RZ, RZ, R168 ;  /* 0x000000ffff0a7224 */ /* 0x000fc600078e00a8 */
[----:B------:R-:W-:-:S04]  /*1a540*/  PRMT R5, R6, 0x654, R5 ;  /* 0x0000065406057816 */ /* 0x000fc80000000005 */
[----:B------:R0:W-:Y:S01]  /*1a550*/  SYNCS.ARRIVE.TRANS64.RED.A1T0 RZ, [R5+URZ], RZ ;  /* 0x000000ff05ff79a7 */ /* 0x0001e2000810043f */
[----:B------:R-:W-:Y:S05]  /*1a560*/  @P1 BRA `(.L_x_658) ;  /* 0xffffffd000bc1947 */ /* 0x000fea000383ffff */
.L_x_646:
[----:B------:R-:W2:Y:S04]  /*1a570*/  LDL R7, [R1+0x50] ;  /* 0x0000500001077983 */ /* 0x000ea80000100800 */
[----:B0-----:R-:W3:Y:S01]  /*1a580*/  LDL R5, [R1+0x3c] ;  /* 0x00003c0001057983 */ /* 0x001ee20000100800 */
[----:B------:R-:W-:Y:S05]  /*1a590*/  WARPSYNC.ALL ;  /* 0x0000000000007948 */ /* 0x000fea0003800000 */
[----:B------:R-:W0:Y:S01]  /*1a5a0*/  SHFL.BFLY PT, R0, R4, 0x2, 0x1f ;  /* 0x0c401f0004007f89 */ /* 0x000e2200000e0000 */
[----:B------:R-:W-:Y:S01]  /*1a5b0*/  MOV R167, 0xff800000 ;  /* 0xff80000000a77802 */ /* 0x000fe20000000f00 */
[----:B------:R-:W-:Y:S01]  /*1a5c0*/  IMAD.MOV.U32 R6, RZ, RZ, RZ ;  /* 0x000000ffff067224 */ /* 0x000fe200078e00ff */
[----:B------:R-:W-:Y:S01]  /*1a5d0*/  ULDC.64 UR4, c[0x0][0x9a0] ;  /* 0x0002680000047ab9 */ /* 0x000fe20000000a00 */
[----:B------:R-:W-:-:S02]  /*1a5e0*/  IMAD.MOV.U32 R166, RZ, RZ, -0x800000 ;  /* 0xff800000ffa67424 */ /* 0x000fc400078e00ff */
[----:B0-----:R-:W-:-:S05]  /*1a5f0*/  FADD.FTZ R0, R0, R4 ;  /* 0x0000000400007221 */ /* 0x001fca0000010000 */
[----:B------:R-:W0:Y:S02]  /*1a600*/  SHFL.BFLY PT, R4, R0, 0x1, 0x1f ;  /* 0x0c201f0000047f89 */ /* 0x000e2400000e0000 */
[----:B0-----:R-:W-:Y:S01]  /*1a610*/  FADD.FTZ R4, R0, R4 ;  /* 0x0000000400047221 */ /* 0x001fe20000010000 */
[----:B------:R-:W-:-:S03]  /*1a620*/  IMAD.MOV.U32 R0, RZ, RZ, RZ ;  /* 0x000000ffff007224 */ /* 0x000fc600078e00ff */
[----:B------:R-:W-:Y:S01]  /*1a630*/  FMUL.FTZ R2, R4, 0.00390625 ;  /* 0x3b80000004027820 */ /* 0x000fe20000410000 */
[----:B------:R0:W-:Y:S08]  /*1a640*/  BAR.ARV R8, 0x100 ;  /* 0x000400080000751d */ /* 0x0001f00000002000 */
[----:B------:R-:W-:Y:S06]  /*1a650*/  BAR.ARV 0x8, 0x180 ;  /* 0x0206000000007b1d */ /* 0x000fec0000002000 */
[----:B------:R-:W-:-:S02]  /*1a660*/  FSETP.NE.FTZ.AND P1, PT, R2, RZ, PT ;  /* 0x000000ff0200720b */ /* 0x000fc40003f35000 */
[----:B------:R-:W-:-:S11]  /*1a670*/  FSETP.NE.FTZ.AND P0, PT, R4, RZ, PT ;  /* 0x000000ff0400720b */ /* 0x000fd60003f15000 */
[----:B------:R-:W1:Y:S08]  /*1a680*/  @P1 MUFU.LG2 R2, R2 ;  /* 0x0000000200021308 */ /* 0x000e700000000c00 */
[----:B------:R4:W-:Y:S02]  /*1a690*/  @P0 MUFU.RCP R0, R4 ;  /* 0x0000000400000308 */ /* 0x0009e40000001000 */
[----:B----4-:R-:W-:-:S02]  /*1a6a0*/  IMAD.U32 R4, RZ, RZ, UR38 ;  /* 0x00000026ff047e24 */ /* 0x010fc4000f8e00ff */
[----:B-1----:R-:W-:Y:S02]  /*1a6b0*/  @P1 FMUL.FTZ R2, R2, 0.69314718246459960938 ;  /* 0x3f31721802021820 */ /* 0x002fe40000410000 */
[----:B------:R-:W-:-:S04]  /*1a6c0*/  @P1 FMUL.FTZ R4, R4, 0.69314718246459960938 ;  /* 0x3f31721804041820 */ /* 0x000fc80000410000 */
[----:B------:R-:W-:Y:S02]  /*1a6d0*/  @P1 FFMA.FTZ R167, R4, R168, R2 ;  /* 0x000000a804a71223 */ /* 0x000fe40000010002 */
[----:B------:R-:W1:Y:S02]  /*1a6e0*/  SHFL.BFLY PT, R2, R3, 0x2, 0x1f ;  /* 0x0c401f0003027f89 */ /* 0x000e6400000e0000 */
[----:B-1----:R-:W-:-:S05]  /*1a6f0*/  FADD.FTZ R2, R2, R3 ;  /* 0x0000000302027221 */ /* 0x002fca0000010000 */
[----:B------:R-:W1:Y:S02]  /*1a700*/  SHFL.BFLY PT, R3, R2, 0x1, 0x1f ;  /* 0x0c201f0002037f89 */ /* 0x000e6400000e0000 */
[----:B-1----:R-:W-:-:S04]  /*1a710*/  FADD.FTZ R2, R2, R3 ;  /* 0x0000000302027221 */ /* 0x002fc80000010000 */
[C---:B------:R-:W-:Y:S01]  /*1a720*/  FMUL.FTZ R3, R2.reuse, 0.00390625 ;  /* 0x3b80000002037820 */ /* 0x040fe20000410000 */
[----:B------:R-:W-:-:S04]  /*1a730*/  FSETP.NE.FTZ.AND P0, PT, R2, RZ, PT ;  /* 0x000000ff0200720b */ /* 0x000fc80003f15000 */
[----:B------:R-:W-:-:S09]  /*1a740*/  FSETP.NE.FTZ.AND P1, PT, R3, RZ, PT ;  /* 0x000000ff0300720b */ /* 0x000fd20003f35000 */
[----:B------:R1:W-:Y:S01]  /*1a750*/  @P0 MUFU.RCP R6, R2 ;  /* 0x0000000200060308 */ /* 0x0003e20000001000 */
[----:B------:R-:W-:-:S04]  /*1a760*/  ISETP.NE.U32.AND P0, PT, RZ, UR4, PT ;  /* 0x00000004ff007c0c */ /* 0x000fc8000bf05070 */
[----:B------:R-:W-:-:S03]  /*1a770*/  ISETP.NE.AND.EX P0, PT, RZ, UR5, PT, P0 ;  /* 0x00000005ff007c0c */ /* 0x000fc6000bf05300 */
[----:B------:R-:W4:Y:S01]  /*1a780*/  @P1 MUFU.LG2 R3, R3 ;  /* 0x0000000300031308 */ /* 0x000f220000000c00 */
[----:B-1----:R-:W-:-:S04]  /*1a790*/  IMAD.U32 R2, RZ, RZ, UR38 ;  /* 0x00000026ff027e24 */ /* 0x002fc8000f8e00ff */
[----:B------:R-:W-:Y:S01]  /*1a7a0*/  @P1 FMUL.FTZ R2, R2, 0.69314718246459960938 ;  /* 0x3f31721802021820 */ /* 0x000fe20000410000 */
[----:B----4-:R-:W-:-:S04]  /*1a7b0*/  @P1 FMUL.FTZ R3, R3, 0.69314718246459960938 ;  /* 0x3f31721803031820 */ /* 0x010fc80000410000 */
[----:B------:R-:W-:Y:S02]  /*1a7c0*/  @P1 FFMA.FTZ R166, R2, R169, R3 ;  /* 0x000000a902a61223 */ /* 0x000fe40000010003 */
[----:B------:R-:W2:Y:S02]  /*1a7d0*/  @P0 LDC.64 R2, c[0x0][0x9c8] ;  /* 0x00027200ff020b82 */ /* 0x000ea40000000a00 */
[-C--:B--2---:R-:W-:Y:S02]  /*1a7e0*/  @P0 IMAD R4, R7, R2.reuse, RZ ;  /* 0x0000000207040224 */ /* 0x084fe400078e02ff */
[----:B------:R-:W2:Y:S02]  /*1a7f0*/  LDL.LU R7, [R1+0x58] ;  /* 0x0000580001077983 */ /* 0x000ea40000300800 */
[C---:B---3--:R-:W-:Y:S02]  /*1a800*/  @P0 IMAD R4, R5.reuse, R3, R4 ;  /* 0x0000000305040224 */ /* 0x048fe400078e0204 */
[----:B------:R-:W-:-:S05]  /*1a810*/  @P0 IMAD.WIDE.U32 R2, R5, R2, RZ ;  /* 0x0000000205020225 */ /* 0x000fca00078e00ff */
[----:B------:R-:W-:Y:S01]  /*1a820*/  @P0 IADD3 R5, R3, R4, RZ ;  /* 0x0000000403050210 */ /* 0x000fe20007ffe0ff */
[----:B------:R-:W-:Y:S02]  /*1a830*/  @P0 IMAD.MOV.U32 R4, RZ, RZ, R2 ;  /* 0x000000ffff040224 */ /* 0x000fe400078e0002 */
[----:B------:R-:W1:Y:S02]  /*1a840*/  @P0 LDC.64 R2, c[0x0][0x9d0] ;  /* 0x00027400ff020b82 */ /* 0x000e640000000a00 */
[----:B-1----:R-:W-:-:S04]  /*1a850*/  @P0 IMAD.WIDE.U32 R4, R220, R2, R4 ;  /* 0x00000002dc040225 */ /* 0x002fc800078e0004 */
[----:B------:R-:W-:Y:S01]  /*1a860*/  @P0 IMAD R3, R220, R3, R5 ;  /* 0x00000003dc030224 */ /* 0x000fe200078e0205 */
[----:B------:R-:W-:-:S04]  /*1a870*/  @P0 LEA R2, P1, R4, UR4, 0x2 ;  /* 0x0000000404020c11 */ /* 0x000fc8000f8210ff */
[----:B------:R-:W-:Y:S01]  /*1a880*/  @P0 LEA.HI.X R3, R4, UR5, R3, 0x2, P1 ;  /* 0x0000000504030c11 */ /* 0x000fe200088f1403 */
[----:B------:R-:W-:-:S06]  /*1a890*/  IMAD.MOV.U32 R4, RZ, RZ, 0x3f800000 ;  /* 0x3f800000ff047424 */ /* 0x000fcc00078e00ff */
[----:B------:R-:W3:Y:S01]  /*1a8a0*/  @P0 LDG.E R4, desc[UR36][R2.64] ;  /* 0x0000002402040981 */ /* 0x000ee2000c1e1900 */
[----:B------:R-:W-:-:S05]  /*1a8b0*/  VIADD R222, R222, 0x1 ;  /* 0x00000001dede7836 */ /* 0x000fca0000000000 */
[C---:B------:R-:W-:Y:S02]  /*1a8c0*/  ISETP.NE.AND P1, PT, R222.reuse, 0x2, PT ;  /* 0x00000002de00780c */ /* 0x040fe40003f25270 */
[----:B------:R-:W-:Y:S02]  /*1a8d0*/  PLOP3.LUT P0, PT, PT, PT, PT, 0x8, 0x0 ;  /* 0x000000000000781c */ /* 0x000fe40003f0e170 */
[----:B------:R-:W-:Y:S02]  /*1a8e0*/  SEL R222, R222, RZ, P1 ;  /* 0x000000ffdede7207 */ /* 0x000fe40000800000 */
[----:B--2---:R-:W-:-:S05]  /*1a8f0*/  IADD3 R7, R7, 0x1, RZ ;  /* 0x0000000107077810 */ /* 0x004fca0007ffe0ff */
[----:B------:R0:W-:Y:S01]  /*1a900*/  STL [R1+0x58], R7 ;  /* 0x0000580701007387 */ /* 0x0001e20000100800 */
[-C--:B---3--:R-:W-:Y:S01]  /*1a910*/  FMUL.FTZ R2, R0, R4.reuse ;  /* 0x0000000400027220 */ /* 0x088fe20000410000 */
[----:B------:R-:W-:-:S03]  /*1a920*/  FMUL.FTZ R3, R6, R4 ;  /* 0x0000000406037220 */ /* 0x000fc60000410000 */
        /* <DEDUP_REMOVED lines=64> */
[----:B------:R-:W-:Y:S01]  /*1ad30*/  SEL R2, RZ, 0x1, P1 ;  /* 0x00000001ff027807 */ /* 0x000fe20000800000 */
        /* <DEDUP_REMOVED lines=64> */
[----:B0-----:R-:W-:-:S07]  /*1b140*/  LOP3.LUT R223, R223, R2, RZ, 0x3c, !PT ;  /* 0x00000002dfdf7212 */ /* 0x001fce00078e3cff */
.L_x_593:
[----:B------:R-:W-:Y:S05]  /*1b150*/  WARPSYNC.ALL ;  /* 0x0000000000007948 */ /* 0x000fea0003800000 */
[----:B------:R-:W2:Y:S01]  /*1b160*/  LDL R2, [R1+0x40] ;  /* 0x0000400001027983 */ /* 0x000ea20000100800 */
[----:B------:R-:W0:Y:S01]  /*1b170*/  S2UR UR61, SR_CgaCtaId ;  /* 0x00000000003d79c3 */ /* 0x000e220000008800 */
[----:B------:R-:W-:Y:S01]  /*1b180*/  UMOV UR4, 0x400 ;  /* 0x0000040000047882 */ /* 0x000fe20000000000 */
[----:B------:R-:W-:Y:S01]  /*1b190*/  BSSY B0, `(.L_x_659) ;  /* 0x0000723000007945 */ /* 0x000fe20003800000 */
[----:B0-----:R-:W-:-:S06]  /*1b1a0*/  ULEA UR4, UR61, UR4, 0x18 ;  /* 0x000000043d047291 */ /* 0x001fcc000f8ec03f */
[----:B------:R-:W-:Y:S01]  /*1b1b0*/  IMAD.U32 R19, RZ, RZ, UR4 ;  /* 0x00000004ff137e24 */ /* 0x000fe2000f8e00ff */
[----:B------:R-:W-:Y:S06]  /*1b1c0*/  BAR.SYNC.DEFER_BLOCKING 0x5, 0x180 ;  /* 0x0146000000007b1d */ /* 0x000fec0000010000 */
[----:B------:R0:W1:Y:S02]  /*1b1d0*/  LDS.128 R40, [R19+0x388d0] ;  /* 0x0388d00013287984 */ /* 0x0000640000000c00 */
[----:B------:R-:W-:Y:S06]  /*1b1e0*/  BAR.ARV 0x4, 0x180 ;  /* 0x0106000000007b1d */ /* 0x000fec0000002000 */
[----:B--2---:R-:W-:-:S13]  /*1b1f0*/  ISETP.NE.AND P1, PT, R2, RZ, PT ;  /* 0x000000ff0200720c */ /* 0x004fda0003f25270 */
[----:B------:R-:W2:Y:S02]  /*1b200*/  @!P1 LDC R2, c[0x0][0xad4] ;  /* 0x0002b500ff029b82 */ /* 0x000ea40000000800 */
[----:B--2---:R0:W-:Y:S01]  /*1b210*/  @!P1 STL [R1+0x40], R2 ;  /* 0x0000400201009387 */ /* 0x0041e20000100800 */
[----:B-1----:R-:W-:Y:S05]  /*1b220*/  @P0 BRA `(.L_x_660) ;  /* 0x00000060006c0947 */ /* 0x002fea0003800000 */
[----:B------:R-:W2:Y:S01]  /*1b230*/  LDL R3, [R1+0x1a0] ;  /* 0x0001a00001037983 */ /* 0x000ea20000100800 */
[----:B------:R-:W-:Y:S01]  /*1b240*/  ULDC.64 UR4, c[0x4][0x38] ;  /* 0x01000e0000047ab9 */ /* 0x000fe20000000a00 */
[----:B0-----:R-:W0:Y:S01]  /*1b250*/  S2R R2, SR_SWINHI ;  /* 0x0000000000027919 */ /* 0x001e220000002f00 */
[----:B-----5:R-:W-:Y:S02]  /*1b260*/  MOV R24, R19 ;  /* 0x0000001300187202 */ /* 0x020fe40000000f00 */
[----:B0-----:R-:W-:-:S03]  /*1b270*/  MOV R25, R2 ;  /* 0x0000000200197202 */ /* 0x001fc60000000f00 */
[----:B--2---:R-:W-:-:S03]  /*1b280*/  IMAD.WIDE R2, R3, 0x2, R24 ;  /* 0x0000000203027825 */ /* 0x004fc600078e0218 */
[C---:B------:R-:W-:Y:S02]  /*1b290*/  IADD3 R46, P5, R2.reuse, 0xc000, RZ ;  /* 0x0000c000022e7810 */ /* 0x040fe40007fbe0ff */
[----:B------:R-:W-:Y:S02]  /*1b2a0*/  IADD3 R50, P1, R2, 0xc060, RZ ;  /* 0x0000c06002327810 */ /* 0x000fe40007f3e0ff */
[----:B------:R-:W-:Y:S02]  /*1b2b0*/  LOP3.LUT R47, R46, 0x380, RZ, 0xc0, !PT ;  /* 0x000003802e2f7812 */ /* 0x000fe400078ec0ff */
[----:B------:R-:W-:Y:S01]  /*1b2c0*/  LOP3.LUT R4, R50, 0x380, RZ, 0xc0, !PT ;  /* 0x0000038032047812 */ /* 0x000fe200078ec0ff */
[----:B------:R-:W-:Y:S01]  /*1b2d0*/  IMAD.X R51, RZ, RZ, R3, P1 ;  /* 0x000000ffff337224 */ /* 0x000fe200008e0603 */
[----:B------:R-:W-:Y:S02]  /*1b2e0*/  SHF.R.U64 R47, R47, 0x3, RZ ;  /* 0x000000032f2f7819 */ /* 0x000fe400000012ff */
[----:B------:R-:W-:-:S02]  /*1b2f0*/  IADD3 R54, P0, R2, 0xc040, RZ ;  /* 0x0000c04002367810 */ /* 0x000fc40007f1e0ff */
[----:B------:R-:W-:Y:S01]  /*1b300*/  LOP3.LUT R46, R47, R46, RZ, 0x3c, !PT ;  /* 0x0000002e2f2e7212 */ /* 0x000fe200078e3cff */
[----:B------:R-:W-:Y:S01]  /*1b310*/  IMAD.X R47, RZ, RZ, R3, P5 ;  /* 0x000000ffff2f7224 */ /* 0x000fe200028e0603 */
[----:B------:R-:W-:Y:S02]  /*1b320*/  SHF.R.U64 R4, R4, 0x3, RZ ;  /* 0x0000000304047819 */ /* 0x000fe400000012ff */
[----:B------:R-:W-:Y:S02]  /*1b330*/  LOP3.LUT R55, R54, 0x380, RZ, 0xc0, !PT ;  /* 0x0000038036377812 */ /* 0x000fe400078ec0ff */
[C---:B------:R-:W-:Y:S02]  /*1b340*/  IADD3 R6, P1, R2.reuse, 0x8020, RZ ;  /* 0x0000802002067810 */ /* 0x040fe40007f3e0ff */
[C---:B------:R-:W-:Y:S02]  /*1b350*/  IADD3 R26, P5, R2.reuse, 0x4040, RZ ;  /* 0x00004040021a7810 */ /* 0x040fe40007fbe0ff */
[----:B------:R-:W-:-:S02]  /*1b360*/  IADD3 R30, P4, R2, 0x8060, RZ ;  /* 0x00008060021e7810 */ /* 0x000fc40007f9e0ff */
[----:B------:R-:W-:Y:S01]  /*1b370*/  LOP3.LUT R50, R4, R50, RZ, 0x3c, !PT ;  /* 0x0000003204327212 */ /* 0x000fe200078e3cff */
[--C-:B------:R-:W-:Y:S01]  /*1b380*/  IMAD.X R27, RZ, RZ, R3.reuse, P5 ;  /* 0x000000ffff1b7224 */ /* 0x100fe200028e0603 */
[----:B------:R-:W-:Y:S02]  /*1b390*/  SHF.R.U64 R55, R55, 0x3, RZ ;  /* 0x0000000337377819 */ /* 0x000fe400000012ff */
[----:B------:R-:W-:Y:S02]  /*1b3a0*/  LOP3.LUT R7, R6, 0x380, RZ, 0xc0, !PT ;  /* 0x0000038006077812 */ /* 0x000fe400078ec0ff */
[----:B------:R-:W-:Y:S02]  /*1b3b0*/  LOP3.LUT R4, R26, 0x380, RZ, 0xc0, !PT ;  /* 0x000003801a047812 */ /* 0x000fe400078ec0ff */
[----:B------:R-:W-:Y:S02]  /*1b3c0*/  LOP3.LUT R31, R30, 0x380, RZ, 0xc0, !PT ;  /* 0x000003801e1f7812 */ /* 0x000fe400078ec0ff */
[----:B------:R-:W-:Y:S01]  /*1b3d0*/  LOP3.LUT R54, R55, R54, RZ, 0x3c, !PT ;  /* 0x0000003637367212 */ /* 0x000fe200078e3cff */
[----:B------:R-:W-:Y:S01]  /*1b3e0*/  IMAD.X R55, RZ, RZ, R3, P0 ;  /* 0x000000ffff377224 */ /* 0x000fe200000e0603 */
[----:B------:R-:W-:-:S02]  /*1b3f0*/  SHF.R.U64 R7, R7, 0x3, RZ ;  /* 0x0000000307077819 */ /* 0x000fc400000012ff */
[----:B------:R-:W-:Y:S02]  /*1b400*/  SHF.R.U64 R4, R4, 0x3, RZ ;  /* 0x0000000304047819 */ /* 0x000fe400000012ff */
[----:B------:R-:W-:Y:S02]  /*1b410*/  SHF.R.U64 R31, R31, 0x3, RZ ;  /* 0x000000031f1f7819 */ /* 0x000fe400000012ff */
[----:B------:R-:W-:Y:S02]  /*1b420*/  IADD3 R38, P3, R2, 0xc020, RZ ;  /* 0x0000c02002267810 */ /* 0x000fe40007f7e0ff */
[----:B------:R-:W-:Y:S02]  /*1b430*/  LOP3.LUT R6, R7, R6, RZ, 0x3c, !PT ;  /* 0x0000000607067212 */ /* 0x000fe400078e3cff */
[----:B------:R-:W-:Y:S02]  /*1b440*/  LOP3.LUT R26, R4, R26, RZ, 0x3c, !PT ;  /* 0x0000001a041a7212 */ /* 0x000fe400078e3cff */
[----:B------:R-:W-:-:S02]  /*1b450*/  MOV R7, R50 ;  /* 0x0000003200077202 */ /* 0x000fc40000000f00 */
[----:B------:R-:W-:Y:S01]  /*1b460*/  LOP3.LUT R30, R31, R30, RZ, 0x3c, !PT ;  /* 0x0000001e1f1e7212 */ /* 0x000fe200078e3cff */
[----:B------:R-:W-:Y:S01]  /*1b470*/  IMAD.X R31, RZ, RZ, R3, P4 ;  /* 0x000000ffff1f7224 */ /* 0x000fe200020e0603 */
[----:B------:R-:W-:Y:S01]  /*1b480*/  MOV R4, R54 ;  /* 0x0000003600047202 */ /* 0x000fe20000000f00 */
[----:B------:R-:W-:Y:S01]  /*1b490*/  STL [R1+0xc0], R7 ;  /* 0x0000c00701007387 */ /* 0x000fe20000100800 */
[----:B------:R-:W-:Y:S02]  /*1b4a0*/  LOP3.LUT R39, R38, 0x380, RZ, 0xc0, !PT ;  /* 0x0000038026277812 */ /* 0x000fe400078ec0ff */
[C---:B------:R-:W-:Y:S01]  /*1b4b0*/  IADD3 R50, P4, R2.reuse, 0x4020, RZ ;  /* 0x0000402002327810 */ /* 0x040fe20007f9e0ff */
[----:B------:R0:W-:Y:S01]  /*1b4c0*/  STL [R1+0xbc], R4 ;  /* 0x0000bc0401007387 */ /* 0x0001e20000100800 */
[----:B------:R-:W-:Y:S02]  /*1b4d0*/  IADD3 R34, P2, R2, 0x8040, RZ ;  /* 0x0000804002227810 */ /* 0x000fe40007f5e0ff */
[----:B------:R-:W-:-:S02]  /*1b4e0*/  SHF.R.U64 R39, R39, 0x3, RZ ;  /* 0x0000000327277819 */ /* 0x000fc400000012ff */
[----:B------:R-:W-:Y:S02]  /*1b4f0*/  LOP3.LUT R35, R34, 0x380, RZ, 0xc0, !PT ;  /* 0x0000038022237812 */ /* 0x000fe400078ec0ff */
[----:B------:R-:W-:Y:S02]  /*1b500*/  LOP3.LUT R38, R39, R38, RZ, 0x3c, !PT ;  /* 0x0000002627267212 */ /* 0x000fe400078e3cff */
[----:B------:R-:W-:Y:S02]  /*1b510*/  IADD3.X R39, RZ, R3, RZ, P3, !PT ;  /* 0x00000003ff277210 */ /* 0x000fe40001ffe4ff */
[----:B0-----:R-:W-:Y:S02]  /*1b520*/  LOP3.LUT R4, R50, 0x380, RZ, 0xc0, !PT ;  /* 0x0000038032047812 */ /* 0x001fe400078ec0ff */
[----:B------:R-:W-:Y:S02]  /*1b530*/  SHF.R.U64 R35, R35, 0x3, RZ ;  /* 0x0000000323237819 */ /* 0x000fe400000012ff */
[----:B------:R-:W-:-:S02]  /*1b540*/  SHF.R.U64 R4, R4, 0x3, RZ ;  /* 0x0000000304047819 */ /* 0x000fc400000012ff */
[----:B------:R-:W-:Y:S02]  /*1b550*/  MOV R7, R38 ;  /* 0x0000002600077202 */ /* 0x000fe40000000f00 */
[----:B------:R-:W-:Y:S02]  /*1b560*/  LOP3.LUT R50, R4, R50, RZ, 0x3c, !PT ;  /* 0x0000003204327212 */ /* 0x000fe400078e3cff */
[----:B------:R-:W-:Y:S01]  /*1b570*/  LOP3.LUT R34, R35, R34, RZ, 0x3c, !PT ;  /* 0x0000002223227212 */ /* 0x000fe200078e3cff */
[----:B------:R-:W-:Y:S01]  /*1b580*/  IMAD.X R35, RZ, RZ, R3, P2 ;  /* 0x000000ffff237224 */ /* 0x000fe200010e0603 */
[----:B------:R-:W-:Y:S01]  /*1b590*/  MOV R4, R46 ;  /* 0x0000002e00047202 */ /* 0x000fe20000000f00 */
[----:B------:R0:W-:Y:S01]  /*1b5a0*/  STL [R1+0xb4], R7 ;  /* 0x0000b40701007387 */ /* 0x0001e20000100800 */
[C---:B------:R-:W-:Y:S02]  /*1b5b0*/  IADD3 R8, P0, R2.reuse, 0x8000, RZ ;  /* 0x0000800002087810 */ /* 0x040fe40007f1e0ff */
[----:B------:R-:W-:Y:S01]  /*1b5c0*/  IADD3 R38, P2, R2, 0x4000, RZ ;  /* 0x0000400002267810 */ /* 0x000fe20007f5e0ff */
[----:B------:R1:W-:Y:S01]  /*1b5d0*/  STL [R1+0xb0], R4 ;  /* 0x0000b00401007387 */ /* 0x0003e20000100800 */
[----:B------:R-:W-:-:S02]  /*1b5e0*/  LOP3.LUT R9, R8, 0x380, RZ, 0xc0, !PT ;  /* 0x0000038008097812 */ /* 0x000fc400078ec0ff */
[----:B------:R-:W-:Y:S01]  /*1b5f0*/  IADD3 R14, P3, R2, 0x4060, RZ ;  /* 0x00004060020e7810 */ /* 0x000fe20007f7e0ff */
[----:B------:R-:W-:Y:S01]  /*1b600*/  IMAD.X R39, RZ, RZ, R3, P2 ;  /* 0x000000ffff277224 */ /* 0x000fe200010e0603 */
[----:B------:R-:W-:Y:S02]  /*1b610*/  SHF.R.U64 R9, R9, 0x3, RZ ;  /* 0x0000000309097819 */ /* 0x000fe400000012ff */
[----:B0-----:R-:W-:Y:S02]  /*1b620*/  IADD3.X R7, RZ, R3, RZ, P1, !PT ;  /* 0x00000003ff077210 */ /* 0x001fe40000ffe4ff */
[----:B------:R-:W-:Y:S02]  /*1b630*/  LOP3.LUT R8, R9, R8, RZ, 0x3c, !PT ;  /* 0x0000000809087212 */ /* 0x000fe400078e3cff */
[----:B-1----:R-:W-:Y:S02]  /*1b640*/  LOP3.LUT R4, R38, 0x380, RZ, 0xc0, !PT ;  /* 0x0000038026047812 */ /* 0x002fe400078ec0ff */
[----:B------:R-:W-:-:S02]  /*1b650*/  MOV R9, R30 ;  /* 0x0000001e00097202 */ /* 0x000fc40000000f00 */
[----:B------:R-:W-:Y:S02]  /*1b660*/  SHF.R.U64 R4, R4, 0x3, RZ ;  /* 0x0000000304047819 */ /* 0x000fe400000012ff */
[----:B------:R-:W-:Y:S01]  /*1b670*/  IADD3 R30, P1, R2, 0x60, RZ ;  /* 0x00000060021e7810 */ /* 0x000fe20007f3e0ff */
[----:B------:R0:W-:Y:S01]  /*1b680*/  STL [R1+0xac], R9 ;  /* 0x0000ac0901007387 */ /* 0x0001e20000100800 */
[----:B------:R-:W-:Y:S02]  /*1b690*/  LOP3.LUT R38, R4, R38, RZ, 0x3c, !PT ;  /* 0x0000002604267212 */ /* 0x000fe400078e3cff */
[----:B------:R-:W-:Y:S01]  /*1b6a0*/  MOV R4, R34 ;  /* 0x0000002200047202 */ /* 0x000fe20000000f00 */
[----:B------:R-:W-:Y:S01]  /*1b6b0*/  IMAD.X R31, RZ, RZ, R3, P1 ;  /* 0x000000ffff1f7224 */ /* 0x000fe200008e0603 */
[----:B------:R-:W-:Y:S01]  /*1b6c0*/  LOP3.LUT R15, R14, 0x380, RZ, 0xc0, !PT ;  /* 0x000003800e0f7812 */ /* 0x000fe200078ec0ff */
[----:B------:R-:W1:Y:S01]  /*1b6d0*/  S2R R34, SR_TID.X ;  /* 0x0000000000227919 */ /* 0x000e620000002100 */
[----:B------:R-:W-:-:S02]  /*1b6e0*/  IADD3.X R51, RZ, R3, RZ, P4, !PT ;  /* 0x00000003ff337210 */ /* 0x000fc400027fe4ff */
[----:B------:R-:W-:Y:S01]  /*1b6f0*/  SHF.R.U64 R15, R15, 0x3, RZ ;  /* 0x000000030f0f7819 */ /* 0x000fe200000012ff */
[----:B------:R2:W-:Y:S01]  /*1b700*/  STL [R1+0x98], R4 ;  /* 0x0000980401007387 */ /* 0x0005e20000100800 */
[--C-:B0-----:R-:W-:Y:S01]  /*1b710*/  IMAD.X R9, RZ, RZ, R3.reuse, P0 ;  /* 0x000000ffff097224 */ /* 0x101fe200000e0603 */
[----:B------:R-:W-:Y:S02]  /*1b720*/  MOV R215, R26 ;  /* 0x0000001a00d77202 */ /* 0x000fe40000000f00 */
[----:B------:R-:W-:Y:S01]  /*1b730*/  LOP3.LUT R14, R15, R14, RZ, 0x3c, !PT ;  /* 0x0000000e0f0e7212 */ /* 0x000fe200078e3cff */
[----:B------:R-:W-:Y:S01]  /*1b740*/  IMAD.X R15, RZ, RZ, R3, P3 ;  /* 0x000000ffff0f7224 */ /* 0x000fe200018e0603 */
[----:B------:R-:W-:Y:S02]  /*1b750*/  MOV R214, R50 ;  /* 0x0000003200d67202 */ /* 0x000fe40000000f00 */
[----:B------:R-:W-:Y:S02]  /*1b760*/  MOV R213, R38 ;  /* 0x0000002600d57202 */ /* 0x000fe40000000f00 */
[----:B--2---:R-:W-:-:S04]  /*1b770*/  LOP3.LUT R4, R30, 0x380, RZ, 0xc0, !PT ;  /* 0x000003801e047812 */ /* 0x004fc800078ec0ff */
[----:B------:R-:W-:-:S04]  /*1b780*/  SHF.R.U64 R4, R4, 0x3, RZ ;  /* 0x0000000304047819 */ /* 0x000fc800000012ff */
[----:B------:R-:W-:Y:S02]  /*1b790*/  LOP3.LUT R30, R4, R30, RZ, 0x3c, !PT ;  /* 0x0000001e041e7212 */ /* 0x000fe400078e3cff */
[----:B------:R-:W-:Y:S02]  /*1b7a0*/  MOV R4, R6 ;  /* 0x0000000600047202 */ /* 0x000fe40000000f00 */
[----:B------:R-:W-:Y:S02]  /*1b7b0*/  MOV R6, R8 ;  /* 0x0000000800067202 */ /* 0x000fe40000000f00 */
[----:B------:R-:W-:Y:S01]  /*1b7c0*/  MOV R212, R30 ;  /* 0x0000001e00d47202 */ /* 0x000fe20000000f00 */
[----:B------:R0:W-:Y:S04]  /*1b7d0*/  STL [R1+0x90], R4 ;  /* 0x0000900401007387 */ /* 0x0001e80000100800 */
[----:B------:R2:W-:Y:S01]  /*1b7e0*/  STL [R1+0x80], R6 ;  /* 0x0000800601007387 */ /* 0x0005e20000100800 */
[----:B0-----:R-:W-:-:S02]  /*1b7f0*/  MOV R4, R14 ;  /* 0x0000000e00047202 */ /* 0x001fc40000000f00 */
[----:B--2---:R-:W-:-:S03]  /*1b800*/  IADD3 R6, P0, R2, 0x40, RZ ;  /* 0x0000004002067810 */ /* 0x004fc60007f1e0ff */
[----:B------:R0:W-:Y:S02]  /*1b810*/  STL [R1+0x8], R4 ;  /* 0x0000080401007387 */ /* 0x0001e40000100800 */
[----:B------:R-:W-:Y:S01]  /*1b820*/  IMAD.X R7, RZ, RZ, R3, P0 ;  /* 0x000000ffff077224 */ /* 0x000fe200000e0603 */
[----:B0-----:R-:W-:-:S04]  /*1b830*/  LOP3.LUT R4, R6, 0x380, RZ, 0xc0, !PT ;  /* 0x0000038006047812 */ /* 0x001fc800078ec0ff */
[----:B------:R-:W-:-:S04]  /*1b840*/  SHF.R.U64 R4, R4, 0x3, RZ ;  /* 0x0000000304047819 */ /* 0x000fc800000012ff */
[----:B------:R-:W-:-:S04]  /*1b850*/  LOP3.LUT R6, R4, R6, RZ, 0x3c, !PT ;  /* 0x0000000604067212 */ /* 0x000fc800078e3cff */
[----:B------:R-:W-:Y:S02]  /*1b860*/  MOV R211, R6 ;  /* 0x0000000600d37202 */ /* 0x000fe40000000f00 */
[----:B------:R-:W-:-:S04]  /*1b870*/  IADD3 R6, P0, R2, 0x20, RZ ;  /* 0x0000002002067810 */ /* 0x000fc80007f1e0ff */
[----:B------:R-:W-:Y:S02]  /*1b880*/  LOP3.LUT R4, R6, 0x380, RZ, 0xc0, !PT ;  /* 0x0000038006047812 */ /* 0x000fe400078ec0ff */
[----:B------:R-:W-:Y:S02]  /*1b890*/  IADD3.X R7, RZ, R3, RZ, P0, !PT ;  /* 0x00000003ff077210 */ /* 0x000fe400007fe4ff */
[----:B------:R-:W-:-:S04]  /*1b8a0*/  SHF.R.U64 R4, R4, 0x3, RZ ;  /* 0x0000000304047819 */ /* 0x000fc800000012ff */
[----:B------:R-:W-:Y:S02]  /*1b8b0*/  LOP3.LUT R6, R4, R6, RZ, 0x3c, !PT ;  /* 0x0000000604067212 */ /* 0x000fe400078e3cff */
[----:B------:R-:W-:Y:S02]  /*1b8c0*/  LOP3.LUT R4, R2, 0x380, RZ, 0xc0, !PT ;  /* 0x0000038002047812 */ /* 0x000fe400078ec0ff */
[----:B------:R-:W-:Y:S02]  /*1b8d0*/  MOV R210, R6 ;  /* 0x0000000600d27202 */ /* 0x000fe40000000f00 */
[----:B------:R-:W-:-:S04]  /*1b8e0*/  SHF.R.U64 R4, R4, 0x3, RZ ;  /* 0x0000000304047819 */ /* 0x000fc800000012ff */
[----:B------:R-:W-:-:S04]  /*1b8f0*/  LOP3.LUT R2, R4, R2, RZ, 0x3c, !PT ;  /* 0x0000000204027212 */ /* 0x000fc800078e3cff */
[----:B------:R-:W-:Y:S02]  /*1b900*/  MOV R209, R2 ;  /* 0x0000000200d17202 */ /* 0x000fe40000000f00 */
[----:B-1----:R-:W-:-:S04]  /*1b910*/  LOP3.LUT P0, R2, R34, 0x3, RZ, 0xc0, !PT ;  /* 0x0000000322027812 */ /* 0x002fc8000780c0ff */
[----:B------:R-:W-:Y:S01]  /*1b920*/  ISETP.EQ.OR P0, PT, R2, 0x3, !P0 ;  /* 0x000000030200780c */ /* 0x000fe20004702670 */
[----:B------:R-:W-:-:S03]  /*1b930*/  IMAD.SHL.U32 R2, R34, 0x4, RZ ;  /* 0x0000000422027824 */ /* 0x000fc600078e00ff */
[----:B------:R-:W-:Y:S02]  /*1b940*/  SEL R4, R5, R0, P0 ;  /* 0x0000000005047207 */ /* 0x000fe40000000000 */
[----:B------:R-:W-:Y:S02]  /*1b950*/  LOP3.LUT R2, R2, 0xc, RZ, 0xc0, !PT ;  /* 0x0000000c02027812 */ /* 0x000fe400078ec0ff */
[----:B------:R-:W-:Y:S02]  /*1b960*/  SEL R5, R0, R5, P0 ;  /* 0x0000000500057207 */ /* 0x000fe40000000000 */
[----:B------:R-:W-:Y:S02]  /*1b970*/  IADD3 R2, P1, R2, UR4, RZ ;  /* 0x0000000402027c10 */ /* 0x000fe4000ff3e0ff */
[----:B------:R-:W-:Y:S02]  /*1b980*/  SEL R9, R28, R29, P0 ;  /* 0x0000001d1c097207 */ /* 0x000fe40000000000 */
[----:B------:R-:W-:Y:S01]  /*1b990*/  SEL R6, R29, R28, P0 ;  /* 0x0000001c1d067207 */ /* 0x000fe20000000000 */
[----:B------:R-:W-:-:S05]  /*1b9a0*/  IMAD.X R3, RZ, RZ, UR5, P1 ;  /* 0x00000005ff037e24 */ /* 0x000fca00088e06ff */
[----:B------:R0:W5:Y:S01]  /*1b9b0*/  LDG.E.CONSTANT R0, desc[UR36][R2.64] ;  /* 0x0000002402007981 */ /* 0x000162000c1e9900 */
[----:B------:R-:W-:-:S03]  /*1b9c0*/  UMOV UR4, 0xffffffff ;  /* 0xffffffff00047882 */ /* 0x000fc60000000000 */
[----:B------:R-:W-:Y:S05]  /*1b9d0*/  BRA.DIV UR4, `(.L_x_661) ;  /* 0x0000010204f07947 */ /* 0x000fea000b800000 */
[----:B------:R-:W-:Y:S01]  /*1b9e0*/  SEL R7, R36, R37, P0 ;  /* 0x0000002524077207 */ /* 0x000fe20000000000 */
[----:B0----5:R-:W-:Y:S01]  /*1b9f0*/  SHFL.IDX PT, R3, R9, R0, 0x1c1f ;  /* 0x001c1f0009037589 */ /* 0x021fe200000e0000 */
[----:B------:R-:W-:Y:S02]  /*1ba00*/  SEL R37, R37, R36, P0 ;  /* 0x0000002425257207 */ /* 0x000fe40000000000 */
[----:B------:R-:W-:Y:S01]  /*1ba10*/  SEL R36, R52, R53, P0 ;  /* 0x0000003534247207 */ /* 0x000fe20000000000 */
[----:B------:R-:W-:Y:S01]  /*1ba20*/  SHFL.IDX PT, R4, R4, R0, 0x1c1f ;  /* 0x001c1f0004047589 */ /* 0x000fe200000e0000 */
[----:B------:R-:W-:Y:S02]  /*1ba30*/  SEL R50, R104, R105, P0 ;  /* 0x0000006968327207 */ /* 0x000fe40000000000 */
[----:B------:R-:W-:Y:S01]  /*1ba40*/  SEL R51, R108, R109, P0 ;  /* 0x0000006d6c337207 */ /* 0x000fe20000000000 */
[----:B------:R-:W-:Y:S01]  /*1ba50*/  SHFL.IDX PT, R7, R7, R0, 0x1c1f ;  /* 0x001c1f0007077589 */ /* 0x000fe200000e0000 */
[----:B------:R-:W-:-:S02]  /*1ba60*/  SEL R52, R53, R52, P0 ;  /* 0x0000003435347207 */ /* 0x000fc40000000000 */
[----:B------:R-:W-:Y:S01]  /*1ba70*/  SEL R104, R105, R104, P0 ;  /* 0x0000006869687207 */ /* 0x000fe20000000000 */
[----:B------:R-:W-:Y:S01]  /*1ba80*/  SHFL.IDX PT, R50, R50, R0, 0x1c1f ;  /* 0x001c1f0032327589 */ /* 0x000fe200000e0000 */
        /* <DEDUP_REMOVED lines=93> */
[----:B------:R-:W-:Y:S01]  /*1c060*/  LOP3.LUT R2, R0, 0x2, RZ, 0x3c, !PT ;  /* 0x0000000200027812 */ /* 0x000fe200078e3cff */
[----:B------:R-:W-:Y:S01]  /*1c070*/  SHFL.IDX PT, R66, R66, R0, 0x1c1f ;  /* 0x001c1f0042427589 */ /* 0x000fe200000e0000 */
[----:B------:R-:W-:Y:S02]  /*1c080*/  SEL R68, R69, R68, P0 ;  /* 0x0000004445447207 */ /* 0x000fe40000000000 */
[----:B------:R-:W-:Y:S01]  /*1c090*/  SEL R72, R73, R72, P0 ;  /* 0x0000004849487207 */ /* 0x000fe20000000000 */
[----:B------:R-:W-:Y:S01]  /*1c0a0*/  SHFL.IDX PT, R9, R32, R2, 0x1c1f ;  /* 0x001c1f0220097589 */ /* 0x000fe200000e0000 */
[----:B------:R-:W-:-:S02]  /*1c0b0*/  SEL R76, R77, R76, P0 ;  /* 0x0000004c4d4c7207 */ /* 0x000fc40000000000 */
[----:B------:R-:W-:Y:S01]  /*1c0c0*/  SEL R80, R81, R80, P0 ;  /* 0x0000005051507207 */ /* 0x000fe20000000000 */
[----:B------:R-:W0:Y:S01]  /*1c0d0*/  SHFL.IDX PT, R44, R44, R2, 0x1c1f ;  /* 0x001c1f022c2c7589 */ /* 0x000e2200000e0000 */
[----:B------:R-:W-:Y:S02]  /*1c0e0*/  SEL R116, R117, R116, P0 ;  /* 0x0000007475747207 */ /* 0x000fe40000000000 */
[----:B------:R-:W-:Y:S01]  /*1c0f0*/  SEL R128, R129, R128, P0 ;  /* 0x0000008081807207 */ /* 0x000fe20000000000 */
[----:B------:R-:W1:Y:S01]  /*1c100*/  SHFL.IDX PT, R48, R48, R2, 0x1c1f ;  /* 0x001c1f0230307589 */ /* 0x000e6200000e0000 */
[----:B------:R-:W-:Y:S02]  /*1c110*/  SEL R65, R132, R133, P0 ;  /* 0x0000008584417207 */ /* 0x000fe40000000000 */
[----:B------:R-:W-:Y:S01]  /*1c120*/  SEL R146, R64, R146, P0 ;  /* 0x0000009240927207 */ /* 0x000fe20000000000 */
[----:B------:R-:W2:Y:S01]  /*1c130*/  SHFL.IDX PT, R84, R84, R2, 0x1c1f ;  /* 0x001c1f0254547589 */ /* 0x000ea200000e0000 */
[----:B------:R-:W-:-:S02]  /*1c140*/  SEL R78, R79, R78, P0 ;  /* 0x0000004e4f4e7207 */ /* 0x000fc40000000000 */
[----:B------:R-:W-:Y:S01]  /*1c150*/  SEL R86, R87, R86, P0 ;  /* 0x0000005657567207 */ /* 0x000fe20000000000 */
[----:B------:R-:W3:Y:S01]  /*1c160*/  SHFL.IDX PT, R88, R88, R2, 0x1c1f ;  /* 0x001c1f0258587589 */ /* 0x000ee200000e0000 */
[----:B------:R-:W-:Y:S02]  /*1c170*/  SEL R115, R115, R114, P0 ;  /* 0x0000007273737207 */ /* 0x000fe40000000000 */
[----:B------:R-:W-:Y:S01]  /*1c180*/  SEL R99, R126, R127, P0 ;  /* 0x0000007f7e637207 */ /* 0x000fe20000000000 */
[----:B------:R-:W-:Y:S01]  /*1c190*/  SHFL.IDX PT, R114, R111, R0, 0x1c1f ;  /* 0x001c1f006f727589 */ /* 0x000fe200000e0000 */
[----:B------:R-:W-:Y:S02]  /*1c1a0*/  SEL R123, R130, R131, P0 ;  /* 0x00000083827b7207 */ /* 0x000fe40000000000 */
[----:B------:R-:W-:Y:S01]  /*1c1b0*/  SEL R132, R133, R132, P0 ;  /* 0x0000008485847207 */ /* 0x000fe20000000000 */
[----:B------:R-:W4:Y:S01]  /*1c1c0*/  SHFL.IDX PT, R93, R93, R2, 0x1c1f ;  /* 0x001c1f025d5d7589 */ /* 0x000f2200000e0000 */
[----:B------:R-:W-:-:S02]  /*1c1d0*/  SEL R69, R136, R137, P0 ;  /* 0x0000008988457207 */ /* 0x000fc40000000000 */
[----:B------:R-:W-:Y:S01]  /*1c1e0*/  SEL R73, R140, R141, P0 ;  /* 0x0000008d8c497207 */ /* 0x000fe20000000000 */
[----:B------:R-:W4:Y:S01]  /*1c1f0*/  SHFL.IDX PT, R96, R96, R2, 0x1c1f ;  /* 0x001c1f0260607589 */ /* 0x000f2200000e0000 */
[----:B------:R-:W-:Y:S02]  /*1c200*/  SEL R77, R144, R145, P0 ;  /* 0x00000091904d7207 */ /* 0x000fe40000000000 */
[----:B------:R-:W-:Y:S01]  /*1c210*/  SEL R81, R148, R149, P0 ;  /* 0x0000009594517207 */ /* 0x000fe20000000000 */
[----:B------:R-:W4:Y:S01]  /*1c220*/  SHFL.IDX PT, R100, R100, R2, 0x1c1f ;  /* 0x001c1f0264647589 */ /* 0x000f2200000e0000 */
[----:B------:R-:W-:Y:S02]  /*1c230*/  SEL R64, R152, R160, P0 ;  /* 0x000000a098407207 */ /* 0x000fe40000000000 */
[----:B------:R-:W-:Y:S01]  /*1c240*/  SEL R89, R159, R153, P0 ;  /* 0x000000999f597207 */ /* 0x000fe20000000000 */
[----:B------:R-:W-:Y:S01]  /*1c250*/  SHFL.IDX PT, R111, R115, R2, 0x1c1f ;  /* 0x001c1f02736f7589 */ /* 0x000fe200000e0000 */
        /* <DEDUP_REMOVED lines=50> */
[----:B------:R-:W4:Y:S01]  /*1c580*/  SHFL.IDX PT, R10, R37, R2, 0x1c1f ;  /* 0x001c1f02250a7589 */ /* 0x000f2200000e0000 */
[----:B0-----:R-:W-:Y:S02]  /*1c590*/  SEL R195, R31, R44, P0 ;  /* 0x0000002c1fc37207 */ /* 0x001fe40000000000 */
[----:B------:R-:W-:Y:S01]  /*1c5a0*/  SEL R196, R44, R31, P0 ;  /* 0x0000001f2cc47207 */ /* 0x000fe20000000000 */
[----:B------:R-:W0:Y:S01]  /*1c5b0*/  SHFL.IDX PT, R60, R60, R2, 0x1c1f ;  /* 0x001c1f023c3c7589 */ /* 0x000e2200000e0000 */
[----:B-1----:R-:W-:-:S02]  /*1c5c0*/  SEL R193, R28, R48, P0 ;  /* 0x000000301cc17207 */ /* 0x002fc40000000000 */
[----:B------:R-:W-:Y:S01]  /*1c5d0*/  SEL R194, R48, R28, P0 ;  /* 0x0000001c30c27207 */ /* 0x000fe20000000000 */
[----:B------:R-:W1:Y:S01]  /*1c5e0*/  SHFL.IDX PT, R20, R20, R2, 0x1c1f ;  /* 0x001c1f0214147589 */ /* 0x000e6200000e0000 */
[----:B--2---:R-:W-:Y:S02]  /*1c5f0*/  SEL R176, R40, R84, P0 ;  /* 0x0000005428b07207 */ /* 0x004fe40000000000 */
[----:B------:R-:W-:Y:S01]  /*1c600*/  SEL R175, R84, R40, P0 ;  /* 0x0000002854af7207 */ /* 0x000fe20000000000 */
[----:B------:R-:W2:Y:S01]  /*1c610*/  SHFL.IDX PT, R68, R68, R2, 0x1c1f ;  /* 0x001c1f0244447589 */ /* 0x000ea200000e0000 */
[----:B---3--:R-:W-:Y:S02]  /*1c620*/  SEL R174, R45, R88, P0 ;  /* 0x000000582dae7207 */ /* 0x008fe40000000000 */
[----:B------:R-:W-:Y:S01]  /*1c630*/  SEL R173, R88, R45, P0 ;  /* 0x0000002d58ad7207 */ /* 0x000fe20000000000 */
[----:B------:R-:W3:Y:S01]  /*1c640*/  SHFL.IDX PT, R72, R72, R2, 0x1c1f ;  /* 0x001c1f0248487589 */ /* 0x000ee200000e0000 */
[----:B----4-:R-:W-:-:S02]  /*1c650*/  SEL R172, R46, R93, P0 ;  /* 0x0000005d2eac7207 */ /* 0x010fc40000000000 */
        /* <DEDUP_REMOVED lines=37> */
[----:B------:R-:W-:Y:S01]  /*1c8b0*/  SHFL.IDX PT, R73, R73, R0, 0x1c1f ;  /* 0x001c1f0049497589 */ /* 0x000fe200000e0000 */
[----:B0-----:R-:W-:Y:S02]  /*1c8c0*/  SEL R187, R35, R60, P0 ;  /* 0x0000003c23bb7207 */ /* 0x001fe40000000000 */
[----:B------:R-:W-:Y:S01]  /*1c8d0*/  SEL R188, R60, R35, P0 ;  /* 0x000000233cbc7207 */ /* 0x000fe20000000000 */
[----:B------:R-:W0:Y:S01]  /*1c8e0*/  SHFL.IDX PT, R140, R140, R2, 0x1c1f ;  /* 0x001c1f028c8c7589 */ /* 0x000e2200000e0000 */
[----:B-1----:R-:W-:Y:S02]  /*1c8f0*/  SEL R186, R26, R20, P0 ;  /* 0x000000141aba7207 */ /* 0x002fe40000000000 */
[----:B------:R-:W-:Y:S01]  /*1c900*/  SEL R185, R20, R26, P0 ;  /* 0x0000001a14b97207 */ /* 0x000fe20000000000 */
[----:B------:R-:W-:Y:S01]  /*1c910*/  SHFL.IDX PT, R77, R77, R0, 0x1c1f ;  /* 0x001c1f004d4d7589 */ /* 0x000fe200000e0000 */
[----:B--2---:R-:W-:-:S02]  /*1c920*/  SEL R184, R34, R68, P0 ;  /* 0x0000004422b87207 */ /* 0x004fc40000000000 */
[----:B------:R-:W-:Y:S01]  /*1c930*/  SEL R183, R68, R34, P0 ;  /* 0x0000002244b77207 */ /* 0x000fe20000000000 */
[----:B------:R-:W1:Y:S01]  /*1c940*/  SHFL.IDX PT, R144, R144, R2, 0x1c1f ;  /* 0x001c1f0290907589 */ /* 0x000e6200000e0000 */
[----:B---3--:R-:W-:Y:S02]  /*1c950*/  SEL R182, R33, R72, P0 ;  /* 0x0000004821b67207 */ /* 0x008fe40000000000 */
[----:B------:R-:W-:Y:S01]  /*1c960*/  SEL R181, R72, R33, P0 ;  /* 0x0000002148b57207 */ /* 0x000fe20000000000 */
[----:B------:R-:W-:Y:S01]  /*1c970*/  SHFL.IDX PT, R81, R81, R0, 0x1c1f ;  /* 0x001c1f0051517589 */ /* 0x000fe200000e0000 */
[----:B----4-:R-:W-:Y:S02]  /*1c980*/  SEL R180, R38, R76, P0 ;  /* 0x0000004c26b47207 */ /* 0x010fe40000000000 */
        /* <DEDUP_REMOVED lines=23> */
[----:B0-----:R-:W-:Y:S02]  /*1cb00*/  SEL R7, R73, R140, P0 ;  /* 0x0000008c49077207 */ /* 0x001fe40000000000 */
[----:B-1----:R-:W-:Y:S01]  /*1cb10*/  SEL R8, R77, R144, P0 ;  /* 0x000000904d087207 */ /* 0x002fe20000000000 */
[----:B------:R-:W-:Y:S01]  /*1cb20*/  SHFL.IDX PT, R92, R92, R0, 0x1c1f ;  /* 0x001c1f005c5c7589 */ /* 0x000fe200000e0000 */
[----:B--2---:R-:W-:Y:S02]  /*1cb30*/  SEL R9, R81, R148, P0 ;  /* 0x0000009451097207 */ /* 0x004fe40000000000 */
[----:B---3--:R-:W-:Y:S01]  /*1cb40*/  SEL R10, R85, R158, P0 ;  /* 0x0000009e550a7207 */ /* 0x008fe20000000000 */
[----:B------:R-:W0:Y:S01]  /*1cb50*/  SHFL.IDX PT, R154, R154, R2, 0x1c1f ;  /* 0x001c1f029a9a7589 */ /* 0x000e2200000e0000 */
[----:B----4-:R-:W-:-:S02]  /*1cb60*/  SEL R20, R21, R146, P0 ;  /* 0x0000009215147207 */ /* 0x010fc40000000000 */
[----:B------:R-:W-:Y:S01]  /*1cb70*/  SEL R40, R105, R32, P0 ;  /* 0x0000002069287207 */ /* 0x000fe20000000000 */
[----:B------:R-:W-:Y:S01]  /*1cb80*/  SHFL.IDX PT, R94, R94, R0, 0x1c1f ;  /* 0x001c1f005e5e7589 */ /* 0x000fe200000e0000 */
[----:B------:R-:W-:Y:S02]  /*1cb90*/  SEL R45, R113, R109, P0 ;  /* 0x0000006d712d7207 */ /* 0x000fe40000000000 */
[----:B------:R-:W-:Y:S01]  /*1cba0*/  SEL R53, R103, R83, P0 ;  /* 0x0000005367357207 */ /* 0x000fe20000000000 */
[----:B------:R-:W1:Y:S01]  /*1cbb0*/  SHFL.IDX PT, R155, R155, R2, 0x1c1f ;  /* 0x001c1f029b9b7589 */ /* 0x000e6200000e0000 */
[----:B------:R-:W-:Y:S02]  /*1cbc0*/  SEL R26, R64, R152, P0 ;  /* 0x00000098401a7207 */ /* 0x000fe40000000000 */
[----:B------:R-:W-:Y:S01]  /*1cbd0*/  SEL R60, R114, R111, P0 ;  /* 0x0000006f723c7207 */ /* 0x000fe20000000000 */
[----:B------:R-:W-:Y:S01]  /*1cbe0*/  SHFL.IDX PT, R97, R97, R0, 0x1c1f ;  /* 0x001c1f0061617589 */ /* 0x000fe200000e0000 */
[----:B------:R-:W-:-:S02]  /*1cbf0*/  SEL R76, R125, R122, P0 ;  /* 0x0000007a7d4c7207 */ /* 0x000fc40000000000 */
[----:B------:R-:W-:Y:S01]  /*1cc00*/  SEL R57, R124, R57, P0 ;  /* 0x000000397c397207 */ /* 0x000fe20000000000 */
[----:B------:R-:W2:Y:S01]  /*1cc10*/  SHFL.IDX PT, R156, R156, R2, 0x1c1f ;  /* 0x001c1f029c9c7589 */ /* 0x000ea200000e0000 */
[----:B------:R-:W-:Y:S02]  /*1cc20*/  SEL R27, R89, R153, P0 ;  /* 0x00000099591b7207 */ /* 0x000fe40000000000 */
[----:B------:R-:W-:Y:S01]  /*1cc30*/  SEL R61, R128, R61, P0 ;  /* 0x0000003d803d7207 */ /* 0x000fe20000000000 */
[----:B------:R-:W-:Y:S01]  /*1cc40*/  SHFL.IDX PT, R101, R101, R0, 0x1c1f ;  /* 0x001c1f0065657589 */ /* 0x000fe200000e0000 */
[----:B------:R-:W-:Y:S02]  /*1cc50*/  SEL R65, R132, R65, P0 ;  /* 0x0000004184417207 */ /* 0x000fe40000000000 */
[----:B------:R-:W-:Y:S01]  /*1cc60*/  SEL R69, R136, R69, P0 ;  /* 0x0000004588457207 */ /* 0x000fe20000000000 */
[----:B------:R-:W3:Y:S01]  /*1cc70*/  SHFL.IDX PT, R157, R157, R2, 0x1c1f ;  /* 0x001c1f029d9d7589 */ /* 0x000ee200000e0000 */
[----:B0-----:R-:W-:-:S02]  /*1cc80*/  SEL R36, R92, R154, P0 ;  /* 0x0000009a5c247207 */ /* 0x001fc40000000000 */
[----:B------:R-:W-:Y:S01]  /*1cc90*/  SEL R73, R140, R73, P0 ;  /* 0x000000498c497207 */ /* 0x000fe20000000000 */
[----:B------:R-:W-:Y:S01]  /*1cca0*/  SHFL.IDX PT, R117, R59, R0, 0x1c1f ;  /* 0x001c1f003b757589 */ /* 0x000fe200000e0000 */
[----:B------:R-:W-:Y:S02]  /*1ccb0*/  SEL R77, R144, R77, P0 ;  /* 0x0000004d904d7207 */ /* 0x000fe40000000000 */
[----:B------:R-:W-:Y:S01]  /*1ccc0*/  SEL R81, R148, R81, P0 ;  /* 0x0000005194517207 */ /* 0x000fe20000000000 */
[----:B------:R-:W0:Y:S01]  /*1ccd0*/  SHFL.IDX PT, R70, R70, R2, 0x1c1f ;  /* 0x001c1f0246467589 */ /* 0x000e2200000e0000 */
[----:B-1----:R-:W-:Y:S02]  /*1cce0*/  SEL R37, R94, R155, P0 ;  /* 0x0000009b5e257207 */ /* 0x002fe40000000000 */
[----:B------:R-:W-:Y:S01]  /*1ccf0*/  SEL R85, R158, R85, P0 ;  /* 0x000000559e557207 */ /* 0x000fe20000000000 */
[----:B------:R-:W-:Y:S01]  /*1cd00*/  SHFL.IDX PT, R121, R63, R0, 0x1c1f ;  /* 0x001c1f003f797589 */ /* 0x000fe200000e0000 */
[----:B------:R-:W-:-:S02]  /*1cd10*/  SEL R21, R146, R21, P0 ;  /* 0x0000001592157207 */ /* 0x000fc40000000000 */
[----:B------:R-:W-:Y:S01]  /*1cd20*/  SEL R64, R152, R64, P0 ;  /* 0x0000004098407207 */ /* 0x000fe20000000000 */
[----:B------:R-:W1:Y:S01]  /*1cd30*/  SHFL.IDX PT, R74, R74, R2, 0x1c1f ;  /* 0x001c1f024a4a7589 */ /* 0x000e6200000e0000 */
[----:B--2---:R-:W-:Y:S02]  /*1cd40*/  SEL R38, R97, R156, P0 ;  /* 0x0000009c61267207 */ /* 0x004fe40000000000 */
[----:B------:R-:W-:Y:S01]  /*1cd50*/  SEL R89, R153, R89, P0 ;  /* 0x0000005999597207 */ /* 0x000fe20000000000 */
[----:B------:R-:W-:Y:S01]  /*1cd60*/  SHFL.IDX PT, R71, R71, R0, 0x1c1f ;  /* 0x001c1f0047477589 */ /* 0x000fe200000e0000 */
[----:B------:R-:W-:Y:S02]  /*1cd70*/  SEL R92, R154, R92, P0 ;  /* 0x0000005c9a5c7207 */ /* 0x000fe40000000000 */
[----:B------:R-:W-:Y:S01]  /*1cd80*/  SEL R94, R155, R94, P0 ;  /* 0x0000005e9b5e7207 */ /* 0x000fe20000000000 */
[----:B------:R-:W2:Y:S01]  /*1cd90*/  SHFL.IDX PT, R86, R86, R2, 0x1c1f ;  /* 0x001c1f0256567589 */ /* 0x000ea200000e0000 */
[----:B---3--:R-:W-:-:S02]  /*1cda0*/  SEL R39, R101, R157, P0 ;  /* 0x0000009d65277207 */ /* 0x008fc40000000000 */
[----:B------:R-:W-:Y:S01]  /*1cdb0*/  SEL R97, R156, R97, P0 ;  /* 0x000000619c617207 */ /* 0x000fe20000000000 */
[----:B------:R-:W3:Y:S01]  /*1cdc0*/  SHFL.IDX PT, R90, R90, R2, 0x1c1f ;  /* 0x001c1f025a5a7589 */ /* 0x000ee200000e0000 */
[----:B------:R-:W-:Y:S02]  /*1cdd0*/  SEL R101, R157, R101, P0 ;  /* 0x000000659d657207 */ /* 0x000fe40000000000 */
[----:B------:R-:W-:Y:S01]  /*1cde0*/  SEL R105, R32, R105, P0 ;  /* 0x0000006920697207 */ /* 0x000fe20000000000 */
[----:B------:R-:W-:Y:S01]  /*1cdf0*/  SHFL.IDX PT, R79, R79, R0, 0x1c1f ;  /* 0x001c1f004f4f7589 */ /* 0x000fe200000e0000 */
[----:B0-----:R-:W-:Y:S02]  /*1ce00*/  SEL R46, R117, R70, P0 ;  /* 0x00000046752e7207 */ /* 0x001fe40000000000 */
[----:B------:R-:W-:Y:S01]  /*1ce10*/  SEL R109, R109, R113, P0 ;  /* 0x000000716d6d7207 */ /* 0x000fe20000000000 */
[----:B------:R-:W0:Y:S01]  /*1ce20*/  SHFL.IDX PT, R95, R95, R2, 0x1c1f ;  /* 0x001c1f025f5f7589 */ /* 0x000e2200000e0000 */
[----:B------:R-:W-:-:S02]  /*1ce30*/  SEL R70, R70, R117, P0 ;  /* 0x0000007546467207 */ /* 0x000fc40000000000 */
[----:B------:R-:W-:Y:S01]  /*1ce40*/  SEL R83, R83, R103, P0 ;  /* 0x0000006753537207 */ /* 0x000fe20000000000 */
[----:B------:R-:W-:Y:S01]  /*1ce50*/  SHFL.IDX PT, R87, R87, R0, 0x1c1f ;  /* 0x001c1f0057577589 */ /* 0x000fe200000e0000 */
[----:B-1----:R-:W-:Y:S02]  /*1ce60*/  SEL R47, R121, R74, P0 ;  /* 0x0000004a792f7207 */ /* 0x002fe40000000000 */
[----:B------:R-:W-:Y:S01]  /*1ce70*/  SEL R74, R74, R121, P0 ;  /* 0x000000794a4a7207 */ /* 0x000fe20000000000 */
[----:B------:R-:W1:Y:S01]  /*1ce80*/  SHFL.IDX PT, R102, R102, R2, 0x1c1f ;  /* 0x001c1f0266667589 */ /* 0x000e6200000e0000 */
[----:B------:R-:W-:Y:S02]  /*1ce90*/  SEL R111, R111, R114, P0 ;  /* 0x000000726f6f7207 */ /* 0x000fe40000000000 */
[----:B------:R-:W-:Y:S01]  /*1cea0*/  SEL R122, R122, R125, P0 ;  /* 0x0000007d7a7a7207 */ /* 0x000fe20000000000 */
[----:B------:R-:W4:Y:S01]  /*1ceb0*/  SHFL.IDX PT, R106, R106, R2, 0x1c1f ;  /* 0x001c1f026a6a7589 */ /* 0x000f2200000e0000 */
[----:B--2---:R-:W-:-:S02]  /*1cec0*/  SEL R50, R71, R86, P0 ;  /* 0x0000005647327207 */ /* 0x004fc40000000000 */
[----:B------:R-:W-:Y:S01]  /*1ced0*/  SEL R71, R86, R71, P0 ;  /* 0x0000004756477207 */ /* 0x000fe20000000000 */
[----:B------:R-:W2:Y:S01]  /*1cee0*/  SHFL.IDX PT, R110, R110, R2, 0x1c1f ;  /* 0x001c1f026e6e7589 */ /* 0x000ea200000e0000 */
[----:B---3--:R-:W-:Y:S02]  /*1cef0*/  SEL R51, R75, R90, P0 ;  /* 0x0000005a4b337207 */ /* 0x008fe40000000000 */
[----:B------:R-:W-:Y:S01]  /*1cf00*/  SEL R75, R90, R75, P0 ;  /* 0x0000004b5a4b7207 */ /* 0x000fe20000000000 */
[----:B------:R-:W3:Y:S04]  /*1cf10*/  SHFL.IDX PT, R118, R118, R2, 0x1c1f ;  /* 0x001c1f0276767589 */ /* 0x000ee800000e0000 */
[----:B------:R-:W3:Y:S01]  /*1cf20*/  SHFL.IDX PT, R119, R119, R0, 0x1c1f ;  /* 0x001c1f0077777589 */ /* 0x000ee200000e0000 */
[----:B0-----:R-:W-:-:S02]  /*1cf30*/  SEL R52, R79, R95, P0 ;  /* 0x0000005f4f347207 */ /* 0x001fc40000000000 */
[----:B------:R-:W-:Y:S01]  /*1cf40*/  SEL R79, R95, R79, P0 ;  /* 0x0000004f5f4f7207 */ /* 0x000fe20000000000 */
[----:B------:R-:W-:Y:S04]  /*1cf50*/  SHFL.IDX PT, R99, R99, R0, 0x1c1f ;  /* 0x001c1f0063637589 */ /* 0x000fe800000e0000 */
[----:B------:R-:W0:Y:S01]  /*1cf60*/  SHFL.IDX PT, R126, R126, R2, 0x1c1f ;  /* 0x001c1f027e7e7589 */ /* 0x000e2200000e0000 */
[----:B-1----:R-:W-:Y:S02]  /*1cf70*/  SEL R54, R87, R102, P0 ;  /* 0x0000006657367207 */ /* 0x002fe40000000000 */
[----:B------:R-:W-:Y:S01]  /*1cf80*/  SEL R87, R102, R87, P0 ;  /* 0x0000005766577207 */ /* 0x000fe20000000000 */
[----:B------:R-:W-:Y:S01]  /*1cf90*/  SHFL.IDX PT, R127, R127, R0, 0x1c1f ;  /* 0x001c1f007f7f7589 */ /* 0x000fe200000e0000 */
[----:B----4-:R-:W-:-:S02]  /*1cfa0*/  SEL R55, R107, R106, P0 ;  /* 0x0000006a6b377207 */ /* 0x010fc40000000000 */
[----:B------:R-:W-:Y:S01]  /*1cfb0*/  SEL R106, R106, R107, P0 ;  /* 0x0000006b6a6a7207 */ /* 0x000fe20000000000 */
[----:B------:R-:W1:Y:S01]  /*1cfc0*/  SHFL.IDX PT, R123, R134, R2, 0x1c1f ;  /* 0x001c1f02867b7589 */ /* 0x000e6200000e0000 */
[----:B--2---:R-:W-:Y:S02]  /*1cfd0*/  SEL R56, R91, R110, P0 ;  /* 0x0000006e5b387207 */ /* 0x004fe40000000000 */
[----:B------:R-:W-:Y:S01]  /*1cfe0*/  SEL R91, R110, R91, P0 ;  /* 0x0000005b6e5b7207 */ /* 0x000fe20000000000 */
[----:B------:R-:W-:Y:S01]  /*1cff0*/  SHFL.IDX PT, R131, R131, R0, 0x1c1f ;  /* 0x001c1f0083837589 */ /* 0x000fe200000e0000 */
[----:B---3--:R-:W-:Y:S02]  /*1d000*/  SEL R62, R98, R118, P0 ;  /* 0x00000076623e7207 */ /* 0x008fe40000000000 */
[----:B------:R-:W-:Y:S01]  /*1d010*/  SEL R98, R118, R98, P0 ;  /* 0x0000006276627207 */ /* 0x000fe20000000000 */
[----:B------:R-:W2:Y:S01]  /*1d020*/  SHFL.IDX PT, R129, R138, R2, 0x1c1f ;  /* 0x001c1f028a817589 */ /* 0x000ea200000e0000 */
[----:B------:R-:W-:-:S02]  /*1d030*/  SEL R68, R119, R115, P0 ;  /* 0x0000007377447207 */ /* 0x000fc40000000000 */
[----:B------:R-:W-:Y:S01]  /*1d040*/  SEL R115, R115, R119, P0 ;  /* 0x0000007773737207 */ /* 0x000fe20000000000 */
[----:B------:R-:W-:Y:S04]  /*1d050*/  SHFL.IDX PT, R133, R133, R0, 0x1c1f ;  /* 0x001c1f0085857589 */ /* 0x000fe800000e0000 */
[----:B------:R-:W3:Y:S01]  /*1d060*/  SHFL.IDX PT, R130, R142, R2, 0x1c1f ;  /* 0x001c1f028e827589 */ /* 0x000ee200000e0000 */
[----:B0-----:R-:W-:Y:S02]  /*1d070*/  SEL R72, R99, R126, P0 ;  /* 0x0000007e63487207 */ /* 0x001fe40000000000 */
[----:B------:R-:W-:Y:S01]  /*1d080*/  SEL R99, R126, R99, P0 ;  /* 0x000000637e637207 */ /* 0x000fe20000000000 */
[----:B------:R-:W-:Y:S04]  /*1d090*/  SHFL.IDX PT, R30, R30, R0, 0x1c1f ;  /* 0x001c1f001e1e7589 */ /* 0x000fe800000e0000 */
[----:B------:R-:W0:Y:S01]  /*1d0a0*/  SHFL.IDX PT, R29, R29, R2, 0x1c1f ;  /* 0x001c1f021d1d7589 */ /* 0x000e2200000e0000 */
[----:B-1----:R-:W-:-:S02]  /*1d0b0*/  SEL R78, R127, R123, P0 ;  /* 0x0000007b7f4e7207 */ /* 0x002fc40000000000 */
[----:B------:R-:W-:Y:S01]  /*1d0c0*/  SEL R123, R123, R127, P0 ;  /* 0x0000007f7b7b7207 */ /* 0x000fe20000000000 */
[----:B------:R-:W1:Y:S04]  /*1d0d0*/  SHFL.IDX PT, R59, R207, R0, 0x1c1f ;  /* 0x001c1f00cf3b7589 */ /* 0x000e6800000e0000 */
[----:B------:R-:W4:Y:S01]  /*1d0e0*/  SHFL.IDX PT, R63, R135, R0, 0x1c1f ;  /* 0x001c1f00873f7589 */ /* 0x000f2200000e0000 */
[----:B--2---:R-:W-:Y:S02]  /*1d0f0*/  SEL R80, R131, R129, P0 ;  /* 0x0000008183507207 */ /* 0x004fe40000000000 */
[----:B------:R-:W-:Y:S01]  /*1d100*/  SEL R129, R129, R131, P0 ;  /* 0x0000008381817207 */ /* 0x000fe20000000000 */
[----:B------:R-:W2:Y:S01]  /*1d110*/  SHFL.IDX PT, R11, R208, R2, 0x1c1f ;  /* 0x001c1f02d00b7589 */ /* 0x000ea200000e0000 */
[----:B---3--:R-:W-:-:S03]  /*1d120*/  SEL R82, R133, R130, P0 ;  /* 0x0000008285527207 */ /* 0x008fc60000000000 */
[----:B------:R3:W1:Y:S01]  /*1d130*/  SHFL.IDX PT, R0, R150, R2, 0x1c1f ;  /* 0x001c1f0296007589 */ /* 0x00066200000e0000 */
[----:B------:R-:W-:Y:S02]  /*1d140*/  SEL R130, R130, R133, P0 ;  /* 0x0000008582827207 */ /* 0x000fe40000000000 */
[----:B0-----:R-:W-:Y:S02]  /*1d150*/  SEL R197, R30, R29, P0 ;  /* 0x0000001d1ec57207 */ /* 0x001fe40000000000 */
[----:B------:R-:W-:Y:S01]  /*1d160*/  SEL R198, R29, R30, P0 ;  /* 0x0000001e1dc67207 */ /* 0x000fe20000000000 */
[----:B---3--:R-:W-:-:S07]  /*1d170*/  IMAD.MOV.U32 R2, RZ, RZ, RZ ;  /* 0x000000ffff027224 */ /* 0x008fce00078e00ff */
.L_x_1028:
[----:B------:R-:W3:Y:S01]  /*1d180*/  LDL.LU R107, [R1+0x8] ;  /* 0x00000800016b7983 */ /* 0x000ee20000300800 */
[----:B------:R-:W-:Y:S05]  /*1d190*/  WARPSYNC.ALL ;  /* 0x0000000000007948 */ /* 0x000fea0003800000 */
[----:B------:R-:W2:Y:S01]  /*1d1a0*/  LDL.LU R103, [R1+0x80] ;  /* 0x0000800001677983 */ /* 0x000ea20000300800 */
[----:B------:R-:W-:Y:S01]  /*1d1b0*/  F2FP.BF16.F32.PACK_AB R12, R203, R205 ;  /* 0x000000cdcb0c723e */ /* 0x000fe200000010ff */
[----:B------:R-:W-:Y:S01]  /*1d1c0*/  ULDC.64 UR4, c[0x0][0xc00] ;  /* 0x0003000000047ab9 */ /* 0x000fe20000000a00 */
[----:B------:R-:W-:Y:S01]  /*1d1d0*/  F2FP.BF16.F32.PACK_AB R13, R20, R10 ;  /* 0x0000000a140d723e */ /* 0x000fe200000010ff */
[----:B------:R-:W4:Y:S01]  /*1d1e0*/  LDL.LU R102, [R1+0x90] ;  /* 0x0000900001667983 */ /* 0x000f220000300800 */
[----:B------:R-:W-:Y:S01]  /*1d1f0*/  F2FP.BF16.F32.PACK_AB R14, R204, R206 ;  /* 0x000000cecc0e723e */ /* 0x000fe200000010ff */
[----:B------:R-:W-:Y:S01]  /*1d200*/  ULDC.64 UR6, c[0x0][0xc08] ;  /* 0x0003020000067ab9 */ /* 0x000fe20000000a00 */
[----:B------:R-:W-:Y:S01]  /*1d210*/  F2FP.BF16.F32.PACK_AB R15, R21, R85 ;  /* 0x00000055150f723e */ /* 0x000fe200000010ff */
[----:B------:R-:W4:Y:S01]  /*1d220*/  LDL.LU R95, [R1+0x98] ;  /* 0x00009800015f7983 */ /* 0x000f220000300800 */
[----:B------:R-:W-:Y:S01]  /*1d230*/  F2FP.BF16.F32.PACK_AB R28, R199, R201 ;  /* 0x000000c9c71c723e */ /* 0x000fe200000010ff */
[----:B------:R-:W0:Y:S02]  /*1d240*/  LDC R110, c[0x0][0xbe8] ;  /* 0x0002fa00ff6e7b82 */ /* 0x000e240000000800 */
[----:B------:R-:W4:Y:S06]  /*1d250*/  LDL.LU R90, [R1+0xac] ;  /* 0x0000ac00015a7983 */ /* 0x000f2c0000300800 */
[----:B------:R-:W-:Y:S01]  /*1d260*/  BAR.SYNC.DEFER_BLOCKING 0x1, 0x100 ;  /* 0x0044000000007b1d */ /* 0x000fe20000010000 */
[----:B------:R-:W-:-:S02]  /*1d270*/  F2FP.BF16.F32.PACK_AB R29, R27, R26 ;  /* 0x0000001a1b1d723e */ /* 0x000fc400000010ff */
[----:B------:R-:W-:-:S03]  /*1d280*/  F2FP.BF16.F32.PACK_AB R30, R200, R202 ;  /* 0x000000cac81e723e */ /* 0x000fc600000010ff */
[----:B------:R-:W4:Y:S01]  /*1d290*/  LDL.LU R86, [R1+0xb0] ;  /* 0x0000b00001567983 */ /* 0x000f220000300800 */
[----:B------:R-:W-:Y:S02]  /*1d2a0*/  F2FP.BF16.F32.PACK_AB R31, R89, R64 ;  /* 0x00000040591f723e */ /* 0x000fe400000010ff */
[----:B------:R-:W-:Y:S02]  /*1d2b0*/  F2FP.BF16.F32.PACK_AB R32, R195, R197 ;  /* 0x000000c5c320723e */ /* 0x000fe400000010ff */
[----:B------:R-:W-:Y:S02]  /*1d2c0*/  F2FP.BF16.F32.PACK_AB R33, R37, R36 ;  /* 0x000000242521723e */ /* 0x000fe400000010ff */
[----:B------:R-:W-:Y:S02]  /*1d2d0*/  F2FP.BF16.F32.PACK_AB R34, R196, R198 ;  /* 0x000000c6c422723e */ /* 0x000fe400000010ff */
[----:B------:R-:W-:Y:S01]  /*1d2e0*/  F2FP.BF16.F32.PACK_AB R35, R94, R92 ;  /* 0x0000005c5e23723e */ /* 0x000fe200000010ff */
[----:B------:R1:W-:Y:S04]  /*1d2f0*/  STSM.16.M88.4 [R209], R12 ;  /* 0x0000000cd1007844 */ /* 0x0003e80000000200 */
[----:B------:R0:W-:Y:S04]  /*1d300*/  STSM.16.M88.4 [R210], R28 ;  /* 0x0000001cd2007844 */ /* 0x0001e80000000200 */
[----:B------:R0:W-:Y:S01]  /*1d310*/  STSM.16.M88.4 [R211], R32 ;  /* 0x00000020d3007844 */ /* 0x0001e20000000200 */
[----:B-1----:R-:W-:-:S02]  /*1d320*/  F2FP.BF16.F32.PACK_AB R12, R191, R193 ;  /* 0x000000c1bf0c723e */ /* 0x002fc400000010ff */
[----:B------:R-:W-:Y:S02]  /*1d330*/  F2FP.BF16.F32.PACK_AB R13, R39, R38 ;  /* 0x00000026270d723e */ /* 0x000fe400000010ff */
[----:B------:R-:W-:Y:S02]  /*1d340*/  F2FP.BF16.F32.PACK_AB R14, R192, R194 ;  /* 0x000000c2c00e723e */ /* 0x000fe400000010ff */
[----:B------:R-:W-:Y:S02]  /*1d350*/  F2FP.BF16.F32.PACK_AB R15, R101, R97 ;  /* 0x00000061650f723e */ /* 0x000fe400000010ff */
[----:B0-----:R-:W-:Y:S02]  /*1d360*/  F2FP.BF16.F32.PACK_AB R28, R187, R189 ;  /* 0x000000bdbb1c723e */ /* 0x001fe400000010ff */
[----:B------:R-:W-:Y:S01]  /*1d370*/  F2FP.BF16.F32.PACK_AB R29, R44, R40 ;  /* 0x000000282c1d723e */ /* 0x000fe200000010ff */
[----:B------:R0:W-:Y:S01]  /*1d380*/  STSM.16.M88.4 [R212], R12 ;  /* 0x0000000cd4007844 */ /* 0x0001e20000000200 */
[----:B------:R-:W-:-:S02]  /*1d390*/  F2FP.BF16.F32.PACK_AB R30, R188, R190 ;  /* 0x000000bebc1e723e */ /* 0x000fc400000010ff */
[----:B------:R-:W-:Y:S02]  /*1d3a0*/  F2FP.BF16.F32.PACK_AB R31, R58, R105 ;  /* 0x000000693a1f723e */ /* 0x000fe400000010ff */
[----:B------:R-:W-:Y:S02]  /*1d3b0*/  F2FP.BF16.F32.PACK_AB R32, R184, R186 ;  /* 0x000000bab820723e */ /* 0x000fe400000010ff */
[----:B------:R-:W-:Y:S01]  /*1d3c0*/  F2FP.BF16.F32.PACK_AB R33, R46, R45 ;  /* 0x0000002d2e21723e */ /* 0x000fe200000010ff */
[----:B------:R1:W-:Y:S01]  /*1d3d0*/  STSM.16.M88.4 [R213], R28 ;  /* 0x0000001cd5007844 */ /* 0x0003e20000000200 */
[----:B------:R-:W-:Y:S02]  /*1d3e0*/  F2FP.BF16.F32.PACK_AB R34, R183, R185 ;  /* 0x000000b9b722723e */ /* 0x000fe400000010ff */
[----:B------:R-:W-:Y:S02]  /*1d3f0*/  F2FP.BF16.F32.PACK_AB R35, R70, R109 ;  /* 0x0000006d4623723e */ /* 0x000fe400000010ff */
[----:B0-----:R-:W-:-:S03]  /*1d400*/  F2FP.BF16.F32.PACK_AB R12, R180, R182 ;  /* 0x000000b6b40c723e */ /* 0x001fc600000010ff */
[----:B------:R0:W-:Y:S01]  /*1d410*/  STSM.16.M88.4 [R214], R32 ;  /* 0x00000020d6007844 */ /* 0x0001e20000000200 */
[----:B------:R-:W-:Y:S02]  /*1d420*/  F2FP.BF16.F32.PACK_AB R13, R48, R47 ;  /* 0x0000002f300d723e */ /* 0x000fe400000010ff */
[----:B------:R-:W-:Y:S02]  /*1d430*/  F2FP.BF16.F32.PACK_AB R14, R179, R181 ;  /* 0x000000b5b30e723e */ /* 0x000fe400000010ff */
[----:B------:R-:W-:Y:S02]  /*1d440*/  F2FP.BF16.F32.PACK_AB R15, R66, R74 ;  /* 0x0000004a420f723e */ /* 0x000fe400000010ff */
[----:B-1----:R-:W-:Y:S02]  /*1d450*/  F2FP.BF16.F32.PACK_AB R28, R176, R178 ;  /* 0x000000b2b01c723e */ /* 0x002fe400000010ff */
[----:B------:R-:W-:Y:S01]  /*1d460*/  F2FP.BF16.F32.PACK_AB R29, R50, R49 ;  /* 0x00000031321d723e */ /* 0x000fe200000010ff */
[----:B------:R1:W-:Y:S01]  /*1d470*/  STSM.16.M88.4 [R215], R12 ;  /* 0x0000000cd7007844 */ /* 0x0003e20000000200 */
[----:B------:R-:W-:-:S02]  /*1d480*/  F2FP.BF16.F32.PACK_AB R30, R175, R177 ;  /* 0x000000b1af1e723e */ /* 0x000fc400000010ff */
[----:B------:R-:W-:Y:S02]  /*1d490*/  F2FP.BF16.F32.PACK_AB R31, R71, R67 ;  /* 0x00000043471f723e */ /* 0x000fe400000010ff */
[----:B0-----:R-:W-:Y:S02]  /*1d4a0*/  F2FP.BF16.F32.PACK_AB R32, R172, R174 ;  /* 0x000000aeac20723e */ /* 0x001fe400000010ff */
[----:B------:R-:W-:Y:S02]  /*1d4b0*/  F2FP.BF16.F32.PACK_AB R33, R52, R51 ;  /* 0x000000333421723e */ /* 0x000fe400000010ff */
[----:B------:R-:W-:Y:S02]  /*1d4c0*/  F2FP.BF16.F32.PACK_AB R34, R171, R173 ;  /* 0x000000adab22723e */ /* 0x000fe400000010ff */
[----:B------:R-:W-:Y:S02]  /*1d4d0*/  F2FP.BF16.F32.PACK_AB R35, R79, R75 ;  /* 0x0000004b4f23723e */ /* 0x000fe400000010ff */
[----:B-1----:R-:W-:-:S02]  /*1d4e0*/  F2FP.BF16.F32.PACK_AB R12, R168, R170 ;  /* 0x000000aaa80c723e */ /* 0x002fc400000010ff */
[----:B------:R-:W-:Y:S02]  /*1d4f0*/  F2FP.BF16.F32.PACK_AB R13, R54, R53 ;  /* 0x00000035360d723e */ /* 0x000fe400000010ff */
[----:B------:R-:W-:Y:S02]  /*1d500*/  F2FP.BF16.F32.PACK_AB R14, R147, R169 ;  /* 0x000000a9930e723e */ /* 0x000fe400000010ff */
[----:B------:R-:W-:Y:S01]  /*1d510*/  F2FP.BF16.F32.PACK_AB R15, R87, R83 ;  /* 0x00000053570f723e */ /* 0x000fe200000010ff */
[----:B---3--:R0:W-:Y:S04]  /*1d520*/  STSM.16.M88.4 [R107], R28 ;  /* 0x0000001c6b007844 */ /* 0x0081e80000000200 */
[----:B--2---:R1:W-:Y:S04]  /*1d530*/  STSM.16.M88.4 [R103], R32 ;  /* 0x0000002067007844 */ /* 0x0043e80000000200 */
[----:B0-----:R-:W2:Y:S04]  /*1d540*/  LDL.LU R107, [R1+0xb4] ;  /* 0x0000b400016b7983 */ /* 0x001ea80000300800 */
[----:B----4-:R0:W-:Y:S04]  /*1d550*/  STSM.16.M88.4 [R102], R12 ;  /* 0x0000000c66007844 */ /* 0x0101e80000000200 */
[----:B-1----:R-:W3:Y:S01]  /*1d560*/  LDL.LU R103, [R1+0xbc] ;  /* 0x0000bc0001677983 */ /* 0x002ee20000300800 */
[----:B------:R-:W-:-:S02]  /*1d570*/  F2FP.BF16.F32.PACK_AB R28, R96, R100 ;  /* 0x00000064601c723e */ /* 0x000fc400000010ff */
[----:B------:R-:W-:Y:S02]  /*1d580*/  F2FP.BF16.F32.PACK_AB R29, R56, R55 ;  /* 0x00000037381d723e */ /* 0x000fe400000010ff */
[----:B------:R-:W-:Y:S02]  /*1d590*/  F2FP.BF16.F32.PACK_AB R30, R108, R104 ;  /* 0x000000686c1e723e */ /* 0x000fe400000010ff */
[----:B------:R-:W-:Y:S01]  /*1d5a0*/  F2FP.BF16.F32.PACK_AB R31, R91, R106 ;  /* 0x0000006a5b1f723e */ /* 0x000fe200000010ff */
[----:B0-----:R-:W4:Y:S01]  /*1d5b0*/  LDL.LU R102, [R1+0xc0] ;  /* 0x0000c00001667983 */ /* 0x001f220000300800 */
[----:B------:R-:W-:Y:S02]  /*1d5c0*/  F2FP.BF16.F32.PACK_AB R32, R88, R93 ;  /* 0x0000005d5820723e */ /* 0x000fe400000010ff */
[----:B------:R-:W-:Y:S01]  /*1d5d0*/  F2FP.BF16.F32.PACK_AB R33, R62, R60 ;  /* 0x0000003c3e21723e */ /* 0x000fe200000010ff */
[----:B------:R0:W-:Y:S01]  /*1d5e0*/  STSM.16.M88.4 [R95], R28 ;  /* 0x0000001c5f007844 */ /* 0x0001e20000000200 */
[----:B------:R-:W-:-:S02]  /*1d5f0*/  F2FP.BF16.F32.PACK_AB R34, R116, R112 ;  /* 0x000000707422723e */ /* 0x000fc400000010ff */
[----:B------:R-:W-:-:S05]  /*1d600*/  F2FP.BF16.F32.PACK_AB R35, R98, R111 ;  /* 0x0000006f6223723e */ /* 0x000fca00000010ff */
[----:B------:R1:W-:Y:S04]  /*1d610*/  STSM.16.M88.4 [R90], R32 ;  /* 0x000000205a007844 */ /* 0x0003e80000000200 */
[----:B0-----:R-:W4:Y:S04]  /*1d620*/  LDL.LU R95, [R1+0x48] ;  /* 0x00004800015f7983 */ /* 0x001f280000300800 */
[----:B-1----:R-:W4:Y:S01]  /*1d630*/  LDL.LU R90, [R1+0x4c] ;  /* 0x00004c00015a7983 */ /* 0x002f220000300800 */
[----:B------:R-:W-:Y:S02]  /*1d640*/  F2FP.BF16.F32.PACK_AB R12, R3, R84 ;  /* 0x00000054030c723e */ /* 0x000fe400000010ff */
[----:B------:R-:W-:-:S02]  /*1d650*/  F2FP.BF16.F32.PACK_AB R13, R72, R68 ;  /* 0x00000044480d723e */ /* 0x000fc400000010ff */
[----:B------:R-:W-:Y:S02]  /*1d660*/  F2FP.BF16.F32.PACK_AB R14, R57, R120 ;  /* 0x00000078390e723e */ /* 0x000fe400000010ff */
[----:B------:R-:W-:-:S05]  /*1d670*/  F2FP.BF16.F32.PACK_AB R15, R99, R115 ;  /* 0x00000073630f723e */ /* 0x000fca00000010ff */
[----:B------:R0:W-:Y:S04]  /*1d680*/  STSM.16.M88.4 [R86], R12 ;  /* 0x0000000c56007844 */ /* 0x0001e80000000200 */
[----:B0-----:R-:W4:Y:S01]  /*1d690*/  LDL.LU R86, [R1+0x40] ;  /* 0x0000400001567983 */ /* 0x001f220000300800 */
[----:B------:R-:W-:Y:S02]  /*1d6a0*/  F2FP.BF16.F32.PACK_AB R28, R5, R4 ;  /* 0x00000004051c723e */ /* 0x000fe400000010ff */
[----:B------:R-:W-:Y:S02]  /*1d6b0*/  F2FP.BF16.F32.PACK_AB R29, R78, R76 ;  /* 0x0000004c4e1d723e */ /* 0x000fe400000010ff */
[----:B------:R-:W-:Y:S02]  /*1d6c0*/  F2FP.BF16.F32.PACK_AB R30, R65, R61 ;  /* 0x0000003d411e723e */ /* 0x000fe400000010ff */
[----:B------:R-:W-:-:S02]  /*1d6d0*/  F2FP.BF16.F32.PACK_AB R31, R123, R122 ;  /* 0x0000007a7b1f723e */ /* 0x000fc400000010ff */
[----:B------:R-:W-:Y:S02]  /*1d6e0*/  F2FP.BF16.F32.PACK_AB R32, R7, R6 ;  /* 0x000000060720723e */ /* 0x000fe400000010ff */
[----:B------:R-:W-:Y:S02]  /*1d6f0*/  F2FP.BF16.F32.PACK_AB R33, R82, R80 ;  /* 0x000000505221723e */ /* 0x000fe400000010ff */
[----:B------:R-:W-:Y:S02]  /*1d700*/  F2FP.BF16.F32.PACK_AB R34, R73, R69 ;  /* 0x000000454922723e */ /* 0x000fe400000010ff */
[----:B------:R-:W-:Y:S02]  /*1d710*/  F2FP.BF16.F32.PACK_AB R35, R130, R129 ;  /* 0x000000818223723e */ /* 0x000fe400000010ff */
[----:B------:R-:W-:Y:S02]  /*1d720*/  F2FP.BF16.F32.PACK_AB R12, R9, R8 ;  /* 0x00000008090c723e */ /* 0x000fe400000010ff */
[----:B------:R-:W-:Y:S01]  /*1d730*/  F2FP.BF16.F32.PACK_AB R14, R81, R77 ;  /* 0x0000004d510e723e */ /* 0x000fe200000010ff */
[----:B--2---:R0:W-:Y:S04]  /*1d740*/  STSM.16.M88.4 [R107], R28 ;  /* 0x0000001c6b007844 */ /* 0x0041e80000000200 */
[----:B---3--:R-:W-:Y:S01]  /*1d750*/  STSM.16.M88.4 [R103], R32 ;  /* 0x0000002067007844 */ /* 0x008fe20000000200 */
[----:B0-----:R-:W-:-:S02]  /*1d760*/  SEL R28, R59, R11, P0 ;  /* 0x0000000b3b1c7207 */ /* 0x001fc40000000000 */
[----:B------:R-:W-:Y:S02]  /*1d770*/  SEL R30, R11, R59, P0 ;  /* 0x0000003b0b1e7207 */ /* 0x000fe40000000000 */
[----:B------:R-:W-:Y:S02]  /*1d780*/  SEL R29, R63, R0, P0 ;  /* 0x000000003f1d7207 */ /* 0x000fe40000000000 */
[----:B------:R-:W-:Y:S02]  /*1d790*/  SEL R31, R0, R63, P0 ;  /* 0x0000003f001f7207 */ /* 0x000fe40000000000 */
[----:B------:R-:W-:Y:S02]  /*1d7a0*/  F2FP.BF16.F32.PACK_AB R13, R29, R28 ;  /* 0x0000001c1d0d723e */ /* 0x000fe400000010ff */
[----:B------:R-:W-:-:S05]  /*1d7b0*/  F2FP.BF16.F32.PACK_AB R15, R31, R30 ;  /* 0x0000001e1f0f723e */ /* 0x000fca00000010ff */
[----:B----4-:R0:W-:Y:S01]  /*1d7c0*/  STSM.16.M88.4 [R102], R12 ;  /* 0x0000000c66007844 */ /* 0x0101e20000000200 */
[----:B------:R-:W-:Y:S01]  /*1d7d0*/  BAR.SYNC.DEFER_BLOCKING 0x1, 0x100 ;  /* 0x0044000000007b1d */ /* 0x000fe20000010000 */
[----:B------:R-:W-:-:S04]  /*1d7e0*/  ISETP.NE.U32.AND P0, PT, RZ, UR4, PT ;  /* 0x00000004ff007c0c */ /* 0x000fc8000bf05070 */
[----:B------:R-:W-:Y:S02]  /*1d7f0*/  ISETP.NE.AND.EX P0, PT, RZ, UR5, PT, P0 ;  /* 0x00000005ff007c0c */ /* 0x000fe4000bf05300 */
[----:B0-----:R-:W-:-:S04]  /*1d800*/  IADD3 R12, P1, R95, UR4, RZ ;  /* 0x000000045f0c7c10 */ /* 0x001fc8000ff3e0ff */
[----:B------:R-:W-:-:S07]  /*1d810*/  IADD3.X R13, R90, UR5, RZ, P1, !PT ;  /* 0x000000055a0d7c10 */ /* 0x000fce0008ffe4ff */
[----:B------:R-:W5:Y:S01]  /*1d820*/  @P0 LDG.E R2, desc[UR36][R12.64] ;  /* 0x000000240c020981 */ /* 0x000f62000c1e1900 */
[----:B------:R-:W-:-:S04]  /*1d830*/  ISETP.NE.U32.AND P3, PT, RZ, UR6, PT ;  /* 0x00000006ff007c0c */ /* 0x000fc8000bf65070 */
[----:B------:R-:W-:Y:S01]  /*1d840*/  ISETP.NE.AND.EX P3, PT, RZ, UR7, PT, P3 ;  /* 0x00000007ff007c0c */ /* 0x000fe2000bf65330 */
[----:B------:R-:W-:-:S12]  /*1d850*/  IMAD.MOV.U32 R11, RZ, RZ, 0x9b8 ;  /* 0x000009b8ff0b7424 */ /* 0x000fd800078e00ff */
[----:B------:R-:W-:Y:S01]  /*1d860*/  @P3 IADD3 R14, P1, R95, UR6, RZ ;  /* 0x000000065f0e3c10 */ /* 0x000fe2000ff3e0ff */
[----:B------:R-:W-:Y:S01]  /*1d870*/  ULDC UR6, c[0x0][0xa88] ;  /* 0x0002a20000067ab9 */ /* 0x000fe20000000800 */
[----:B------:R-:W-:Y:S02]  /*1d880*/  ISETP.GT.AND P2, PT, R86, 0x1, PT ;  /* 0x000000015600780c */ /* 0x000fe40003f44270 */
[----:B------:R-:W-:Y:S02]  /*1d890*/  MOV R63, UR6 ;  /* 0x00000006003f7c02 */ /* 0x000fe40008000f00 */
[----:B------:R-:W-:Y:S02]  /*1d8a0*/  @P3 IADD3.X R15, R90, UR7, RZ, P1, !PT ;  /* 0x000000075a0f3c10 */ /* 0x000fe40008ffe4ff */
[----:B------:R-:W-:-:S03]  /*1d8b0*/  SEL R11, R11, 0x978, P2 ;  /* 0x000009780b0b7807 */ /* 0x000fc60001000000 */
[----:B------:R0:W5:Y:S01]  /*1d8c0*/  @P3 LDG.E R63, desc[UR36][R14.64] ;  /* 0x000000240e3f3981 */ /* 0x000162000c1e1900 */
[----:B------:R1:W2:Y:S08]  /*1d8d0*/  LDC.64 R34, c[0x0][R11+0x218] ;  /* 0x000086000b227b82 */ /* 0x0002b00000000a00 */
[----:B------:R1:W3:Y:S08]  /*1d8e0*/  LDC.64 R32, c[0x0][R11+0x228] ;  /* 0x00008a000b207b82 */ /* 0x0002f00000000a00 */
[----:B0-----:R1:W0:Y:S01]  /*1d8f0*/  LDC.64 R14, c[0x0][R11+0x220] ;  /* 0x000088000b0e7b82 */ /* 0x0012220000000a00 */
[----:B------:R-:W-:-:S13]  /*1d900*/  ISETP.NE.AND P1, PT, R110, 0x1, PT ;  /* 0x000000016e00780c */ /* 0x000fda0003f25270 */
[----:B------:R-:W4:Y:S08]  /*1d910*/  @P1 LDC R86, c[0x0][0xbec] ;  /* 0x0002fb00ff561b82 */ /* 0x000f300000000800 */
[----:B------:R-:W0:Y:S01]  /*1d920*/  @P1 LDC R0, c[0x0][0xbf0] ;  /* 0x0002fc00ff001b82 */ /* 0x000e220000000800 */
[----:B-1----:R-:W-:Y:S05]  /*1d930*/  @P3 BRA `(.L_x_662) ;  /* 0x0000000000103947 */ /* 0x002fea0003800000 */
[----:B------:R-:W-:Y:S05]  /*1d940*/  @!P0 BRA `(.L_x_662) ;  /* 0x00000000000c8947 */ /* 0x000fea0003800000 */
[----:B-----5:R-:W2:Y:S04]  /*1d950*/  LDG.E R63, desc[UR36][R12.64] ;  /* 0x000000240c3f7981 */ /* 0x020ea8000c1e1900 */
[----:B------:R-:W2:Y:S02]  /*1d960*/  LDG.E R12, desc[UR36][R12.64+0x4] ;  /* 0x000004240c0c7981 */ /* 0x000ea4000c1e1900 */
[----:B--2---:R-:W-:-:S07]  /*1d970*/  IMAD.IADD R63, R12, 0x1, -R63 ;  /* 0x000000010c3f7824 */ /* 0x004fce00078e0a3f */
.L_x_662:
[----:B------:R-:W2:Y:S01]  /*1d980*/  LDL R12, [R1+0x19c] ;  /* 0x00019c00010c7983 */ /* 0x000ea20000100800 */
[----:B------:R-:W-:Y:S01]  /*1d990*/  ISETP.NE.U32.AND P0, PT, RZ, UR4, PT ;  /* 0x00000004ff007c0c */ /* 0x000fe2000bf05070 */
[----:B------:R-:W1:Y:S02]  /*1d9a0*/  LDC.64 R102, c[0x0][0xba8] ;  /* 0x0002ea00ff667b82 */ /* 0x000e640000000a00 */
[----:B------:R-:W3:Y:S04]  /*1d9b0*/  LDL.LU R13, [R1+0x3c] ;  /* 0x00003c00010d7983 */ /* 0x000ee80000300800 */
[----:B------:R-:W3:Y:S04]  /*1d9c0*/  LDL.LU R90, [R1+0x50] ;  /* 0x00005000015a7983 */ /* 0x000ee80000300800 */
[----:B------:R-:W2:Y:S04]  /*1d9d0*/  LDL R114, [R1+0x54] ;  /* 0x0000540001727983 */ /* 0x000ea80000100800 */
[----:B------:R-:W3:Y:S01]  /*1d9e0*/  LDL R113, [R1+0x64] ;  /* 0x0000640001717983 */ /* 0x000ee20000100800 */
[----:B------:R-:W-:-:S03]  /*1d9f0*/  ISETP.NE.AND.EX P0, PT, RZ, UR5, PT, P0 ;  /* 0x00000005ff007c0c */ /* 0x000fc6000bf05300 */
[----:B------:R-:W3:Y:S04]  /*1da00*/  LDL R118, [R1+0x194] ;  /* 0x0001940001767983 */ /* 0x000ee80000100800 */
[----:B------:R-:W3:Y:S01]  /*1da10*/  LDL R117, [R1+0x108] ;  /* 0x0001080001757983 */ /* 0x000ee20000100800 */
[----:B-1----:R-:W1:Y:S08]  /*1da20*/  @!P2 LDC R102, c[0x0][0xb50] ;  /* 0x0002d400ff66ab82 */ /* 0x002e700000000800 */
[----:B------:R-:W1:Y:S01]  /*1da30*/  @!P2 LDC R103, c[0x0][0xb54] ;  /* 0x0002d500ff67ab82 */ /* 0x000e620000000800 */
[----:B--2---:R-:W-:-:S04]  /*1da40*/  IMAD R59, R114, 0x80, R12 ;  /* 0x00000080723b7824 */ /* 0x004fc800078e020c */
[----:B----4-:R-:W-:Y:S01]  /*1da50*/  @P1 IMAD.HI.U32 R12, R59, R86, RZ ;  /* 0x000000563b0c1227 */ /* 0x010fe200078e00ff */
[----:B------:R-:W-:-:S04]  /*1da60*/  MOV R86, R59 ;  /* 0x0000003b00567202 */ /* 0x000fc80000000f00 */
[----:B0-----:R-:W-:Y:S02]  /*1da70*/  @P1 SHF.R.U32.HI R86, RZ, R0, R12 ;  /* 0x00000000ff561219 */ /* 0x001fe4000001160c */
[----:B---3--:R-:W-:Y:S02]  /*1da80*/  SEL R0, R13, RZ, !P0 ;  /* 0x000000ff0d007207 */ /* 0x008fe40004000000 */
[----:B------:R0:W2:Y:S03]  /*1da90*/  LDC.64 R12, c[0x0][R11+0x210] ;  /* 0x000084000b0c7b82 */ /* 0x0000a60000000a00 */
[----:B------:R-:W-:Y:S01]  /*1daa0*/  IMAD R15, R15, R0, RZ ;  /* 0x000000000f0f7224 */ /* 0x000fe200078e02ff */
[----:B------:R-:W-:Y:S02]  /*1dab0*/  SEL R107, R113, RZ, P2 ;  /* 0x000000ff716b7207 */ /* 0x000fe40001000000 */
[----:B0-----:R-:W-:Y:S01]  /*1dac0*/  SEL R11, R90, RZ, !P0 ;  /* 0x000000ff5a0b7207 */ /* 0x001fe20004000000 */
[----:B------:R-:W-:-:S02]  /*1dad0*/  IMAD R90, R35, R220, RZ ;  /* 0x000000dc235a7224 */ /* 0x000fc400078e02ff */
[----:B------:R-:W-:-:S04]  /*1dae0*/  IMAD.WIDE.U32 R34, R34, R220, RZ ;  /* 0x000000dc22227225 */ /* 0x000fc800078e00ff */
[C---:B------:R-:W-:Y:S02]  /*1daf0*/  IMAD R11, R14.reuse, R11, R15 ;  /* 0x0000000b0e0b7224 */ /* 0x040fe400078e020f */
[----:B------:R-:W-:-:S04]  /*1db00*/  IMAD.WIDE.U32 R14, R14, R0, RZ ;  /* 0x000000000e0e7225 */ /* 0x000fc800078e00ff */
[-C--:B------:R-:W-:Y:S01]  /*1db10*/  IMAD R95, R33, R107.reuse, RZ ;  /* 0x0000006b215f7224 */ /* 0x080fe200078e02ff */
[----:B-----5:R-:W-:Y:S01]  /*1db20*/  IADD3 R14, P0, P3, R14, R34, R2 ;  /* 0x000000220e0e7210 */ /* 0x020fe20007b1e002 */
[----:B------:R-:W-:-:S04]  /*1db30*/  IMAD.WIDE.U32 R32, R32, R107, RZ ;  /* 0x0000006b20207225 */ /* 0x000fc800078e00ff */
[----:B------:R-:W-:Y:S01]  /*1db40*/  IMAD.IADD R15, R15, 0x1, R11 ;  /* 0x000000010f0f7824 */ /* 0x000fe200078e020b */
[----:B------:R-:W-:Y:S01]  /*1db50*/  SHF.R.S32.HI R11, RZ, 0x1f, R2 ;  /* 0x0000001fff0b7819 */ /* 0x000fe20000011402 */
[----:B------:R-:W-:Y:S01]  /*1db60*/  IMAD.IADD R90, R35, 0x1, R90 ;  /* 0x00000001235a7824 */ /* 0x000fe200078e025a */
[----:B------:R-:W-:Y:S01]  /*1db70*/  IADD3 R32, P4, P5, R86, R14, R32 ;  /* 0x0000000e56207210 */ /* 0x000fe20007d9e020 */
[----:B------:R-:W-:Y:S01]  /*1db80*/  IMAD.IADD R95, R33, 0x1, R95 ;  /* 0x00000001215f7824 */ /* 0x000fe200078e025f */
[----:B------:R-:W-:Y:S02]  /*1db90*/  SHF.R.S32.HI R14, RZ, 0x1f, R86 ;  /* 0x0000001fff0e7819 */ /* 0x000fe40000011456 */
[----:B------:R-:W-:-:S04]  /*1dba0*/  IADD3.X R15, R15, R90, R11, P0, P3 ;  /* 0x0000005a0f0f7210 */ /* 0x000fc800007e640b */
[----:B------:R-:W-:Y:S02]  /*1dbb0*/  IADD3.X R33, R14, R15, R95, P4, P5 ;  /* 0x0000000f0e217210 */ /* 0x000fe400027ea45f */
[----:B------:R-:W-:-:S05]  /*1dbc0*/  IADD3 R14, -R86, RZ, RZ ;  /* 0x000000ff560e7210 */ /* 0x000fca0007ffe1ff */
[----:B------:R-:W-:-:S04]  /*1dbd0*/  IMAD R14, R110, R14, R59 ;  /* 0x0000000e6e0e7224 */ /* 0x000fc800078e023b */
[-C--:B--2---:R-:W-:Y:S01]  /*1dbe0*/  IMAD R13, R13, R14.reuse, RZ ;  /* 0x0000000e0d0d7224 */ /* 0x084fe200078e02ff */
[----:B------:R-:W-:Y:S01]  /*1dbf0*/  SHF.R.S32.HI R15, RZ, 0x1f, R14 ;  /* 0x0000001fff0f7819 */ /* 0x000fe2000001140e */
[----:B------:R-:W-:-:S04]  /*1dc00*/  IMAD.WIDE.U32 R32, R12, R14, R32 ;  /* 0x0000000e0c207225 */ /* 0x000fc800078e0020 */
[----:B------:R-:W-:Y:S01]  /*1dc10*/  IMAD R13, R12, R15, R13 ;  /* 0x0000000f0c0d7224 */ /* 0x000fe200078e020d */
[----:B-1----:R-:W-:-:S03]  /*1dc20*/  LEA R102, P0, R32, R102, 0x2 ;  /* 0x0000006620667211 */ /* 0x002fc600078010ff */
[----:B------:R-:W-:-:S05]  /*1dc30*/  IMAD.IADD R13, R33, 0x1, R13 ;  /* 0x00000001210d7824 */ /* 0x000fca00078e020d */
[----:B------:R-:W-:Y:S01]  /*1dc40*/  LEA.HI.X R103, R32, R103, R13, 0x2, P0 ;  /* 0x0000006720677211 */ /* 0x000fe200000f140d */
[----:B------:R-:W-:Y:S01]  /*1dc50*/  SHFL.IDX PT, R12, R102, RZ, 0x1c1f ;  /* 0x001c1fff660c7589 */ /* 0x000fe200000e0000 */
[----:B------:R-:W-:-:S03]  /*1dc60*/  IMAD R34, R114, 0x80, R118 ;  /* 0x0000008072227824 */ /* 0x000fc600078e0276 */
[----:B------:R-:W0:Y:S04]  /*1dc70*/  SHFL.IDX PT, R13, R103, RZ, 0x1c1f ;  /* 0x001c1fff670d7589 */ /* 0x000e2800000e0000 */
[----:B------:R-:W-:Y:S04]  /*1dc80*/  SHFL.IDX PT, R14, R102, 0x1, 0x1c1f ;  /* 0x003c1f00660e7f89 */ /* 0x000fe800000e0000 */
[----:B------:R-:W1:Y:S01]  /*1dc90*/  SHFL.IDX PT, R15, R103, 0x1, 0x1c1f ;  /* 0x003c1f00670f7f89 */ /* 0x000e6200000e0000 */
[----:B------:R-:W-:Y:S01]  /*1dca0*/  IMAD R32, R63, R110, RZ ;  /* 0x0000006e3f207224 */ /* 0x000fe200078e02ff */
[----:B------:R-:W-:Y:S01]  /*1dcb0*/  LOP3.LUT P0, RZ, R117, 0x3, RZ, 0xc0, !PT ;  /* 0x0000000375ff7812 */ /* 0x000fe2000780c0ff */
[----:B------:R-:W-:-:S03]  /*1dcc0*/  VIADD R33, R34, 0x8 ;  /* 0x0000000822217836 */ /* 0x000fc60000000000 */
[-C--:B------:R-:W-:Y:S02]  /*1dcd0*/  ISETP.GE.OR P3, PT, R34, R32.reuse, P0 ;  /* 0x000000202200720c */ /* 0x080fe40000766670 */
[----:B------:R-:W-:-:S11]  /*1dce0*/  ISETP.GE.OR P0, PT, R33, R32, P0 ;  /* 0x000000202100720c */ /* 0x000fd60000706670 */
[----:B0-----:R0:W-:Y:S04]  /*1dcf0*/  @!P3 ST.E desc[UR36][R12.64], R167 ;  /* 0x000000a70c00b985 */ /* 0x0011e8000c101924 */
[----:B-1----:R0:W-:Y:S01]  /*1dd00*/  @!P0 ST.E desc[UR36][R14.64], R166 ;  /* 0x000000a60e008985 */ /* 0x0021e2000c101924 */
[----:B------:R-:W-:Y:S05]  /*1dd10*/  @P2 BRA `(.L_x_663) ;  /* 0x0000001000442947 */ /* 0x000fea0003800000 */
[----:B------:R-:W-:Y:S01]  /*1dd20*/  LEA R5, R219, R22, 0x6 ;  /* 0x00000016db057211 */ /* 0x000fe200078e30ff */
[----:B------:R-:W1:Y:S01]  /*1dd30*/  S2R R117, SR_TID.X ;  /* 0x0000000000757919 */ /* 0x000e620000002100 */
[----:B------:R-:W2:Y:S01]  /*1dd40*/  @P1 LDC R9, c[0x0][0xbec] ;  /* 0x0002fb00ff091b82 */ /* 0x000ea20000000800 */
[----:B------:R-:W-:Y:S02]  /*1dd50*/  ULDC.64 UR4, c[0x0][0xaa0] ;  /* 0x0002a80000047ab9 */ /* 0x000fe40000000a00 */
[----:B------:R-:W-:-:S03]  /*1dd60*/  IMAD.WIDE R4, R5, 0x2, R24 ;  /* 0x0000000205047825 */ /* 0x000fc600078e0218 */
[C---:B------:R-:W-:Y:S02]  /*1dd70*/  IADD3 R49, P5, R4.reuse, 0x5000, RZ ;  /* 0x0000500004317810 */ /* 0x040fe40007fbe0ff */
[C---:B------:R-:W-:Y:S02]  /*1dd80*/  IADD3 R25, P0, R4.reuse, 0x1000, RZ ;  /* 0x0000100004197810 */ /* 0x040fe40007f1e0ff */
[C---:B------:R-:W-:Y:S02]  /*1dd90*/  IADD3 R29, P2, R4.reuse, 0x2000, RZ ;  /* 0x00002000041d7810 */ /* 0x040fe40007f5e0ff */
[C---:B------:R-:W-:Y:S02]  /*1dda0*/  IADD3 R37, P3, R4.reuse, 0x3000, RZ ;  /* 0x0000300004257810 */ /* 0x040fe40007f7e0ff */
[----:B------:R-:W-:Y:S02]  /*1ddb0*/  IADD3 R45, P4, R4, 0x4000, RZ ;  /* 0x00004000042d7810 */ /* 0x000fe40007f9e0ff */
[----:B------:R-:W-:-:S02]  /*1ddc0*/  LOP3.LUT R48, R49, 0x380, RZ, 0xc0, !PT ;  /* 0x0000038031307812 */ /* 0x000fc400078ec0ff */
[----:B------:R-:W-:Y:S02]  /*1ddd0*/  LOP3.LUT R24, R25, 0x380, RZ, 0xc0, !PT ;  /* 0x0000038019187812 */ /* 0x000fe400078ec0ff */
[----:B------:R-:W-:Y:S02]  /*1dde0*/  LOP3.LUT R28, R29, 0x380, RZ, 0xc0, !PT ;  /* 0x000003801d1c7812 */ /* 0x000fe400078ec0ff */
[----:B------:R-:W-:Y:S02]  /*1ddf0*/  LOP3.LUT R36, R37, 0x380, RZ, 0xc0, !PT ;  /* 0x0000038025247812 */ /* 0x000fe400078ec0ff */
[----:B------:R-:W-:Y:S02]  /*1de00*/  LOP3.LUT R44, R45, 0x380, RZ, 0xc0, !PT ;  /* 0x000003802d2c7812 */ /* 0x000fe400078ec0ff */
[----:B------:R-:W-:Y:S02]  /*1de10*/  SHF.R.U64 R48, R48, 0x3, RZ ;  /* 0x0000000330307819 */ /* 0x000fe400000012ff */
[----:B------:R-:W-:-:S02]  /*1de20*/  SHF.R.U64 R24, R24, 0x3, RZ ;  /* 0x0000000318187819 */ /* 0x000fc400000012ff */
        /* <DEDUP_REMOVED lines=11> */
[----:B------:R-:W-:-:S02]  /*1dee0*/  LOP3.LUT R44, R44, R45, RZ, 0x3c, !PT ;  /* 0x0000002d2c2c7212 */ /* 0x000fc400078e3cff */
[----:B-1----:R-:W-:Y:S01]  /*1def0*/  IADD3 R8, R117, -0x80, RZ ;  /* 0xffffff8075087810 */ /* 0x002fe20007ffe0ff */
[----:B------:R-:W-:Y:S01]  /*1df00*/  IMAD R11, R11, UR4, RZ ;  /* 0x000000040b0b7c24 */ /* 0x000fe2000f8e02ff */
[----:B------:R-:W-:Y:S01]  /*1df10*/  IADD3.X R45, RZ, R5, RZ, P4, !PT ;  /* 0x00000005ff2d7210 */ /* 0x000fe200027fe4ff */
[----:B------:R-:W5:Y:S01]  /*1df20*/  LD.E.128 R24, desc[UR36][R24.64] ;  /* 0x0000002418187980 */ /* 0x000f62000c101d00 */
[C---:B------:R-:W-:Y:S02]  /*1df30*/  IADD3 R69, P5, R4.reuse, 0xa000, RZ ;  /* 0x0000a00004457810 */ /* 0x040fe40007fbe0ff */
[C---:B------:R-:W-:Y:S01]  /*1df40*/  IADD3 R53, P0, R4.reuse, 0x6000, RZ ;  /* 0x0000600004357810 */ /* 0x040fe20007f1e0ff */
[----:B------:R-:W5:Y:S01]  /*1df50*/  LD.E.128 R28, desc[UR36][R28.64] ;  /* 0x000000241c1c7980 */ /* 0x000f62000c101d00 */
[C---:B------:R-:W-:Y:S02]  /*1df60*/  IADD3 R57, P2, R4.reuse, 0x7000, RZ ;  /* 0x0000700004397810 */ /* 0x040fe40007f5e0ff */
[C---:B------:R-:W-:Y:S01]  /*1df70*/  IADD3 R61, P3, R4.reuse, 0x8000, RZ ;  /* 0x00008000043d7810 */ /* 0x040fe20007f7e0ff */
[----:B------:R-:W5:Y:S01]  /*1df80*/  LD.E.128 R36, desc[UR36][R36.64] ;  /* 0x0000002424247980 */ /* 0x000f62000c101d00 */
[----:B------:R-:W-:-:S02]  /*1df90*/  IADD3 R65, P4, R4, 0x9000, RZ ;  /* 0x0000900004417810 */ /* 0x000fc40007f9e0ff */
[----:B------:R-:W-:Y:S01]  /*1dfa0*/  LOP3.LUT R68, R69, 0x380, RZ, 0xc0, !PT ;  /* 0x0000038045447812 */ /* 0x000fe200078ec0ff */
[----:B------:R-:W5:Y:S01]  /*1dfb0*/  LD.E.128 R48, desc[UR36][R48.64] ;  /* 0x0000002430307980 */ /* 0x000f62000c101d00 */
[----:B------:R-:W-:Y:S02]  /*1dfc0*/  LOP3.LUT R52, R53, 0x380, RZ, 0xc0, !PT ;  /* 0x0000038035347812 */ /* 0x000fe400078ec0ff */
[----:B------:R-:W-:Y:S02]  /*1dfd0*/  LOP3.LUT R56, R57, 0x380, RZ, 0xc0, !PT ;  /* 0x0000038039387812 */ /* 0x000fe400078ec0ff */
[----:B0-----:R-:W-:Y:S02]  /*1dfe0*/  SHF.R.S32.HI R13, RZ, 0x1f, R8 ;  /* 0x0000001fff0d7819 */ /* 0x001fe40000011408 */
[----:B------:R-:W-:Y:S01]  /*1dff0*/  LOP3.LUT R7, R4, 0x380, RZ, 0xc0, !PT ;  /* 0x0000038004077812 */ /* 0x000fe200078ec0ff */
[----:B------:R-:W-:Y:S01]  /*1e000*/  IMAD R11, R2, UR5, R11 ;  /* 0x00000005020b7c24 */ /* 0x000fe2000f8e020b */
[----:B------:R-:W-:Y:S01]  /*1e010*/  LOP3.LUT R60, R61, 0x380, RZ, 0xc0, !PT ;  /* 0x000003803d3c7812 */ /* 0x000fe200078ec0ff */
[----:B------:R-:W5:Y:S01]  /*1e020*/  LD.E.128 R44, desc[UR36][R44.64] ;  /* 0x000000242c2c7980 */ /* 0x000f62000c101d00 */
[----:B------:R-:W-:-:S02]  /*1e030*/  LOP3.LUT R64, R65, 0x380, RZ, 0xc0, !PT ;  /* 0x0000038041407812 */ /* 0x000fc400078ec0ff */
[----:B------:R-:W-:Y:S02]  /*1e040*/  SHF.R.U64 R68, R68, 0x3, RZ ;  /* 0x0000000344447819 */ /* 0x000fe400000012ff */
[----:B------:R-:W-:Y:S02]  /*1e050*/  SHF.R.U64 R52, R52, 0x3, RZ ;  /* 0x0000000334347819 */ /* 0x000fe400000012ff */
        /* <DEDUP_REMOVED lines=10> */
[----:B------:R-:W5:Y:S01]  /*1e100*/  LD.E.128 R68, desc[UR36][R68.64] ;  /* 0x0000002444447980 */ /* 0x000f62000c101d00 */
[----:B------:R-:W-:Y:S01]  /*1e110*/  LOP3.LUT R64, R64, R65, RZ, 0x3c, !PT ;  /* 0x0000004140407212 */ /* 0x000fe200078e3cff */
[----:B------:R-:W-:Y:S01]  /*1e120*/  IMAD.X R65, RZ, RZ, R5, P4 ;  /* 0x000000ffff417224 */ /* 0x000fe200020e0605 */
[----:B------:R-:W-:Y:S01]  /*1e130*/  IADD3.X R61, RZ, R5, RZ, P3, !PT ;  /* 0x00000005ff3d7210 */ /* 0x000fe20001ffe4ff */
[----:B------:R-:W5:Y:S01]  /*1e140*/  LD.E.128 R52, desc[UR36][R52.64] ;  /* 0x0000002434347980 */ /* 0x000f62000c101d00 */
[----:B------:R-:W-:-:S02]  /*1e150*/  IADD3 R6, P5, R4, 0xf000, RZ ;  /* 0x0000f00004067810 */ /* 0x000fc40007fbe0ff */
[C---:B------:R-:W-:Y:S01]  /*1e160*/  IADD3 R73, P0, R4.reuse, 0xb000, RZ ;  /* 0x0000b00004497810 */ /* 0x040fe20007f1e0ff */
[----:B------:R-:W5:Y:S01]  /*1e170*/  LD.E.128 R56, desc[UR36][R56.64] ;  /* 0x0000002438387980 */ /* 0x000f62000c101d00 */
[C---:B------:R-:W-:Y:S01]  /*1e180*/  IADD3 R77, P2, R4.reuse, 0xc000, RZ ;  /* 0x0000c000044d7810 */ /* 0x040fe20007f5e0ff */
[----:B------:R-:W-:Y:S01]  /*1e190*/  IMAD.X R89, RZ, RZ, R5, P5 ;  /* 0x000000ffff597224 */ /* 0x000fe200028e0605 */
[C---:B------:R-:W-:Y:S01]  /*1e1a0*/  IADD3 R81, P3, R4.reuse, 0xd000, RZ ;  /* 0x0000d00004517810 */ /* 0x040fe20007f7e0ff */
[----:B------:R-:W5:Y:S01]  /*1e1b0*/  LD.E.128 R60, desc[UR36][R60.64] ;  /* 0x000000243c3c7980 */ /* 0x000f62000c101d00 */
[----:B------:R-:W-:Y:S02]  /*1e1c0*/  IADD3 R85, P4, R4, 0xe000, RZ ;  /* 0x0000e00004557810 */ /* 0x000fe40007f9e0ff */
[----:B------:R-:W-:Y:S01]  /*1e1d0*/  LOP3.LUT R3, R6, 0x380, RZ, 0xc0, !PT ;  /* 0x0000038006037812 */ /* 0x000fe200078ec0ff */
[----:B------:R-:W5:Y:S01]  /*1e1e0*/  LD.E.128 R64, desc[UR36][R64.64] ;  /* 0x0000002440407980 */ /* 0x000f62000c101d00 */
[----:B------:R-:W-:-:S02]  /*1e1f0*/  LEA.HI R10, R13, R8, RZ, 0x3 ;  /* 0x000000080d0a7211 */ /* 0x000fc400078f18ff */
[----:B------:R-:W-:Y:S01]  /*1e200*/  LOP3.LUT R72, R73, 0x380, RZ, 0xc0, !PT ;  /* 0x0000038049487812 */ /* 0x000fe200078ec0ff */
[----:B------:R-:W0:Y:S01]  /*1e210*/  @P1 LDC R13, c[0x0][0xbf0] ;  /* 0x0002fc00ff0d1b82 */ /* 0x000e220000000800 */
[----:B------:R-:W-:Y:S02]  /*1e220*/  LOP3.LUT R76, R77, 0x380, RZ, 0xc0, !PT ;  /* 0x000003804d4c7812 */ /* 0x000fe400078ec0ff */
[----:B------:R-:W-:Y:S02]  /*1e230*/  LOP3.LUT R80, R81, 0x380, RZ, 0xc0, !PT ;  /* 0x0000038051507812 */ /* 0x000fe400078ec0ff */
[----:B------:R-:W-:Y:S02]  /*1e240*/  LOP3.LUT R84, R85, 0x380, RZ, 0xc0, !PT ;  /* 0x0000038055547812 */ /* 0x000fe400078ec0ff */
[----:B------:R-:W-:Y:S02]  /*1e250*/  SHF.R.U64 R3, R3, 0x3, RZ ;  /* 0x0000000303037819 */ /* 0x000fe400000012ff */
[----:B------:R-:W-:-:S02]  /*1e260*/  LOP3.LUT R15, R10, 0xfffffff8, RZ, 0xc0, !PT ;  /* 0xfffffff80a0f7812 */ /* 0x000fc400078ec0ff */
[----:B------:R-:W-:Y:S02]  /*1e270*/  SHF.R.U64 R72, R72, 0x3, RZ ;  /* 0x0000000348487819 */ /* 0x000fe400000012ff */
[----:B------:R-:W-:Y:S02]  /*1e280*/  SHF.R.U64 R76, R76, 0x3, RZ ;  /* 0x000000034c4c7819 */ /* 0x000fe400000012ff */
[----:B------:R-:W-:Y:S02]  /*1e290*/  SHF.R.U64 R80, R80, 0x3, RZ ;  /* 0x0000000350507819 */ /* 0x000fe400000012ff */
[----:B------:R-:W-:Y:S02]  /*1e2a0*/  SHF.R.U64 R84, R84, 0x3, RZ ;  /* 0x0000000354547819 */ /* 0x000fe400000012ff */
[----:B------:R-:W-:Y:S01]  /*1e2b0*/  SHF.R.U64 R7, R7, 0x3, RZ ;  /* 0x0000000307077819 */ /* 0x000fe200000012ff */
[----:B------:R-:W-:Y:S01]  /*1e2c0*/  IMAD.IADD R10, R8, 0x1, -R15 ;  /* 0x00000001080a7824 */ /* 0x000fe200078e0a0f */
[----:B------:R-:W-:Y:S01]  /*1e2d0*/  LOP3.LUT R88, R3, R6, RZ, 0x3c, !PT ;  /* 0x0000000603587212 */ /* 0x000fe200078e3cff */
[----:B------:R-:W-:Y:S01]  /*1e2e0*/  IMAD.WIDE.U32 R2, R2, UR4, RZ ;  /* 0x0000000402027c25 */ /* 0x000fe2000f8e00ff */
[----:B------:R-:W-:Y:S01]  /*1e2f0*/  LOP3.LUT R72, R72, R73, RZ, 0x3c, !PT ;  /* 0x0000004948487212 */ /* 0x000fe200078e3cff */
[----:B------:R-:W-:Y:S01]  /*1e300*/  ULDC.64 UR4, c[0x0][0xae8] ;  /* 0x0002ba0000047ab9 */ /* 0x000fe20000000a00 */
[----:B------:R-:W-:Y:S01]  /*1e310*/  LOP3.LUT R76, R76, R77, RZ, 0x3c, !PT ;  /* 0x0000004d4c4c7212 */ /* 0x000fe200078e3cff */
[--C-:B------:R-:W-:Y:S01]  /*1e320*/  IMAD.X R73, RZ, RZ, R5.reuse, P0 ;  /* 0x000000ffff497224 */ /* 0x100fe200000e0605 */
[----:B------:R-:W-:Y:S01]  /*1e330*/  LOP3.LUT R80, R80, R81, RZ, 0x3c, !PT ;  /* 0x0000005150507212 */ /* 0x000fe200078e3cff */
[--C-:B------:R-:W-:Y:S01]  /*1e340*/  IMAD.X R81, RZ, RZ, R5.reuse, P3 ;  /* 0x000000ffff517224 */ /* 0x100fe200018e0605 */
[----:B------:R-:W-:Y:S01]  /*1e350*/  LOP3.LUT R84, R84, R85, RZ, 0x3c, !PT ;  /* 0x0000005554547212 */ /* 0x000fe200078e3cff */
[----:B------:R-:W-:Y:S01]  /*1e360*/  IMAD.X R85, RZ, RZ, R5, P4 ;  /* 0x000000ffff557224 */ /* 0x000fe200020e0605 */
[----:B------:R-:W-:-:S02]  /*1e370*/  IADD3.X R77, RZ, R5, RZ, P2, !PT ;  /* 0x00000005ff4d7210 */ /* 0x000fc400017fe4ff */
[----:B------:R-:W-:Y:S01]  /*1e380*/  LOP3.LUT R4, R7, R4, RZ, 0x3c, !PT ;  /* 0x0000000407047212 */ /* 0x000fe200078e3cff */
[----:B------:R-:W-:Y:S01]  /*1e390*/  IMAD.IADD R3, R3, 0x1, R11 ;  /* 0x0000000103037824 */ /* 0x000fe200078e020b */
[----:B------:R-:W5:Y:S01]  /*1e3a0*/  LD.E.128 R72, desc[UR36][R72.64] ;  /* 0x0000002448487980 */ /* 0x000f62000c101d00 */
[----:B------:R-:W-:Y:S02]  /*1e3b0*/  IMAD R10, R10, 0x20, R219 ;  /* 0x000000200a0a7824 */ /* 0x000fe400078e02db */
[----:B------:R-:W-:Y:S01]  /*1e3c0*/  IMAD.WIDE.U32 R2, R220, UR4, R2 ;  /* 0x00000004dc027c25 */ /* 0x000fe2000f8e0002 */
[----:B------:R-:W5:Y:S01]  /*1e3d0*/  LD.E.128 R4, desc[UR36][R4.64] ;  /* 0x0000002404047980 */ /* 0x000f62000c101d00 */
[----:B------:R-:W-:-:S03]  /*1e3e0*/  SHF.R.S32.HI R11, RZ, 0x1f, R0 ;  /* 0x0000001fff0b7819 */ /* 0x000fc60000011400 */
[----:B------:R-:W5:Y:S01]  /*1e3f0*/  LD.E.128 R76, desc[UR36][R76.64] ;  /* 0x000000244c4c7980 */ /* 0x000f62000c101d00 */
[----:B------:R-:W-:-:S03]  /*1e400*/  LEA R10, R114, R10, 0x7 ;  /* 0x0000000a720a7211 */ /* 0x000fc600078e38ff */
[----:B------:R-:W5:Y:S04]  /*1e410*/  LD.E.128 R80, desc[UR36][R80.64] ;  /* 0x0000002450507980 */ /* 0x000f68000c101d00 */
[----:B------:R-:W5:Y:S04]  /*1e420*/  LD.E.128 R84, desc[UR36][R84.64] ;  /* 0x0000002454547980 */ /* 0x000f68000c101d00 */
[----:B------:R-:W5:Y:S01]  /*1e430*/  LD.E.128 R88, desc[UR36][R88.64] ;  /* 0x0000002458587980 */ /* 0x000f62000c101d00 */
[----:B------:R-:W-:Y:S01]  /*1e440*/  @!PT LDS RZ, [RZ] ;  /* 0x00000000fffff984 */ /* 0x000fe20000000800 */
[----:B------:R-:W-:Y:S01]  /*1e450*/  @!PT LDS RZ, [RZ] ;  /* 0x00000000fffff984 */ /* 0x000fe20000000800 */
[----:B------:R-:W-:Y:S01]  /*1e460*/  @!PT LDS RZ, [RZ] ;  /* 0x00000000fffff984 */ /* 0x000fe20000000800 */
[----:B------:R-:W-:Y:S01]  /*1e470*/  @!PT LDS RZ, [RZ] ;  /* 0x00000000fffff984 */ /* 0x000fe20000000800 */
[----:B------:R1:W-:Y:S06]  /*1e480*/  MEMBAR.ALL.CTA ;  /* 0x0000000000007992 */ /* 0x0003ec0000008000 */
[----:B-1----:R-:W1:Y:S01]  /*1e490*/  FENCE.VIEW.ASYNC.S ;  /* 0x00000000000073c6 */ /* 0x002e620000000000 */
[----:B------:R-:W-:Y:S01]  /*1e4a0*/  IMAD R3, R220, UR5, R3 ;  /* 0x00000005dc037c24 */ /* 0x000fe2000f8e0203 */
[----:B------:R-:W-:Y:S01]  /*1e4b0*/  ULDC.64 UR4, c[0x0][0xaf0] ;  /* 0x0002bc0000047ab9 */ /* 0x000fe20000000a00 */
[----:B--2---:R-:W-:-:S04]  /*1e4c0*/  @P1 IMAD.HI.U32 R8, R10, R9, RZ ;  /* 0x000000090a081227 */ /* 0x004fc800078e00ff */
[----:B------:R-:W-:Y:S02]  /*1e4d0*/  IMAD R11, R11, UR4, RZ ;  /* 0x000000040b0b7c24 */ /* 0x000fe4000f8e02ff */
[----:B------:R-:W-:Y:S01]  /*1e4e0*/  IMAD.MOV.U32 R9, RZ, RZ, R10 ;  /* 0x000000ffff097224 */ /* 0x000fe200078e000a */
[----:B0-----:R-:W-:Y:S01]  /*1e4f0*/  @P1 SHF.R.U32.HI R9, RZ, R13, R8 ;  /* 0x0000000dff091219 */ /* 0x001fe20000011608 */
[C---:B------:R-:W-:Y:S02]  /*1e500*/  IMAD R11, R0.reuse, UR5, R11 ;  /* 0x00000005000b7c24 */ /* 0x040fe4000f8e020b */
[----:B------:R-:W-:Y:S01]  /*1e510*/  IMAD.WIDE.U32 R2, R0, UR4, R2 ;  /* 0x0000000400027c25 */ /* 0x000fe2000f8e0002 */
[----:B------:R-:W-:Y:S01]  /*1e520*/  SHF.R.S32.HI R8, RZ, 0x1f, R9 ;  /* 0x0000001fff087819 */ /* 0x000fe20000011409 */
[----:B------:R-:W-:Y:S01]  /*1e530*/  ULDC.64 UR4, c[0x0][0xae0] ;  /* 0x0002b80000047ab9 */ /* 0x000fe20000000a00 */
[----:B------:R-:W-:Y:S01]  /*1e540*/  IADD3 R0, R19, 0x38820, RZ ;  /* 0x0003882013007810 */ /* 0x000fe20007ffe0ff */
[----:B------:R-:W-:-:S02]  /*1e550*/  IMAD.IADD R3, R3, 0x1, R11 ;  /* 0x0000000103037824 */ /* 0x000fc400078e020b */
[----:B------:R-:W-:Y:S01]  /*1e560*/  IMAD.MOV R11, RZ, RZ, -R9 ;  /* 0x000000ffff0b7224 */ /* 0x000fe200078e0a09 */
[----:B------:R-:W-:Y:S01]  /*1e570*/  PRMT R0, RZ, 0x654, R0 ;  /* 0x00000654ff007816 */ /* 0x000fe20000000000 */
[----:B------:R-:W-:Y:S02]  /*1e580*/  IMAD R8, R8, UR4, RZ ;  /* 0x0000000408087c24 */ /* 0x000fe4000f8e02ff */
[----:B------:R-:W-:Y:S01]  /*1e590*/  IMAD R11, R110, R11, R10 ;  /* 0x0000000b6e0b7224 */ /* 0x000fe200078e020a */
[----:B-1----:R0:W-:Y:S01]  /*1e5a0*/  SYNCS.ARRIVE.TRANS64.RED.A1T0 RZ, [R0+URZ], RZ ;  /* 0x000000ff00ff79a7 */ /* 0x0021e2000810043f */
[----:B------:R-:W-:-:S04]  /*1e5b0*/  IMAD.WIDE.U32 R2, R9, UR4, R2 ;  /* 0x0000000409027c25 */ /* 0x000fc8000f8e0002 */
[----:B------:R-:W-:Y:S01]  /*1e5c0*/  IMAD R9, R9, UR5, R8 ;  /* 0x0000000509097c24 */ /* 0x000fe2000f8e0208 */
[----:B------:R-:W-:Y:S01]  /*1e5d0*/  ULDC.64 UR4, c[0x0][0xad8] ;  /* 0x0002b60000047ab9 */ /* 0x000fe20000000a00 */
[----:B0-----:R-:W-:Y:S02]  /*1e5e0*/  SHF.R.S32.HI R0, RZ, 0x1f, R11 ;  /* 0x0000001fff007819 */ /* 0x001fe4000001140b */
[----:B------:R-:W-:-:S03]  /*1e5f0*/  IMAD.IADD R3, R3, 0x1, R9 ;  /* 0x0000000103037824 */ /* 0x000fc600078e0209 */
[----:B------:R-:W-:Y:S02]  /*1e600*/  IMAD R0, R0, UR4, RZ ;  /* 0x0000000400007c24 */ /* 0x000fe4000f8e02ff */
[----:B------:R-:W-:-:S04]  /*1e610*/  IMAD.WIDE.U32 R2, R11, UR4, R2 ;  /* 0x000000040b027c25 */ /* 0x000fc8000f8e0002 */
[----:B------:R-:W-:Y:S01]  /*1e620*/  IMAD R11, R11, UR5, R0 ;  /* 0x000000050b0b7c24 */ /* 0x000fe2000f8e0200 */
[----:B------:R-:W-:Y:S02]  /*1e630*/  ULDC.64 UR4, c[0x0][0xa80] ;  /* 0x0002a00000047ab9 */ /* 0x000fe40000000a00 */
[----:B------:R-:W-:Y:S01]  /*1e640*/  LEA R0, P0, R2, UR4, 0x1 ;  /* 0x0000000402007c11 */ /* 0x000fe2000f8008ff */
[----:B------:R-:W-:Y:S01]  /*1e650*/  IMAD.IADD R3, R3, 0x1, R11 ;  /* 0x0000000103037824 */ /* 0x000fe200078e020b */
[----:B------:R-:W-:Y:S01]  /*1e660*/  UMOV UR4, 0xffffffff ;  /* 0xffffffff00047882 */ /* 0x000fe20000000000 */
[----:B------:R-:W-:-:S03]  /*1e670*/  IMAD R33, R114, 0x80, R219 ;  /* 0x0000008072217824 */ /* 0x000fc600078e02db */
[----:B------:R-:W-:Y:S01]  /*1e680*/  LEA.HI.X R20, R2, UR5, R3, 0x1, P0 ;  /* 0x0000000502147c11 */ /* 0x000fe200080f0c03 */
[----:B------:R-:W-:Y:S06]  /*1e690*/  BRA.DIV UR4, `(.L_x_664) ;  /* 0x0000011204b47947 */ /* 0x000fec000b800000 */
[----:B------:R0:W1:Y:S04]  /*1e6a0*/  SHFL.IDX PT, R21, R20, RZ, 0x181f ;  /* 0x00181fff14157589 */ /* 0x00006800000e0000 */
[----:B------:R0:W2:Y:S02]  /*1e6b0*/  SHFL.IDX PT, R14, R0, RZ, 0x181f ;  /* 0x00181fff000e7589 */ /* 0x0000a400000e0000 */
.L_x_1031:
[----:B------:R-:W-:Y:S01]  /*1e6c0*/  ISETP.GE.AND P0, PT, R33, R32, PT ;  /* 0x000000202100720c */ /* 0x000fe20003f06270 */
[----:B------:R-:W-:-:S12]  /*1e6d0*/  BSSY B1, `(.L_x_665) ;  /* 0x0000018000017945 */ /* 0x000fd80003800000 */
[----:B------:R-:W-:Y:S05]  /*1e6e0*/  @P0 BRA `(.L_x_666) ;  /* 0x0000000000580947 */ /* 0x000fea0003800000 */
[----:B------:R-:W3:Y:S01]  /*1e6f0*/  LDL R35, [R1+0x14] ;  /* 0x0000140001237983 */ /* 0x000ee20000100800 */
[----:B------:R-:W-:-:S03]  /*1e700*/  ULDC UR4, c[0x0][0xac8] ;  /* 0x0002b20000047ab9 */ /* 0x000fc60000000800 */
[----:B------:R-:W4:Y:S04]  /*1e710*/  LDL R15, [R1+0x1c] ;  /* 0x00001c00010f7983 */ /* 0x000f280000100800 */
[----:B------:R-:W4:Y:S04]  /*1e720*/  LDL R12, [R1+0x44] ;  /* 0x00004400010c7983 */ /* 0x000f280000100800 */
[----:B------:R-:W4:Y:S04]  /*1e730*/  LDL R40, [R1+0x60] ;  /* 0x0000600001287983 */ /* 0x000f280000100800 */
[----:B------:R-:W4:Y:S01]  /*1e740*/  LDL R34, [R1+0x5c] ;  /* 0x00005c0001227983 */ /* 0x000f220000100800 */
[----:B------:R-:W-:-:S02]  /*1e750*/  ISETP.GE.AND P3, PT, R22, UR4, PT ;  /* 0x0000000416007c0c */ /* 0x000fc4000bf66270 */
[----:B------:R-:W-:-:S11]  /*1e760*/  ISETP.GE.AND P2, PT, R218, UR4, PT ;  /* 0x00000004da007c0c */ /* 0x000fd6000bf46270 */
[-C--:B--2---:R-:W-:Y:S02]  /*1e770*/  @!P3 LEA R2, P5, R22, R14.reuse, 0x1 ;  /* 0x0000000e1602b211 */ /* 0x084fe400078a08ff */
[----:B------:R-:W-:Y:S02]  /*1e780*/  @!P2 LEA R8, P4, R218, R14, 0x1 ;  /* 0x0000000eda08a211 */ /* 0x000fe400078808ff */
[----:B-1----:R-:W-:-:S05]  /*1e790*/  @!P3 LEA.HI.X R3, R22, R21, R23, 0x1, P5 ;  /* 0x000000151603b211 */ /* 0x002fca00028f0c17 */
[----:B-----5:R1:W-:Y:S01]  /*1e7a0*/  @!P3 ST.E.128 desc[UR36][R2.64], R4 ;  /* 0x000000040200b985 */ /* 0x0203e2000c101d24 */
[----:B---3--:R-:W-:Y:S02]  /*1e7b0*/  ISETP.GE.AND P1, PT, R35, UR4, PT ;  /* 0x0000000423007c0c */ /* 0x008fe4000bf26270 */
[----:B----4-:R-:W-:Y:S02]  /*1e7c0*/  ISETP.GE.AND P0, PT, R15, UR4, PT ;  /* 0x000000040f007c0c */ /* 0x010fe4000bf06270 */
[----:B------:R-:W-:-:S09]  /*1e7d0*/  @!P2 LEA.HI.X R9, R218, R21, R12, 0x1, P4 ;  /* 0x00000015da09a211 */ /* 0x000fd200020f0c0c */
[-C--:B------:R-:W-:Y:S02]  /*1e7e0*/  @!P1 LEA R10, P5, R35, R14.reuse, 0x1 ;  /* 0x0000000e230a9211 */ /* 0x080fe400078a08ff */
[----:B------:R-:W-:Y:S02]  /*1e7f0*/  @!P0 LEA R12, P4, R15, R14, 0x1 ;  /* 0x0000000e0f0c8211 */ /* 0x000fe400078808ff */
[-C--:B------:R-:W-:Y:S02]  /*1e800*/  @!P1 LEA.HI.X R11, R35, R21.reuse, R40, 0x1, P5 ;  /* 0x00000015230b9211 */ /* 0x080fe400028f0c28 */
[----:B------:R-:W-:Y:S01]  /*1e810*/  @!P0 LEA.HI.X R13, R15, R21, R34, 0x1, P4 ;  /* 0x000000150f0d8211 */ /* 0x000fe200020f0c22 */
[----:B------:R1:W-:Y:S04]  /*1e820*/  @!P2 ST.E.128 desc[UR36][R8.64], R44 ;  /* 0x0000002c0800a985 */ /* 0x0003e8000c101d24 */
[----:B------:R1:W-:Y:S04]  /*1e830*/  @!P1 ST.E.128 desc[UR36][R10.64], R60 ;  /* 0x0000003c0a009985 */ /* 0x0003e8000c101d24 */
[----:B------:R1:W-:Y:S02]  /*1e840*/  @!P0 ST.E.128 desc[UR36][R12.64], R76 ;  /* 0x0000004c0c008985 */ /* 0x0003e4000c101d24 */
.L_x_666:
[----:B------:R-:W-:Y:S05]  /*1e850*/  BSYNC B1 ;  /* 0x0000000000017941 */ /* 0x000fea0003800000 */
.L_x_665:
[----:B------:R-:W-:-:S03]  /*1e860*/  UMOV UR4, 0xffffffff ;  /* 0xffffffff00047882 */ /* 0x000fc60000000000 */
[----:B------:R-:W-:Y:S05]  /*1e870*/  BRA.DIV UR4, `(.L_x_667) ;  /* 0x0000011204707947 */ /* 0x000fea000b800000 */
[----:B-1----:R1:W3:Y:S04]  /*1e880*/  SHFL.IDX PT, R9, R20, 0x1, 0x181f ;  /* 0x00381f0014097f89 */ /* 0x0022e800000e0000 */
[----:B--2---:R1:W2:Y:S02]  /*1e890*/  SHFL.IDX PT, R14, R0, 0x1, 0x181f ;  /* 0x00381f00000e7f89 */ /* 0x0042a400000e0000 */
.L_x_1035:
[----:B------:R-:W-:Y:S01]  /*1e8a0*/  IADD3 R3, R33, 0x20, RZ ;  /* 0x0000002021037810 */ /* 0x000fe20007ffe0ff */
[----:B------:R-:W-:Y:S03]  /*1e8b0*/  BSSY B1, `(.L_x_668) ;  /* 0x0000019000017945 */ /* 0x000fe60003800000 */
[----:B------:R-:W-:-:S13]  /*1e8c0*/  ISETP.GE.AND P0, PT, R3, R32, PT ;  /* 0x000000200300720c */ /* 0x000fda0003f06270 */
[----:B------:R-:W-:Y:S05]  /*1e8d0*/  @P0 BRA `(.L_x_669) ;  /* 0x0000000000580947 */ /* 0x000fea0003800000 */
[----:B------:R-:W4:Y:S01]  /*1e8e0*/  LDL R12, [R1+0x14] ;  /* 0x00001400010c7983 */ /* 0x000f220000100800 */
        /* <DEDUP_REMOVED lines=8> */
[----:B-----5:R-:W-:Y:S02]  /*1e970*/  @!P2 LEA R4, P4, R218, R14, 0x1 ;  /* 0x0000000eda04a211 */ /* 0x020fe400078808ff */
[----:B---3--:R-:W-:-:S05]  /*1e980*/  @!P3 LEA.HI.X R3, R22, R9, R23, 0x1, P5 ;  /* 0x000000091603b211 */ /* 0x008fca00028f0c17 */
[----:B------:R2:W-:Y:S01]  /*1e990*/  @!P3 ST.E.128 desc[UR36][R2.64], R24 ;  /* 0x000000180200b985 */ /* 0x0005e2000c101d24 */
[----:B----4-:R-:W-:Y:S02]  /*1e9a0*/  ISETP.GE.AND P1, PT, R12, UR4, PT ;  /* 0x000000040c007c0c */ /* 0x010fe4000bf26270 */
[----:B------:R-:W-:Y:S02]  /*1e9b0*/  ISETP.GE.AND P0, PT, R10, UR4, PT ;  /* 0x000000040a007c0c */ /* 0x000fe4000bf06270 */
        /* <DEDUP_REMOVED lines=8> */
.L_x_669:
[----:B------:R-:W-:Y:S05]  /*1ea40*/  BSYNC B1 ;  /* 0x0000000000017941 */ /* 0x000fea0003800000 */
.L_x_668:
[----:B------:R-:W-:-:S03]  /*1ea50*/  UMOV UR4, 0xffffffff ;  /* 0xffffffff00047882 */ /* 0x000fc60000000000 */
[----:B------:R-:W-:Y:S05]  /*1ea60*/  BRA.DIV UR4, `(.L_x_670) ;  /* 0x00000112043c7947 */ /* 0x000fea000b800000 */
[----:B--23--:R2:W3:Y:S04]  /*1ea70*/  SHFL.IDX PT, R9, R20, 0x2, 0x181f ;  /* 0x00581f0014097f89 */ /* 0x00c4e800000e0000 */
[----:B------:R2:W4:Y:S02]  /*1ea80*/  SHFL.IDX PT, R14, R0, 0x2, 0x181f ;  /* 0x00581f00000e7f89 */ /* 0x00052400000e0000 */
.L_x_1039:
[----:B------:R-:W-:Y:S01]  /*1ea90*/  VIADD R3, R33, 0x40 ;  /* 0x0000004021037836 */ /* 0x000fe20000000000 */
[----:B------:R-:W-:Y:S04]  /*1eaa0*/  BSSY B1, `(.L_x_671) ;  /* 0x0000019000017945 */ /* 0x000fe80003800000 */
[----:B------:R-:W-:-:S13]  /*1eab0*/  ISETP.GE.AND P0, PT, R3, R32, PT ;  /* 0x000000200300720c */ /* 0x000fda0003f06270 */
[----:B------:R-:W-:Y:S05]  /*1eac0*/  @P0 BRA `(.L_x_672) ;  /* 0x0000000000580947 */ /* 0x000fea0003800000 */
[----:B------:R-:W2:Y:S01]  /*1ead0*/  LDL R12, [R1+0x14] ;  /* 0x00001400010c7983 */ /* 0x000ea20000100800 */
[----:B------:R-:W-:-:S03]  /*1eae0*/  ULDC UR4, c[0x0][0xac8] ;  /* 0x0002b20000047ab9 */ /* 0x000fc60000000800 */
[----:B------:R-:W2:Y:S04]  /*1eaf0*/  LDL R10, [R1+0x1c] ;  /* 0x00001c00010a7983 */ /* 0x000ea80000100800 */
[----:B------:R-:W2:Y:S04]  /*1eb00*/  LDL R8, [R1+0x44] ;  /* 0x0000440001087983 */ /* 0x000ea80000100800 */
[----:B------:R-:W2:Y:S04]  /*1eb10*/  LDL R13, [R1+0x60] ;  /* 0x00006000010d7983 */ /* 0x000ea80000100800 */
[----:B------:R-:W2:Y:S01]  /*1eb20*/  LDL R11, [R1+0x5c] ;  /* 0x00005c00010b7983 */ /* 0x000ea20000100800 */
[----:B------:R-:W-:-:S02]  /*1eb30*/  ISETP.GE.AND P3, PT, R22, UR4, PT ;  /* 0x0000000416007c0c */ /* 0x000fc4000bf66270 */
[----:B------:R-:W-:-:S11]  /*1eb40*/  ISETP.GE.AND P2, PT, R218, UR4, PT ;  /* 0x00000004da007c0c */ /* 0x000fd6000bf46270 */
[-C--:B----4-:R-:W-:Y:S02]  /*1eb50*/  @!P3 LEA R2, P5, R22, R14.reuse, 0x1 ;  /* 0x0000000e1602b211 */ /* 0x090fe400078a08ff */
[----:B-----5:R-:W-:Y:S02]  /*1eb60*/  @!P2 LEA R4, P4, R218, R14, 0x1 ;  /* 0x0000000eda04a211 */ /* 0x020fe400078808ff */
[----:B---3--:R-:W-:-:S05]  /*1eb70*/  @!P3 LEA.HI.X R3, R22, R9, R23, 0x1, P5 ;  /* 0x000000091603b211 */ /* 0x008fca00028f0c17 */
[----:B------:R3:W-:Y:S01]  /*1eb80*/  @!P3 ST.E.128 desc[UR36][R2.64], R28 ;  /* 0x0000001c0200b985 */ /* 0x0007e2000c101d24 */
[----:B--2---:R-:W-:Y:S02]  /*1eb90*/  ISETP.GE.AND P1, PT, R12, UR4, PT ;  /* 0x000000040c007c0c */ /* 0x004fe4000bf26270 */
        /* <DEDUP_REMOVED lines=9> */
.L_x_672:
[----:B------:R-:W-:Y:S05]  /*1ec30*/  BSYNC B1 ;  /* 0x0000000000017941 */ /* 0x000fea0003800000 */
.L_x_671:
[----:B------:R-:W-:-:S03]  /*1ec40*/  UMOV UR4, 0xffffffff ;  /* 0xffffffff00047882 */ /* 0x000fc60000000000 */
[----:B------:R-:W-:Y:S05]  /*1ec50*/  BRA.DIV UR4, `(.L_x_673) ;  /* 0x0000011204087947 */ /* 0x000fea000b800000 */
[----:B---3--:R3:W0:Y:S04]  /*1ec60*/  SHFL.IDX PT, R9, R20, 0x3, 0x181f ;  /* 0x00781f0014097f89 */ /* 0x00862800000e0000 */
[----:B----4-:R3:W4:Y:S02]  /*1ec70*/  SHFL.IDX PT, R14, R0, 0x3, 0x181f ;  /* 0x00781f00000e7f89 */ /* 0x01072400000e0000 */
.L_x_1043:
[----:B------:R-:W-:-:S05]  /*1ec80*/  VIADD R33, R33, 0x60 ;  /* 0x0000006021217836 */ /* 0x000fca0000000000 */
[----:B------:R-:W-:-:S13]  /*1ec90*/  ISETP.GE.AND P0, PT, R33, R32, PT ;  /* 0x000000202100720c */ /* 0x000fda0003f06270 */
[----:B------:R-:W-:Y:S05]  /*1eca0*/  @P0 BRA `(.L_x_674) ;  /* 0x0000003400c40947 */ /* 0x000fea0003800000 */
[----:B------:R-:W4:Y:S01]  /*1ecb0*/  LDL R8, [R1+0x14] ;  /* 0x0000140001087983 */ /* 0x000f220000100800 */
[----:B------:R-:W-:-:S03]  /*1ecc0*/  ULDC UR4, c[0x0][0xac8] ;  /* 0x0002b20000047ab9 */ /* 0x000fc60000000800 */
[----:B------:R-:W4:Y:S04]  /*1ecd0*/  LDL R11, [R1+0x44] ;  /* 0x00004400010b7983 */ /* 0x000f280000100800 */
[----:B------:R-:W4:Y:S04]  /*1ece0*/  LDL R10, [R1+0x60] ;  /* 0x00006000010a7983 */ /* 0x000f280000100800 */
[----:B0123--:R-:W2:Y:S01]  /*1ecf0*/  LDL R0, [R1+0x1c] ;  /* 0x00001c0001007983 */ /* 0x00fea20000100800 */
[----:B------:R-:W-:Y:S02]  /*1ed00*/  ISETP.GE.AND P3, PT, R22, UR4, PT ;  /* 0x0000000416007c0c */ /* 0x000fe4000bf66270 */
[----:B------:R-:W-:-:S11]  /*1ed10*/  ISETP.GE.AND P4, PT, R218, UR4, PT ;  /* 0x00000004da007c0c */ /* 0x000fd6000bf86270 */
[-C--:B----4-:R-:W-:Y:S02]  /*1ed20*/  @!P3 LEA R2, P0, R22, R14.reuse, 0x1 ;  /* 0x0000000e1602b211 */ /* 0x090fe400078008ff */
[----:B-----5:R-:W-:Y:S02]  /*1ed30*/  @!P4 LEA R4, P1, R218, R14, 0x1 ;  /* 0x0000000eda04c211 */ /* 0x020fe400078208ff */
[----:B------:R-:W-:-:S05]  /*1ed40*/  @!P3 LEA.HI.X R3, R22, R9, R23, 0x1, P0 ;  /* 0x000000091603b211 */ /* 0x000fca00000f0c17 */
[----:B------:R0:W-:Y:S01]  /*1ed50*/  @!P3 ST.E.128 desc[UR36][R2.64], R36 ;  /* 0x000000240200b985 */ /* 0x0001e2000c101d24 */
[----:B------:R-:W-:Y:S02]  /*1ed60*/  ISETP.GE.AND P5, PT, R8, UR4, PT ;  /* 0x0000000408007c0c */ /* 0x000fe4000bfa6270 */
[----:B------:R-:W-:-:S11]  /*1ed70*/  @!P4 LEA.HI.X R5, R218, R9, R11, 0x1, P1 ;  /* 0x00000009da05c211 */ /* 0x000fd600008f0c0b */
[----:B------:R-:W-:-:S04]  /*1ed80*/  @!P5 LEA R6, P2, R8, R14, 0x1 ;  /* 0x0000000e0806d211 */ /* 0x000fc800078408ff */
[----:B------:R-:W-:Y:S01]  /*1ed90*/  @!P5 LEA.HI.X R7, R8, R9, R10, 0x1, P2 ;  /* 0x000000090807d211 */ /* 0x000fe200010f0c0a */
[----:B------:R0:W-:Y:S04]  /*1eda0*/  @!P4 ST.E.128 desc[UR36][R4.64], R56 ;  /* 0x000000380400c985 */ /* 0x0001e8000c101d24 */
[----:B------:R0:W-:Y:S01]  /*1edb0*/  @!P5 ST.E.128 desc[UR36][R6.64], R72 ;  /* 0x000000480600d985 */ /* 0x0001e2000c101d24 */
[----:B--2---:R-:W-:-:S13]  /*1edc0*/  ISETP.GE.AND P0, PT, R0, UR4, PT ;  /* 0x0000000400007c0c */ /* 0x004fda000bf06270 */
[----:B------:R-:W-:Y:S05]  /*1edd0*/  @P0 BRA `(.L_x_674) ;  /* 0x0000003400780947 */ /* 0x000fea0003800000 */
[----:B------:R-:W2:Y:S01]  /*1ede0*/  LDL R8, [R1+0x5c] ;  /* 0x00005c0001087983 */ /* 0x000ea20000100800 */
[----:B0-----:R-:W-:-:S04]  /*1edf0*/  LEA R2, P0, R0, R14, 0x1 ;  /* 0x0000000e00027211 */ /* 0x001fc800078008ff */
[----:B--2---:R-:W-:-:S05]  /*1ee00*/  LEA.HI.X R3, R0, R9, R8, 0x1, P0 ;  /* 0x0000000900037211 */ /* 0x004fca00000f0c08 */
[----:B------:R0:W-:Y:S01]  /*1ee10*/  ST.E.128 desc[UR36][R2.64], R88 ;  /* 0x0000005802007985 */ /* 0x0001e2000c101d24 */
[----:B------:R-:W-:Y:S05]  /*1ee20*/  BRA `(.L_x_674) ;  /* 0x0000003400647947 */ /* 0x000fea0003800000 */
.L_x_663:
[----:B0-----:R-:W0:Y:S01]  /*1ee30*/  @P1 LDC R13, c[0x0][0xbec] ;  /* 0x0002fb00ff0d1b82 */ /* 0x001e220000000800 */
[----:B------:R-:W-:Y:S01]  /*1ee40*/  ULDC.64 UR4, c[0x0][0xb08] ;  /* 0x0002c20000047ab9 */ /* 0x000fe20000000a00 */
[----:B------:R-:W-:Y:S02]  /*1ee50*/  IMAD.MOV.U32 R14, RZ, RZ, R59 ;  /* 0x000000ffff0e7224 */ /* 0x000fe400078e003b */
[----:B------:R-:W-:-:S04]  /*1ee60*/  IMAD R11, R11, UR4, RZ ;  /* 0x000000040b0b7c24 */ /* 0x000fc8000f8e02ff */
[----:B------:R-:W1:Y:S01]  /*1ee70*/  @P1 LDC R12, c[0x0][0xbf0] ;  /* 0x0002fc00ff0c1b82 */ /* 0x000e620000000800 */
[----:B------:R-:W-:Y:S02]  /*1ee80*/  IMAD R11, R2, UR5, R11 ;  /* 0x00000005020b7c24 */ /* 0x000fe4000f8e020b */
[----:B0-----:R-:W-:-:S05]  /*1ee90*/  @P1 IMAD.HI.U32 R13, R59, R13, RZ ;  /* 0x0000000d3b0d1227 */ /* 0x001fca00078e00ff */
[----:B-1----:R-:W-:Y:S01]  /*1eea0*/  @P1 SHF.R.U32.HI R14, RZ, R12, R13 ;  /* 0x0000000cff0e1219 */ /* 0x002fe2000001160d */
[----:B------:R-:W-:Y:S01]  /*1eeb0*/  IMAD.WIDE.U32 R12, R2, UR4, RZ ;  /* 0x00000004020c7c25 */ /* 0x000fe2000f8e00ff */
[----:B------:R-:W-:Y:S01]  /*1eec0*/  ULDC.64 UR4, c[0x0][0xb38] ;  /* 0x0002ce0000047ab9 */ /* 0x000fe20000000a00 */
[----:B------:R-:W-:-:S03]  /*1eed0*/  SHF.R.S32.HI R2, RZ, 0x1f, R0 ;  /* 0x0000001fff027819 */ /* 0x000fc60000011400 */
[----:B------:R-:W-:Y:S01]  /*1eee0*/  IADD3 R13, R13, R11, RZ ;  /* 0x0000000b0d0d7210 */ /* 0x000fe20007ffe0ff */
[----:B------:R-:W-:Y:S02]  /*1eef0*/  VIADD R11, R19, 0x38820 ;  /* 0x00038820130b7836 */ /* 0x000fe40000000000 */
[----:B------:R-:W-:-:S03]  /*1ef00*/  IMAD.WIDE.U32 R12, R220, UR4, R12 ;  /* 0x00000004dc0c7c25 */ /* 0x000fc6000f8e000c */
[----:B------:R-:W-:Y:S01]  /*1ef10*/  PRMT R11, RZ, 0x654, R11 ;  /* 0x00000654ff0b7816 */ /* 0x000fe2000000000b */
[----:B------:R-:W-:Y:S01]  /*1ef20*/  IMAD R13, R220, UR5, R13 ;  /* 0x00000005dc0d7c24 */ /* 0x000fe2000f8e020d */
[----:B------:R-:W-:Y:S02]  /*1ef30*/  ULDC.64 UR4, c[0x0][0xb40] ;  /* 0x0002d00000047ab9 */ /* 0x000fe40000000a00 */
[----:B------:R0:W-:Y:S01]  /*1ef40*/  SYNCS.ARRIVE.TRANS64.RED.A1T0 RZ, [R11+URZ], RZ ;  /* 0x000000ff0bff79a7 */ /* 0x0001e2000810043f */
[----:B------:R-:W-:Y:S02]  /*1ef50*/  IMAD R2, R2, UR4, RZ ;  /* 0x0000000402027c24 */ /* 0x000fe4000f8e02ff */
[----:B------:R-:W-:-:S04]  /*1ef60*/  IMAD.WIDE.U32 R12, R0, UR4, R12 ;  /* 0x00000004000c7c25 */ /* 0x000fc8000f8e000c */
[----:B------:R-:W-:Y:S01]  /*1ef70*/  IMAD R2, R0, UR5, R2 ;  /* 0x0000000500027c24 */ /* 0x000fe2000f8e0202 */
[----:B------:R-:W-:Y:S01]  /*1ef80*/  ULDC.64 UR4, c[0x0][0xb48] ;  /* 0x0002d20000047ab9 */ /* 0x000fe20000000a00 */
[----:B------:R-:W-:Y:S02]  /*1ef90*/  IMAD.MOV R0, RZ, RZ, -R14 ;  /* 0x000000ffff007224 */ /* 0x000fe400078e0a0e */
[----:B------:R-:W-:Y:S01]  /*1efa0*/  IMAD.IADD R13, R13, 0x1, R2 ;  /* 0x000000010d0d7824 */ /* 0x000fe200078e0202 */
[----:B------:R-:W-:Y:S01]  /*1efb0*/  SHF.R.S32.HI R2, RZ, 0x1f, R14 ;  /* 0x0000001fff027819 */ /* 0x000fe2000001140e */
[----:B------:R-:W-:Y:S02]  /*1efc0*/  IMAD R0, R110, R0, R59 ;  /* 0x000000006e007224 */ /* 0x000fe400078e023b */
[----:B------:R-:W-:-:S04]  /*1efd0*/  IMAD.WIDE.U32 R12, R113, UR4, R12 ;  /* 0x00000004710c7c25 */ /* 0x000fc8000f8e000c */
[----:B------:R-:W-:Y:S01]  /*1efe0*/  IMAD R13, R113, UR5, R13 ;  /* 0x00000005710d7c24 */ /* 0x000fe2000f8e020d */
[----:B------:R-:W-:Y:S02]  /*1eff0*/  ULDC.64 UR4, c[0x0][0xb30] ;  /* 0x0002cc0000047ab9 */ /* 0x000fe40000000a00 */
[----:B------:R-:W-:Y:S02]  /*1f000*/  IMAD R2, R2, UR4, RZ ;  /* 0x0000000402027c24 */ /* 0x000fe4000f8e02ff */
[----:B------:R-:W-:-:S04]  /*1f010*/  IMAD.WIDE.U32 R12, R14, UR4, R12 ;  /* 0x000000040e0c7c25 */ /* 0x000fc8000f8e000c */
[----:B------:R-:W-:Y:S01]  /*1f020*/  IMAD R2, R14, UR5, R2 ;  /* 0x000000050e027c24 */ /* 0x000fe2000f8e0202 */
[----:B------:R-:W-:-:S04]  /*1f030*/  ULDC.64 UR4, c[0x0][0xb28] ;  /* 0x0002ca0000047ab9 */ /* 0x000fc80000000a00 */
[----:B------:R-:W-:Y:S02]  /*1f040*/  IADD3 R13, R13, R2, RZ ;  /* 0x000000020d0d7210 */ /* 0x000fe40007ffe0ff */
[----:B------:R-:W-:Y:S01]  /*1f050*/  SHF.R.S32.HI R2, RZ, 0x1f, R0 ;  /* 0x0000001fff027819 */ /* 0x000fe20000011400 */
[----:B------:R-:W-:-:S04]  /*1f060*/  IMAD.WIDE.U32 R12, R0, UR4, R12 ;  /* 0x00000004000c7c25 */ /* 0x000fc8000f8e000c */
[----:B------:R-:W-:-:S04]  /*1f070*/  IMAD R2, R2, UR4, RZ ;  /* 0x0000000402027c24 */ /* 0x000fc8000f8e02ff */
[----:B------:R-:W-:Y:S01]  /*1f080*/  IMAD R2, R0, UR5, R2 ;  /* 0x0000000500027c24 */ /* 0x000fe2000f8e0202 */
[----:B------:R-:W-:Y:S02]  /*1f090*/  ULDC.64 UR4, c[0x0][0xb00] ;  /* 0x0002c00000047ab9 */ /* 0x000fe40000000a00 */
[----:B------:R-:W-:Y:S01]  /*1f0a0*/  LEA R0, P0, R12, UR4, 0x2 ;  /* 0x000000040c007c11 */ /* 0x000fe2000f8010ff */
[----:B------:R-:W-:Y:S01]  /*1f0b0*/  IMAD.IADD R2, R13, 0x1, R2 ;  /* 0x000000010d027824 */ /* 0x000fe200078e0202 */
[----:B------:R-:W-:-:S04]  /*1f0c0*/  UMOV UR4, 0xffffffff ;  /* 0xffffffff00047882 */ /* 0x000fc80000000000 */
[----:B------:R-:W-:Y:S01]  /*1f0d0*/  LEA.HI.X R2, R12, UR5, R2, 0x2, P0 ;  /* 0x000000050c027c11 */ /* 0x000fe200080f1402 */
[----:B0-----:R-:W-:Y:S06]  /*1f0e0*/  BRA.DIV UR4, `(.L_x_675) ;  /* 0x0000010e042c7947 */ /* 0x001fec000b800000 */
[----:B------:R0:W1:Y:S04]  /*1f0f0*/  SHFL.IDX PT, R24, R2, RZ, 0x1c1f ;  /* 0x001c1fff02187589 */ /* 0x00006800000e0000 */
[----:B------:R0:W2:Y:S02]  /*1f100*/  SHFL.IDX PT, R11, R0, RZ, 0x1c1f ;  /* 0x001c1fff000b7589 */ /* 0x0000a400000e0000 */
.L_x_1046:
[----:B------:R-:W-:Y:S01]  /*1f110*/  ISETP.GE.AND P0, PT, R34, R32, PT ;  /* 0x000000202200720c */ /* 0x000fe20003f06270 */
[----:B------:R-:W-:-:S12]  /*1f120*/  BSSY B1, `(.L_x_676) ;  /* 0x00000fc000017945 */ /* 0x000fd80003800000 */
[----:B------:R-:W-:Y:S05]  /*1f130*/  @P0 BRA `(.L_x_677) ;  /* 0x0000000c00e80947 */ /* 0x000fea0003800000 */
[----:B------:R-:W3:Y:S01]  /*1f140*/  LDL R14, [R1+0x68] ;  /* 0x00006800010e7983 */ /* 0x000ee20000100800 */
[----:B------:R-:W-:-:S03]  /*1f150*/  ULDC UR4, c[0x0][0xac8] ;  /* 0x0002b20000047ab9 */ /* 0x000fc60000000800 */
[----:B------:R-:W4:Y:S04]  /*1f160*/  LDL R59, [R1+0x104] ;  /* 0x00010400013b7983 */ /* 0x000f280000100800 */
[----:B------:R-:W5:Y:S04]  /*1f170*/  LDL R107, [R1+0x184] ;  /* 0x00018400016b7983 */ /* 0x000f680000100800 */
        /* <DEDUP_REMOVED lines=14> */
[----:B------:R-:W5:Y:S01]  /*1f260*/  LDL R119, [R1+0x130] ;  /* 0x0001300001777983 */ /* 0x000f620000100800 */
[----:B---3--:R-:W-:-:S13]  /*1f270*/  ISETP.GE.AND P0, PT, R14, UR4, PT ;  /* 0x000000040e007c0c */ /* 0x008fda000bf06270 */
[----:B--2---:R-:W-:Y:S02]  /*1f280*/  @!P0 IMAD.MOV.U32 R12, RZ, RZ, R11 ;  /* 0x000000ffff0c8224 */ /* 0x004fe400078e000b */
[----:B-1----:R-:W-:Y:S02]  /*1f290*/  @!P0 IMAD.MOV.U32 R13, RZ, RZ, R24 ;  /* 0x000000ffff0d8224 */ /* 0x002fe400078e0018 */
[----:B------:R-:W-:Y:S02]  /*1f2a0*/  @!P0 IMAD.MOV.U32 R15, RZ, RZ, R203 ;  /* 0x000000ffff0f8224 */ /* 0x000fe400078e00cb */
[----:B------:R-:W-:Y:S01]  /*1f2b0*/  @!P0 IMAD.WIDE R12, R14, 0x4, R12 ;  /* 0x000000040e0c8825 */ /* 0x000fe200078e020c */
[----:B------:R-:W-:-:S05]  /*1f2c0*/  @!P0 MOV R14, R205 ;  /* 0x000000cd000e8202 */ /* 0x000fca0000000f00 */
[----:B------:R1:W-:Y:S01]  /*1f2d0*/  @!P0 ST.E.64 desc[UR36][R12.64], R14 ;  /* 0x0000000e0c008985 */ /* 0x0003e2000c101b24 */
[----:B----4-:R-:W-:-:S13]  /*1f2e0*/  ISETP.GE.AND P0, PT, R59, UR4, PT ;  /* 0x000000043b007c0c */ /* 0x010fda000bf06270 */
[C---:B-1----:R-:W-:Y:S01]  /*1f2f0*/  @!P0 LEA R12, P1, R59.reuse, R11, 0x2 ;  /* 0x0000000b3b0c8211 */ /* 0x042fe200078210ff */
[----:B------:R-:W-:Y:S02]  /*1f300*/  @!P0 IMAD.MOV.U32 R14, RZ, RZ, R206 ;  /* 0x000000ffff0e8224 */ /* 0x000fe400078e00ce */
[----:B------:R-:W-:Y:S01]  /*1f310*/  @!P0 IMAD.MOV.U32 R15, RZ, RZ, R204 ;  /* 0x000000ffff0f8224 */ /* 0x000fe200078e00cc */
[----:B-----5:R-:W-:Y:S02]  /*1f320*/  @!P0 LEA.HI.X R13, R59, R24, R107, 0x2, P1 ;  /* 0x000000183b0d8211 */ /* 0x020fe400008f146b */
[----:B------:R-:W2:Y:S04]  /*1f330*/  LDL R59, [R1+0xec] ;  /* 0x0000ec00013b7983 */ /* 0x000ea80000100800 */
[----:B------:R1:W-:Y:S01]  /*1f340*/  @!P0 ST.E.64 desc[UR36][R12.64], R14 ;  /* 0x0000000e0c008985 */ /* 0x0003e2000c101b24 */
[----:B------:R-:W-:-:S02]  /*1f350*/  ISETP.GE.AND P0, PT, R90, UR4, PT ;  /* 0x000000045a007c0c */ /* 0x000fc4000bf06270 */
[----:B------:R-:W-:Y:S01]  /*1f360*/  ISETP.GE.AND P1, PT, R63, UR4, PT ;  /* 0x000000043f007c0c */ /* 0x000fe2000bf26270 */
[----:B------:R-:W3:Y:S10]  /*1f370*/  LDL R107, [R1+0x16c] ;  /* 0x00016c00016b7983 */ /* 0x000ef40000100800 */
[----:B-1----:R-:W-:Y:S01]  /*1f380*/  @!P0 LEA R12, P2, R90, R11, 0x2 ;  /* 0x0000000b5a0c8211 */ /* 0x002fe200078410ff */
[----:B------:R-:W-:Y:S01]  /*1f390*/  @!P0 IMAD.MOV.U32 R15, RZ, RZ, R199 ;  /* 0x000000ffff0f8224 */ /* 0x000fe200078e00c7 */
[----:B------:R-:W-:-:S02]  /*1f3a0*/  @!P0 MOV R14, R201 ;  /* 0x000000c9000e8202 */ /* 0x000fc40000000f00 */
[----:B------:R-:W-:Y:S02]  /*1f3b0*/  @!P0 LEA.HI.X R13, R90, R24, R103, 0x2, P2 ;  /* 0x000000185a0d8211 */ /* 0x000fe400010f1467 */
[----:B------:R-:W4:Y:S04]  /*1f3c0*/  LDL R90, [R1+0xe8] ;  /* 0x0000e800015a7983 */ /* 0x000f280000100800 */
[----:B------:R1:W-:Y:S01]  /*1f3d0*/  @!P0 ST.E.64 desc[UR36][R12.64], R14 ;  /* 0x0000000e0c008985 */ /* 0x0003e2000c101b24 */
[----:B------:R-:W-:-:S03]  /*1f3e0*/  ISETP.GE.AND P0, PT, R86, UR4, PT ;  /* 0x0000000456007c0c */ /* 0x000fc6000bf06270 */
[----:B------:R-:W5:Y:S01]  /*1f3f0*/  LDL R103, [R1+0xd8] ;  /* 0x0000d80001677983 */ /* 0x000f620000100800 */
[----:B-1----:R-:W-:Y:S01]  /*1f400*/  @!P1 LEA R12, P2, R63, R11, 0x2 ;  /* 0x0000000b3f0c9211 */ /* 0x002fe200078410ff */
[----:B------:R-:W-:-:S03]  /*1f410*/  @!P1 IMAD.MOV.U32 R14, RZ, RZ, R202 ;  /* 0x000000ffff0e9224 */ /* 0x000fc600078e00ca */
[----:B------:R-:W-:Y:S01]  /*1f420*/  @!P1 LEA.HI.X R13, R63, R24, R102, 0x2, P2 ;  /* 0x000000183f0d9211 */ /* 0x000fe200010f1466 */
[----:B------:R-:W-:Y:S01]  /*1f430*/  @!P1 IMAD.MOV.U32 R15, RZ, RZ, R200 ;  /* 0x000000ffff0f9224 */ /* 0x000fe200078e00c8 */
[----:B------:R-:W5:Y:S04]  /*1f440*/  LDL R63, [R1+0xe4] ;  /* 0x0000e400013f7983 */ /* 0x000f680000100800 */
[----:B------:R1:W-:Y:S01]  /*1f450*/  @!P1 ST.E.64 desc[UR36][R12.64], R14 ;  /* 0x0000000e0c009985 */ /* 0x0003e2000c101b24 */
[----:B------:R-:W-:-:S03]  /*1f460*/  ISETP.GE.AND P1, PT, R25, UR4, PT ;  /* 0x0000000419007c0c */ /* 0x000fc6000bf26270 */
[----:B------:R-:W5:Y:S01]  /*1f470*/  LDL R102, [R1+0x168] ;  /* 0x0001680001667983 */ /* 0x000f620000100800 */
[C---:B-1----:R-:W-:Y:S01]  /*1f480*/  @!P0 LEA R12, P2, R86.reuse, R11, 0x2 ;  /* 0x0000000b560c8211 */ /* 0x042fe200078410ff */
[----:B------:R-:W-:Y:S01]  /*1f490*/  @!P0 IMAD.MOV.U32 R15, RZ, RZ, R195 ;  /* 0x000000ffff0f8224 */ /* 0x000fe200078e00c3 */
[----:B------:R-:W-:Y:S02]  /*1f4a0*/  @!P0 MOV R14, R197 ;  /* 0x000000c5000e8202 */ /* 0x000fe40000000f00 */
[----:B------:R-:W-:Y:S02]  /*1f4b0*/  @!P0 LEA.HI.X R13, R86, R24, R95, 0x2, P2 ;  /* 0x00000018560d8211 */ /* 0x000fe400010f145f */
[----:B------:R-:W5:Y:S04]  /*1f4c0*/  LDL R95, [R1+0x164] ;  /* 0x00016400015f7983 */ /* 0x000f680000100800 */
[----:B------:R1:W-:Y:S01]  /*1f4d0*/  @!P0 ST.E.64 desc[UR36][R12.64], R14 ;  /* 0x0000000e0c008985 */ /* 0x0003e2000c101b24 */
[----:B------:R-:W-:-:S03]  /*1f4e0*/  ISETP.GE.AND P0, PT, R110, UR4, PT ;  /* 0x000000046e007c0c */ /* 0x000fc6000bf06270 */
[----:B------:R-:W5:Y:S01]  /*1f4f0*/  LDL R86, [R1+0xdc] ;  /* 0x0000dc0001567983 */ /* 0x000f620000100800 */
[CC--:B-1----:R-:W-:Y:S01]  /*1f500*/  @!P1 LEA R12, P2, R25.reuse, R11.reuse, 0x2 ;  /* 0x0000000b190c9211 */ /* 0x0c2fe200078410ff */
[----:B------:R-:W-:Y:S02]  /*1f510*/  @!P1 IMAD.MOV.U32 R14, RZ, RZ, R198 ;  /* 0x000000ffff0e9224 */ /* 0x000fe400078e00c6 */
[----:B------:R-:W-:Y:S01]  /*1f520*/  @!P1 IMAD.MOV.U32 R15, RZ, RZ, R196 ;  /* 0x000000ffff0f9224 */ /* 0x000fe200078e00c4 */
[----:B------:R-:W-:Y:S02]  /*1f530*/  @!P1 LEA.HI.X R13, R25, R24, R35, 0x2, P2 ;  /* 0x00000018190d9211 */ /* 0x000fe400010f1423 */
[----:B------:R-:W5:Y:S04]  /*1f540*/  LDL R35, [R1+0x160] ;  /* 0x0001600001237983 */ /* 0x000f680000100800 */
[----:B------:R1:W-:Y:S04]  /*1f550*/  @!P1 ST.E.64 desc[UR36][R12.64], R14 ;  /* 0x0000000e0c009985 */ /* 0x0003e8000c101b24 */
[----:B------:R-:W5:Y:S01]  /*1f560*/  LDL R25, [R1+0xd4] ;  /* 0x0000d40001197983 */ /* 0x000f620000100800 */
[----:B-1----:R-:W-:-:S04]  /*1f570*/  @!P0 LEA R12, P2, R110, R11, 0x2 ;  /* 0x0000000b6e0c8211 */ /* 0x002fc800078410ff */
[----:B------:R-:W-:Y:S02]  /*1f580*/  @!P0 LEA.HI.X R13, R110, R24, R113, 0x2, P2 ;  /* 0x000000186e0d8211 */ /* 0x000fe400010f1471 */
[----:B------:R-:W5:Y:S04]  /*1f590*/  LDL R110, [R1+0x15c] ;  /* 0x00015c00016e7983 */ /* 0x000f680000100800 */
[----:B------:R-:W5:Y:S01]  /*1f5a0*/  LDL R113, [R1+0x158] ;  /* 0x0001580001717983 */ /* 0x000f620000100800 */
[----:B------:R-:W-:Y:S01]  /*1f5b0*/  @!P0 MOV R14, R193 ;  /* 0x000000c1000e8202 */ /* 0x000fe20000000f00 */
[----:B------:R-:W-:-:S05]  /*1f5c0*/  @!P0 IMAD.MOV.U32 R15, RZ, RZ, R191 ;  /* 0x000000ffff0f8224 */ /* 0x000fca00078e00bf */
[----:B------:R1:W-:Y:S01]  /*1f5d0*/  @!P0 ST.E.64 desc[UR36][R12.64], R14 ;  /* 0x0000000e0c008985 */ /* 0x0003e2000c101b24 */
[----:B--2---:R-:W-:-:S13]  /*1f5e0*/  ISETP.GE.AND P1, PT, R59, UR4, PT ;  /* 0x000000043b007c0c */ /* 0x004fda000bf26270 */
[C---:B-1----:R-:W-:Y:S01]  /*1f5f0*/  @!P1 LEA R12, P2, R59.reuse, R11, 0x2 ;  /* 0x0000000b3b0c9211 */ /* 0x042fe200078410ff */
[----:B------:R-:W-:Y:S02]  /*1f600*/  @!P1 IMAD.MOV.U32 R14, RZ, RZ, R194 ;  /* 0x000000ffff0e9224 */ /* 0x000fe400078e00c2 */
[----:B------:R-:W-:Y:S01]  /*1f610*/  @!P1 IMAD.MOV.U32 R15, RZ, RZ, R192 ;  /* 0x000000ffff0f9224 */ /* 0x000fe200078e00c0 */
[----:B---3--:R-:W-:Y:S02]  /*1f620*/  @!P1 LEA.HI.X R13, R59, R24, R107, 0x2, P2 ;  /* 0x000000183b0d9211 */ /* 0x008fe400010f146b */
[----:B------:R-:W2:Y:S01]  /*1f630*/  LDL R59, [R1+0xcc] ;  /* 0x0000cc00013b7983 */ /* 0x000ea20000100800 */
[----:B----4-:R-:W-:-:S03]  /*1f640*/  ISETP.GE.AND P0, PT, R90, UR4, PT ;  /* 0x000000045a007c0c */ /* 0x010fc6000bf06270 */
[----:B------:R1:W-:Y:S04]  /*1f650*/  @!P1 ST.E.64 desc[UR36][R12.64], R14 ;  /* 0x0000000e0c009985 */ /* 0x0003e8000c101b24 */
[----:B------:R-:W3:Y:S06]  /*1f660*/  LDL R107, [R1+0xb8] ;  /* 0x0000b800016b7983 */ /* 0x000eec0000100800 */
[----:B-1----:R-:W-:Y:S01]  /*1f670*/  @!P0 LEA R12, P1, R90, R11, 0x2 ;  /* 0x0000000b5a0c8211 */ /* 0x002fe200078210ff */
[----:B------:R-:W-:Y:S01]  /*1f680*/  @!P0 IMAD.MOV.U32 R15, RZ, RZ, R187 ;  /* 0x000000ffff0f8224 */ /* 0x000fe200078e00bb */
[----:B------:R-:W-:-:S02]  /*1f690*/  @!P0 MOV R14, R189 ;  /* 0x000000bd000e8202 */ /* 0x000fc40000000f00 */
[----:B-----5:R-:W-:Y:S02]  /*1f6a0*/  ISETP.GE.AND P2, PT, R63, UR4, PT ;  /* 0x000000043f007c0c */ /* 0x020fe4000bf46270 */
[----:B------:R-:W-:Y:S02]  /*1f6b0*/  @!P0 LEA.HI.X R13, R90, R24, R102, 0x2, P1 ;  /* 0x000000185a0d8211 */ /* 0x000fe400008f1466 */
[----:B------:R-:W4:Y:S04]  /*1f6c0*/  LDL R90, [R1+0x154] ;  /* 0x00015400015a7983 */ /* 0x000f280000100800 */
[----:B------:R1:W-:Y:S01]  /*1f6d0*/  @!P0 ST.E.64 desc[UR36][R12.64], R14 ;  /* 0x0000000e0c008985 */ /* 0x0003e2000c101b24 */
[----:B------:R-:W-:-:S03]  /*1f6e0*/  ISETP.GE.AND P0, PT, R34, UR4, PT ;  /* 0x0000000422007c0c */ /* 0x000fc6000bf06270 */
[----:B------:R-:W5:Y:S01]  /*1f6f0*/  LDL R102, [R1+0xc4] ;  /* 0x0000c40001667983 */ /* 0x000f620000100800 */
[----:B-1----:R-:W-:-:S04]  /*1f700*/  @!P2 LEA R12, P1, R63, R11, 0x2 ;  /* 0x0000000b3f0ca211 */ /* 0x002fc800078210ff */
[----:B------:R-:W-:Y:S02]  /*1f710*/  @!P2 LEA.HI.X R13, R63, R24, R95, 0x2, P1 ;  /* 0x000000183f0da211 */ /* 0x000fe400008f145f */
[----:B------:R-:W-:Y:S01]  /*1f720*/  ISETP.GE.AND P1, PT, R86, UR4, PT ;  /* 0x0000000456007c0c */ /* 0x000fe2000bf26270 */
[----:B------:R-:W3:Y:S01]  /*1f730*/  LDL R63, [R1+0xc8] ;  /* 0x0000c800013f7983 */ /* 0x000ee20000100800 */
[----:B------:R-:W-:Y:S02]  /*1f740*/  @!P2 IMAD.MOV.U32 R14, RZ, RZ, R190 ;  /* 0x000000ffff0ea224 */ /* 0x000fe400078e00be */
[----:B------:R-:W-:Y:S01]  /*1f750*/  @!P2 IMAD.MOV.U32 R15, RZ, RZ, R188 ;  /* 0x000000ffff0fa224 */ /* 0x000fe200078e00bc */
[----:B------:R-:W3:Y:S04]  /*1f760*/  LDL R95, [R1+0x14c] ;  /* 0x00014c00015f7983 */ /* 0x000ee80000100800 */
[----:B------:R1:W-:Y:S01]  /*1f770*/  @!P2 ST.E.64 desc[UR36][R12.64], R14 ;  /* 0x0000000e0c00a985 */ /* 0x0003e2000c101b24 */
[----:B------:R-:W-:-:S03]  /*1f780*/  ISETP.GE.AND P2, PT, R103, UR4, PT ;  /* 0x0000000467007c0c */ /* 0x000fc6000bf46270 */
[-C--:B-1----:R-:W-:Y:S02]  /*1f790*/  @!P1 LEA R12, P4, R86, R11.reuse, 0x2 ;  /* 0x0000000b560c9211 */ /* 0x082fe400078810ff */
[----:B------:R-:W-:-:S04]  /*1f7a0*/  @!P0 LEA R14, P3, R34, R11, 0x2 ;  /* 0x0000000b220e8211 */ /* 0x000fc800078610ff */
[----:B------:R-:W-:Y:S01]  /*1f7b0*/  @!P0 LEA.HI.X R15, R34, R24, R35, 0x2, P3 ;  /* 0x00000018220f8211 */ /* 0x000fe200018f1423 */
[----:B------:R-:W-:Y:S01]  /*1f7c0*/  @!P0 IMAD.MOV.U32 R35, RZ, RZ, R184 ;  /* 0x000000ffff238224 */ /* 0x000fe200078e00b8 */
[----:B------:R-:W-:Y:S02]  /*1f7d0*/  @!P0 MOV R34, R186 ;  /* 0x000000ba00228202 */ /* 0x000fe40000000f00 */
[----:B------:R-:W-:Y:S02]  /*1f7e0*/  @!P1 LEA.HI.X R13, R86, R24, R110, 0x2, P4 ;  /* 0x00000018560d9211 */ /* 0x000fe400020f146e */
[----:B------:R-:W3:Y:S04]  /*1f7f0*/  LDL R86, [R1+0xa8] ;  /* 0x0000a80001567983 */ /* 0x000ee80000100800 */
[----:B------:R-:W3:Y:S04]  /*1f800*/  LDL R110, [R1+0x144] ;  /* 0x00014400016e7983 */ /* 0x000ee80000100800 */
[----:B------:R1:W-:Y:S02]  /*1f810*/  @!P0 ST.E.64 desc[UR36][R14.64], R34 ;  /* 0x000000220e008985 */ /* 0x0003e4000c101b24 */
[----:B-1----:R-:W-:-:S04]  /*1f820*/  @!P2 LEA R14, P4, R103, R11, 0x2 ;  /* 0x0000000b670ea211 */ /* 0x002fc800078810ff */
[----:B------:R-:W-:Y:S02]  /*1f830*/  @!P2 LEA.HI.X R15, R103, R24, R113, 0x2, P4 ;  /* 0x00000018670fa211 */ /* 0x000fe400020f1471 */
[----:B------:R-:W3:Y:S01]  /*1f840*/  LDL R103, [R1+0x13c] ;  /* 0x00013c0001677983 */ /* 0x000ee20000100800 */
[----:B------:R-:W-:Y:S01]  /*1f850*/  ISETP.GE.AND P3, PT, R25, UR4, PT ;  /* 0x0000000419007c0c */ /* 0x000fe2000bf66270 */
[----:B------:R-:W-:Y:S02]  /*1f860*/  @!P1 IMAD.MOV.U32 R34, RZ, RZ, R185 ;  /* 0x000000ffff229224 */ /* 0x000fe400078e00b9 */
[----:B------:R-:W-:Y:S01]  /*1f870*/  @!P1 IMAD.MOV.U32 R35, RZ, RZ, R183 ;  /* 0x000000ffff239224 */ /* 0x000fe200078e00b7 */
[----:B------:R-:W-:Y:S01]  /*1f880*/  ISETP.GE.AND P0, PT, R117, UR4, PT ;  /* 0x0000000475007c0c */ /* 0x000fe2000bf06270 */
[----:B------:R-:W3:Y:S04]  /*1f890*/  LDL R113, [R1+0x140] ;  /* 0x0001400001717983 */ /* 0x000ee80000100800 */
[----:B------:R1:W-:Y:S04]  /*1f8a0*/  @!P1 ST.E.64 desc[UR36][R12.64], R34 ;  /* 0x000000220c009985 */ /* 0x0003e8000c101b24 */
[----:B-1----:R-:W-:Y:S01]  /*1f8b0*/  @!P3 LEA R12, P5, R25, R11, 0x2 ;  /* 0x0000000b190cb211 */ /* 0x002fe200078a10ff */
[----:B------:R-:W-:Y:S01]  /*1f8c0*/  @!P2 IMAD.MOV.U32 R35, RZ, RZ, R180 ;  /* 0x000000ffff23a224 */ /* 0x000fe200078e00b4 */
[----:B------:R-:W-:-:S05]  /*1f8d0*/  @!P2 MOV R34, R182 ;  /* 0x000000b60022a202 */ /* 0x000fca0000000f00 */
[----:B------:R1:W-:Y:S02]  /*1f8e0*/  @!P2 ST.E.64 desc[UR36][R14.64], R34 ;  /* 0x000000220e00a985 */ /* 0x0003e4000c101b24 */
[----:B-1----:R-:W-:Y:S02]  /*1f8f0*/  @!P3 IMAD.MOV.U32 R34, RZ, RZ, R181 ;  /* 0x000000ffff22b224 */ /* 0x002fe400078e00b5 */
[----:B------:R-:W-:Y:S01]  /*1f900*/  @!P3 IMAD.MOV.U32 R35, RZ, RZ, R179 ;  /* 0x000000ffff23b224 */ /* 0x000fe200078e00b3 */
[----:B------:R-:W-:-:S04]  /*1f910*/  @!P0 LEA R14, P4, R117, R11, 0x2 ;  /* 0x0000000b750e8211 */ /* 0x000fc800078810ff */
[-C--:B------:R-:W-:Y:S02]  /*1f920*/  @!P0 LEA.HI.X R15, R117, R24.reuse, R118, 0x2, P4 ;  /* 0x00000018750f8211 */ /* 0x080fe400020f1476 */
[----:B------:R-:W3:Y:S04]  /*1f930*/  LDL R118, [R1+0x9c] ;  /* 0x00009c0001767983 */ /* 0x000ee80000100800 */
[----:B------:R-:W3:Y:S01]  /*1f940*/  LDL R117, [R1+0x124] ;  /* 0x0001240001757983 */ /* 0x000ee20000100800 */
[----:B--2---:R-:W-:Y:S02]  /*1f950*/  ISETP.GE.AND P1, PT, R59, UR4, PT ;  /* 0x000000043b007c0c */ /* 0x004fe4000bf26270 */
[----:B----4-:R-:W-:Y:S02]  /*1f960*/  @!P3 LEA.HI.X R13, R25, R24, R90, 0x2, P5 ;  /* 0x00000018190db211 */ /* 0x010fe400028f145a */
[----:B------:R-:W2:Y:S04]  /*1f970*/  LDL R90, [R1+0xa4] ;  /* 0x0000a400015a7983 */ /* 0x000ea80000100800 */
[----:B------:R-:W4:Y:S04]  /*1f980*/  LDL R25, [R1+0xa0] ;  /* 0x0000a00001197983 */ /* 0x000f280000100800 */
[----:B------:R1:W-:Y:S01]  /*1f990*/  @!P3 ST.E.64 desc[UR36][R12.64], R34 ;  /* 0x000000220c00b985 */ /* 0x0003e2000c101b24 */
[----:B-----5:R-:W-:-:S02]  /*1f9a0*/  ISETP.GE.AND P3, PT, R102, UR4, PT ;  /* 0x0000000466007c0c */ /* 0x020fc4000bf66270 */
[----:B---3--:R-:W-:Y:S02]  /*1f9b0*/  ISETP.GE.AND P2, PT, R63, UR4, PT ;  /* 0x000000043f007c0c */ /* 0x008fe4000bf46270 */
[C---:B-1----:R-:W-:Y:S01]  /*1f9c0*/  @!P1 LEA R12, P5, R59.reuse, R11, 0x2 ;  /* 0x0000000b3b0c9211 */ /* 0x042fe200078a10ff */
[----:B------:R-:W-:Y:S01]  /*1f9d0*/  @!P0 IMAD.MOV.U32 R35, RZ, RZ, R176 ;  /* 0x000000ffff238224 */ /* 0x000fe200078e00b0 */
[----:B------:R-:W-:Y:S02]  /*1f9e0*/  @!P0 MOV R34, R178 ;  /* 0x000000b200228202 */ /* 0x000fe40000000f00 */
[----:B------:R-:W-:Y:S02]  /*1f9f0*/  @!P1 LEA.HI.X R13, R59, R24, R95, 0x2, P5 ;  /* 0x000000183b0d9211 */ /* 0x000fe400028f145f */
[----:B------:R-:W3:Y:S04]  /*1fa00*/  LDL R95, [R1+0x138] ;  /* 0x00013800015f7983 */ /* 0x000ee80000100800 */
[----:B------:R1:W-:Y:S04]  /*1fa10*/  @!P0 ST.E.64 desc[UR36][R14.64], R34 ;  /* 0x000000220e008985 */ /* 0x0003e8000c101b24 */
[----:B------:R-:W5:Y:S01]  /*1fa20*/  LDL R59, [R1+0x94] ;  /* 0x00009400013b7983 */ /* 0x000f620000100800 */
[----:B-1----:R-:W-:-:S02]  /*1fa30*/  @!P1 IMAD.MOV.U32 R34, RZ, RZ, R177 ;  /* 0x000000ffff229224 */ /* 0x002fc400078e00b1 */
[----:B------:R-:W-:Y:S01]  /*1fa40*/  @!P1 IMAD.MOV.U32 R35, RZ, RZ, R175 ;  /* 0x000000ffff239224 */ /* 0x000fe200078e00af */
[----:B------:R-:W-:-:S04]  /*1fa50*/  @!P2 LEA R14, P4, R63, R11, 0x2 ;  /* 0x0000000b3f0ea211 */ /* 0x000fc800078810ff */
[----:B------:R1:W-:Y:S01]  /*1fa60*/  @!P1 ST.E.64 desc[UR36][R12.64], R34 ;  /* 0x000000220c009985 */ /* 0x0003e2000c101b24 */
[----:B------:R-:W-:-:S03]  /*1fa70*/  @!P2 LEA.HI.X R15, R63, R24, R114, 0x2, P4 ;  /* 0x000000183f0fa211 */ /* 0x000fc600020f1472 */
[----:B------:R-:W5:Y:S01]  /*1fa80*/  LDL R63, [R1+0x134] ;  /* 0x00013400013f7983 */ /* 0x000f620000100800 */
[----:B------:R-:W-:Y:S02]  /*1fa90*/  ISETP.GE.AND P1, PT, R86, UR4, PT ;  /* 0x0000000456007c0c */ /* 0x000fe4000bf26270 */
[----:B------:R-:W-:Y:S01]  /*1faa0*/  ISETP.GE.AND P0, PT, R107, UR4, PT ;  /* 0x000000046b007c0c */ /* 0x000fe2000bf06270 */
[----:B------:R-:W5:Y:S01]  /*1fab0*/  LDL R114, [R1+0x88] ;  /* 0x0000880001727983 */ /* 0x000f620000100800 */
[----:B-1----:R-:W-:Y:S01]  /*1fac0*/  @!P2 MOV R34, R174 ;  /* 0x000000ae0022a202 */ /* 0x002fe20000000f00 */
[----:B------:R-:W-:Y:S01]  /*1fad0*/  @!P2 IMAD.MOV.U32 R35, RZ, RZ, R172 ;  /* 0x000000ffff23a224 */ /* 0x000fe200078e00ac */
[----:B------:R-:W-:-:S04]  /*1fae0*/  @!P3 LEA R12, P5, R102, R11, 0x2 ;  /* 0x0000000b660cb211 */ /* 0x000fc800078a10ff */
[----:B------:R1:W-:Y:S01]  /*1faf0*/  @!P2 ST.E.64 desc[UR36][R14.64], R34 ;  /* 0x000000220e00a985 */ /* 0x0003e2000c101b24 */
[----:B------:R-:W-:-:S03]  /*1fb00*/  @!P3 LEA.HI.X R13, R102, R24, R110, 0x2, P5 ;  /* 0x00000018660db211 */ /* 0x000fc600028f146e */
[----:B------:R-:W5:Y:S04]  /*1fb10*/  LDL R102, [R1+0x8c] ;  /* 0x00008c0001667983 */ /* 0x000f680000100800 */
[----:B------:R-:W5:Y:S01]  /*1fb20*/  LDL R110, [R1+0x84] ;  /* 0x00008400016e7983 */ /* 0x000f620000100800 */
[----:B-1----:R-:W-:Y:S02]  /*1fb30*/  @!P3 IMAD.MOV.U32 R34, RZ, RZ, R173 ;  /* 0x000000ffff22b224 */ /* 0x002fe400078e00ad */
[----:B------:R-:W-:-:S05]  /*1fb40*/  @!P3 IMAD.MOV.U32 R35, RZ, RZ, R171 ;  /* 0x000000ffff23b224 */ /* 0x000fca00078e00ab */
[----:B------:R1:W-:Y:S02]  /*1fb50*/  @!P3 ST.E.64 desc[UR36][R12.64], R34 ;  /* 0x000000220c00b985 */ /* 0x0003e4000c101b24 */
[----:B-1----:R-:W-:-:S04]  /*1fb60*/  @!P1 LEA R12, P3, R86, R11, 0x2 ;  /* 0x0000000b560c9211 */ /* 0x002fc800078610ff */
[----:B------:R-:W-:Y:S02]  /*1fb70*/  @!P1 LEA.HI.X R13, R86, R24, R103, 0x2, P3 ;  /* 0x00000018560d9211 */ /* 0x000fe400018f1467 */
[----:B------:R-:W5:Y:S01]  /*1fb80*/  LDL R86, [R1+0x12c] ;  /* 0x00012c0001567983 */ /* 0x000f620000100800 */
[C---:B------:R-:W-:Y:S01]  /*1fb90*/  @!P0 LEA R14, P5, R107.reuse, R11, 0x2 ;  /* 0x0000000b6b0e8211 */ /* 0x040fe200078a10ff */
[----:B------:R-:W-:Y:S01]  /*1fba0*/  @!P0 IMAD.MOV.U32 R35, RZ, RZ, R168 ;  /* 0x000000ffff238224 */ /* 0x000fe200078e00a8 */
[----:B------:R-:W-:Y:S01]  /*1fbb0*/  @!P0 MOV R34, R170 ;  /* 0x000000aa00228202 */ /* 0x000fe20000000f00 */
[----:B------:R-:W5:Y:S01]  /*1fbc0*/  LDL R103, [R1+0x128] ;  /* 0x0001280001677983 */ /* 0x000f620000100800 */
[----:B------:R-:W-:-:S03]  /*1fbd0*/  @!P0 LEA.HI.X R15, R107, R24, R113, 0x2, P5 ;  /* 0x000000186b0f8211 */ /* 0x000fc600028f1471 */
[----:B------:R-:W5:Y:S04]  /*1fbe0*/  LDL R107, [R1+0x7c] ;  /* 0x00007c00016b7983 */ /* 0x000f680000100800 */
[----:B------:R1:W-:Y:S04]  /*1fbf0*/  @!P0 ST.E.64 desc[UR36][R14.64], R34 ;  /* 0x000000220e008985 */ /* 0x0003e8000c101b24 */
[----:B------:R-:W5:Y:S01]  /*1fc00*/  LDL R113, [R1+0x120] ;  /* 0x0001200001717983 */ /* 0x000f620000100800 */
[----:B-1----:R-:W-:Y:S02]  /*1fc10*/  @!P1 IMAD.MOV.U32 R34, RZ, RZ, R169 ;  /* 0x000000ffff229224 */ /* 0x002fe400078e00a9 */
[----:B------:R-:W-:Y:S01]  /*1fc20*/  @!P1 IMAD.MOV.U32 R35, RZ, RZ, R147 ;  /* 0x000000ffff239224 */ /* 0x000fe200078e0093 */
[----:B------:R-:W-:-:S04]  /*1fc30*/  ISETP.GE.AND P0, PT, R118, UR4, PT ;  /* 0x0000000476007c0c */ /* 0x000fc8000bf06270 */
[----:B------:R1:W-:Y:S01]  /*1fc40*/  @!P1 ST.E.64 desc[UR36][R12.64], R34 ;  /* 0x000000220c009985 */ /* 0x0003e2000c101b24 */
[----:B--2---:R-:W-:Y:S02]  /*1fc50*/  ISETP.GE.AND P2, PT, R90, UR4, PT ;  /* 0x000000045a007c0c */ /* 0x004fe4000bf46270 */
[----:B----4-:R-:W-:-:S11]  /*1fc60*/  ISETP.GE.AND P4, PT, R25, UR4, PT ;  /* 0x0000000419007c0c */ /* 0x010fd6000bf86270 */
[CC--:B------:R-:W-:Y:S02]  /*1fc70*/  @!P2 LEA R14, P3, R90.reuse, R11.reuse, 0x2 ;  /* 0x0000000b5a0ea211 */ /* 0x0c0fe400078610ff */
[----:B-1----:R-:W-:Y:S01]  /*1fc80*/  @!P4 LEA R12, P5, R25, R11, 0x2 ;  /* 0x0000000b190cc211 */ /* 0x002fe200078a10ff */
[----:B------:R-:W-:Y:S01]  /*1fc90*/  @!P2 IMAD.MOV.U32 R35, RZ, RZ, R96 ;  /* 0x000000ffff23a224 */ /* 0x000fe200078e0060 */
[----:B------:R-:W-:Y:S01]  /*1fca0*/  @!P2 MOV R34, R100 ;  /* 0x000000640022a202 */ /* 0x000fe20000000f00 */
[----:B------:R-:W2:Y:S04]  /*1fcb0*/  LDL R96, [R1+0x118] ;  /* 0x0001180001607983 */ /* 0x000ea80000100800 */
[----:B------:R-:W4:Y:S01]  /*1fcc0*/  LDL R100, [R1+0x11c] ;  /* 0x00011c0001647983 */ /* 0x000f220000100800 */
[----:B---3--:R-:W-:-:S03]  /*1fcd0*/  @!P2 LEA.HI.X R15, R90, R24, R95, 0x2, P3 ;  /* 0x000000185a0fa211 */ /* 0x008fc600018f145f */
[----:B------:R-:W3:Y:S04]  /*1fce0*/  LDL R95, [R1+0x78] ;  /* 0x00007800015f7983 */ /* 0x000ee80000100800 */
[----:B------:R-:W2:Y:S01]  /*1fcf0*/  LDL R90, [R1+0x74] ;  /* 0x00007400015a7983 */ /* 0x000ea20000100800 */
[----:B-----5:R-:W-:-:S03]  /*1fd00*/  ISETP.GE.AND P1, PT, R59, UR4, PT ;  /* 0x000000043b007c0c */ /* 0x020fc6000bf26270 */
[----:B------:R1:W-:Y:S01]  /*1fd10*/  @!P2 ST.E.64 desc[UR36][R14.64], R34 ;  /* 0x000000220e00a985 */ /* 0x0003e2000c101b24 */
[----:B------:R-:W-:-:S03]  /*1fd20*/  @!P4 LEA.HI.X R13, R25, R24, R63, 0x2, P5 ;  /* 0x00000018190dc211 */ /* 0x000fc600028f143f */
[----:B------:R-:W5:Y:S04]  /*1fd30*/  LDL R63, [R1+0x70] ;  /* 0x00007000013f7983 */ /* 0x000f680000100800 */
[----:B------:R-:W5:Y:S01]  /*1fd40*/  LDL R25, [R1+0x6c] ;  /* 0x00006c0001197983 */ /* 0x000f620000100800 */
[----:B-1----:R-:W-:Y:S02]  /*1fd50*/  @!P4 IMAD.MOV.U32 R34, RZ, RZ, R104 ;  /* 0x000000ffff22c224 */ /* 0x002fe400078e0068 */
[----:B------:R-:W-:-:S05]  /*1fd60*/  @!P4 IMAD.MOV.U32 R35, RZ, RZ, R108 ;  /* 0x000000ffff23c224 */ /* 0x000fca00078e006c */
[----:B------:R1:W-:Y:S02]  /*1fd70*/  @!P4 ST.E.64 desc[UR36][R12.64], R34 ;  /* 0x000000220c00c985 */ /* 0x0003e4000c101b24 */
[----:B-1----:R-:W-:Y:S01]  /*1fd80*/  @!P0 IMAD.MOV.U32 R35, RZ, RZ, R88 ;  /* 0x000000ffff238224 */ /* 0x002fe200078e0058 */
[C---:B------:R-:W-:Y:S01]  /*1fd90*/  @!P1 LEA R12, P5, R59.reuse, R11, 0x2 ;  /* 0x0000000b3b0c9211 */ /* 0x040fe200078a10ff */
[----:B------:R-:W5:Y:S03]  /*1fda0*/  LDL R88, [R1+0x114] ;  /* 0x0001140001587983 */ /* 0x000f660000100800 */
[----:B------:R-:W-:Y:S02]  /*1fdb0*/  @!P1 LEA.HI.X R13, R59, R24, R86, 0x2, P5 ;  /* 0x000000183b0d9211 */ /* 0x000fe400028f1456 */
[----:B------:R-:W5:Y:S04]  /*1fdc0*/  LDL R86, [R1+0x110] ;  /* 0x0001100001567983 */ /* 0x000f680000100800 */
[----:B------:R-:W5:Y:S01]  /*1fdd0*/  LDL R59, [R1+0x10c] ;  /* 0x00010c00013b7983 */ /* 0x000f620000100800 */
[----:B------:R-:W-:-:S02]  /*1fde0*/  ISETP.GE.AND P2, PT, R102, UR4, PT ;  /* 0x0000000466007c0c */ /* 0x000fc4000bf46270 */
[----:B------:R-:W-:Y:S02]  /*1fdf0*/  @!P0 LEA R14, P3, R118, R11, 0x2 ;  /* 0x0000000b760e8211 */ /* 0x000fe400078610ff */
[----:B------:R-:W-:Y:S02]  /*1fe00*/  ISETP.GE.AND P4, PT, R114, UR4, PT ;  /* 0x0000000472007c0c */ /* 0x000fe4000bf86270 */
[----:B------:R-:W-:Y:S02]  /*1fe10*/  @!P0 LEA.HI.X R15, R118, R24, R119, 0x2, P3 ;  /* 0x00000018760f8211 */ /* 0x000fe400018f1477 */
[----:B------:R-:W-:Y:S02]  /*1fe20*/  @!P0 MOV R34, R93 ;  /* 0x0000005d00228202 */ /* 0x000fe40000000f00 */
[----:B------:R-:W-:-:S03]  /*1fe30*/  ISETP.GE.AND P3, PT, R110, UR4, PT ;  /* 0x000000046e007c0c */ /* 0x000fc6000bf66270 */
[----:B------:R1:W-:Y:S04]  /*1fe40*/  @!P0 ST.E.64 desc[UR36][R14.64], R34 ;  /* 0x000000220e008985 */ /* 0x0003e8000c101b24 */
[----:B------:R-:W-:Y:S02]  /*1fe50*/  @!P4 IMAD.MOV.U32 R121, RZ, RZ, R57 ;  /* 0x000000ffff79c224 */ /* 0x000fe400078e0039 */
[----:B-1----:R-:W-:Y:S01]  /*1fe60*/  @!P1 IMAD.MOV.U32 R34, RZ, RZ, R112 ;  /* 0x000000ffff229224 */ /* 0x002fe200078e0070 */
[----:B------:R-:W-:Y:S01]  /*1fe70*/  @!P2 LEA R14, P0, R102, R11, 0x2 ;  /* 0x0000000b660ea211 */ /* 0x000fe200078010ff */
[----:B------:R-:W-:-:S03]  /*1fe80*/  @!P1 IMAD.MOV.U32 R35, RZ, RZ, R116 ;  /* 0x000000ffff239224 */ /* 0x000fc600078e0074 */
[----:B------:R-:W-:Y:S02]  /*1fe90*/  @!P2 LEA.HI.X R15, R102, R24, R103, 0x2, P0 ;  /* 0x00000018660fa211 */ /* 0x000fe400000f1467 */
[----:B------:R1:W-:Y:S01]  /*1fea0*/  @!P1 ST.E.64 desc[UR36][R12.64], R34 ;  /* 0x000000220c009985 */ /* 0x0003e2000c101b24 */
[----:B------:R-:W-:Y:S02]  /*1feb0*/  ISETP.GE.AND P0, PT, R107, UR4, PT ;  /* 0x000000046b007c0c */ /* 0x000fe4000bf06270 */
[-C--:B------:R-:W-:Y:S02]  /*1fec0*/  @!P3 LEA R102, P5, R110, R11.reuse, 0x2 ;  /* 0x0000000b6e66b211 */ /* 0x080fe400078a10ff */
[C---:B-1----:R-:W-:Y:S01]  /*1fed0*/  @!P4 LEA R12, P1, R114.reuse, R11, 0x2 ;  /* 0x0000000b720cc211 */ /* 0x042fe200078210ff */
[----:B------:R-:W-:Y:S01]  /*1fee0*/  @!P2 IMAD.MOV.U32 R35, RZ, RZ, R3 ;  /* 0x000000ffff23a224 */ /* 0x000fe200078e0003 */
[----:B------:R-:W-:Y:S02]  /*1fef0*/  @!P2 MOV R34, R84 ;  /* 0x000000540022a202 */ /* 0x000fe40000000f00 */
[----:B------:R-:W-:-:S03]  /*1ff00*/  @!P4 LEA.HI.X R13, R114, R24, R117, 0x2, P1 ;  /* 0x00000018720dc211 */ /* 0x000fc600008f1475 */
[----:B------:R1:W-:Y:S01]  /*1ff10*/  @!P2 ST.E.64 desc[UR36][R14.64], R34 ;  /* 0x000000220e00a985 */ /* 0x0003e2000c101b24 */
[----:B------:R-:W-:-:S03]  /*1ff20*/  @!P3 LEA.HI.X R103, R110, R24, R113, 0x2, P5 ;  /* 0x000000186e67b211 */ /* 0x000fc600028f1471 */
[----:B------:R0:W-:Y:S04]  /*1ff30*/  @!P4 ST.E.64 desc[UR36][R12.64], R120 ;  /* 0x000000780c00c985 */ /* 0x0001e8000c101b24 */
[----:B------:R4:W-:Y:S01]  /*1ff40*/  @!P3 ST.E.64 desc[UR36][R102.64], R4 ;  /* 0x000000046600b985 */ /* 0x0009e2000c101b24 */
[----:B-1----:R-:W-:Y:S01]  /*1ff50*/  @!P0 IMAD.MOV.U32 R14, RZ, RZ, R61 ;  /* 0x000000ffff0e8224 */ /* 0x002fe200078e003d */
[----:B0-----:R-:W-:Y:S02]  /*1ff60*/  @!P0 LEA R12, P2, R107, R11, 0x2 ;  /* 0x0000000b6b0c8211 */ /* 0x001fe400078410ff */
[----:B------:R-:W-:Y:S02]  /*1ff70*/  @!P0 MOV R15, R65 ;  /* 0x00000041000f8202 */ /* 0x000fe40000000f00 */
[----:B---3--:R-:W-:-:S02]  /*1ff80*/  ISETP.GE.AND P1, PT, R95, UR4, PT ;  /* 0x000000045f007c0c */ /* 0x008fc4000bf26270 */
[----:B--2---:R-:W-:Y:S02]  /*1ff90*/  ISETP.GE.AND P4, PT, R90, UR4, PT ;  /* 0x000000045a007c0c */ /* 0x004fe4000bf86270 */
[----:B----4-:R-:W-:-:S09]  /*1ffa0*/  @!P0 LEA.HI.X R13, R107, R24, R100, 0x2, P2 ;  /* 0x000000186b0d8211 */ /* 0x010fd200010f1464 */
[CC--:B------:R-:W-:Y:S01]  /*1ffb0*/  @!P1 LEA R4, P2, R95.reuse, R11.reuse, 0x2 ;  /* 0x0000000b5f049211 */ /* 0x0c0fe200078410ff */
[----:B------:R0:W-:Y:S03]  /*1ffc0*/  @!P0 ST.E.64 desc[UR36][R12.64], R14 ;  /* 0x0000000e0c008985 */ /* 0x0001e6000c101b24 */
[----:B------:R-:W-:Y:S02]  /*1ffd0*/  @!P1 LEA.HI.X R5, R95, R24, R96, 0x2, P2 ;  /* 0x000000185f059211 */ /* 0x000fe400010f1460 */
[----:B-----5:R-:W-:Y:S02]  /*1ffe0*/  ISETP.GE.AND P5, PT, R63, UR4, PT ;  /* 0x000000043f007c0c */ /* 0x020fe4000bfa6270 */
[----:B------:R-:W-:Y:S02]  /*1fff0*/  ISETP.GE.AND P3, PT, R25, UR4, PT ;  /* 0x0000000419007c0c */ /* 0x000fe4000bf66270 */
[----:B0-----:R-:W-:Y:S01]  /*20000*/  @!P4 LEA R12, P0, R90, R11, 0x2 ;  /* 0x0000000b5a0cc211 */ /* 0x001fe200078010ff */
[----:B------:R0:W-:Y:S01]  /*20010*/  @!P1 ST.E.64 desc[UR36][R4.64], R6 ;  /* 0x0000000604009985 */ /* 0x0001e2000c101b24 */
[----:B------:R-:W-:-:S02]  /*20020*/  @!P4 IMAD.MOV.U32 R14, RZ, RZ, R69 ;  /* 0x000000ffff0ec224 */ /* 0x000fc400078e0045 */
[----:B------:R-:W-:-:S05]  /*20030*/  @!P4 IMAD.MOV.U32 R15, RZ, RZ, R73 ;  /* 0x000000ffff0fc224 */ /* 0x000fca00078e0049 */
[-C--:B0-----:R-:W-:Y:S02]  /*20040*/  @!P5 LEA R4, P1, R63, R11.reuse, 0x2 ;  /* 0x0000000b3f04d211 */ /* 0x081fe400078210ff */
[----:B------:R-:W-:Y:S02]  /*20050*/  @!P3 LEA R6, P2, R25, R11, 0x2 ;  /* 0x0000000b1906b211 */ /* 0x000fe400078410ff */
[----:B------:R-:W-:-:S05]  /*20060*/  @!P4 LEA.HI.X R13, R90, R24, R88, 0x2, P0 ;  /* 0x000000185a0dc211 */ /* 0x000fca00000f1458 */
[----:B------:R0:W-:Y:S02]  /*20070*/  @!P4 ST.E.64 desc[UR36][R12.64], R14 ;  /* 0x0000000e0c00c985 */ /* 0x0001e4000c101b24 */
[----:B0-----:R-:W-:Y:S01]  /*20080*/  @!P3 IMAD.MOV.U32 R12, RZ, RZ, R77 ;  /* 0x000000ffff0cb224 */ /* 0x001fe200078e004d */
[----:B------:R-:W-:Y:S02]  /*20090*/  @!P3 MOV R13, R81 ;  /* 0x00000051000db202 */ /* 0x000fe40000000f00 */
[-C--:B------:R-:W-:Y:S02]  /*200a0*/  @!P5 LEA.HI.X R5, R63, R24.reuse, R86, 0x2, P1 ;  /* 0x000000183f05d211 */ /* 0x080fe400008f1456 */
[----:B------:R-:W-:-:S03]  /*200b0*/  @!P3 LEA.HI.X R7, R25, R24, R59, 0x2, P2 ;  /* 0x000000181907b211 */ /* 0x000fc600010f143b */
[----:B------:R3:W-:Y:S04]  /*200c0*/  @!P5 ST.E.64 desc[UR36][R4.64], R8 ;  /* 0x000000080400d985 */ /* 0x0007e8000c101b24 */
[----:B------:R3:W-:Y:S02]  /*200d0*/  @!P3 ST.E.64 desc[UR36][R6.64], R12 ;  /* 0x0000000c0600b985 */ /* 0x0007e4000c101b24 */
.L_x_677:
[----:B------:R-:W-:Y:S05]  /*200e0*/  BSYNC B1 ;  /* 0x0000000000017941 */ /* 0x000fea0003800000 */
.L_x_676:
[----:B------:R-:W-:-:S03]  /*200f0*/  UMOV UR4, 0xffffffff ;  /* 0xffffffff00047882 */ /* 0x000fc60000000000 */
[----:B------:R-:W-:Y:S05]  /*20100*/  BRA.DIV UR4, `(.L_x_678) ;  /* 0x000000fe045c7947 */ /* 0x000fea000b800000 */
[----:B---3--:R3:W4:Y:S04]  /*20110*/  SHFL.IDX PT, R8, R2, 0x1, 0x1c1f ;  /* 0x003c1f0002087f89 */ /* 0x00872800000e0000 */
[----:B0-----:R-:W0:Y:S02]  /*20120*/  SHFL.IDX PT, R0, R0, 0x1, 0x1c1f ;  /* 0x003c1f0000007f89 */ /* 0x001e2400000e0000 */
.L_x_1050:
[----:B------:R-:W-:-:S13]  /*20130*/  ISETP.GE.AND P0, PT, R33, R32, PT ;  /* 0x000000202100720c */ /* 0x000fda0003f06270 */
[----:B------:R-:W-:Y:S05]  /*20140*/  @P0 BRA `(.L_x_674) ;  /* 0x00000020009c0947 */ /* 0x000fea0003800000 */
[----:B------:R-:W5:Y:S01]  /*20150*/  LDL R100, [R1+0x68] ;  /* 0x0000680001647983 */ /* 0x000f620000100800 */
[----:B------:R-:W-:-:S03]  /*20160*/  ULDC UR4, c[0x0][0xac8] ;  /* 0x0002b20000047ab9 */ /* 0x000fc60000000800 */
[----:B------:R-:W4:Y:S04]  /*20170*/  LDL R93, [R1+0xd0] ;  /* 0x0000d000015d7983 */ /* 0x000f280000100800 */
[----:B------:R-:W4:Y:S04]  /*20180*/  LDL R90, [R1+0xc8] ;  /* 0x0000c800015a7983 */ /* 0x000f280000100800 */
[----:B------:R-:W4:Y:S04]  /*20190*/  LDL R88, [R1+0xc4] ;  /* 0x0000c40001587983 */ /* 0x000f280000100800 */
[----:B------:R-:W4:Y:S04]  /*201a0*/  LDL R84, [R1+0x130] ;  /* 0x0001300001547983 */ /* 0x000f280000100800 */
[----:B------:R-:W4:Y:S04]  /*201b0*/  LDL R34, [R1+0xa8] ;  /* 0x0000a80001227983 */ /* 0x000f280000100800 */
[----:B------:R-:W4:Y:S04]  /*201c0*/  LDL R81, [R1+0xa4] ;  /* 0x0000a40001517983 */ /* 0x000f280000100800 */
[----:B------:R-:W4:Y:S04]  /*201d0*/  LDL R9, [R1+0x7c] ;  /* 0x00007c0001097983 */ /* 0x000f280000100800 */
[----:B------:R-:W4:Y:S04]  /*201e0*/  LDL R3, [R1+0x6c] ;  /* 0x00006c0001037983 */ /* 0x000f280000100800 */
[----:B---3--:R-:W3:Y:S04]  /*201f0*/  LDL R2, [R1+0x12c] ;  /* 0x00012c0001027983 */ /* 0x008ee80000100800 */
[----:B------:R-:W3:Y:S04]  /*20200*/  LDL R118, [R1+0x100] ;  /* 0x0001000001767983 */ /* 0x000ee80000100800 */
[----:B------:R-:W3:Y:S04]  /*20210*/  LDL R61, [R1+0x150] ;  /* 0x00015000013d7983 */ /* 0x000ee80000100800 */
[----:B--2---:R-:W2:Y:S04]  /*20220*/  LDL R11, [R1+0x9c] ;  /* 0x00009c00010b7983 */ /* 0x004ea80000100800 */
[----:B------:R-:W2:Y:S04]  /*20230*/  LDL R119, [R1+0x180] ;  /* 0x0001800001777983 */ /* 0x000ea80000100800 */
        /* <DEDUP_REMOVED lines=13> */
[----:B-1----:R-:W2:Y:S04]  /*20310*/  LDL R24, [R1+0x144] ;  /* 0x0001440001187983 */ /* 0x002ea80000100800 */
        /* <DEDUP_REMOVED lines=16> */
[----:B------:R-:W2:Y:S01]  /*20420*/  LDL R13, [R1+0x110] ;  /* 0x00011000010d7983 */ /* 0x000ea20000100800 */
[----:B-----5:R-:W-:Y:S01]  /*20430*/  ISETP.GE.AND P0, PT, R100, UR4, PT ;  /* 0x0000000464007c0c */ /* 0x020fe2000bf06270 */
[----:B----4-:R-:W-:-:S02]  /*20440*/  IMAD.MOV.U32 R96, RZ, RZ, R93 ;  /* 0x000000ffff607224 */ /* 0x010fc400078e005d */
[----:B------:R-:W-:Y:S02]  /*20450*/  IMAD.MOV.U32 R95, RZ, RZ, R90 ;  /* 0x000000ffff5f7224 */ /* 0x000fe400078e005a */
[----:B------:R-:W-:Y:S01]  /*20460*/  IMAD.MOV.U32 R93, RZ, RZ, R88 ;  /* 0x000000ffff5d7224 */ /* 0x000fe200078e0058 */
[----:B------:R-:W-:Y:S01]  /*20470*/  MOV R90, R84 ;  /* 0x00000054005a7202 */ /* 0x000fe20000000f00 */
[----:B------:R-:W-:Y:S02]  /*20480*/  IMAD.MOV.U32 R88, RZ, RZ, R34 ;  /* 0x000000ffff587224 */ /* 0x000fe400078e0022 */
[----:B------:R-:W-:Y:S02]  /*20490*/  IMAD.MOV.U32 R84, RZ, RZ, R81 ;  /* 0x000000ffff547224 */ /* 0x000fe400078e0051 */
[----:B------:R-:W-:Y:S01]  /*204a0*/  IMAD.MOV.U32 R34, RZ, RZ, R9 ;  /* 0x000000ffff227224 */ /* 0x000fe200078e0009 */
[----:B------:R-:W-:Y:S01]  /*204b0*/  MOV R9, R3 ;  /* 0x0000000300097202 */ /* 0x000fe20000000f00 */
[----:B------:R-:W-:-:S02]  /*204c0*/  @!P0 IMAD.MOV.U32 R3, RZ, RZ, R8 ;  /* 0x000000ffff038224 */ /* 0x000fc400078e0008 */
[----:B---3--:R-:W-:Y:S02]  /*204d0*/  IMAD.MOV.U32 R81, RZ, RZ, R2 ;  /* 0x000000ffff517224 */ /* 0x008fe400078e0002 */
[----:B0-----:R-:W-:Y:S01]  /*204e0*/  @!P0 IMAD.MOV.U32 R2, RZ, RZ, R0 ;  /* 0x000000ffff028224 */ /* 0x001fe200078e0000 */
[----:B------:R-:W-:-:S03]  /*204f0*/  ISETP.GE.AND P3, PT, R118, UR4, PT ;  /* 0x0000000476007c0c */ /* 0x000fc6000bf66270 */
[----:B------:R-:W-:-:S04]  /*20500*/  @!P0 IMAD.WIDE R2, R100, 0x4, R2 ;  /* 0x0000000464028825 */ /* 0x000fc800078e0202 */
[----:B------:R-:W-:Y:S02]  /*20510*/  IMAD.MOV.U32 R100, RZ, RZ, R93 ;  /* 0x000000ffff647224 */ /* 0x000fe400078e005d */
[----:B------:R-:W-:Y:S02]  /*20520*/  IMAD.MOV.U32 R93, RZ, RZ, R61 ;  /* 0x000000ffff5d7224 */ /* 0x000fe400078e003d */
[----:B--2---:R-:W-:Y:S02]  /*20530*/  IMAD.MOV.U32 R61, RZ, RZ, R11 ;  /* 0x000000ffff3d7224 */ /* 0x004fe400078e000b */
[----:B------:R-:W-:-:S05]  /*20540*/  @!P0 IMAD.MOV.U32 R11, RZ, RZ, R20 ;  /* 0x000000ffff0b8224 */ /* 0x000fca00078e0014 */
[----:B------:R0:W-:Y:S02]  /*20550*/  @!P0 ST.E.64 desc[UR36][R2.64], R10 ;  /* 0x0000000a02008985 */ /* 0x0001e4000c101b24 */
[----:B0-----:R-:W-:-:S04]  /*20560*/  @!P3 LEA R2, P5, R118, R0, 0x2 ;  /* 0x000000007602b211 */ /* 0x001fc800078a10ff */
[----:B------:R-:W-:Y:S02]  /*20570*/  @!P3 LEA.HI.X R3, R118, R8, R119, 0x2, P5 ;  /* 0x000000087603b211 */ /* 0x000fe400028f1477 */
[----:B------:R-:W2:Y:S01]  /*20580*/  LDL R118, [R1+0x17c] ;  /* 0x00017c0001767983 */ /* 0x000ea20000100800 */
[----:B------:R-:W-:Y:S01]  /*20590*/  ISETP.GE.AND P1, PT, R104, UR4, PT ;  /* 0x0000000468007c0c */ /* 0x000fe2000bf26270 */
[----:B------:R-:W-:Y:S02]  /*205a0*/  IMAD.MOV.U32 R102, RZ, RZ, R95 ;  /* 0x000000ffff667224 */ /* 0x000fe400078e005f */
[----:B------:R-:W-:Y:S01]  /*205b0*/  IMAD.MOV.U32 R95, RZ, RZ, R65 ;  /* 0x000000ffff5f7224 */ /* 0x000fe200078e0041 */
[----:B------:R-:W-:Y:S01]  /*205c0*/  MOV R103, R96 ;  /* 0x0000006000677202 */ /* 0x000fe20000000f00 */
[----:B------:R-:W-:Y:S01]  /*205d0*/  IMAD.MOV.U32 R65, RZ, RZ, R4 ;  /* 0x000000ffff417224 */ /* 0x000fe200078e0004 */
[----:B------:R-:W-:Y:S01]  /*205e0*/  ISETP.GE.AND P2, PT, R108, UR4, PT ;  /* 0x000000046c007c0c */ /* 0x000fe2000bf46270 */
[----:B------:R-:W-:Y:S01]  /*205f0*/  IMAD.MOV.U32 R96, RZ, RZ, R88 ;  /* 0x000000ffff607224 */ /* 0x000fe200078e0058 */
[----:B------:R-:W-:Y:S01]  /*20600*/  MOV R88, R81 ;  /* 0x0000005100587202 */ /* 0x000fe20000000f00 */
[----:B------:R-:W3:Y:S01]  /*20610*/  LDL R119, [R1+0xd8] ;  /* 0x0000d80001777983 */ /* 0x000ee20000100800 */
[----:B------:R-:W-:-:S03]  /*20620*/  MOV R81, R5 ;  /* 0x0000000500517202 */ /* 0x000fc60000000f00 */
[----:B------:R-:W-:-:S04]  /*20630*/  @!P1 LEA R4, P4, R104, R0, 0x2 ;  /* 0x0000000068049211 */ /* 0x000fc800078810ff */
[----:B------:R-:W-:Y:S01]  /*20640*/  @!P1 LEA.HI.X R5, R104, R8, R107, 0x2, P4 ;  /* 0x0000000868059211 */ /* 0x000fe200020f146b */
[----:B------:R-:W-:Y:S01]  /*20650*/  IMAD.MOV.U32 R107, RZ, RZ, R103 ;  /* 0x000000ffff6b7224 */ /* 0x000fe200078e0067 */
[----:B------:R-:W-:Y:S01]  /*20660*/  MOV R104, R102 ;  /* 0x0000006600687202 */ /* 0x000fe20000000f00 */
[----:B------:R-:W-:Y:S02]  /*20670*/  IMAD.MOV.U32 R103, RZ, RZ, R100 ;  /* 0x000000ffff677224 */ /* 0x000fe400078e0064 */
[----:B------:R-:W-:Y:S01]  /*20680*/  IMAD.MOV.U32 R102, RZ, RZ, R96 ;  /* 0x000000ffff667224 */ /* 0x000fe200078e0060 */
[----:B------:R-:W-:Y:S01]  /*20690*/  MOV R96, R93 ;  /* 0x0000005d00607202 */ /* 0x000fe20000000f00 */
[----:B------:R-:W-:Y:S02]  /*206a0*/  IMAD.MOV.U32 R100, RZ, RZ, R95 ;  /* 0x000000ffff647224 */ /* 0x000fe400078e005f */
[----:B------:R-:W-:Y:S02]  /*206b0*/  IMAD.MOV.U32 R95, RZ, RZ, R81 ;  /* 0x000000ffff5f7224 */ /* 0x000fe400078e0051 */
[----:B------:R-:W-:-:S02]  /*206c0*/  IMAD.MOV.U32 R81, RZ, RZ, R7 ;  /* 0x000000ffff517224 */ /* 0x000fc400078e0007 */
[----:B------:R-:W-:Y:S01]  /*206d0*/  IMAD.MOV.U32 R93, RZ, RZ, R6 ;  /* 0x000000ffff5d7224 */ /* 0x000fe200078e0006 */
[----:B------:R-:W-:Y:S01]  /*206e0*/  @!P1 MOV R6, R85 ;  /* 0x0000005500069202 */ /* 0x000fe20000000f00 */
[----:B------:R-:W-:-:S05]  /*206f0*/  @!P1 IMAD.MOV.U32 R7, RZ, RZ, R21 ;  /* 0x000000ffff079224 */ /* 0x000fca00078e0015 */
[----:B------:R0:W-:Y:S02]  /*20700*/  @!P1 ST.E.64 desc[UR36][R4.64], R6 ;  /* 0x0000000604009985 */ /* 0x0001e4000c101b24 */
[----:B0-----:R-:W-:-:S04]  /*20710*/  @!P2 LEA R4, P4, R108, R0, 0x2 ;  /* 0x000000006c04a211 */ /* 0x001fc800078810ff */
[----:B--2---:R-:W-:Y:S02]  /*20720*/  @!P2 LEA.HI.X R5, R108, R8, R118, 0x2, P4 ;  /* 0x000000086c05a211 */ /* 0x004fe400020f1476 */
[----:B------:R-:W2:Y:S01]  /*20730*/  LDL R118, [R1+0x178] ;  /* 0x0001780001767983 */ /* 0x000ea20000100800 */
[----:B------:R-:W-:-:S03]  /*20740*/  ISETP.GE.AND P0, PT, R116, UR4, PT ;  /* 0x0000000474007c0c */ /* 0x000fc6000bf06270 */
[----:B------:R0:W-:Y:S01]  /*20750*/  @!P3 ST.E.64 desc[UR36][R2.64], R26 ;  /* 0x0000001a0200b985 */ /* 0x0001e2000c101b24 */
[----:B------:R-:W-:Y:S01]  /*20760*/  IMAD.MOV.U32 R108, RZ, RZ, R107 ;  /* 0x000000ffff6c7224 */ /* 0x000fe200078e006b */
[----:B------:R-:W-:Y:S01]  /*20770*/  ISETP.GE.AND P3, PT, R114, UR4, PT ;  /* 0x0000000472007c0c */ /* 0x000fe2000bf66270 */
[----:B------:R-:W-:Y:S01]  /*20780*/  IMAD.MOV.U32 R107, RZ, RZ, R104 ;  /* 0x000000ffff6b7224 */ /* 0x000fe200078e0068 */
[----:B------:R-:W-:-:S06]  /*20790*/  MOV R104, R103 ;  /* 0x0000006700687202 */ /* 0x000fcc0000000f00 */
[----:B0-----:R-:W-:Y:S01]  /*207a0*/  @!P0 LEA R2, P5, R116, R0, 0x2 ;  /* 0x0000000074028211 */ /* 0x001fe200078a10ff */
[----:B------:R-:W-:Y:S02]  /*207b0*/  IMAD.MOV.U32 R103, RZ, RZ, R100 ;  /* 0x000000ffff677224 */ /* 0x000fe400078e0064 */
[----:B------:R-:W-:Y:S02]  /*207c0*/  IMAD.MOV.U32 R100, RZ, RZ, R96 ;  /* 0x000000ffff647224 */ /* 0x000fe400078e0060 */
[----:B------:R-:W-:Y:S01]  /*207d0*/  IMAD.MOV.U32 R96, RZ, RZ, R81 ;  /* 0x000000ffff607224 */ /* 0x000fe200078e0051 */
[----:B------:R-:W-:Y:S01]  /*207e0*/  MOV R81, R65 ;  /* 0x0000004100517202 */ /* 0x000fe20000000f00 */
[----:B------:R-:W-:-:S05]  /*207f0*/  @!P2 IMAD.MOV.U32 R65, RZ, RZ, R89 ;  /* 0x000000ffff41a224 */ /* 0x000fca00078e0059 */
[----:B------:R-:W-:Y:S01]  /*20800*/  @!P2 ST.E.64 desc[UR36][R4.64], R64 ;  /* 0x000000400400a985 */ /* 0x000fe2000c101b24 */
[----:B--2---:R-:W-:-:S03]  /*20810*/  @!P0 LEA.HI.X R3, R116, R8, R118, 0x2, P5 ;  /* 0x0000000874038211 */ /* 0x004fc600028f1476 */
[----:B------:R-:W2:Y:S04]  /*20820*/  LDL R116, [R1+0x174] ;  /* 0x0001740001747983 */ /* 0x000ea80000100800 */
[----:B------:R0:W-:Y:S01]  /*20830*/  @!P0 ST.E.64 desc[UR36][R2.64], R36 ;  /* 0x0000002402008985 */ /* 0x0001e2000c101b24 */
[----:B------:R-:W-:Y:S02]  /*20840*/  ISETP.GE.AND P1, PT, R110, UR4, PT ;  /* 0x000000046e007c0c */ /* 0x000fe4000bf26270 */
[----:B------:R-:W-:Y:S01]  /*20850*/  ISETP.GE.AND P2, PT, R112, UR4, PT ;  /* 0x0000000470007c0c */ /* 0x000fe2000bf46270 */
[----:B------:R-:W4:Y:S01]  /*20860*/  LDL R118, [R1+0xd4] ;  /* 0x0000d40001767983 */ /* 0x000f220000100800 */
[----:B0-----:R-:W-:-:S04]  /*20870*/  @!P3 LEA R2, P5, R114, R0, 0x2 ;  /* 0x000000007202b211 */ /* 0x001fc800078a10ff */
[----:B------:R-:W-:Y:S02]  /*20880*/  @!P3 LEA.HI.X R3, R114, R8, R124, 0x2, P5 ;  /* 0x000000087203b211 */ /* 0x000fe400028f147c */
[----:B------:R-:W5:Y:S03]  /*20890*/  LDL R124, [R1+0x16c] ;  /* 0x00016c00017c7983 */ /* 0x000f660000100800 */
[C---:B------:R-:W-:Y:S02]  /*208a0*/  @!P1 LEA R4, P4, R110.reuse, R0, 0x2 ;  /* 0x000000006e049211 */ /* 0x040fe400078810ff */
[----:B------:R-:W-:Y:S01]  /*208b0*/  ISETP.GE.AND P0, PT, R113, UR4, PT ;  /* 0x0000000471007c0c */ /* 0x000fe2000bf06270 */
[----:B------:R-:W-:Y:S01]  /*208c0*/  @!P2 IMAD.MOV.U32 R6, RZ, RZ, R97 ;  /* 0x000000ffff06a224 */ /* 0x000fe200078e0061 */
[----:B------:R-:W4:Y:S01]  /*208d0*/  LDL R114, [R1+0xcc] ;  /* 0x0000cc0001727983 */ /* 0x000f220000100800 */
[----:B--2---:R-:W-:Y:S01]  /*208e0*/  @!P1 LEA.HI.X R5, R110, R8, R116, 0x2, P4 ;  /* 0x000000086e059211 */ /* 0x004fe200020f1474 */
[----:B------:R-:W-:-:S02]  /*208f0*/  IMAD.MOV.U32 R116, RZ, RZ, R108 ;  /* 0x000000ffff747224 */ /* 0x000fc400078e006c */
[----:B------:R-:W-:Y:S01]  /*20900*/  IMAD.MOV.U32 R108, RZ, RZ, R107 ;  /* 0x000000ffff6c7224 */ /* 0x000fe200078e006b */
[----:B------:R-:W-:Y:S01]  /*20910*/  MOV R107, R104 ;  /* 0x00000068006b7202 */ /* 0x000fe20000000f00 */
[----:B------:R-:W-:Y:S02]  /*20920*/  IMAD.MOV.U32 R104, RZ, RZ, R100 ;  /* 0x000000ffff687224 */ /* 0x000fe400078e0064 */
[----:B------:R-:W-:Y:S01]  /*20930*/  IMAD.MOV.U32 R100, RZ, RZ, R93 ;  /* 0x000000ffff647224 */ /* 0x000fe200078e005d */
[----:B------:R-:W-:Y:S01]  /*20940*/  MOV R110, R108 ;  /* 0x0000006c006e7202 */ /* 0x000fe20000000f00 */
[----:B------:R-:W-:Y:S02]  /*20950*/  IMAD.MOV.U32 R93, RZ, RZ, R24 ;  /* 0x000000ffff5d7224 */ /* 0x000fe400078e0018 */
[----:B------:R-:W-:Y:S01]  /*20960*/  IMAD.MOV.U32 R108, RZ, RZ, R107 ;  /* 0x000000ffff6c7224 */ /* 0x000fe200078e006b */
[----:B------:R-:W2:Y:S01]  /*20970*/  LDL R24, [R1+0x78] ;  /* 0x0000780001187983 */ /* 0x000ea20000100800 */
[----:B------:R-:W-:-:S02]  /*20980*/  IMAD.MOV.U32 R107, RZ, RZ, R104 ;  /* 0x000000ffff6b7224 */ /* 0x000fc400078e0068 */
[----:B------:R-:W-:Y:S01]  /*20990*/  IMAD.MOV.U32 R104, RZ, RZ, R93 ;  /* 0x000000ffff687224 */ /* 0x000fe200078e005d */
[----:B------:R-:W-:-:S05]  /*209a0*/  @!P1 MOV R93, R94 ;  /* 0x0000005e005d9202 */ /* 0x000fca0000000f00 */
[----:B------:R0:W-:Y:S02]  /*209b0*/  @!P1 ST.E.64 desc[UR36][R4.64], R92 ;  /* 0x0000005c04009985 */ /* 0x0001e4000c101b24 */
[----:B0-----:R-:W-:-:S04]  /*209c0*/  @!P2 LEA R4, P4, R112, R0, 0x2 ;  /* 0x000000007004a211 */ /* 0x001fc800078810ff */
[----:B-----5:R-:W-:Y:S02]  /*209d0*/  @!P2 LEA.HI.X R5, R112, R8, R124, 0x2, P4 ;  /* 0x000000087005a211 */ /* 0x020fe400020f147c */
[----:B------:R-:W5:Y:S04]  /*209e0*/  LDL R124, [R1+0x168] ;  /* 0x00016800017c7983 */ /* 0x000f680000100800 */
[----:B------:R0:W-:Y:S02]  /*209f0*/  @!P3 ST.E.64 desc[UR36][R2.64], R38 ;  /* 0x000000260200b985 */ /* 0x0001e4000c101b24 */
[----:B0-----:R-:W-:-:S04]  /*20a00*/  @!P0 LEA R2, P5, R113, R0, 0x2 ;  /* 0x0000000071028211 */ /* 0x001fc800078a10ff */
[----:B-----5:R-:W-:Y:S02]  /*20a10*/  @!P0 LEA.HI.X R3, R113, R8, R124, 0x2, P5 ;  /* 0x0000000871038211 */ /* 0x020fe400028f147c */
[----:B------:R-:W5:Y:S01]  /*20a20*/  LDL R124, [R1+0x164] ;  /* 0x00016400017c7983 */ /* 0x000f620000100800 */
[----:B------:R-:W-:Y:S01]  /*20a30*/  ISETP.GE.AND P1, PT, R117, UR4, PT ;  /* 0x0000000475007c0c */ /* 0x000fe2000bf26270 */
[----:B------:R-:W-:-:S05]  /*20a40*/  @!P2 IMAD.MOV.U32 R7, RZ, RZ, R101 ;  /* 0x000000ffff07a224 */ /* 0x000fca00078e0065 */
[----:B------:R0:W-:Y:S07]  /*20a50*/  @!P2 ST.E.64 desc[UR36][R4.64], R6 ;  /* 0x000000060400a985 */ /* 0x0001ee000c101b24 */
[----:B0-----:R-:W-:-:S04]  /*20a60*/  @!P1 LEA R6, P4, R117, R0, 0x2 ;  /* 0x0000000075069211 */ /* 0x001fc800078810ff */
[----:B-----5:R-:W-:Y:S02]  /*20a70*/  @!P1 LEA.HI.X R7, R117, R8, R124, 0x2, P4 ;  /* 0x0000000875079211 */ /* 0x020fe400020f147c */
[----:B------:R-:W5:Y:S01]  /*20a80*/  LDL R124, [R1+0x160] ;  /* 0x00016000017c7983 */ /* 0x000f620000100800 */
[----:B------:R-:W-:Y:S02]  /*20a90*/  IMAD.MOV.U32 R112, RZ, RZ, R110 ;  /* 0x000000ffff707224 */ /* 0x000fe400078e006e */
[----:B------:R-:W-:Y:S02]  /*20aa0*/  IMAD.MOV.U32 R110, RZ, RZ, R107 ;  /* 0x000000ffff6e7224 */ /* 0x000fe400078e006b */
[----:B------:R-:W-:Y:S01]  /*20ab0*/  IMAD.MOV.U32 R107, RZ, RZ, R104 ;  /* 0x000000ffff6b7224 */ /* 0x000fe200078e0068 */
[----:B------:R-:W-:Y:S01]  /*20ac0*/  ISETP.GE.AND P3, PT, R121, UR4, PT ;  /* 0x0000000479007c0c */ /* 0x000fe2000bf66270 */
[----:B------:R-:W-:Y:S01]  /*20ad0*/  IMAD.MOV.U32 R113, RZ, RZ, R110 ;  /* 0x000000ffff717224 */ /* 0x000fe200078e006e */
[----:B------:R-:W-:-:S02]  /*20ae0*/  MOV R104, R96 ;  /* 0x0000006000687202 */ /* 0x000fc40000000f00 */
[----:B------:R-:W-:Y:S01]  /*20af0*/  MOV R110, R107 ;  /* 0x0000006b006e7202 */ /* 0x000fe20000000f00 */
[----:B------:R-:W3:Y:S01]  /*20b00*/  LDL R96, [R1+0x140] ;  /* 0x0001400001607983 */ /* 0x000ee20000100800 */
[----:B------:R-:W-:-:S03]  /*20b10*/  @!P0 IMAD.MOV.U32 R4, RZ, RZ, R40 ;  /* 0x000000ffff048224 */ /* 0x000fc600078e0028 */
[----:B------:R-:W4:Y:S01]  /*20b20*/  LDL R107, [R1+0x148] ;  /* 0x00014800016b7983 */ /* 0x000f220000100800 */
[----:B------:R-:W-:-:S05]  /*20b30*/  @!P0 IMAD.MOV.U32 R5, RZ, RZ, R44 ;  /* 0x000000ffff058224 */ /* 0x000fca00078e002c */
[----:B------:R0:W-:Y:S02]  /*20b40*/  @!P0 ST.E.64 desc[UR36][R2.64], R4 ;  /* 0x0000000402008985 */ /* 0x0001e4000c101b24 */
[----:B0-----:R-:W-:-:S04]  /*20b50*/  @!P3 LEA R2, P5, R121, R0, 0x2 ;  /* 0x000000007902b211 */ /* 0x001fc800078a10ff */
[----:B-----5:R-:W-:Y:S02]  /*20b60*/  @!P3 LEA.HI.X R3, R121, R8, R124, 0x2, P5 ;  /* 0x000000087903b211 */ /* 0x020fe400028f147c */
[----:B------:R-:W5:Y:S01]  /*20b70*/  LDL R121, [R1+0x15c] ;  /* 0x00015c0001797983 */ /* 0x000f620000100800 */
[----:B------:R-:W-:Y:S01]  /*20b80*/  ISETP.GE.AND P2, PT, R120, UR4, PT ;  /* 0x0000000478007c0c */ /* 0x000fe2000bf46270 */
[----:B------:R-:W-:Y:S01]  /*20b90*/  IMAD.MOV.U32 R117, RZ, RZ, R113 ;  /* 0x000000ffff757224 */ /* 0x000fe200078e0071 */
[----:B----4-:R-:W-:Y:S01]  /*20ba0*/  MOV R113, R107 ;  /* 0x0000006b00717202 */ /* 0x010fe20000000f00 */
[----:B---3--:R-:W-:Y:S02]  /*20bb0*/  IMAD.MOV.U32 R107, RZ, RZ, R96 ;  /* 0x000000ffff6b7224 */ /* 0x008fe400078e0060 */
[----:B------:R-:W-:Y:S02]  /*20bc0*/  IMAD.MOV.U32 R96, RZ, RZ, R59 ;  /* 0x000000ffff607224 */ /* 0x000fe400078e003b */
[----:B------:R-:W-:Y:S01]  /*20bd0*/  @!P1 IMAD.MOV.U32 R59, RZ, RZ, R58 ;  /* 0x000000ffff3b9224 */ /* 0x000fe200078e003a */
[----:B------:R-:W-:-:S05]  /*20be0*/  @!P1 MOV R58, R105 ;  /* 0x00000069003a9202 */ /* 0x000fca0000000f00 */
[----:B------:R0:W-:Y:S02]  /*20bf0*/  @!P1 ST.E.64 desc[UR36][R6.64], R58 ;  /* 0x0000003a06009985 */ /* 0x0001e4000c101b24 */
[----:B0-----:R-:W-:-:S04]  /*20c00*/  @!P2 LEA R6, P4, R120, R0, 0x2 ;  /* 0x000000007806a211 */ /* 0x001fc800078810ff */
[----:B-----5:R-:W-:Y:S02]  /*20c10*/  @!P2 LEA.HI.X R7, R120, R8, R121, 0x2, P4 ;  /* 0x000000087807a211 */ /* 0x020fe400020f1479 */
[----:B------:R-:W3:Y:S01]  /*20c20*/  LDL R120, [R1+0x158] ;  /* 0x0001580001787983 */ /* 0x000ee20000100800 */
[----:B------:R-:W-:Y:S01]  /*20c30*/  ISETP.GE.AND P0, PT, R119, UR4, PT ;  /* 0x0000000477007c0c */ /* 0x000fe2000bf06270 */
[----:B------:R-:W-:Y:S02]  /*20c40*/  @!P3 IMAD.MOV.U32 R4, RZ, RZ, R45 ;  /* 0x000000ffff04b224 */ /* 0x000fe400078e002d */
[----:B------:R-:W-:-:S05]  /*20c50*/  @!P3 IMAD.MOV.U32 R5, RZ, RZ, R46 ;  /* 0x000000ffff05b224 */ /* 0x000fca00078e002e */
[----:B------:R0:W-:Y:S01]  /*20c60*/  @!P3 ST.E.64 desc[UR36][R2.64], R4 ;  /* 0x000000040200b985 */ /* 0x0001e2000c101b24 */
[----:B------:R-:W-:-:S04]  /*20c70*/  ISETP.GE.AND P3, PT, R116, UR4, PT ;  /* 0x0000000474007c0c */ /* 0x000fc8000bf66270 */
[----:B0-----:R-:W-:Y:S01]  /*20c80*/  @!P0 LEA R2, P5, R119, R0, 0x2 ;  /* 0x0000000077028211 */ /* 0x001fe200078a10ff */
[----:B------:R-:W-:Y:S01]  /*20c90*/  @!P2 IMAD.MOV.U32 R4, RZ, RZ, R109 ;  /* 0x000000ffff04a224 */ /* 0x000fe200078e006d */
[----:B------:R-:W-:-:S05]  /*20ca0*/  @!P2 MOV R5, R70 ;  /* 0x000000460005a202 */ /* 0x000fca0000000f00 */
[----:B------:R0:W-:Y:S02]  /*20cb0*/  @!P2 ST.E.64 desc[UR36][R6.64], R4 ;  /* 0x000000040600a985 */ /* 0x0001e4000c101b24 */
[----:B0-----:R-:W-:Y:S02]  /*20cc0*/  @!P0 IMAD.MOV.U32 R4, RZ, RZ, R47 ;  /* 0x000000ffff048224 */ /* 0x001fe400078e002f */
[----:B------:R-:W-:Y:S01]  /*20cd0*/  @!P0 IMAD.MOV.U32 R5, RZ, RZ, R48 ;  /* 0x000000ffff058224 */ /* 0x000fe200078e0030 */
[----:B---3--:R-:W-:Y:S02]  /*20ce0*/  @!P0 LEA.HI.X R3, R119, R8, R120, 0x2, P5 ;  /* 0x0000000877038211 */ /* 0x008fe400028f1478 */
[----:B------:R-:W3:Y:S04]  /*20cf0*/  LDL R119, [R1+0x154] ;  /* 0x0001540001777983 */ /* 0x000ee80000100800 */
[----:B------:R0:W-:Y:S02]  /*20d00*/  @!P0 ST.E.64 desc[UR36][R2.64], R4 ;  /* 0x0000000402008985 */ /* 0x0001e4000c101b24 */
[----:B0-----:R-:W-:-:S04]  /*20d10*/  @!P3 LEA R2, P5, R116, R0, 0x2 ;  /* 0x000000007402b211 */ /* 0x001fc800078a10ff */
[----:B------:R-:W-:Y:S02]  /*20d20*/  @!P3 LEA.HI.X R3, R116, R8, R117, 0x2, P5 ;  /* 0x000000087403b211 */ /* 0x000fe400028f1475 */
[----:B------:R-:W4:Y:S01]  /*20d30*/  LDL R116, [R1+0x14c] ;  /* 0x00014c0001747983 */ /* 0x000f220000100800 */
[----:B------:R-:W-:Y:S02]  /*20d40*/  ISETP.GE.AND P1, PT, R118, UR4, PT ;  /* 0x0000000476007c0c */ /* 0x000fe4000bf26270 */
[----:B------:R-:W-:Y:S02]  /*20d50*/  ISETP.GE.AND P2, PT, R114, UR4, PT ;  /* 0x0000000472007c0c */ /* 0x000fe4000bf46270 */
[----:B------:R-:W-:-:S09]  /*20d60*/  ISETP.GE.AND P0, PT, R112, UR4, PT ;  /* 0x0000000470007c0c */ /* 0x000fd2000bf06270 */
[C---:B------:R-:W-:Y:S01]  /*20d70*/  @!P1 LEA R6, P4, R118.reuse, R0, 0x2 ;  /* 0x0000000076069211 */ /* 0x040fe200078810ff */
[----:B------:R-:W-:Y:S01]  /*20d80*/  @!P1 IMAD.MOV.U32 R4, RZ, RZ, R74 ;  /* 0x000000ffff049224 */ /* 0x000fe200078e004a */
[----:B------:R-:W-:Y:S02]  /*20d90*/  @!P1 MOV R5, R66 ;  /* 0x0000004200059202 */ /* 0x000fe40000000f00 */
[----:B---3--:R-:W-:-:S05]  /*20da0*/  @!P1 LEA.HI.X R7, R118, R8, R119, 0x2, P4 ;  /* 0x0000000876079211 */ /* 0x008fca00020f1477 */
[----:B------:R0:W-:Y:S01]  /*20db0*/  @!P1 ST.E.64 desc[UR36][R6.64], R4 ;  /* 0x0000000406009985 */ /* 0x0001e2000c101b24 */
[----:B------:R-:W-:Y:S01]  /*20dc0*/  ISETP.GE.AND P1, PT, R108, UR4, PT ;  /* 0x000000046c007c0c */ /* 0x000fe2000bf26270 */
[----:B0-----:R-:W-:Y:S02]  /*20dd0*/  @!P3 IMAD.MOV.U32 R4, RZ, RZ, R49 ;  /* 0x000000ffff04b224 */ /* 0x001fe400078e0031 */
[----:B------:R-:W-:Y:S01]  /*20de0*/  @!P3 IMAD.MOV.U32 R5, RZ, RZ, R50 ;  /* 0x000000ffff05b224 */ /* 0x000fe200078e0032 */
[----:B------:R-:W-:-:S04]  /*20df0*/  @!P2 LEA R6, P4, R114, R0, 0x2 ;  /* 0x000000007206a211 */ /* 0x000fc800078810ff */
[----:B------:R0:W-:Y:S01]  /*20e00*/  @!P3 ST.E.64 desc[UR36][R2.64], R4 ;  /* 0x000000040200b985 */ /* 0x0001e2000c101b24 */
[----:B----4-:R-:W-:Y:S02]  /*20e10*/  @!P2 LEA.HI.X R7, R114, R8, R116, 0x2, P4 ;  /* 0x000000087207a211 */ /* 0x010fe400020f1474 */
[----:B------:R-:W-:Y:S01]  /*20e20*/  ISETP.GE.AND P3, PT, R104, UR4, PT ;  /* 0x0000000468007c0c */ /* 0x000fe2000bf66270 */
[----:B0-----:R-:W-:Y:S01]  /*20e30*/  @!P2 IMAD.MOV.U32 R4, RZ, RZ, R67 ;  /* 0x000000ffff04a224 */ /* 0x001fe200078e0043 */
[----:B------:R-:W-:Y:S02]  /*20e40*/  @!P2 MOV R5, R71 ;  /* 0x000000470005a202 */ /* 0x000fe40000000f00 */
[----:B------:R-:W-:-:S03]  /*20e50*/  @!P0 LEA R2, P5, R112, R0, 0x2 ;  /* 0x0000000070028211 */ /* 0x000fc600078a10ff */
[----:B------:R0:W-:Y:S01]  /*20e60*/  @!P2 ST.E.64 desc[UR36][R6.64], R4 ;  /* 0x000000040600a985 */ /* 0x0001e2000c101b24 */
[----:B------:R-:W-:Y:S02]  /*20e70*/  @!P0 LEA.HI.X R3, R112, R8, R113, 0x2, P5 ;  /* 0x0000000870038211 */ /* 0x000fe400028f1471 */
[----:B------:R-:W-:Y:S01]  /*20e80*/  ISETP.GE.AND P2, PT, R102, UR4, PT ;  /* 0x0000000466007c0c */ /* 0x000fe2000bf46270 */
[----:B0-----:R-:W-:Y:S02]  /*20e90*/  @!P0 IMAD.MOV.U32 R4, RZ, RZ, R51 ;  /* 0x000000ffff048224 */ /* 0x001fe400078e0033 */
[----:B------:R-:W-:Y:S01]  /*20ea0*/  @!P0 IMAD.MOV.U32 R5, RZ, RZ, R52 ;  /* 0x000000ffff058224 */ /* 0x000fe200078e0034 */
[----:B------:R-:W-:-:S04]  /*20eb0*/  @!P1 LEA R6, P4, R108, R0, 0x2 ;  /* 0x000000006c069211 */ /* 0x000fc800078810ff */
[----:B------:R0:W-:Y:S01]  /*20ec0*/  @!P0 ST.E.64 desc[UR36][R2.64], R4 ;  /* 0x0000000402008985 */ /* 0x0001e2000c101b24 */
[----:B------:R-:W-:Y:S02]  /*20ed0*/  ISETP.GE.AND P0, PT, R84, UR4, PT ;  /* 0x0000000454007c0c */ /* 0x000fe4000bf06270 */
[----:B------:R-:W-:Y:S01]  /*20ee0*/  @!P1 LEA.HI.X R7, R108, R8, R110, 0x2, P4 ;  /* 0x000000086c079211 */ /* 0x000fe200020f146e */
        /* <DEDUP_REMOVED lines=11> */
[----:B------:R-:W-:Y:S02]  /*20fa0*/  @!P2 LEA.HI.X R7, R102, R8, R103, 0x2, P4 ;  /* 0x000000086607a211 */ /* 0x000fe400020f1467 */
[C---:B0-----:R-:W-:Y:S01]  /*20fb0*/  @!P0 LEA R2, P5, R84.reuse, R0, 0x2 ;  /* 0x0000000054028211 */ /* 0x041fe200078a10ff */
[----:B------:R-:W-:Y:S01]  /*20fc0*/  @!P2 IMAD.MOV.U32 R4, RZ, RZ, R83 ;  /* 0x000000ffff04a224 */ /* 0x000fe200078e0053 */
[----:B------:R-:W-:Y:S02]  /*20fd0*/  @!P2 MOV R5, R87 ;  /* 0x000000570005a202 */ /* 0x000fe40000000f00 */
[----:B------:R-:W-:Y:S01]  /*20fe0*/  @!P0 LEA.HI.X R3, R84, R8, R100, 0x2, P5 ;  /* 0x0000000854038211 */ /* 0x000fe200028f1464 */
[----:B------:R-:W-:-:S02]  /*20ff0*/  IMAD.MOV.U32 R84, RZ, RZ, R81 ;  /* 0x000000ffff547224 */ /* 0x000fc400078e0051 */
[----:B------:R-:W-:Y:S02]  /*21000*/  IMAD.MOV.U32 R81, RZ, RZ, R73 ;  /* 0x000000ffff517224 */ /* 0x000fe400078e0049 */
[----:B------:R-:W-:Y:S01]  /*21010*/  IMAD.MOV.U32 R73, RZ, RZ, R57 ;  /* 0x000000ffff497224 */ /* 0x000fe200078e0039 */
[----:B------:R-:W-:Y:S01]  /*21020*/  @!P0 MOV R57, R56 ;  /* 0x0000003800398202 */ /* 0x000fe20000000f00 */
[----:B------:R-:W-:Y:S01]  /*21030*/  @!P0 IMAD.MOV.U32 R56, RZ, RZ, R55 ;  /* 0x000000ffff388224 */ /* 0x000fe200078e0037 */
[----:B------:R0:W-:Y:S01]  /*21040*/  @!P2 ST.E.64 desc[UR36][R6.64], R4 ;  /* 0x000000040600a985 */ /* 0x0001e2000c101b24 */
[----:B------:R-:W-:-:S03]  /*21050*/  ISETP.GE.AND P2, PT, R86, UR4, PT ;  /* 0x0000000456007c0c */ /* 0x000fc6000bf46270 */
[----:B------:R1:W-:Y:S01]  /*21060*/  @!P0 ST.E.64 desc[UR36][R2.64], R56 ;  /* 0x0000003802008985 */ /* 0x0003e2000c101b24 */
[----:B------:R-:W-:Y:S01]  /*21070*/  ISETP.GE.AND P0, PT, R69, UR4, PT ;  /* 0x0000000445007c0c */ /* 0x000fe2000bf06270 */
[----:B------:R-:W-:Y:S01]  /*21080*/  @!P1 IMAD.MOV.U32 R107, RZ, RZ, R91 ;  /* 0x000000ffff6b9224 */ /* 0x000fe200078e005b */
[-C--:B0-----:R-:W-:Y:S02]  /*21090*/  @!P1 LEA R4, P4, R95, R0.reuse, 0x2 ;  /* 0x000000005f049211 */ /* 0x081fe400078810ff */
[----:B-1----:R-:W-:Y:S02]  /*210a0*/  @!P3 LEA R2, P5, R61, R0, 0x2 ;  /* 0x000000003d02b211 */ /* 0x002fe400078a10ff */
[-C--:B------:R-:W-:Y:S02]  /*210b0*/  @!P1 LEA.HI.X R5, R95, R8.reuse, R96, 0x2, P4 ;  /* 0x000000085f059211 */ /* 0x080fe400020f1460 */
[----:B------:R-:W-:Y:S01]  /*210c0*/  @!P3 LEA.HI.X R3, R61, R8, R90, 0x2, P5 ;  /* 0x000000083d03b211 */ /* 0x000fe200028f145a */
[----:B------:R-:W-:Y:S01]  /*210d0*/  @!P3 IMAD.MOV.U32 R61, RZ, RZ, R62 ;  /* 0x000000ffff3db224 */ /* 0x000fe200078e003e */
[----:B------:R-:W-:Y:S01]  /*210e0*/  ISETP.GE.AND P4, PT, R77, UR4, PT ;  /* 0x000000044d007c0c */ /* 0x000fe2000bf86270 */
[----:B------:R0:W-:Y:S01]  /*210f0*/  @!P1 ST.E.64 desc[UR36][R4.64], R106 ;  /* 0x0000006a04009985 */ /* 0x0001e2000c101b24 */
[----:B------:R-:W-:Y:S01]  /*21100*/  @!P2 MOV R6, R111 ;  /* 0x0000006f0006a202 */ /* 0x000fe20000000f00 */
[----:B------:R-:W-:-:S02]  /*21110*/  @!P2 IMAD.MOV.U32 R7, RZ, RZ, R98 ;  /* 0x000000ffff07a224 */ /* 0x000fc400078e0062 */
[----:B------:R1:W-:Y:S01]  /*21120*/  @!P3 ST.E.64 desc[UR36][R2.64], R60 ;  /* 0x0000003c0200b985 */ /* 0x0003e2000c101b24 */
[CC--:B0-----:R-:W-:Y:S02]  /*21130*/  @!P2 LEA R4, P1, R86.reuse, R0.reuse, 0x2 ;  /* 0x000000005604a211 */ /* 0x0c1fe400078210ff */
[----:B-1----:R-:W-:Y:S02]  /*21140*/  @!P0 LEA R2, P5, R69, R0, 0x2 ;  /* 0x0000000045028211 */ /* 0x002fe400078a10ff */
[-C--:B------:R-:W-:Y:S02]  /*21150*/  @!P2 LEA.HI.X R5, R86, R8.reuse, R88, 0x2, P1 ;  /* 0x000000085605a211 */ /* 0x080fe400008f1458 */
[----:B------:R-:W-:Y:S02]  /*21160*/  ISETP.GE.AND P1, PT, R63, UR4, PT ;  /* 0x000000043f007c0c */ /* 0x000fe4000bf26270 */
[----:B------:R-:W-:Y:S01]  /*21170*/  @!P0 LEA.HI.X R3, R69, R8, R84, 0x2, P5 ;  /* 0x0000000845038211 */ /* 0x000fe200028f1454 */
[----:B------:R0:W-:Y:S01]  /*21180*/  @!P2 ST.E.64 desc[UR36][R4.64], R6 ;  /* 0x000000060400a985 */ /* 0x0001e2000c101b24 */
[----:B------:R-:W-:Y:S01]  /*21190*/  @!P0 IMAD.MOV.U32 R69, RZ, RZ, R72 ;  /* 0x000000ffff458224 */ /* 0x000fe200078e0048 */
[----:B------:R-:W-:-:S02]  /*211a0*/  ISETP.GE.AND P2, PT, R34, UR4, PT ;  /* 0x0000000422007c0c */ /* 0x000fc4000bf46270 */
[C---:B------:R-:W-:Y:S02]  /*211b0*/  @!P4 LEA R10, P3, R77.reuse, R0, 0x2 ;  /* 0x000000004d0ac211 */ /* 0x040fe400078610ff */
[----:B------:R1:W-:Y:S02]  /*211c0*/  @!P0 ST.E.64 desc[UR36][R2.64], R68 ;  /* 0x0000004402008985 */ /* 0x0003e4000c101b24 */
[----:B------:R-:W-:Y:S02]  /*211d0*/  @!P4 LEA.HI.X R11, R77, R8, R81, 0x2, P3 ;  /* 0x000000084d0bc211 */ /* 0x000fe400018f1451 */
[----:B--2---:R-:W-:Y:S02]  /*211e0*/  ISETP.GE.AND P3, PT, R24, UR4, PT ;  /* 0x0000000418007c0c */ /* 0x004fe4000bf66270 */
[----:B------:R-:W-:Y:S02]  /*211f0*/  ISETP.GE.AND P5, PT, R14, UR4, PT ;  /* 0x000000040e007c0c */ /* 0x000fe4000bfa6270 */
[----:B0-----:R-:W-:Y:S01]  /*21200*/  @!P1 LEA R4, P0, R63, R0, 0x2 ;  /* 0x000000003f049211 */ /* 0x001fe200078010ff */
[----:B-1----:R-:W-:Y:S01]  /*21210*/  @!P4 IMAD.MOV.U32 R2, RZ, RZ, R115 ;  /* 0x000000ffff02c224 */ /* 0x002fe200078e0073 */
[----:B------:R-:W-:-:S02]  /*21220*/  @!P4 MOV R3, R99 ;  /* 0x000000630003c202 */ /* 0x000fc40000000f00 */
[----:B------:R-:W-:-:S03]  /*21230*/  @!P1 LEA.HI.X R5, R63, R8, R73, 0x2, P0 ;  /* 0x000000083f059211 */ /* 0x000fc600000f1449 */
[----:B------:R0:W-:Y:S01]  /*21240*/  @!P4 ST.E.64 desc[UR36][R10.64], R2 ;  /* 0x000000020a00c985 */ /* 0x0001e2000c101b24 */
[----:B------:R-:W-:Y:S01]  /*21250*/  ISETP.GE.AND P4, PT, R12, UR4, PT ;  /* 0x000000040c007c0c */ /* 0x000fe2000bf86270 */
[----:B------:R-:W-:Y:S01]  /*21260*/  @!P1 IMAD.MOV.U32 R77, RZ, RZ, R78 ;  /* 0x000000ffff4d9224 */ /* 0x000fe200078e004e */
[----:B0-----:R-:W-:-:S04]  /*21270*/  @!P2 LEA R2, P0, R34, R0, 0x2 ;  /* 0x000000002202a211 */ /* 0x001fc800078010ff */
[----:B------:R-:W-:Y:S01]  /*21280*/  @!P2 LEA.HI.X R3, R34, R8, R35, 0x2, P0 ;  /* 0x000000082203a211 */ /* 0x000fe200000f1423 */
[----:B------:R0:W-:Y:S04]  /*21290*/  @!P1 ST.E.64 desc[UR36][R4.64], R76 ;  /* 0x0000004c04009985 */ /* 0x0001e8000c101b24 */
[----:B------:R1:W-:Y:S02]  /*212a0*/  @!P2 ST.E.64 desc[UR36][R2.64], R122 ;  /* 0x0000007a0200a985 */ /* 0x0003e4000c101b24 */
[----:B------:R-:W-:Y:S01]  /*212b0*/  @!P4 LEA R6, P2, R12, R0, 0x2 ;  /* 0x000000000c06c211 */ /* 0x000fe200078410ff */
[----:B------:R-:W-:Y:S02]  /*212c0*/  @!P3 IMAD.MOV.U32 R81, RZ, RZ, R82 ;  /* 0x000000ffff51b224 */ /* 0x000fe400078e0052 */
[----:B------:R-:W-:Y:S01]  /*212d0*/  @!P5 IMAD.MOV.U32 R131, RZ, RZ, R130 ;  /* 0x000000ffff83d224 */ /* 0x000fe200078e0082 */
[----:B------:R-:W-:-:S02]  /*212e0*/  @!P5 MOV R130, R129 ;  /* 0x000000810082d202 */ /* 0x000fc40000000f00 */
[-C--:B0-----:R-:W-:Y:S02]  /*212f0*/  @!P3 LEA R4, P0, R24, R0.reuse, 0x2 ;  /* 0x000000001804b211 */ /* 0x081fe400078010ff */
[----:B-1----:R-:W-:Y:S02]  /*21300*/  @!P5 LEA R2, P1, R14, R0, 0x2 ;  /* 0x000000000e02d211 */ /* 0x002fe400078210ff */
[-C--:B------:R-:W-:Y:S02]  /*21310*/  @!P3 LEA.HI.X R5, R24, R8.reuse, R25, 0x2, P0 ;  /* 0x000000081805b211 */ /* 0x080fe400000f1419 */
[-C--:B------:R-:W-:Y:S02]  /*21320*/  @!P5 LEA.HI.X R3, R14, R8.reuse, R15, 0x2, P1 ;  /* 0x000000080e03d211 */ /* 0x080fe400008f140f */
[----:B------:R-:W-:Y:S01]  /*21330*/  @!P4 LEA.HI.X R7, R12, R8, R13, 0x2, P2 ;  /* 0x000000080c07c211 */ /* 0x000fe200010f140d */
[----:B------:R0:W-:Y:S04]  /*21340*/  @!P3 ST.E.64 desc[UR36][R4.64], R80 ;  /* 0x000000500400b985 */ /* 0x0001e8000c101b24 */
[----:B------:R0:W-:Y:S04]  /*21350*/  @!P5 ST.E.64 desc[UR36][R2.64], R130 ;  /* 0x000000820200d985 */ /* 0x0001e8000c101b24 */
[----:B------:R0:W-:Y:S01]  /*21360*/  @!P4 ST.E.64 desc[UR36][R6.64], R28 ;  /* 0x0000001c0600c985 */ /* 0x0001e2000c101b24 */
[----:B------:R-:W-:-:S13]  /*21370*/  ISETP.GE.AND P0, PT, R9, UR4, PT ;  /* 0x0000000409007c0c */ /* 0x000fda000bf06270 */
[----:B0-----:R-:W-:Y:S05]  /*21380*/  @P0 BRA `(.L_x_674) ;  /* 0x00000010000c0947 */ /* 0x001fea0003800000 */
[----:B------:R-:W2:Y:S01]  /*21390*/  LDL R12, [R1+0x10c] ;  /* 0x00010c00010c7983 */ /* 0x000ea20000100800 */
[----:B------:R-:W-:-:S04]  /*213a0*/  LEA R2, P0, R9, R0, 0x2 ;  /* 0x0000000009027211 */ /* 0x000fc800078010ff */
[----:B--2---:R-:W-:-:S05]  /*213b0*/  LEA.HI.X R3, R9, R8, R12, 0x2, P0 ;  /* 0x0000000809037211 */ /* 0x004fca00000f140c */
[----:B------:R0:W-:Y:S01]  /*213c0*/  ST.E.64 desc[UR36][R2.64], R30 ;  /* 0x0000001e02007985 */ /* 0x0001e2000c101b24 */
[----:B------:R-:W-:Y:S05]  /*213d0*/  BRA `(.L_x_674) ;  /* 0x0000000c00f87947 */ /* 0x000fea0003800000 */
.L_x_660:
[----:B------:R-:W0:Y:S01]  /*213e0*/  LDL.LU R4, [R1+0x48] ;  /* 0x0000480001047983 */ /* 0x000e220000300800 */
[----:B------:R-:W-:Y:S01]  /*213f0*/  ULDC.64 UR6, c[0x0][0xc08] ;  /* 0x0003020000067ab9 */ /* 0x000fe20000000a00 */
[----:B------:R-:W-:Y:S02]  /*21400*/  ULDC.64 UR4, c[0x0][0xc00] ;  /* 0x0003000000047ab9 */ /* 0x000fe40000000a00 */
[----:B------:R-:W2:Y:S01]  /*21410*/  LDL.LU R0, [R1+0x4c] ;  /* 0x00004c0001007983 */ /* 0x000ea20000300800 */
[----:B------:R-:W-:Y:S02]  /*21420*/  ISETP.NE.U32.AND P1, PT, RZ, UR6, PT ;  /* 0x00000006ff007c0c */ /* 0x000fe4000bf25070 */
[----:B------:R-:W-:Y:S01]  /*21430*/  ISETP.NE.U32.AND P0, PT, RZ, UR4, PT ;  /* 0x00000004ff007c0c */ /* 0x000fe2000bf05070 */
[----:B------:R-:W-:Y:S01]  /*21440*/  IMAD.MOV.U32 R15, RZ, RZ, RZ ;  /* 0x000000ffff0f7224 */ /* 0x000fe200078e00ff */
[----:B------:R-:W-:Y:S01]  /*21450*/  ISETP.NE.AND.EX P1, PT, RZ, UR7, PT, P1 ;  /* 0x00000007ff007c0c */ /* 0x000fe2000bf25310 */
[----:B------:R-:W3:Y:S01]  /*21460*/  LDL R6, [R1+0x40] ;  /* 0x0000400001067983 */ /* 0x000ee20000100800 */
[----:B------:R-:W-:Y:S01]  /*21470*/  ISETP.NE.AND.EX P0, PT, RZ, UR5, PT, P0 ;  /* 0x00000005ff007c0c */ /* 0x000fe2000bf05300 */
[----:B------:R-:W1:Y:S01]  /*21480*/  S2R R7, SR_TID.X ;  /* 0x0000000000077919 */ /* 0x000e620000002100 */
[----:B0-----:R-:W-:Y:S01]  /*21490*/  IADD3 R2, P2, R4, UR4, RZ ;  /* 0x0000000404027c10 */ /* 0x001fe2000ff5e0ff */
[----:B------:R-:W-:-:S03]  /*214a0*/  ULDC UR4, c[0x0][0xa88] ;  /* 0x0002a20000047ab9 */ /* 0x000fc60000000800 */
[----:B--2---:R-:W-:-:S05]  /*214b0*/  IADD3.X R3, R0, UR5, RZ, P2, !PT ;  /* 0x0000000500037c10 */ /* 0x004fca00097fe4ff */
[----:B------:R-:W-:Y:S01]  /*214c0*/  @P1 IADD3 R4, P2, R4, UR6, RZ ;  /* 0x0000000604041c10 */ /* 0x000fe2000ff5e0ff */
[----:B------:R-:W-:Y:S01]  /*214d0*/  IMAD.U32 R20, RZ, RZ, UR4 ;  /* 0x00000004ff147e24 */ /* 0x000fe2000f8e00ff */
[----:B------:R0:W5:Y:S02]  /*214e0*/  @P0 LDG.E R15, desc[UR36][R2.64] ;  /* 0x00000024020f0981 */ /* 0x000164000c1e1900 */
[----:B------:R-:W-:-:S05]  /*214f0*/  @P1 IADD3.X R5, R0, UR7, RZ, P2, !PT ;  /* 0x0000000700051c10 */ /* 0x000fca00097fe4ff */
[----:B------:R0:W5:Y:S01]  /*21500*/  @P1 LDG.E R20, desc[UR36][R4.64] ;  /* 0x0000002404141981 */ /* 0x000162000c1e1900 */
[----:B-1----:R-:W-:Y:S01]  /*21510*/  VIADD R28, R7, 0xffffff80 ;  /* 0xffffff80071c7836 */ /* 0x002fe20000000000 */
[----:B---3--:R-:W-:-:S04]  /*21520*/  ISETP.GT.AND P2, PT, R6, 0x1, PT ;  /* 0x000000010600780c */ /* 0x008fc80003f44270 */
[----:B------:R-:W-:Y:S01]  /*21530*/  ISETP.GT.AND P3, PT, R28, 0x7f, PT ;  /* 0x0000007f1c00780c */ /* 0x000fe20003f64270 */
[----:B------:R-:W-:-:S12]  /*21540*/  @P1 BRA `(.L_x_679) ;  /* 0x0000000000101947 */ /* 0x000fd80003800000 */
[----:B------:R-:W-:Y:S05]  /*21550*/  @!P0 BRA `(.L_x_679) ;  /* 0x00000000000c8947 */ /* 0x000fea0003800000 */
[----:B0-----:R-:W2:Y:S04]  /*21560*/  LDG.E R5, desc[UR36][R2.64] ;  /* 0x0000002402057981 */ /* 0x001ea8000c1e1900 */
[----:B-----5:R-:W2:Y:S02]  /*21570*/  LDG.E R20, desc[UR36][R2.64+0x4] ;  /* 0x0000042402147981 */ /* 0x020ea4000c1e1900 */
[----:B--2---:R-:W-:-:S07]  /*21580*/  IADD3 R20, -R5, R20, RZ ;  /* 0x0000001405147210 */ /* 0x004fce0007ffe1ff */
.L_x_679:
[----:B0-----:R-:W2:Y:S04]  /*21590*/  LDL.LU R2, [R1+0x3c] ;  /* 0x00003c0001027983 */ /* 0x001ea80000300800 */
[----:B------:R-:W3:Y:S01]  /*215a0*/  LDL.LU R0, [R1+0x50] ;  /* 0x0000500001007983 */ /* 0x000ee20000300800 */
[----:B------:R-:W-:Y:S01]  /*215b0*/  BSSY B1, `(.L_x_680) ;  /* 0x0000038000017945 */ /* 0x000fe20003800000 */
[----:B-----5:R-:W-:Y:S02]  /*215c0*/  SHF.R.S32.HI R14, RZ, 0x1f, R15 ;  /* 0x0000001fff0e7819 */ /* 0x020fe4000001140f */
[----:B--2---:R-:W-:Y:S02]  /*215d0*/  SEL R25, R2, RZ, !P0 ;  /* 0x000000ff02197207 */ /* 0x004fe40004000000 */
[----:B---3--:R-:W-:Y:S01]  /*215e0*/  SEL R24, R0, RZ, !P0 ;  /* 0x000000ff00187207 */ /* 0x008fe20004000000 */
[----:B------:R-:W-:Y:S06]  /*215f0*/  @P3 BRA `(.L_x_681) ;  /* 0x0000000000cc3947 */ /* 0x000fec0003800000 */
[----:B------:R-:W2:Y:S01]  /*21600*/  LDL R0, [R1+0x54] ;  /* 0x0000540001007983 */ /* 0x000ea20000100800 */
[----:B------:R-:W0:Y:S02]  /*21610*/  LDC R29, c[0x0][0xbe8] ;  /* 0x0002fa00ff1d7b82 */ /* 0x000e240000000800 */
[----:B0-----:R-:W-:Y:S02]  /*21620*/  IMAD R2, R20, R29, RZ ;  /* 0x0000001d14027224 */ /* 0x001fe400078e02ff */
[----:B--2---:R-:W-:-:S04]  /*21630*/  IMAD R0, R0, 0x80, R7 ;  /* 0x0000008000007824 */ /* 0x004fc800078e0207 */
[----:B------:R-:W-:-:S05]  /*21640*/  VIADD R27, R0, 0xffffff80 ;  /* 0xffffff80001b7836 */ /* 0x000fca0000000000 */
[----:B------:R-:W-:-:S13]  /*21650*/  ISETP.GE.AND P0, PT, R27, R2, PT ;  /* 0x000000021b00720c */ /* 0x000fda0003f06270 */
[----:B------:R-:W-:Y:S05]  /*21660*/  @P0 BRA `(.L_x_681) ;  /* 0x0000000000b00947 */ /* 0x000fea0003800000 */
[----:B------:R-:W2:Y:S01]  /*21670*/  LDL.LU R30, [R1+0x64] ;  /* 0x00006400011e7983 */ /* 0x000ea20000300800 */
[----:B------:R-:W-:Y:S01]  /*21680*/  IMAD.MOV.U32 R0, RZ, RZ, 0x9b8 ;  /* 0x000009b8ff007424 */ /* 0x000fe200078e00ff */
[----:B------:R-:W-:Y:S01]  /*21690*/  ISETP.GT.AND P3, PT, R6, 0x1, PT ;  /* 0x000000010600780c */ /* 0x000fe20003f64270 */
[----:B------:R-:W0:Y:S01]  /*216a0*/  LDC.64 R8, c[0x0][0xba8] ;  /* 0x0002ea00ff087b82 */ /* 0x000e220000000a00 */
[----:B------:R-:W-:Y:S02]  /*216b0*/  ISETP.NE.AND P0, PT, R29, 0x1, PT ;  /* 0x000000011d00780c */ /* 0x000fe40003f05270 */
[----:B------:R-:W-:Y:S02]  /*216c0*/  SEL R26, R0, 0x978, P3 ;  /* 0x00000978001a7807 */ /* 0x000fe40001800000 */
[----:B------:R-:W-:-:S03]  /*216d0*/  MOV R21, R27 ;  /* 0x0000001b00157202 */ /* 0x000fc60000000f00 */
[----:B------:R-:W1:Y:S08]  /*216e0*/  LDC.64 R2, c[0x0][R26+0x220] ;  /* 0x000088001a027b82 */ /* 0x000e700000000a00 */
[----:B------:R-:W3:Y:S08]  /*216f0*/  LDC.64 R10, c[0x0][R26+0x218] ;  /* 0x000086001a0a7b82 */ /* 0x000ef00000000a00 */
[----:B------:R-:W4:Y:S08]  /*21700*/  LDC.64 R4, c[0x0][R26+0x228] ;  /* 0x00008a001a047b82 */ /* 0x000f300000000a00 */
[----:B------:R-:W5:Y:S08]  /*21710*/  LDC.64 R6, c[0x0][R26+0x210] ;  /* 0x000084001a067b82 */ /* 0x000f700000000a00 */
[----:B------:R-:W3:Y:S08]  /*21720*/  @P0 LDC R0, c[0x0][0xbec] ;  /* 0x0002fb00ff000b82 */ /* 0x000ef00000000800 */
[----:B------:R-:W4:Y:S01]  /*21730*/  @P0 LDC R33, c[0x0][0xbf0] ;  /* 0x0002fc00ff210b82 */ /* 0x000f220000000800 */
[----:B-1----:R-:W-:-:S07]  /*21740*/  IMAD R3, R3, R25, RZ ;  /* 0x0000001903037224 */ /* 0x002fce00078e02ff */
[----:B0-----:R-:W0:Y:S01]  /*21750*/  @!P3 LDC R8, c[0x0][0xb50] ;  /* 0x0002d400ff08bb82 */ /* 0x001e220000000800 */
[----:B------:R-:W-:-:S04]  /*21760*/  IMAD.WIDE.U32 R12, R2, R25, RZ ;  /* 0x00000019020c7225 */ /* 0x000fc800078e00ff */
[----:B------:R-:W-:Y:S02]  /*21770*/  IMAD R3, R2, R24, R3 ;  /* 0x0000001802037224 */ /* 0x000fe400078e0203 */
[----:B---3--:R-:W-:Y:S01]  /*21780*/  @P0 IMAD.HI.U32 R0, R27, R0, RZ ;  /* 0x000000001b000227 */ /* 0x008fe200078e00ff */
[----:B------:R-:W1:Y:S03]  /*21790*/  @!P3 LDC R9, c[0x0][0xb54] ;  /* 0x0002d500ff09bb82 */ /* 0x000e660000000800 */
[-C--:B------:R-:W-:Y:S02]  /*217a0*/  IMAD R31, R11, R220.reuse, RZ ;  /* 0x000000dc0b1f7224 */ /* 0x080fe400078e02ff */
[----:B------:R-:W-:Y:S01]  /*217b0*/  IMAD.WIDE.U32 R10, R10, R220, RZ ;  /* 0x000000dc0a0a7225 */ /* 0x000fe200078e00ff */
[----:B----4-:R-:W-:-:S03]  /*217c0*/  @P0 SHF.R.U32.HI R21, RZ, R33, R0 ;  /* 0x00000021ff150219 */ /* 0x010fc60000011600 */
[----:B------:R-:W-:Y:S01]  /*217d0*/  IMAD.IADD R11, R31, 0x1, R11 ;  /* 0x000000011f0b7824 */ /* 0x000fe200078e020b */
[----:B------:R-:W-:Y:S01]  /*217e0*/  IADD3 R10, P0, P1, R12, R10, R15 ;  /* 0x0000000a0c0a7210 */ /* 0x000fe2000791e00f */
[----:B------:R-:W-:Y:S02]  /*217f0*/  IMAD.IADD R12, R13, 0x1, R3 ;  /* 0x000000010d0c7824 */ /* 0x000fe400078e0203 */
[----:B------:R-:W-:-:S04]  /*21800*/  IMAD.MOV R0, RZ, RZ, -R21 ;  /* 0x000000ffff007224 */ /* 0x000fc800078e0a15 */
[----:B------:R-:W-:Y:S01]  /*21810*/  IMAD R3, R29, R0, R27 ;  /* 0x000000001d037224 */ /* 0x000fe200078e021b */
[----:B------:R-:W-:-:S04]  /*21820*/  IADD3.X R0, R12, R11, R14, P0, P1 ;  /* 0x0000000b0c007210 */ /* 0x000fc800007e240e */
[----:B------:R-:W-:Y:S02]  /*21830*/  SHF.R.S32.HI R11, RZ, 0x1f, R3 ;  /* 0x0000001fff0b7819 */ /* 0x000fe40000011403 */
[----:B--2---:R-:W-:-:S05]  /*21840*/  SEL R33, R30, RZ, P3 ;  /* 0x000000ff1e217207 */ /* 0x004fca0001800000 */
[-C--:B------:R-:W-:Y:S02]  /*21850*/  IMAD R13, R5, R33.reuse, RZ ;  /* 0x00000021050d7224 */ /* 0x080fe400078e02ff */
[----:B------:R-:W-:-:S03]  /*21860*/  IMAD.WIDE.U32 R4, R4, R33, RZ ;  /* 0x0000002104047225 */ /* 0x000fc600078e00ff */
[----:B------:R-:W-:Y:S02]  /*21870*/  IADD3 R4, P0, P1, R21, R10, R4 ;  /* 0x0000000a15047210 */ /* 0x000fe4000791e004 */
[----:B------:R-:W-:Y:S02]  /*21880*/  IADD3 R2, R13, R5, RZ ;  /* 0x000000050d027210 */ /* 0x000fe40007ffe0ff */
[----:B------:R-:W-:-:S04]  /*21890*/  SHF.R.S32.HI R21, RZ, 0x1f, R21 ;  /* 0x0000001fff157819 */ /* 0x000fc80000011415 */
[----:B------:R-:W-:Y:S01]  /*218a0*/  IADD3.X R5, R21, R0, R2, P0, P1 ;  /* 0x0000000015057210 */ /* 0x000fe200007e2402 */
[----:B-----5:R-:W-:-:S04]  /*218b0*/  IMAD R0, R7, R3, RZ ;  /* 0x0000000307007224 */ /* 0x020fc800078e02ff */
[C---:B------:R-:W-:Y:S02]  /*218c0*/  IMAD R11, R6.reuse, R11, R0 ;  /* 0x0000000b060b7224 */ /* 0x040fe400078e0200 */
[----:B------:R-:W-:-:S04]  /*218d0*/  IMAD.WIDE.U32 R4, R6, R3, R4 ;  /* 0x0000000306047225 */ /* 0x000fc800078e0004 */
[----:B------:R-:W-:Y:S01]  /*218e0*/  IMAD.IADD R0, R5, 0x1, R11 ;  /* 0x0000000105007824 */ /* 0x000fe200078e020b */
[----:B0-----:R-:W-:Y:S01]  /*218f0*/  LEA R8, P0, R4, R8, 0x2 ;  /* 0x0000000804087211 */ /* 0x001fe200078010ff */
[----:B------:R-:W-:-:S03]  /*21900*/  IMAD.MOV.U32 R3, RZ, RZ, -0x800000 ;  /* 0xff800000ff037424 */ /* 0x000fc600078e00ff */
[----:B-1----:R-:W-:-:S05]  /*21910*/  LEA.HI.X R9, R4, R9, R0, 0x2, P0 ;  /* 0x0000000904097211 */ /* 0x002fca00000f1400 */
[----:B------:R0:W-:Y:S04]  /*21920*/  STG.E desc[UR36][R8.64], R3 ;  /* 0x0000000308007986 */ /* 0x0001e8000c101924 */
.L_x_681:
[----:B------:R-:W-:Y:S05]  /*21930*/  BSYNC B1 ;  /* 0x0000000000017941 */ /* 0x000fea0003800000 */
.L_x_680:
[----:B------:R-:W-:Y:S05]  /*21940*/  @P2 BRA `(.L_x_674) ;  /* 0x00000008009c2947 */ /* 0x000fea0003800000 */
[----:B0-----:R-:W2:Y:S01]  /*21950*/  LDL.LU R8, [R1+0x54] ;  /* 0x0000540001087983 */ /* 0x001ea20000300800 */
[----:B------:R-:W0:Y:S01]  /*21960*/  LDC R21, c[0x0][0xbe8] ;  /* 0x0002fa00ff157b82 */ /* 0x000e220000000800 */
[----:B------:R-:W-:Y:S01]  /*21970*/  SHF.R.S32.HI R3, RZ, 0x1f, R28 ;  /* 0x0000001fff037819 */ /* 0x000fe2000001141c */
[----:B------:R-:W-:Y:S01]  /*21980*/  ULDC.64 UR4, c[0x0][0xaa0] ;  /* 0x0002a80000047ab9 */ /* 0x000fe20000000a00 */
[----:B------:R-:W-:Y:S01]  /*21990*/  ULDC.64 UR6, c[0x0][0xaf0] ;  /* 0x0002bc0000067ab9 */ /* 0x000fe20000000a00 */
[----:B------:R-:W-:Y:S01]  /*219a0*/  IMAD R0, R14, UR4, RZ ;  /* 0x000000040e007c24 */ /* 0x000fe2000f8e02ff */
[----:B------:R-:W-:Y:S01]  /*219b0*/  LEA.HI R4, R3, R28, RZ, 0x3 ;  /* 0x0000001c03047211 */ /* 0x000fe200078f18ff */
[----:B------:R-:W-:-:S03]  /*219c0*/  IMAD.WIDE.U32 R2, R15, UR4, RZ ;  /* 0x000000040f027c25 */ /* 0x000fc6000f8e00ff */
[----:B------:R-:W-:Y:S01]  /*219d0*/  LOP3.LUT R7, R4, 0xfffffff8, RZ, 0xc0, !PT ;  /* 0xfffffff804077812 */ /* 0x000fe200078ec0ff */
[----:B------:R-:W-:Y:S01]  /*219e0*/  IMAD R5, R15, UR5, R0 ;  /* 0x000000050f057c24 */ /* 0x000fe2000f8e0200 */
[----:B------:R-:W-:Y:S01]  /*219f0*/  ULDC.64 UR4, c[0x0][0xae8] ;  /* 0x0002ba0000047ab9 */ /* 0x000fe20000000a00 */
[----:B------:R-:W-:Y:S02]  /*21a00*/  IMAD R4, R24, UR6, RZ ;  /* 0x0000000618047c24 */ /* 0x000fe4000f8e02ff */
[----:B------:R-:W-:Y:S01]  /*21a10*/  IMAD.IADD R0, R28, 0x1, -R7 ;  /* 0x000000011c007824 */ /* 0x000fe200078e0a07 */
[----:B------:R-:W-:Y:S01]  /*21a20*/  IADD3 R3, R3, R5, RZ ;  /* 0x0000000503037210 */ /* 0x000fe20007ffe0ff */
[----:B------:R-:W-:Y:S02]  /*21a30*/  IMAD R7, R25, UR7, R4 ;  /* 0x0000000719077c24 */ /* 0x000fe4000f8e0204 */
[----:B------:R-:W-:Y:S02]  /*21a40*/  IMAD R0, R0, 0x20, R219 ;  /* 0x0000002000007824 */ /* 0x000fe400078e02db */
[----:B------:R-:W-:Y:S01]  /*21a50*/  IMAD.WIDE.U32 R2, R220, UR4, R2 ;  /* 0x00000004dc027c25 */ /* 0x000fe2000f8e0002 */
[----:B0-----:R-:W-:-:S03]  /*21a60*/  ISETP.NE.AND P0, PT, R21, 0x1, PT ;  /* 0x000000011500780c */ /* 0x001fc60003f05270 */
[----:B------:R-:W-:Y:S01]  /*21a70*/  IMAD R3, R220, UR5, R3 ;  /* 0x00000005dc037c24 */ /* 0x000fe2000f8e0203 */
[----:B------:R-:W-:Y:S01]  /*21a80*/  ULDC.64 UR4, c[0x0][0xae0] ;  /* 0x0002b80000047ab9 */ /* 0x000fe20000000a00 */
[----:B------:R-:W-:-:S04]  /*21a90*/  IMAD.WIDE.U32 R2, R25, UR6, R2 ;  /* 0x0000000619027c25 */ /* 0x000fc8000f8e0002 */
[----:B------:R-:W-:-:S04]  /*21aa0*/  IMAD.IADD R3, R3, 0x1, R7 ;  /* 0x0000000103037824 */ /* 0x000fc800078e0207 */
[----:B------:R-:W0:Y:S08]  /*21ab0*/  @P0 LDC R6, c[0x0][0xbec] ;  /* 0x0002fb00ff060b82 */ /* 0x000e300000000800 */
[----:B------:R-:W1:Y:S01]  /*21ac0*/  @P0 LDC R11, c[0x0][0xbf0] ;  /* 0x0002fc00ff0b0b82 */ /* 0x000e620000000800 */
[C---:B--2---:R-:W-:Y:S01]  /*21ad0*/  IMAD R9, R8.reuse, 0x80, R0 ;  /* 0x0000008008097824 */ /* 0x044fe200078e0200 */
[----:B------:R-:W-:-:S03]  /*21ae0*/  LEA R24, R8, R219, 0x7 ;  /* 0x000000db08187211 */ /* 0x000fc600078e38ff */
[----:B0-----:R-:W-:-:S04]  /*21af0*/  @P0 IMAD.HI.U32 R0, R9, R6, RZ ;  /* 0x0000000609000227 */ /* 0x001fc800078e00ff */
[----:B------:R-:W-:Y:S01]  /*21b00*/  IMAD.MOV.U32 R5, RZ, RZ, R9 ;  /* 0x000000ffff057224 */ /* 0x000fe200078e0009 */
[----:B-1----:R-:W-:-:S04]  /*21b10*/  @P0 SHF.R.U32.HI R5, RZ, R11, R0 ;  /* 0x0000000bff050219 */ /* 0x002fc80000011600 */
[----:B------:R-:W-:Y:S01]  /*21b20*/  SHF.R.S32.HI R0, RZ, 0x1f, R5 ;  /* 0x0000001fff007819 */ /* 0x000fe20000011405 */
[C---:B------:R-:W-:Y:S01]  /*21b30*/  IMAD.WIDE.U32 R2, R5.reuse, UR4, R2 ;  /* 0x0000000405027c25 */ /* 0x040fe2000f8e0002 */
[----:B------:R-:W-:-:S03]  /*21b40*/  IADD3 R4, -R5, RZ, RZ ;  /* 0x000000ff05047210 */ /* 0x000fc60007ffe1ff */
[----:B------:R-:W-:Y:S02]  /*21b50*/  IMAD R0, R0, UR4, RZ ;  /* 0x0000000400007c24 */ /* 0x000fe4000f8e02ff */
[----:B------:R-:W-:Y:S02]  /*21b60*/  IMAD R7, R21, R4, R9 ;  /* 0x0000000415077224 */ /* 0x000fe400078e0209 */
[----:B------:R-:W-:Y:S01]  /*21b70*/  IMAD R9, R5, UR5, R0 ;  /* 0x0000000505097c24 */ /* 0x000fe2000f8e0200 */
[----:B------:R-:W-:Y:S02]  /*21b80*/  ULDC.64 UR4, c[0x0][0xad8] ;  /* 0x0002b60000047ab9 */ /* 0x000fe40000000a00 */
[----:B------:R-:W-:Y:S01]  /*21b90*/  SHF.R.S32.HI R0, RZ, 0x1f, R7 ;  /* 0x0000001fff007819 */ /* 0x000fe20000011407 */
[----:B------:R-:W-:-:S04]  /*21ba0*/  IMAD.IADD R3, R3, 0x1, R9 ;  /* 0x0000000103037824 */ /* 0x000fc800078e0209 */
[----:B------:R-:W-:Y:S02]  /*21bb0*/  IMAD R0, R0, UR4, RZ ;  /* 0x0000000400007c24 */ /* 0x000fe4000f8e02ff */
[----:B------:R-:W-:-:S04]  /*21bc0*/  IMAD.WIDE.U32 R2, R7, UR4, R2 ;  /* 0x0000000407027c25 */ /* 0x000fc8000f8e0002 */
[----:B------:R-:W-:Y:S01]  /*21bd0*/  IMAD R7, R7, UR5, R0 ;  /* 0x0000000507077c24 */ /* 0x000fe2000f8e0200 */
[----:B------:R-:W-:Y:S02]  /*21be0*/  ULDC.64 UR4, c[0x0][0xa80] ;  /* 0x0002a00000047ab9 */ /* 0x000fe40000000a00 */
[----:B------:R-:W-:Y:S01]  /*21bf0*/  LEA R0, P0, R2, UR4, 0x1 ;  /* 0x0000000402007c11 */ /* 0x000fe2000f8008ff */
[----:B------:R-:W-:Y:S01]  /*21c00*/  IMAD.IADD R3, R3, 0x1, R7 ;  /* 0x0000000103037824 */ /* 0x000fe200078e0207 */
[----:B------:R-:W-:-:S04]  /*21c10*/  UMOV UR4, 0xffffffff ;  /* 0xffffffff00047882 */ /* 0x000fc80000000000 */
[----:B------:R-:W-:Y:S01]  /*21c20*/  LEA.HI.X R10, R2, UR5, R3, 0x1, P0 ;  /* 0x00000005020a7c11 */ /* 0x000fe200080f0c03 */
[----:B------:R-:W-:Y:S06]  /*21c30*/  BRA.DIV UR4, `(.L_x_682) ;  /* 0x000000e204dc7947 */ /* 0x000fec000b800000 */
[----:B------:R0:W1:Y:S04]  /*21c40*/  SHFL.IDX PT, R9, R10, RZ, 0x181f ;  /* 0x00181fff0a097589 */ /* 0x00006800000e0000 */
[----:B------:R0:W2:Y:S02]  /*21c50*/  SHFL.IDX PT, R14, R0, RZ, 0x181f ;  /* 0x00181fff000e7589 */ /* 0x0000a400000e0000 */
.L_x_1053:
[----:B------:R-:W-:Y:S01]  /*21c60*/  IMAD R21, R20, R21, RZ ;  /* 0x0000001514157224 */ /* 0x000fe200078e02ff */
[----:B------:R-:W-:Y:S04]  /*21c70*/  BSSY B1, `(.L_x_683) ;  /* 0x0000019000017945 */ /* 0x000fe80003800000 */
[----:B------:R-:W-:-:S13]  /*21c80*/  ISETP.GE.AND P0, PT, R24, R21, PT ;  /* 0x000000151800720c */ /* 0x000fda0003f06270 */
[----:B------:R-:W-:Y:S05]  /*21c90*/  @P0 BRA `(.L_x_684) ;  /* 0x0000000000580947 */ /* 0x000fea0003800000 */
[----:B------:R-:W3:Y:S01]  /*21ca0*/  LDL R13, [R1+0x14] ;  /* 0x00001400010d7983 */ /* 0x000ee20000100800 */
[----:B------:R-:W-:-:S03]  /*21cb0*/  ULDC UR4, c[0x0][0xac8] ;  /* 0x0002b20000047ab9 */ /* 0x000fc60000000800 */
[----:B------:R-:W4:Y:S04]  /*21cc0*/  LDL R11, [R1+0x1c] ;  /* 0x00001c00010b7983 */ /* 0x000f280000100800 */
[----:B------:R-:W5:Y:S04]  /*21cd0*/  LDL R8, [R1+0x44] ;  /* 0x0000440001087983 */ /* 0x000f680000100800 */
[----:B------:R-:W5:Y:S04]  /*21ce0*/  LDL R15, [R1+0x60] ;  /* 0x00006000010f7983 */ /* 0x000f680000100800 */
[----:B------:R-:W5:Y:S01]  /*21cf0*/  LDL R12, [R1+0x5c] ;  /* 0x00005c00010c7983 */ /* 0x000f620000100800 */
[----:B------:R-:W-:-:S02]  /*21d00*/  ISETP.GE.AND P3, PT, R22, UR4, PT ;  /* 0x0000000416007c0c */ /* 0x000fc4000bf66270 */
[----:B------:R-:W-:-:S11]  /*21d10*/  ISETP.GE.AND P2, PT, R218, UR4, PT ;  /* 0x00000004da007c0c */ /* 0x000fd6000bf46270 */
[-C--:B--2---:R-:W-:Y:S02]  /*21d20*/  @!P3 LEA R2, P5, R22, R14.reuse, 0x1 ;  /* 0x0000000e1602b211 */ /* 0x084fe400078a08ff */
[----:B------:R-:W-:Y:S02]  /*21d30*/  @!P2 LEA R4, P4, R218, R14, 0x1 ;  /* 0x0000000eda04a211 */ /* 0x000fe400078808ff */
[----:B-1----:R-:W-:-:S05]  /*21d40*/  @!P3 LEA.HI.X R3, R22, R9, R23, 0x1, P5 ;  /* 0x000000091603b211 */ /* 0x002fca00028f0c17 */
[----:B------:R1:W-:Y:S01]  /*21d50*/  @!P3 ST.E.128 desc[UR36][R2.64], RZ ;  /* 0x000000ff0200b985 */ /* 0x0003e2000c101d24 */
[----:B---3--:R-:W-:Y:S02]  /*21d60*/  ISETP.GE.AND P1, PT, R13, UR4, PT ;  /* 0x000000040d007c0c */ /* 0x008fe4000bf26270 */
[----:B----4-:R-:W-:Y:S02]  /*21d70*/  ISETP.GE.AND P0, PT, R11, UR4, PT ;  /* 0x000000040b007c0c */ /* 0x010fe4000bf06270 */
[----:B-----5:R-:W-:-:S09]  /*21d80*/  @!P2 LEA.HI.X R5, R218, R9, R8, 0x1, P4 ;  /* 0x00000009da05a211 */ /* 0x020fd200020f0c08 */
[-C--:B------:R-:W-:Y:S02]  /*21d90*/  @!P1 LEA R6, P5, R13, R14.reuse, 0x1 ;  /* 0x0000000e0d069211 */ /* 0x080fe400078a08ff */
[----:B------:R-:W-:Y:S02]  /*21da0*/  @!P0 LEA R8, P4, R11, R14, 0x1 ;  /* 0x0000000e0b088211 */ /* 0x000fe400078808ff */
[-C--:B------:R-:W-:Y:S02]  /*21db0*/  @!P1 LEA.HI.X R7, R13, R9.reuse, R15, 0x1, P5 ;  /* 0x000000090d079211 */ /* 0x080fe400028f0c0f */
[----:B------:R-:W-:Y:S01]  /*21dc0*/  @!P0 LEA.HI.X R9, R11, R9, R12, 0x1, P4 ;  /* 0x000000090b098211 */ /* 0x000fe200020f0c0c */
[----:B------:R1:W-:Y:S04]  /*21dd0*/  @!P2 ST.E.128 desc[UR36][R4.64], RZ ;  /* 0x000000ff0400a985 */ /* 0x0003e8000c101d24 */
[----:B------:R1:W-:Y:S04]  /*21de0*/  @!P1 ST.E.128 desc[UR36][R6.64], RZ ;  /* 0x000000ff06009985 */ /* 0x0003e8000c101d24 */
[----:B------:R1:W-:Y:S02]  /*21df0*/  @!P0 ST.E.128 desc[UR36][R8.64], RZ ;  /* 0x000000ff08008985 */ /* 0x0003e4000c101d24 */
.L_x_684:
[----:B------:R-:W-:Y:S05]  /*21e00*/  BSYNC B1 ;  /* 0x0000000000017941 */ /* 0x000fea0003800000 */
.L_x_683:
[----:B------:R-:W-:-:S03]  /*21e10*/  UMOV UR4, 0xffffffff ;  /* 0xffffffff00047882 */ /* 0x000fc60000000000 */
[----:B------:R-:W-:Y:S05]  /*21e20*/  BRA.DIV UR4, `(.L_x_685) ;  /* 0x000000e204947947 */ /* 0x000fea000b800000 */
[----:B-1----:R1:W3:Y:S04]  /*21e30*/  SHFL.IDX PT, R9, R10, 0x1, 0x181f ;  /* 0x00381f000a097f89 */ /* 0x0022e800000e0000 */
[----:B--2---:R1:W2:Y:S02]  /*21e40*/  SHFL.IDX PT, R14, R0, 0x1, 0x181f ;  /* 0x00381f00000e7f89 */ /* 0x0042a400000e0000 */
.L_x_1057:
[----:B------:R-:W-:Y:S01]  /*21e50*/  VIADD R2, R24, 0x20 ;  /* 0x0000002018027836 */ /* 0x000fe20000000000 */
[----:B------:R-:W-:Y:S04]  /*21e60*/  BSSY B1, `(.L_x_686) ;  /* 0x0000019000017945 */ /* 0x000fe80003800000 */
[----:B------:R-:W-:-:S13]  /*21e70*/  ISETP.GE.AND P0, PT, R2, R21, PT ;  /* 0x000000150200720c */ /* 0x000fda0003f06270 */
[----:B------:R-:W-:Y:S05]  /*21e80*/  @P0 BRA `(.L_x_687) ;  /* 0x0000000000580947 */ /* 0x000fea0003800000 */
[----:B------:R-:W4:Y:S01]  /*21e90*/  LDL R13, [R1+0x14] ;  /* 0x00001400010d7983 */ /* 0x000f220000100800 */
[----:B------:R-:W-:-:S03]  /*21ea0*/  ULDC UR4, c[0x0][0xac8] ;  /* 0x0002b20000047ab9 */ /* 0x000fc60000000800 */
[----:B------:R-:W5:Y:S04]  /*21eb0*/  LDL R11, [R1+0x1c] ;  /* 0x00001c00010b7983 */ /* 0x000f680000100800 */
[----:B------:R-:W5:Y:S04]  /*21ec0*/  LDL R8, [R1+0x44] ;  /* 0x0000440001087983 */ /* 0x000f680000100800 */
[----:B------:R-:W5:Y:S04]  /*21ed0*/  LDL R15, [R1+0x60] ;  /* 0x00006000010f7983 */ /* 0x000f680000100800 */
[----:B------:R-:W5:Y:S01]  /*21ee0*/  LDL R12, [R1+0x5c] ;  /* 0x00005c00010c7983 */ /* 0x000f620000100800 */
[----:B------:R-:W-:-:S02]  /*21ef0*/  ISETP.GE.AND P3, PT, R22, UR4, PT ;  /* 0x0000000416007c0c */ /* 0x000fc4000bf66270 */
[----:B------:R-:W-:-:S11]  /*21f00*/  ISETP.GE.AND P2, PT, R218, UR4, PT ;  /* 0x00000004da007c0c */ /* 0x000fd6000bf46270 */
[-C--:B--2---:R-:W-:Y:S02]  /*21f10*/  @!P3 LEA R2, P5, R22, R14.reuse, 0x1 ;  /* 0x0000000e1602b211 */ /* 0x084fe400078a08ff */
[----:B------:R-:W-:Y:S02]  /*21f20*/  @!P2 LEA R4, P4, R218, R14, 0x1 ;  /* 0x0000000eda04a211 */ /* 0x000fe400078808ff */
[----:B---3--:R-:W-:-:S05]  /*21f30*/  @!P3 LEA.HI.X R3, R22, R9, R23, 0x1, P5 ;  /* 0x000000091603b211 */ /* 0x008fca00028f0c17 */
[----:B------:R2:W-:Y:S01]  /*21f40*/  @!P3 ST.E.128 desc[UR36][R2.64], RZ ;  /* 0x000000ff0200b985 */ /* 0x0005e2000c101d24 */
[----:B----4-:R-:W-:Y:S02]  /*21f50*/  ISETP.GE.AND P1, PT, R13, UR4, PT ;  /* 0x000000040d007c0c */ /* 0x010fe4000bf26270 */
[----:B-----5:R-:W-:Y:S02]  /*21f60*/  ISETP.GE.AND P0, PT, R11, UR4, PT ;  /* 0x000000040b007c0c */ /* 0x020fe4000bf06270 */
[----:B------:R-:W-:-:S09]  /*21f70*/  @!P2 LEA.HI.X R5, R218, R9, R8, 0x1, P4 ;  /* 0x00000009da05a211 */ /* 0x000fd200020f0c08 */
[-C--:B------:R-:W-:Y:S02]  /*21f80*/  @!P1 LEA R6, P5, R13, R14.reuse, 0x1 ;  /* 0x0000000e0d069211 */ /* 0x080fe400078a08ff */
[----:B------:R-:W-:Y:S02]  /*21f90*/  @!P0 LEA R8, P4, R11, R14, 0x1 ;  /* 0x0000000e0b088211 */ /* 0x000fe400078808ff */
[-C--:B------:R-:W-:Y:S02]  /*21fa0*/  @!P1 LEA.HI.X R7, R13, R9.reuse, R15, 0x1, P5 ;  /* 0x000000090d079211 */ /* 0x080fe400028f0c0f */
[----:B------:R-:W-:Y:S01]  /*21fb0*/  @!P0 LEA.HI.X R9, R11, R9, R12, 0x1, P4 ;  /* 0x000000090b098211 */ /* 0x000fe200020f0c0c */
[----:B------:R2:W-:Y:S04]  /*21fc0*/  @!P2 ST.E.128 desc[UR36][R4.64], RZ ;  /* 0x000000ff0400a985 */ /* 0x0005e8000c101d24 */
[----:B------:R2:W-:Y:S04]  /*21fd0*/  @!P1 ST.E.128 desc[UR36][R6.64], RZ ;  /* 0x000000ff06009985 */ /* 0x0005e8000c101d24 */
[----:B------:R2:W-:Y:S02]  /*21fe0*/  @!P0 ST.E.128 desc[UR36][R8.64], RZ ;  /* 0x000000ff08008985 */ /* 0x0005e4000c101d24 */
.L_x_687:
[----:B------:R-:W-:Y:S05]  /*21ff0*/  BSYNC B1 ;  /* 0x0000000000017941 */ /* 0x000fea0003800000 */
.L_x_686:
[----:B------:R-:W-:-:S03]  /*22000*/  UMOV UR4, 0xffffffff ;  /* 0xffffffff00047882 */ /* 0x000fc60000000000 */
[----:B------:R-:W-:Y:S05]  /*22010*/  BRA.DIV UR4, `(.L_x_688) ;  /* 0x000000e204607947 */ /* 0x000fea000b800000 */
[----:B--23--:R2:W3:Y:S04]  /*22020*/  SHFL.IDX PT, R9, R10, 0x2, 0x181f ;  /* 0x00581f000a097f89 */ /* 0x00c4e800000e0000 */
[----:B------:R2:W4:Y:S02]  /*22030*/  SHFL.IDX PT, R14, R0, 0x2, 0x181f ;  /* 0x00581f00000e7f89 */ /* 0x00052400000e0000 */
.L_x_1061:
[----:B------:R-:W-:Y:S01]  /*22040*/  VIADD R2, R24, 0x40 ;  /* 0x0000004018027836 */ /* 0x000fe20000000000 */
[----:B------:R-:W-:Y:S04]  /*22050*/  BSSY B1, `(.L_x_689) ;  /* 0x0000019000017945 */ /* 0x000fe80003800000 */
[----:B------:R-:W-:-:S13]  /*22060*/  ISETP.GE.AND P0, PT, R2, R21, PT ;  /* 0x000000150200720c */ /* 0x000fda0003f06270 */
[----:B------:R-:W-:Y:S05]  /*22070*/  @P0 BRA `(.L_x_690) ;  /* 0x0000000000580947 */ /* 0x000fea0003800000 */
[----:B------:R-:W5:Y:S01]  /*22080*/  LDL R13, [R1+0x14] ;  /* 0x00001400010d7983 */ /* 0x000f620000100800 */
        /* <DEDUP_REMOVED lines=8> */
[----:B------:R-:W-:Y:S02]  /*22110*/  @!P2 LEA R4, P4, R218, R14, 0x1 ;  /* 0x0000000eda04a211 */ /* 0x000fe400078808ff */
[----:B---3--:R-:W-:-:S05]  /*22120*/  @!P3 LEA.HI.X R3, R22, R9, R23, 0x1, P5 ;  /* 0x000000091603b211 */ /* 0x008fca00028f0c17 */
[----:B------:R3:W-:Y:S01]  /*22130*/  @!P3 ST.E.128 desc[UR36][R2.64], RZ ;  /* 0x000000ff0200b985 */ /* 0x0007e2000c101d24 */
[----:B-----5:R-:W-:Y:S02]  /*22140*/  ISETP.GE.AND P1, PT, R13, UR4, PT ;  /* 0x000000040d007c0c */ /* 0x020fe4000bf26270 */
[----:B--2---:R-:W-:Y:S02]  /*22150*/  ISETP.GE.AND P0, PT, R11, UR4, PT ;  /* 0x000000040b007c0c */ /* 0x004fe4000bf06270 */
        /* <DEDUP_REMOVED lines=8> */
.L_x_690:
[----:B------:R-:W-:Y:S05]  /*221e0*/  BSYNC B1 ;  /* 0x0000000000017941 */ /* 0x000fea0003800000 */
.L_x_689:
[----:B------:R-:W-:-:S03]  /*221f0*/  UMOV UR4, 0xffffffff ;  /* 0xffffffff00047882 */ /* 0x000fc60000000000 */
[----:B------:R-:W-:Y:S05]  /*22200*/  BRA.DIV UR4, `(.L_x_691) ;  /* 0x000000e2042c7947 */ /* 0x000fea000b800000 */
[----:B---3--:R3:W0:Y:S04]  /*22210*/  SHFL.IDX PT, R9, R10, 0x3, 0x181f ;  /* 0x00781f000a097f89 */ /* 0x00862800000e0000 */
[----:B----4-:R3:W4:Y:S02]  /*22220*/  SHFL.IDX PT, R14, R0, 0x3, 0x181f ;  /* 0x00781f00000e7f89 */ /* 0x01072400000e0000 */
.L_x_1065:
[----:B0123--:R-:W-:-:S05]  /*22230*/  VIADD R0, R24, 0x60 ;  /* 0x0000006018007836 */ /* 0x00ffca0000000000 */
[----:B------:R-:W-:-:S13]  /*22240*/  ISETP.GE.AND P0, PT, R0, R21, PT ;  /* 0x000000150000720c */ /* 0x000fda0003f06270 */
[----:B------:R-:W-:Y:S05]  /*22250*/  @P0 BRA `(.L_x_674) ;  /* 0x0000000000580947 */ /* 0x000fea0003800000 */
[----:B------:R-:W2:Y:S01]  /*22260*/  LDL R12, [R1+0x14] ;  /* 0x00001400010c7983 */ /* 0x000ea20000100800 */
[----:B------:R-:W-:-:S03]  /*22270*/  ULDC UR4, c[0x0][0xac8] ;  /* 0x0002b20000047ab9 */ /* 0x000fc60000000800 */
[----:B------:R-:W3:Y:S04]  /*22280*/  LDL R10, [R1+0x1c] ;  /* 0x00001c00010a7983 */ /* 0x000ee80000100800 */
[----:B------:R-:W5:Y:S04]  /*22290*/  LDL R8, [R1+0x44] ;  /* 0x0000440001087983 */ /* 0x000f680000100800 */
[----:B------:R-:W5:Y:S04]  /*222a0*/  LDL R13, [R1+0x60] ;  /* 0x00006000010d7983 */ /* 0x000f680000100800 */
[----:B------:R-:W5:Y:S01]  /*222b0*/  LDL R11, [R1+0x5c] ;  /* 0x00005c00010b7983 */ /* 0x000f620000100800 */
[----:B------:R-:W-:-:S02]  /*222c0*/  ISETP.GE.AND P3, PT, R22, UR4, PT ;  /* 0x0000000416007c0c */ /* 0x000fc4000bf66270 */
[----:B------:R-:W-:-:S11]  /*222d0*/  ISETP.GE.AND P2, PT, R218, UR4, PT ;  /* 0x00000004da007c0c */ /* 0x000fd6000bf46270 */
[-C--:B----4-:R-:W-:Y:S02]  /*222e0*/  @!P3 LEA R2, P5, R22, R14.reuse, 0x1 ;  /* 0x0000000e1602b211 */ /* 0x090fe400078a08ff */
[----:B------:R-:W-:Y:S02]  /*222f0*/  @!P2 LEA R4, P4, R218, R14, 0x1 ;  /* 0x0000000eda04a211 */ /* 0x000fe400078808ff */
[----:B------:R-:W-:-:S05]  /*22300*/  @!P3 LEA.HI.X R3, R22, R9, R23, 0x1, P5 ;  /* 0x000000091603b211 */ /* 0x000fca00028f0c17 */
[----:B------:R0:W-:Y:S01]  /*22310*/  @!P3 ST.E.128 desc[UR36][R2.64], RZ ;  /* 0x000000ff0200b985 */ /* 0x0001e2000c101d24 */
[----:B--2---:R-:W-:Y:S02]  /*22320*/  ISETP.GE.AND P1, PT, R12, UR4, PT ;  /* 0x000000040c007c0c */ /* 0x004fe4000bf26270 */
[----:B---3--:R-:W-:Y:S02]  /*22330*/  ISETP.GE.AND P0, PT, R10, UR4, PT ;  /* 0x000000040a007c0c */ /* 0x008fe4000bf06270 */
        /* <DEDUP_REMOVED lines=8> */
.L_x_674:
[----:B------:R-:W-:Y:S05]  /*223c0*/  BSYNC B0 ;  /* 0x0000000000007941 */ /* 0x000fea0003800000 */
.L_x_659:
[----:B------:R-:W-:Y:S02]  /*223d0*/  ULDC UR4, c[0x0][0xc3c] ;  /* 0x00030f0000047ab9 */ /* 0x000fe40000000800 */
[----:B------:R-:W-:-:S13]  /*223e0*/  ISETP.GE.AND P0, PT, R43, UR4, PT ;  /* 0x000000042b007c0c */ /* 0x000fda000bf06270 */
[----:B------:R-:W-:Y:S05]  /*223f0*/  @!P0 BRA `(.L_x_692) ;  /* 0xfffffdf400c48947 */ /* 0x000fea000383ffff */
[----:B------:R-:W-:Y:S05]  /*22400*/  BRA `(.L_x_483) ;  /* 0x00000084000c7947 */ /* 0x000fea0003800000 */
.L_x_481:
[----:B------:R-:W-:-:S08]  /*22410*/  NOP ;  /* 0x0000000000007918 */ /* 0x000fd00000000000 */
[----:B0-----:R-:W0:-:S00]  /*22420*/  USETMAXREG.DEALLOC.CTAPOOL 0x28 ;  /* 0x00000028000079c8 */ /* 0x001e0000080e0500 */
[----:B0-----:R-:W2:Y:S01]  /*22430*/  LDL.LU R3, [R1] ;  /* 0x0000000001037983 */ /* 0x001ea20000300800 */
[----:B------:R-:W-:-:S06]  /*22440*/  LOP3.LUT R0, R0, 0x3, RZ, 0xc0, !PT ;  /* 0x0000000300007812 */ /* 0x000fcc00078ec0ff */
[----:B------:R-:W0:Y:S02]  /*22450*/  SHFL.IDX PT, R0, R0, RZ, 0x1f ;  /* 0x00001fff00007589 */ /* 0x000e2400000e0000 */
[----:B0-----:R-:W-:-:S13]  /*22460*/  ISETP.NE.AND P0, PT, R0, RZ, PT ;  /* 0x000000ff0000720c */ /* 0x001fda0003f05270 */
[----:B------:R-:W-:Y:S01]  /*22470*/  @P0 BAR.SYNC.DEFER_BLOCKING 0x5, 0x180 ;  /* 0x0146000000000b1d */ /* 0x000fe20000010000 */
[----:B--2---:R-:W-:-:S04]  /*22480*/  LOP3.LUT R3, R3, 0xffffff7f, RZ, 0xc0, !PT ;  /* 0xffffff7f03037812 */ /* 0x004fc800078ec0ff */
[----:B------:R-:W-:-:S05]  /*22490*/  @P0 LOP3.LUT R3, R3, 0x80, RZ, 0xfc, !PT ;  /* 0x0000008003030812 */ /* 0x000fca00078efcff */
[----:B------:R0:W-:Y:S02]  /*224a0*/  STL [R1], R3 ;  /* 0x0000000301007387 */ /* 0x0001e40000100800 */
[----:B0-----:R-:W-:-:S04]  /*224b0*/  @P0 MOV R3, 0x400 ;  /* 0x0000040000030802 */ /* 0x001fc80000000f00 */
[----:B------:R-:W-:-:S05]  /*224c0*/  @P0 LEA R2, R2, R3, 0x18 ;  /* 0x0000000302020211 */ /* 0x000fca00078ec0ff */
[----:B------:R0:W1:Y:S01]  /*224d0*/  @P0 LDS.128 R24, [R2+0x388d0] ;  /* 0x0388d00002180984 */ /* 0x0000620000000c00 */
[----:B------:R-:W-:Y:S06]  /*224e0*/  @P0 BAR.ARV 0x4, 0x180 ;  /* 0x0106000000000b1d */ /* 0x000fec0000002000 */
[----:B------:R-:W-:Y:S05]  /*224f0*/  @P0 BRA `(.L_x_693) ;  /* 0x0000000800980947 */ /* 0x000fea0003800000 */
[----:B------:R-:W2:Y:S01]  /*22500*/  S2R R4, SR_TID.X ;  /* 0x0000000000047919 */ /* 0x000ea20000002100 */
[----:B------:R-:W-:Y:S01]  /*22510*/  ULDC UR4, c[0x0][0xc3c] ;  /* 0x00030f0000047ab9 */ /* 0x000fe20000000800 */
[----:B------:R-:W-:Y:S01]  /*22520*/  MOV R0, RZ ;  /* 0x000000ff00007202 */ /* 0x000fe20000000f00 */
[----:B------:R-:W-:Y:S01]  /*22530*/  IMAD.MOV.U32 R9, RZ, RZ, RZ ;  /* 0x000000ffff097224 */ /* 0x000fe200078e00ff */
[----:B------:R-:W3:Y:S01]  /*22540*/  S2UR UR6, SR_CTAID.X ;  /* 0x00000000000679c3 */ /* 0x000ee20000002500 */
[----:B------:R-:W-:Y:S01]  /*22550*/  ULDC UR5, c[0x0][0xc38] ;  /* 0x00030e0000057ab9 */ /* 0x000fe20000000800 */
[----:B--2---:R-:W-:-:S04]  /*22560*/  LOP3.LUT R7, R4, 0x1f, RZ, 0xc0, !PT ;  /* 0x0000001f04077812 */ /* 0x004fc800078ec0ff */
[----:B------:R-:W-:-:S04]  /*22570*/  ISETP.NE.AND P0, PT, R7, 0x1f, PT ;  /* 0x0000001f0700780c */ /* 0x000fc80003f05270 */
[----:B------:R-:W-:-:S13]  /*22580*/  ISETP.GE.OR P1, PT, R7, UR4, !P0 ;  /* 0x0000000407007c0c */ /* 0x000fda000c726670 */
[----:B------:R-:W2:Y:S08]  /*22590*/  @!P1 LDC.64 R4, c[0x0][0xc80] ;  /* 0x00032000ff049b82 */ /* 0x000eb00000000a00 */
[----:B0-----:R-:W0:Y:S01]  /*225a0*/  @!P1 LDC.64 R2, c[0x0][0xc78] ;  /* 0x00031e00ff029b82 */ /* 0x001e220000000a00 */
[----:B--2---:R-:W-:-:S05]  /*225b0*/  @!P1 IMAD.WIDE.U32 R4, R7, 0x4, R4 ;  /* 0x0000000407049825 */ /* 0x004fca00078e0004 */
[----:B------:R-:W2:Y:S01]  /*225c0*/  @!P1 LDG.E R0, desc[UR36][R4.64] ;  /* 0x0000002404009981 */ /* 0x000ea2000c1e1900 */
[----:B0-----:R-:W-:-:S05]  /*225d0*/  @!P1 IMAD.WIDE.U32 R2, R7, 0x4, R2 ;  /* 0x0000000407029825 */ /* 0x001fca00078e0002 */
[----:B------:R-:W2:Y:S01]  /*225e0*/  @!P1 LDG.E R9, desc[UR36][R2.64] ;  /* 0x0000002402099981 */ /* 0x000ea2000c1e1900 */
[C---:B------:R-:W-:Y:S02]  /*225f0*/  ISETP.NE.AND P1, PT, R7.reuse, RZ, PT ;  /* 0x000000ff0700720c */ /* 0x040fe40003f25270 */
[C---:B------:R-:W-:Y:S02]  /*22600*/  ISETP.GE.U32.AND P2, PT, R7.reuse, 0x2, PT ;  /* 0x000000020700780c */ /* 0x040fe40003f46070 */
[C---:B------:R-:W-:Y:S02]  /*22610*/  ISETP.GE.U32.AND P3, PT, R7.reuse, 0x4, PT ;  /* 0x000000040700780c */ /* 0x040fe40003f66070 */
[C---:B------:R-:W-:Y:S02]  /*22620*/  ISETP.GE.U32.AND P4, PT, R7.reuse, 0x8, PT ;  /* 0x000000080700780c */ /* 0x040fe40003f86070 */
[----:B------:R-:W-:Y:S01]  /*22630*/  ISETP.GE.U32.AND P5, PT, R7, 0x10, PT ;  /* 0x000000100700780c */ /* 0x000fe20003fa6070 */
[----:B------:R-:W-:Y:S01]  /*22640*/  UMOV UR4, URZ ;  /* 0x0000003f00047c82 */ /* 0x000fe20008000000 */
        /* <DEDUP_REMOVED lines=8> */
[----:B0-----:R-:W-:-:S04]  /*226d0*/  SEL R3, R4, RZ, P3 ;  /* 0x000000ff04037207 */ /* 0x001fc80001800000 */
[----:B------:R-:W-:-:S05]  /*226e0*/  IADD3 R3, R8, R3, RZ ;  /* 0x0000000308037210 */ /* 0x000fca0007ffe0ff */
[----:B------:R-:W0:Y:S02]  /*226f0*/  SHFL.UP PT, R2, R3, 0x8, RZ ;  /* 0x0500000003027989 */ /* 0x000e2400000e00ff */
[----:B0-----:R-:W-:-:S05]  /*22700*/  SEL R2, R2, RZ, P4 ;  /* 0x000000ff02027207 */ /* 0x001fca0002000000 */
[----:B------:R-:W-:-:S05]  /*22710*/  IMAD.IADD R2, R3, 0x1, R2 ;  /* 0x0000000103027824 */ /* 0x000fca00078e0202 */
[----:B------:R-:W0:Y:S02]  /*22720*/  SHFL.UP PT, R4, R2, 0x10, RZ ;  /* 0x0600000002047989 */ /* 0x000e2400000e00ff */
[----:B0-----:R-:W-:-:S05]  /*22730*/  SEL R5, R4, RZ, P5 ;  /* 0x000000ff04057207 */ /* 0x001fca0002800000 */
[----:B------:R-:W-:-:S05]  /*22740*/  IMAD.IADD R5, R2, 0x1, R5 ;  /* 0x0000000102057824 */ /* 0x000fca00078e0205 */
[----:B------:R-:W0:Y:S02]  /*22750*/  SHFL.IDX PT, R6, R5, 0x1f, 0x1f ;  /* 0x03e01f0005067f89 */ /* 0x000e2400000e0000 */
[----:B0-----:R-:W-:-:S05]  /*22760*/  IMAD R6, R6, UR5, RZ ;  /* 0x0000000506067c24 */ /* 0x001fca000f8e02ff */
[----:B---3--:R-:W-:Y:S01]  /*22770*/  ISETP.GT.AND P6, PT, R6, UR6, PT ;  /* 0x0000000606007c0c */ /* 0x008fe2000bfc4270 */
[----:B------:R-:W-:-:S12]  /*22780*/  IMAD.MOV.U32 R3, RZ, RZ, R6 ;  /* 0x000000ffff037224 */ /* 0x000fd800078e0006 */
[----:B------:R-:W-:Y:S05]  /*22790*/  @P6 BRA `(.L_x_694) ;  /* 0x0000000000a06947 */ /* 0x000fea0003800000 */
[----:B------:R-:W-:Y:S01]  /*227a0*/  MOV R6, R3 ;  /* 0x0000000300067202 */ /* 0x000fe20000000f00 */
[----:B------:R-:W-:Y:S01]  /*227b0*/  UMOV UR4, URZ ;  /* 0x0000003f00047c82 */ /* 0x000fe20008000000 */
[----:B------:R-:W-:-:S05]  /*227c0*/  ULDC UR5, c[0x0][0xc38] ;  /* 0x00030e0000057ab9 */ /* 0x000fca0000000800 */
.L_x_696:
[----:B------:R-:W0:Y:S01]  /*227d0*/  LDC R0, c[0x0][0xc3c] ;  /* 0x00030f00ff007b82 */ /* 0x000e220000000800 */
[----:B------:R-:W-:Y:S01]  /*227e0*/  UIADD3 UR4, UR4, 0x1f, URZ ;  /* 0x0000001f04047890 */ /* 0x000fe2000fffe03f */
[----:B------:R-:W-:Y:S02]  /*227f0*/  ULDC UR7, c[0x0][0xc3c] ;  /* 0x00030f0000077ab9 */ /* 0x000fe40000000800 */
[----:B-1----:R-:W-:-:S03]  /*22800*/  IMAD.U32 R27, RZ, RZ, UR7 ;  /* 0x00000007ff1b7e24 */ /* 0x002fc6000f8e00ff */
[----:B0-----:R-:W-:-:S13]  /*22810*/  ISETP.LE.AND P6, PT, R0, UR4, PT ;  /* 0x0000000400007c0c */ /* 0x001fda000bfc3270 */
[----:B------:R-:W-:Y:S05]  /*22820*/  @P6 BRA `(.L_x_695) ;  /* 0x0000000400a86947 */ /* 0x000fea0003800000 */
[----:B------:R-:W-:-:S05]  /*22830*/  VIADD R9, R7, UR4 ;  /* 0x0000000407097c36 */ /* 0x000fca0008000000 */
[----:B------:R-:W-:Y:S01]  /*22840*/  ISETP.GE.OR P6, PT, R9, R0, !P0 ;  /* 0x000000000900720c */ /* 0x000fe200047c6670 */
[----:B------:R-:W-:-:S12]  /*22850*/  IMAD.MOV.U32 R0, RZ, RZ, RZ ;  /* 0x000000ffff007224 */ /* 0x000fd800078e00ff */
[----:B------:R-:W0:Y:S08]  /*22860*/  @!P6 LDC.64 R4, c[0x0][0xc80] ;  /* 0x00032000ff04eb82 */ /* 0x000e300000000a00 */
[----:B------:R-:W1:Y:S01]  /*22870*/  @!P6 LDC.64 R2, c[0x0][0xc78] ;  /* 0x00031e00ff02eb82 */ /* 0x000e620000000a00 */
[----:B0-----:R-:W-:-:S05]  /*22880*/  @!P6 IMAD.WIDE R4, R9, 0x4, R4 ;  /* 0x000000040904e825 */ /* 0x001fca00078e0204 */
[----:B------:R-:W2:Y:S01]  /*22890*/  @!P6 LDG.E R0, desc[UR36][R4.64] ;  /* 0x000000240400e981 */ /* 0x000ea2000c1e1900 */
[----:B-1----:R-:W-:Y:S01]  /*228a0*/  @!P6 IMAD.WIDE R2, R9, 0x4, R2 ;  /* 0x000000040902e825 */ /* 0x002fe200078e0202 */
[----:B------:R-:W-:-:S06]  /*228b0*/  MOV R9, RZ ;  /* 0x000000ff00097202 */ /* 0x000fcc0000000f00 */
[----:B------:R-:W2:Y:S02]  /*228c0*/  @!P6 LDG.E R9, desc[UR36][R2.64] ;  /* 0x000000240209e981 */ /* 0x000ea4000c1e1900 */
        /* <DEDUP_REMOVED lines=16> */
[----:B------:R-:W0:Y:S02]  /*229d0*/  SHFL.IDX PT, R2, R5, 0x1f, 0x1f ;  /* 0x03e01f0005027f89 */ /* 0x000e2400000e0000 */
[----:B0-----:R-:W-:-:S04]  /*229e0*/  IMAD R3, R2, UR5, RZ ;  /* 0x0000000502037c24 */ /* 0x001fc8000f8e02ff */
[----:B------:R-:W-:-:S05]  /*229f0*/  IMAD.IADD R6, R3, 0x1, R6 ;  /* 0x0000000103067824 */ /* 0x000fca00078e0206 */
[----:B------:R-:W-:-:S13]  /*22a00*/  ISETP.GT.AND P6, PT, R6, UR6, PT ;  /* 0x0000000606007c0c */ /* 0x000fda000bfc4270 */
[----:B------:R-:W-:Y:S05]  /*22a10*/  @!P6 BRA `(.L_x_696) ;  /* 0xfffffffc006ce947 */ /* 0x000fea000383ffff */
.L_x_694:
[----:B------:R-:W-:Y:S02]  /*22a20*/  IMAD.IADD R10, R6, 0x1, -R3 ;  /* 0x00000001060a7824 */ /* 0x000fe400078e0a03 */
[----:B-1----:R-:W-:Y:S02]  /*22a30*/  IMAD.MOV.U32 R24, RZ, RZ, RZ ;  /* 0x000000ffff187224 */ /* 0x002fe400078e00ff */
[----:B------:R-:W-:-:S05]  /*22a40*/  IMAD R2, R5, UR5, R10 ;  /* 0x0000000505027c24 */ /* 0x000fca000f8e020a */
[----:B------:R-:W-:-:S13]  /*22a50*/  ISETP.GT.AND P0, PT, R2, UR6, PT ;  /* 0x0000000602007c0c */ /* 0x000fda000bf04270 */
[----:B------:R-:W-:-:S04]  /*22a60*/  VOTE.ANY R6, PT, !P0 ;  /* 0x0000000000067806 */ /* 0x000fc800040e0100 */
[----:B------:R-:W0:Y:S01]  /*22a70*/  POPC R27, R6 ;  /* 0x00000006001b7309 */ /* 0x000e220000000000 */
[----:B------:R-:W-:Y:S01]  /*22a80*/  ISETP.NE.AND P0, PT, R6, RZ, PT ;  /* 0x000000ff0600720c */ /* 0x000fe20003f05270 */
[----:B0-----:R-:W0:Y:S04]  /*22a90*/  SHFL.IDX PT, R0, R0, R27, 0x1f ;  /* 0x00001f1b00007589 */ /* 0x001e2800000e0000 */
[----:B------:R1:W2:Y:S01]  /*22aa0*/  SHFL.IDX PT, R9, R9, R27, 0x1f ;  /* 0x00001f1b09097589 */ /* 0x0002a200000e0000 */
[----:B0-----:R-:W-:-:S04]  /*22ab0*/  IABS R4, R0 ;  /* 0x0000000000047213 */ /* 0x001fc80000000000 */
[----:B------:R-:W0:Y:S08]  /*22ac0*/  I2F.RP R8, R4 ;  /* 0x0000000400087306 */ /* 0x000e300000209400 */
[----:B0-----:R-:W0:Y:S02]  /*22ad0*/  MUFU.RCP R8, R8 ;  /* 0x0000000800087308 */ /* 0x001e240000001000 */
[----:B0-----:R-:W-:-:S06]  /*22ae0*/  IADD3 R2, R8, 0xffffffe, RZ ;  /* 0x0ffffffe08027810 */ /* 0x001fcc0007ffe0ff */
[----:B------:R-:W0:Y:S02]  /*22af0*/  F2I.FTZ.U32.TRUNC.NTZ R3, R2 ;  /* 0x0000000200037305 */ /* 0x000e24000021f000 */
[----:B0-----:R-:W-:Y:S01]  /*22b00*/  IMAD.MOV R11, RZ, RZ, -R3 ;  /* 0x000000ffff0b7224 */ /* 0x001fe200078e0a03 */
[----:B-12---:R-:W-:Y:S06]  /*22b10*/  @!P0 BRA `(.L_x_697) ;  /* 0x0000000000088947 */ /* 0x006fec0003800000 */
[----:B------:R-:W-:-:S06]  /*22b20*/  VIADD R24, R27, 0xffffffff ;  /* 0xffffffff1b187836 */ /* 0x000fcc0000000000 */
[----:B------:R0:W1:Y:S02]  /*22b30*/  SHFL.IDX PT, R24, R5, R24, 0x1f ;  /* 0x00001f1805187589 */ /* 0x00006400000e0000 */
.L_x_697:
[----:B-1----:R-:W-:Y:S01]  /*22b40*/  IMAD R24, R24, UR5, R10 ;  /* 0x0000000518187c24 */ /* 0x002fe2000f8e020a */
[----:B------:R-:W-:Y:S01]  /*22b50*/  MOV R2, RZ ;  /* 0x000000ff00027202 */ /* 0x000fe20000000f00 */
[----:B------:R-:W-:Y:S01]  /*22b60*/  IMAD R11, R11, R4, RZ ;  /* 0x000000040b0b7224 */ /* 0x000fe200078e02ff */
[----:B------:R-:W-:Y:S01]  /*22b70*/  IABS R10, R0 ;  /* 0x00000000000a7213 */ /* 0x000fe20000000000 */
[----:B------:R-:W-:Y:S01]  /*22b80*/  VIADD R27, R27, UR4 ;  /* 0x000000041b1b7c36 */ /* 0x000fe20008000000 */
[----:B------:R-:W-:Y:S01]  /*22b90*/  IADD3 R25, -R24, UR6, RZ ;  /* 0x0000000618197c10 */ /* 0x000fe2000fffe1ff */
[----:B------:R-:W-:Y:S01]  /*22ba0*/  IMAD.HI.U32 R2, R3, R11, R2 ;  /* 0x0000000b03027227 */ /* 0x000fe200078e0002 */
[----:B0-----:R-:W-:Y:S02]  /*22bb0*/  IABS R5, R9 ;  /* 0x0000000900057213 */ /* 0x001fe40000000000 */
[----:B------:R-:W-:Y:S01]  /*22bc0*/  IABS R8, R25 ;  /* 0x0000001900087213 */ /* 0x000fe20000000000 */
[----:B------:R-:W-:Y:S01]  /*22bd0*/  IMAD.MOV R10, RZ, RZ, -R10 ;  /* 0x000000ffff0a7224 */ /* 0x000fe200078e0a0a */
[----:B------:R-:W0:Y:S03]  /*22be0*/  I2F.RP R6, R5 ;  /* 0x0000000500067306 */ /* 0x000e260000209400 */
[----:B------:R-:W-:-:S02]  /*22bf0*/  IMAD.MOV.U32 R3, RZ, RZ, R8 ;  /* 0x000000ffff037224 */ /* 0x000fc400078e0008 */
[----:B------:R-:W-:Y:S02]  /*22c00*/  IMAD.MOV.U32 R8, RZ, RZ, R10 ;  /* 0x000000ffff087224 */ /* 0x000fe400078e000a */
[----:B------:R-:W-:-:S04]  /*22c10*/  IMAD.HI.U32 R2, R2, R3, RZ ;  /* 0x0000000302027227 */ /* 0x000fc800078e00ff */
[----:B------:R-:W-:Y:S01]  /*22c20*/  IMAD R3, R2, R8, R3 ;  /* 0x0000000802037224 */ /* 0x000fe200078e0203 */
[----:B0-----:R-:W0:Y:S04]  /*22c30*/  MUFU.RCP R6, R6 ;  /* 0x0000000600067308 */ /* 0x001e280000001000 */
[----:B------:R-:W-:-:S13]  /*22c40*/  ISETP.GT.U32.AND P1, PT, R4, R3, PT ;  /* 0x000000030400720c */ /* 0x000fda0003f24070 */
[-C--:B------:R-:W-:Y:S01]  /*22c50*/  @!P1 IADD3 R3, R3, -R4.reuse, RZ ;  /* 0x8000000403039210 */ /* 0x080fe20007ffe0ff */
[----:B------:R-:W-:Y:S01]  /*22c60*/  @!P1 VIADD R2, R2, 0x1 ;  /* 0x0000000102029836 */ /* 0x000fe20000000000 */
[----:B------:R-:W-:Y:S01]  /*22c70*/  ISETP.NE.AND P1, PT, R0, RZ, PT ;  /* 0x000000ff0000720c */ /* 0x000fe20003f25270 */
[----:B0-----:R-:W-:Y:S01]  /*22c80*/  VIADD R8, R6, 0xffffffe ;  /* 0x0ffffffe06087836 */ /* 0x001fe20000000000 */
[----:B------:R-:W-:Y:S02]  /*22c90*/  ISETP.GE.U32.AND P0, PT, R3, R4, PT ;  /* 0x000000040300720c */ /* 0x000fe40003f06070 */
[----:B------:R-:W-:Y:S01]  /*22ca0*/  LOP3.LUT R4, R25, R0, RZ, 0x3c, !PT ;  /* 0x0000000019047212 */ /* 0x000fe200078e3cff */
[----:B------:R0:W1:Y:S03]  /*22cb0*/  F2I.FTZ.U32.TRUNC.NTZ R3, R8 ;  /* 0x0000000800037305 */ /* 0x000066000021f000 */
[----:B------:R-:W-:-:S02]  /*22cc0*/  ISETP.GE.AND P2, PT, R4, RZ, PT ;  /* 0x000000ff0400720c */ /* 0x000fc40003f46270 */
[----:B0-----:R-:W-:-:S05]  /*22cd0*/  IABS R8, R9 ;  /* 0x0000000900087213 */ /* 0x001fca0000000000 */
[----:B------:R-:W-:Y:S02]  /*22ce0*/  @P0 VIADD R2, R2, 0x1 ;  /* 0x0000000102020836 */ /* 0x000fe40000000000 */
[----:B------:R-:W-:-:S03]  /*22cf0*/  IMAD.MOV R8, RZ, RZ, -R8 ;  /* 0x000000ffff087224 */ /* 0x000fc600078e0a08 */
[----:B------:R-:W-:Y:S01]  /*22d00*/  MOV R6, R2 ;  /* 0x0000000200067202 */ /* 0x000fe20000000f00 */
[----:B-1----:R-:W-:-:S04]  /*22d10*/  IMAD.MOV R2, RZ, RZ, -R3 ;  /* 0x000000ffff027224 */ /* 0x002fc800078e0a03 */
[----:B------:R-:W-:Y:S01]  /*22d20*/  @!P2 IMAD.MOV R6, RZ, RZ, -R6 ;  /* 0x000000ffff06a224 */ /* 0x000fe200078e0a06 */
[----:B------:R-:W-:Y:S01]  /*22d30*/  @!P1 LOP3.LUT R6, RZ, R0, RZ, 0x33, !PT ;  /* 0x00000000ff069212 */ /* 0x000fe200078e33ff */
[----:B------:R-:W-:Y:S01]  /*22d40*/  IMAD R11, R2, R5, RZ ;  /* 0x00000005020b7224 */ /* 0x000fe200078e02ff */
[----:B------:R-:W-:Y:S02]  /*22d50*/  MOV R2, RZ ;  /* 0x000000ff00027202 */ /* 0x000fe40000000f00 */
[-C--:B------:R-:W-:Y:S01]  /*22d60*/  IABS R4, R6.reuse ;  /* 0x0000000600047213 */ /* 0x080fe20000000000 */
[----:B------:R-:W-:Y:S02]  /*22d70*/  IMAD R0, R0, R6, RZ ;  /* 0x0000000600007224 */ /* 0x000fe400078e02ff */
[----:B------:R-:W-:-:S04]  /*22d80*/  IMAD.HI.U32 R2, R3, R11, R2 ;  /* 0x0000000b03027227 */ /* 0x000fc800078e0002 */
[----:B------:R-:W-:Y:S02]  /*22d90*/  IMAD.MOV.U32 R3, RZ, RZ, R4 ;  /* 0x000000ffff037224 */ /* 0x000fe400078e0004 */
[----:B------:R-:W-:Y:S02]  /*22da0*/  IMAD.MOV.U32 R4, RZ, RZ, R8 ;  /* 0x000000ffff047224 */ /* 0x000fe400078e0008 */
[----:B------:R-:W-:-:S04]  /*22db0*/  IMAD.HI.U32 R2, R2, R3, RZ ;  /* 0x0000000302027227 */ /* 0x000fc800078e00ff */
[----:B------:R-:W-:Y:S01]  /*22dc0*/  IMAD R4, R2, R4, R3 ;  /* 0x0000000402047224 */ /* 0x000fe200078e0203 */
[----:B------:R-:W-:Y:S01]  /*22dd0*/  LOP3.LUT R3, R6, R9, RZ, 0x3c, !PT ;  /* 0x0000000906037212 */ /* 0x000fe200078e3cff */
[----:B------:R-:W-:-:S03]  /*22de0*/  IMAD.IADD R25, R25, 0x1, -R0 ;  /* 0x0000000119197824 */ /* 0x000fc600078e0a00 */
[----:B------:R-:W-:Y:S02]  /*22df0*/  ISETP.GT.U32.AND P1, PT, R5, R4, PT ;  /* 0x000000040500720c */ /* 0x000fe40003f24070 */
[----:B------:R-:W-:-:S11]  /*22e00*/  ISETP.GE.AND P2, PT, R3, RZ, PT ;  /* 0x000000ff0300720c */ /* 0x000fd60003f46270 */
[----:B------:R-:W-:Y:S01]  /*22e10*/  @!P1 IMAD.IADD R4, R4, 0x1, -R5 ;  /* 0x0000000104049824 */ /* 0x000fe200078e0a05 */
[----:B------:R-:W-:Y:S02]  /*22e20*/  @!P1 IADD3 R2, R2, 0x1, RZ ;  /* 0x0000000102029810 */ /* 0x000fe40007ffe0ff */
[----:B------:R-:W-:Y:S02]  /*22e30*/  ISETP.NE.AND P1, PT, R9, RZ, PT ;  /* 0x000000ff0900720c */ /* 0x000fe40003f25270 */
[----:B------:R-:W-:-:S13]  /*22e40*/  ISETP.GE.U32.AND P0, PT, R4, R5, PT ;  /* 0x000000050400720c */ /* 0x000fda0003f06070 */
[----:B------:R-:W-:-:S04]  /*22e50*/  @P0 VIADD R2, R2, 0x1 ;  /* 0x0000000102020836 */ /* 0x000fc80000000000 */
[----:B------:R-:W-:Y:S01]  /*22e60*/  @!P2 IMAD.MOV R2, RZ, RZ, -R2 ;  /* 0x000000ffff02a224 */ /* 0x000fe200078e0a02 */
[----:B------:R-:W-:-:S05]  /*22e70*/  @!P1 LOP3.LUT R2, RZ, R9, RZ, 0x33, !PT ;  /* 0x00000009ff029212 */ /* 0x000fca00078e33ff */
[----:B------:R-:W-:-:S04]  /*22e80*/  IMAD.MOV R26, RZ, RZ, -R2 ;  /* 0x000000ffff1a7224 */ /* 0x000fc800078e0a02 */
[C---:B------:R-:W-:Y:S01]  /*22e90*/  IMAD R26, R9.reuse, R26, R6 ;  /* 0x0000001a091a7224 */ /* 0x040fe200078e0206 */
[----:B------:R-:W-:-:S05]  /*22ea0*/  LEA R9, R9, R2, 0x18 ;  /* 0x0000000209097211 */ /* 0x000fca00078ec0ff */
[----:B------:R-:W-:Y:S01]  /*22eb0*/  IMAD R26, R26, 0x10000, R9 ;  /* 0x000100001a1a7824 */ /* 0x000fe200078e0209 */
[----:B------:R-:W-:Y:S06]  /*22ec0*/  BRA `(.L_x_698) ;  /* 0x00000000000c7947 */ /* 0x000fec0003800000 */
.L_x_695:
[----:B------:R-:W-:Y:S01]  /*22ed0*/  MOV R25, RZ ;  /* 0x000000ff00197202 */ /* 0x000fe20000000f00 */
[----:B------:R-:W-:Y:S02]  /*22ee0*/  IMAD.U32 R24, RZ, RZ, UR6 ;  /* 0x00000006ff187e24 */ /* 0x000fe4000f8e00ff */
[----:B------:R-:W-:-:S07]  /*22ef0*/  IMAD.MOV.U32 R26, RZ, RZ, RZ ;  /* 0x000000ffff1a7224 */ /* 0x000fce00078e00ff */
.L_x_698:
[----:B------:R-:W-:-:S13]  /*22f00*/  ISETP.NE.AND P0, PT, R7, RZ, PT ;  /* 0x000000ff0700720c */ /* 0x000fda0003f05270 */
[----:B------:R-:W0:Y:S01]  /*22f10*/  @!P0 S2R R3, SR_CgaCtaId ;  /* 0x0000000000038919 */ /* 0x000e220000008800 */
[----:B------:R-:W-:-:S04]  /*22f20*/  @!P0 MOV R0, 0x400 ;  /* 0x0000040000008802 */ /* 0x000fc80000000f00 */
[----:B0-----:R-:W-:-:S05]  /*22f30*/  @!P0 LEA R0, R3, R0, 0x18 ;  /* 0x0000000003008211 */ /* 0x001fca00078ec0ff */
[----:B------:R2:W-:Y:S01]  /*22f40*/  @!P0 STS.128 [R0+0x388d0], R24 ;  /* 0x0388d01800008388 */ /* 0x0005e20000000c00 */
[----:B------:R-:W-:Y:S06]  /*22f50*/  BAR.ARV 0x5, 0x180 ;  /* 0x0146000000007b1d */ /* 0x000fec0000002000 */
.L_x_693:
[----:B------:R3:W-:Y:S01]  /*22f60*/  STL [R1+0x28], RZ ;  /* 0x000028ff01007387 */ /* 0x0007e20000100800 */
[----:B------:R-:W-:Y:S01]  /*22f70*/  ULDC UR4, c[0x0][0xc3c] ;  /* 0x00030f0000047ab9 */ /* 0x000fe20000000800 */
[----:B------:R-:W-:Y:S01]  /*22f80*/  IMAD.MOV.U32 R31, RZ, RZ, 0x1 ;  /* 0x00000001ff1f7424 */ /* 0x000fe200078e00ff */
[----:B-1----:R-:W-:Y:S02]  /*22f90*/  ISETP.GE.AND P0, PT, R27, UR4, PT ;  /* 0x000000041b007c0c */ /* 0x002fe4000bf06270 */
[----:B------:R-:W-:-:S11]  /*22fa0*/  MOV R28, RZ ;  /* 0x000000ff001c7202 */ /* 0x000fd60000000f00 */
[----:B---3--:R-:W-:Y:S05]  /*22fb0*/  @P0 BRA `(.L_x_699) ;  /* 0x00000074001c0947 */ /* 0x008fea0003800000 */
[----:B--2---:R-:W2:Y:S01]  /*22fc0*/  LDL R0, [R1+0x1a4] ;  /* 0x0001a40001007983 */ /* 0x004ea20000100800 */
[----:B------:R-:W1:Y:S01]  /*22fd0*/  S2UR UR4, SR_CgaCtaId ;  /* 0x00000000000479c3 */ /* 0x000e620000008800 */
[----:B------:R-:W-:Y:S01]  /*22fe0*/  MOV R16, 0x400 ;  /* 0x0000040000107802 */ /* 0x000fe20000000f00 */
[----:B------:R-:W-:Y:S01]  /*22ff0*/  IMAD.MOV.U32 R34, RZ, RZ, 0x40 ;  /* 0x00000040ff227424 */ /* 0x000fe200078e00ff */
[----:B------:R-:W0:Y:S01]  /*23000*/  S2R R11, SR_TID.X ;  /* 0x00000000000b7919 */ /* 0x000e220000002100 */
[----:B------:R-:W-:Y:S01]  /*23010*/  IMAD.MOV.U32 R33, RZ, RZ, 0x20 ;  /* 0x00000020ff217424 */ /* 0x000fe200078e00ff */
[----:B------:R-:W-:Y:S01]  /*23020*/  BSSY B7, `(.L_x_699) ;  /* 0x0000740000077945 */ /* 0x000fe20003800000 */
[----:B------:R-:W-:Y:S02]  /*23030*/  MOV R32, 0x1 ;  /* 0x0000000100207802 */ /* 0x000fe40000000f00 */
[----:B------:R-:W-:Y:S01]  /*23040*/  CS2R R28, SRZ ;  /* 0x00000000001c7805 */ /* 0x000fe2000001ff00 */
[----:B------:R-:W-:Y:S01]  /*23050*/  IMAD.MOV.U32 R31, RZ, RZ, 0x1 ;  /* 0x00000001ff1f7424 */ /* 0x000fe200078e00ff */
[----:B------:R-:W-:Y:S01]  /*23060*/  ULDC.64 UR40, c[0x0][0x198] ;  /* 0x0000660000287ab9 */ /* 0x000fe20000000a00 */
[----:B------:R-:W-:Y:S01]  /*23070*/  ULDC UR39, c[0x0][0xc] ;  /* 0x0000030000277ab9 */ /* 0x000fe20000000800 */
[C---:B0-----:R-:W-:Y:S01]  /*23080*/  IMAD.SHL.U32 R2, R11.reuse, 0x80, RZ ;  /* 0x000000800b027824 */ /* 0x041fe200078e00ff */
[----:B------:R-:W-:Y:S01]  /*23090*/  SHF.R.U32.HI R4, RZ, 0x1, R11 ;  /* 0x00000001ff047819 */ /* 0x000fe2000001160b */
[C---:B------:R-:W-:Y:S01]  /*230a0*/  IMAD.SHL.U32 R6, R11.reuse, 0x2, RZ ;  /* 0x000000020b067824 */ /* 0x040fe200078e00ff */
[----:B------:R-:W-:-:S02]  /*230b0*/  LOP3.LUT R10, R11, 0x7f, RZ, 0xc0, !PT ;  /* 0x0000007f0b0a7812 */ /* 0x000fc400078ec0ff */
[----:B------:R-:W-:Y:S02]  /*230c0*/  LOP3.LUT R3, R2, 0x380, RZ, 0xc0, !PT ;  /* 0x0000038002037812 */ /* 0x000fe400078ec0ff */
[----:B------:R-:W-:Y:S02]  /*230d0*/  SHF.L.U32 R7, R10, 0x6, RZ ;  /* 0x000000060a077819 */ /* 0x000fe400000006ff */
[----:B------:R-:W-:-:S05]  /*230e0*/  R2P PR, R11, 0x6 ;  /* 0x000000060b007804 */ /* 0x000fca0000000000 */
[----:B------:R-:W-:Y:S02]  /*230f0*/  SEL R34, R34, 0xffffffc0, !P2 ;  /* 0xffffffc022227807 */ /* 0x000fe40005000000 */
[----:B------:R-:W-:Y:S02]  /*23100*/  SEL R33, R33, 0xffffffe0, !P1 ;  /* 0xffffffe021217807 */ /* 0x000fe40004800000 */
[----:B--2---:R-:W-:Y:S01]  /*23110*/  R2UR UR5, R0 ;  /* 0x00000000000572ca */ /* 0x004fe200000e0000 */
[----:B------:R-:W-:-:S05]  /*23120*/  IMAD.SHL.U32 R0, R11, 0x10, RZ ;  /* 0x000000100b007824 */ /* 0x000fca00078e00ff */
[C---:B------:R-:W-:Y:S02]  /*23130*/  LOP3.LUT R5, R0.reuse, 0x3f0, RZ, 0xc0, !PT ;  /* 0x000003f000057812 */ /* 0x040fe400078ec0ff */
[----:B------:R-:W-:Y:S02]  /*23140*/  LOP3.LUT R30, R0, 0x70, RZ, 0xc0, !PT ;  /* 0x00000070001e7812 */ /* 0x000fe400078ec0ff */
[----:B------:R-:W-:Y:S01]  /*23150*/  LOP3.LUT R9, R5, 0x70, R6, 0x78, !PT ;  /* 0x0000007005097812 */ /* 0x000fe200078e7806 */
[----:B------:R-:W-:Y:S01]  /*23160*/  IMAD.SHL.U32 R6, R10, 0x10, RZ ;  /* 0x000000100a067824 */ /* 0x000fe200078e00ff */
[C---:B------:R-:W-:Y:S01]  /*23170*/  LOP3.LUT R5, R3.reuse, 0x30, R4, 0xf8, !PT ;  /* 0x0000003003057812 */ /* 0x040fe200078ef804 */
[----:B------:R-:W-:Y:S01]  /*23180*/  ULOP3.LUT UR42, UR5, 0x2, URZ, 0xfc, !UPT ;  /* 0x00000002052a7892 */ /* 0x000fe2000f8efc3f */
[----:B------:R-:W-:Y:S01]  /*23190*/  LOP3.LUT R4, R2, 0x400, RZ, 0xc0, !PT ;  /* 0x0000040002047812 */ /* 0x000fe200078ec0ff */
[----:B------:R-:W-:Y:S01]  /*231a0*/  ULOP3.LUT UR38, UR5, 0x1, URZ, 0xfc, !UPT ;  /* 0x0000000105267892 */ /* 0x000fe2000f8efc3f */
[----:B------:R-:W-:-:S02]  /*231b0*/  LOP3.LUT R3, R3, 0x10, R11, 0xf8, !PT ;  /* 0x0000001003037812 */ /* 0x000fc400078ef80b */
[--C-:B------:R-:W-:Y:S02]  /*231c0*/  LOP3.LUT R5, R5, 0x70, R0.reuse, 0x78, !PT ;  /* 0x0000007005057812 */ /* 0x100fe400078e7800 */
[----:B------:R-:W-:Y:S02]  /*231d0*/  LOP3.LUT R4, R4, 0x1800, R7, 0xf8, !PT ;  /* 0x0000180004047812 */ /* 0x000fe400078ef807 */
[----:B------:R-:W-:Y:S02]  /*231e0*/  LOP3.LUT R3, R3, 0x70, R0, 0x78, !PT ;  /* 0x0000007003037812 */ /* 0x000fe400078e7800 */
[----:B------:R-:W-:Y:S02]  /*231f0*/  LOP3.LUT R5, R5, 0xc00, R2, 0xf8, !PT ;  /* 0x00000c0005057812 */ /* 0x000fe400078ef802 */
[----:B------:R-:W-:Y:S02]  /*23200*/  LOP3.LUT R8, R9, 0x400, R6, 0xf8, !PT ;  /* 0x0000040009087812 */ /* 0x000fe400078ef806 */
[----:B------:R-:W-:Y:S01]  /*23210*/  LOP3.LUT R2, R4, R3, RZ, 0xfc, !PT ;  /* 0x0000000304027212 */ /* 0x000fe200078efcff */
[----:B------:R-:W-:Y:S01]  /*23220*/  STL [R1+0x10], R5 ;  /* 0x0000100501007387 */ /* 0x000fe20000100800 */
[----:B------:R-:W-:-:S03]  /*23230*/  SHF.R.U32.HI R3, RZ, 0x3, R10 ;  /* 0x00000003ff037819 */ /* 0x000fc6000001160a */
[----:B------:R-:W-:Y:S01]  /*23240*/  STL [R1+0x8], R8 ;  /* 0x0000080801007387 */ /* 0x000fe20000100800 */
[----:B------:R-:W-:-:S03]  /*23250*/  LOP3.LUT R0, R3, 0x70, R0, 0xf8, !PT ;  /* 0x0000007003007812 */ /* 0x000fc600078ef800 */
[----:B------:R1:W-:Y:S04]  /*23260*/  STL [R1+0xc], R2 ;  /* 0x00000c0201007387 */ /* 0x0003e80000100800 */
[----:B------:R-:W-:Y:S01]  /*23270*/  STL [R1+0x28], RZ ;  /* 0x000028ff01007387 */ /* 0x000fe20000100800 */
[----:B-1----:R-:W-:-:S05]  /*23280*/  IMAD.U32 R2, RZ, RZ, UR4 ;  /* 0x00000004ff027e24 */ /* 0x002fca000f8e00ff */
[----:B------:R-:W-:Y:S01]  /*23290*/  LEA R16, R2, R16, 0x18 ;  /* 0x0000001002107211 */ /* 0x000fe200078ec0ff */
[----:B------:R0:W-:Y:S04]  /*232a0*/  STL [R1+0x4], R2 ;  /* 0x0000040201007387 */ /* 0x0001e80000100800 */
[----:B------:R-:W-:-:S05]  /*232b0*/  IMAD.IADD R0, R16, 0x1, R8 ;  /* 0x0000000110007824 */ /* 0x000fca00078e0208 */
[----:B------:R1:W-:Y:S01]  /*232c0*/  STL [R1+0x14], R0 ;  /* 0x0000140001007387 */ /* 0x0003e20000100800 */
[----:B0-----:R-:W-:-:S07]  /*232d0*/  LOP3.LUT R2, R30, 0x80, RZ, 0xfc, !PT ;  /* 0x000000801e027812 */ /* 0x001fce00078efcff */
.L_x_815:
[----:B01----:R-:W0:Y:S02]  /*232e0*/  LDC.64 R18, c[0x0][0xc88] ;  /* 0x00032200ff127b82 */ /* 0x003e240000000a00 */
[----:B0-----:R-:W-:-:S06]  /*232f0*/  IMAD.WIDE R18, R27, 0x4, R18 ;  /* 0x000000041b127825 */ /* 0x001fcc00078e0212 */
[----:B------:R-:W1:Y:S01]  /*23300*/  LDG.E R18, desc[UR36][R18.64] ;  /* 0x0000002412127981 */ /* 0x000e62000c1e1900 */
[----:B------:R-:W-:Y:S05]  /*23310*/  YIELD ;  /* 0x0000000000007946 */ /* 0x000fea0003800000 */
[----:B------:R-:W-:Y:S01]  /*23320*/  ULDC.64 UR4, c[0x0][0xa28] ;  /* 0x00028a0000047ab9 */ /* 0x000fe20000000a00 */
[----:B------:R-:W-:Y:S01]  /*23330*/  MOV R36, RZ ;  /* 0x000000ff00247202 */ /* 0x000fe20000000f00 */
[----:B------:R-:W-:Y:S01]  /*23340*/  IMAD.MOV.U32 R6, RZ, RZ, RZ ;  /* 0x000000ffff067224 */ /* 0x000fe200078e00ff */
[----:B------:R-:W-:Y:S01]  /*23350*/  ISETP.NE.U32.AND P0, PT, RZ, UR4, PT ;  /* 0x00000004ff007c0c */ /* 0x000fe2000bf05070 */
[----:B------:R-:W-:Y:S01]  /*23360*/  ULDC.64 UR8, c[0x0][0xa18] ;  /* 0x0002860000087ab9 */ /* 0x000fe20000000a00 */
[----:B------:R-:W-:-:S02]  /*23370*/  ULDC.64 UR6, c[0x0][0xa10] ;  /* 0x0002840000067ab9 */ /* 0x000fc40000000a00 */
[----:B------:R-:W-:Y:S02]  /*23380*/  ISETP.NE.AND.EX P0, PT, RZ, UR5, PT, P0 ;  /* 0x00000005ff007c0c */ /* 0x000fe4000bf05300 */
[----:B-1----:R-:W-:-:S11]  /*23390*/  SHF.R.S32.HI R0, RZ, 0x1f, R18 ;  /* 0x0000001fff007819 */ /* 0x002fd60000011412 */
[C---:B---3--:R-:W-:Y:S01]  /*233a0*/  @P0 LEA R2, P1, R18.reuse, UR4, 0x2 ;  /* 0x0000000412020c11 */ /* 0x048fe2000f8210ff */
[C---:B------:R-:W-:Y:S01]  /*233b0*/  IMAD.SHL.U32 R19, R18.reuse, 0x4, RZ ;  /* 0x0000000412137824 */ /* 0x040fe200078e00ff */
[C-C-:B------:R-:W-:Y:S01]  /*233c0*/  SHF.L.U64.HI R22, R18.reuse, 0x2, R0.reuse ;  /* 0x0000000212167819 */ /* 0x140fe20000010200 */
[----:B------:R0:W-:Y:S01]  /*233d0*/  STL [R1+0x20], R0 ;  /* 0x0000200001007387 */ /* 0x0001e20000100800 */
[----:B------:R-:W-:Y:S01]  /*233e0*/  @P0 LEA.HI.X R3, R18, UR5, R0, 0x2, P1 ;  /* 0x0000000512030c11 */ /* 0x000fe200088f1400 */
[----:B------:R-:W-:-:S04]  /*233f0*/  ULDC.64 UR4, c[0x0][0xa00] ;  /* 0x0002800000047ab9 */ /* 0x000fc80000000a00 */
[----:B------:R1:W5:Y:S01]  /*23400*/  @P0 LDG.E R36, desc[UR36][R2.64] ;  /* 0x0000002402240981 */ /* 0x000362000c1e1900 */
[----:B------:R-:W-:Y:S02]  /*23410*/  ISETP.NE.U32.AND P0, PT, RZ, UR4, PT ;  /* 0x00000004ff007c0c */ /* 0x000fe4000bf05070 */
[----:B------:R-:W-:Y:S01]  /*23420*/  ISETP.NE.U32.AND P1, PT, RZ, UR8, PT ;  /* 0x00000008ff007c0c */ /* 0x000fe2000bf25070 */
[----:B0-----:R-:W-:Y:S01]  /*23430*/  IMAD.MOV.U32 R0, RZ, RZ, RZ ;  /* 0x000000ffff007224 */ /* 0x001fe200078e00ff */
[----:B------:R-:W-:Y:S02]  /*23440*/  ISETP.NE.AND.EX P0, PT, RZ, UR5, PT, P0 ;  /* 0x00000005ff007c0c */ /* 0x000fe4000bf05300 */
[----:B------:R-:W-:Y:S02]  /*23450*/  ISETP.NE.AND.EX P1, PT, RZ, UR9, PT, P1 ;  /* 0x00000009ff007c0c */ /* 0x000fe4000bf25310 */
[----:B------:R-:W-:Y:S02]  /*23460*/  ISETP.NE.U32.AND P2, PT, RZ, UR6, PT ;  /* 0x00000006ff007c0c */ /* 0x000fe4000bf45070 */
[----:B-1----:R-:W-:-:S02]  /*23470*/  IADD3 R2, P3, R19, UR4, RZ ;  /* 0x0000000413027c10 */ /* 0x002fc4000ff7e0ff */
[----:B------:R-:W-:Y:S02]  /*23480*/  ISETP.NE.AND.EX P2, PT, RZ, UR7, PT, P2 ;  /* 0x00000007ff007c0c */ /* 0x000fe4000bf45320 */
[----:B------:R-:W-:Y:S02]  /*23490*/  IADD3.X R3, R22, UR5, RZ, P3, !PT ;  /* 0x0000000516037c10 */ /* 0x000fe40009ffe4ff */
[----:B------:R-:W-:-:S03]  /*234a0*/  IADD3 R4, P4, R19, UR6, RZ ;  /* 0x0000000613047c10 */ /* 0x000fc6000ff9e0ff */
[----:B------:R-:W2:Y:S01]  /*234b0*/  @P0 LDG.E R6, desc[UR36][R2.64] ;  /* 0x0000002402060981 */ /* 0x000ea2000c1e1900 */
[----:B------:R-:W-:Y:S01]  /*234c0*/  ULDC UR4, c[0x0][0x288] ;  /* 0x0000a20000047ab9 */ /* 0x000fe20000000800 */
[----:B------:R-:W-:Y:S02]  /*234d0*/  IADD3.X R5, R22, UR7, RZ, P4, !PT ;  /* 0x0000000716057c10 */ /* 0x000fe4000a7fe4ff */
[----:B------:R-:W-:Y:S01]  /*234e0*/  MOV R8, UR4 ;  /* 0x0000000400087c02 */ /* 0x000fe20008000f00 */
[----:B------:R-:W-:Y:S02]  /*234f0*/  ULDC.64 UR4, c[0x0][0x418] ;  /* 0x0001060000047ab9 */ /* 0x000fe40000000a00 */
[----:B------:R-:W5:Y:S04]  /*23500*/  @P2 LDG.E R0, desc[UR36][R4.64] ;  /* 0x0000002404002981 */ /* 0x000f68000c1e1900 */
[----:B--2---:R0:W-:Y:S02]  /*23510*/  STL [R1+0x18], R6 ;  /* 0x0000180601007387 */ /* 0x0041e40000100800 */
[----:B0-----:R-:W-:-:S04]  /*23520*/  @P1 IADD3 R6, P3, R19, UR8, RZ ;  /* 0x0000000813061c10 */ /* 0x001fc8000ff7e0ff */
[----:B------:R-:W-:-:S05]  /*23530*/  @P1 IADD3.X R7, R22, UR9, RZ, P3, !PT ;  /* 0x0000000916071c10 */ /* 0x000fca0009ffe4ff */
[----:B------:R0:W2:Y:S01]  /*23540*/  @P1 LDG.E R8, desc[UR36][R6.64] ;  /* 0x0000002406081981 */ /* 0x0000a2000c1e1900 */
[----:B------:R-:W-:-:S03]  /*23550*/  UISETP.NE.U32.AND UP0, UPT, UR4, URZ, UPT ;  /* 0x0000003f0400728c */ /* 0x000fc6000bf05070 */
[----:B------:R-:W-:Y:S01]  /*23560*/  ULDC UR4, c[0x0][0x424] ;  /* 0x0001090000047ab9 */ /* 0x000fe20000000800 */
[----:B------:R-:W-:-:S03]  /*23570*/  UISETP.NE.AND.EX UP0, UPT, UR5, URZ, UPT, UP0 ;  /* 0x0000003f0500728c */ /* 0x000fc6000bf05300 */
[----:B------:R-:W-:Y:S01]  /*23580*/  ULDC UR5, c[0x0][0x2f0] ;  /* 0x0000bc0000057ab9 */ /* 0x000fe20000000800 */
[----:B------:R-:W-:-:S04]  /*23590*/  USEL UR4, UR4, 0x1, UP0 ;  /* 0x0000000104047887 */ /* 0x000fc80008000000 */
[----:B------:R-:W-:-:S03]  /*235a0*/  UIMAD UR4, UR4, UR5, URZ ;  /* 0x00000005040472a4 */ /* 0x000fc6000f8e023f */
[----:B------:R-:W-:Y:S02]  /*235b0*/  ULDC UR5, c[0x0][0x348] ;  /* 0x0000d20000057ab9 */ /* 0x000fe40000000800 */
[----:B0-----:R-:W-:Y:S01]  /*235c0*/  IMAD.U32 R6, RZ, RZ, UR5 ;  /* 0x00000005ff067e24 */ /* 0x001fe2000f8e00ff */
[----:B--2---:R0:W-:Y:S02]  /*235d0*/  STL [R1+0x24], R8 ;  /* 0x0000240801007387 */ /* 0x0041e40000100800 */
[----:B0-----:R-:W-:Y:S01]  /*235e0*/  IMAD.U32 R8, RZ, RZ, UR4 ;  /* 0x00000004ff087e24 */ /* 0x001fe2000f8e00ff */
[----:B------:R-:W-:Y:S06]  /*235f0*/  @P1 BRA `(.L_x_700) ;  /* 0x0000000000141947 */ /* 0x000fec0003800000 */
[----:B------:R-:W-:Y:S05]  /*23600*/  @!P0 BRA `(.L_x_700) ;  /* 0x0000000000108947 */ /* 0x000fea0003800000 */
[----:B------:R-:W2:Y:S04]  /*23610*/  LDG.E R7, desc[UR36][R2.64] ;  /* 0x0000002402077981 */ /* 0x000ea8000c1e1900 */
[----:B------:R-:W2:Y:S02]  /*23620*/  LDG.E R2, desc[UR36][R2.64+0x4] ;  /* 0x0000042402027981 */ /* 0x000ea4000c1e1900 */
[----:B--2---:R-:W-:-:S05]  /*23630*/  IMAD.IADD R2, R2, 0x1, -R7 ;  /* 0x0000000102027824 */ /* 0x004fca00078e0a07 */
[----:B------:R0:W-:Y:S02]  /*23640*/  STL [R1+0x24], R2 ;  /* 0x0000240201007387 */ /* 0x0001e40000100800 */
.L_x_700:
[----:B------:R-:W-:Y:S01]  /*23650*/  ULDC.64 UR4, c[0x0][0xa20] ;  /* 0x0002880000047ab9 */ /* 0x000fe20000000a00 */
[C---:B------:R-:W-:Y:S02]  /*23660*/  LOP3.LUT R7, R26.reuse, 0xff000000, RZ, 0xc0, !PT ;  /* 0xff0000001a077812 */ /* 0x040fe400078ec0ff */
[----:B------:R-:W-:Y:S02]  /*23670*/  ISETP.NE.U32.AND P0, PT, RZ, UR4, PT ;  /* 0x00000004ff007c0c */ /* 0x000fe4000bf05070 */
[----:B------:R-:W-:Y:S02]  /*23680*/  SHF.R.U32.HI R7, RZ, 0x8, R7 ;  /* 0x00000008ff077819 */ /* 0x000fe40000011607 */
[----:B------:R-:W-:Y:S02]  /*23690*/  ISETP.NE.AND.EX P0, PT, RZ, UR5, PT, P0 ;  /* 0x00000005ff007c0c */ /* 0x000fe4000bf05300 */
[C---:B0-----:R-:W-:Y:S02]  /*236a0*/  LOP3.LUT R2, R26.reuse, 0xff0000, RZ, 0xc0, !PT ;  /* 0x00ff00001a027812 */ /* 0x041fe400078ec0ff */
[----:B------:R-:W-:-:S02]  /*236b0*/  LOP3.LUT R17, R26, 0xffff, RZ, 0xc0, !PT ;  /* 0x0000ffff1a117812 */ /* 0x000fc400078ec0ff */
[----:B------:R-:W-:Y:S02]  /*236c0*/  LEA.HI R7, R2, R7, RZ, 0x10 ;  /* 0x0000000702077211 */ /* 0x000fe400078f80ff */
[----:B------:R-:W-:-:S05]  /*236d0*/  MOV R26, R18 ;  /* 0x00000012001a7202 */ /* 0x000fca0000000f00 */
[----:B------:R-:W-:Y:S05]  /*236e0*/  @!P0 BRA `(.L_x_701) ;  /* 0x0000000000108947 */ /* 0x000fea0003800000 */
[----:B------:R-:W-:-:S04]  /*236f0*/  IADD3 R2, P0, R19, UR4, RZ ;  /* 0x0000000413027c10 */ /* 0x000fc8000ff1e0ff */
[----:B------:R-:W-:-:S05]  /*23700*/  IADD3.X R3, R22, UR5, RZ, P0, !PT ;  /* 0x0000000516037c10 */ /* 0x000fca00087fe4ff */
[----:B------:R0:W5:Y:S01]  /*23710*/  LDG.E R8, desc[UR36][R2.64] ;  /* 0x0000002402087981 */ /* 0x000162000c1e1900 */
[----:B------:R-:W-:Y:S05]  /*23720*/  BRA `(.L_x_702) ;  /* 0x0000000000247947 */ /* 0x000fea0003800000 */
.L_x_701:
[----:B------:R-:W-:Y:S02]  /*23730*/  ULDC.64 UR4, c[0x0][0xa08] ;  /* 0x0002820000047ab9 */ /* 0x000fe40000000a00 */
[----:B------:R-:W-:-:S04]  /*23740*/  ISETP.NE.U32.AND P0, PT, RZ, UR4, PT ;  /* 0x00000004ff007c0c */ /* 0x000fc8000bf05070 */
[----:B------:R-:W-:-:S13]  /*23750*/  ISETP.NE.AND.EX P0, PT, RZ, UR5, PT, P0 ;  /* 0x00000005ff007c0c */ /* 0x000fda000bf05300 */
[----:B------:R-:W-:Y:S05]  /*23760*/  @!P0 BRA `(.L_x_702) ;  /* 0x0000000000148947 */ /* 0x000fea0003800000 */
[----:B------:R-:W0:Y:S02]  /*23770*/  LDC.64 R2, c[0x0][0xa08] ;  /* 0x00028200ff027b82 */ /* 0x000e240000000a00 */
[----:B0-----:R-:W-:-:S05]  /*23780*/  IMAD.WIDE R2, R26, 0x4, R2 ;  /* 0x000000041a027825 */ /* 0x001fca00078e0202 */
[----:B------:R-:W2:Y:S04]  /*23790*/  LDG.E R8, desc[UR36][R2.64] ;  /* 0x0000002402087981 */ /* 0x000ea8000c1e1900 */
[----:B------:R-:W2:Y:S02]  /*237a0*/  LDG.E R2, desc[UR36][R2.64+0x4] ;  /* 0x0000042402027981 */ /* 0x000ea4000c1e1900 */
[----:B--2---:R-:W-:-:S07]  /*237b0*/  IMAD.IADD R8, R2, 0x1, -R8 ;  /* 0x0000000102087824 */ /* 0x004fce00078e0a08 */
.L_x_702:
[----:B0-----:R-:W2:Y:S04]  /*237c0*/  @P2 LDG.E R2, desc[UR36][R4.64] ;  /* 0x0000002404022981 */ /* 0x001ea8000c1e1900 */
[----:B------:R0:W2:Y:S01]  /*237d0*/  @P2 LDG.E R4, desc[UR36][R4.64+0x4] ;  /* 0x0000042404042981 */ /* 0x0000a2000c1e1900 */
[----:B-----5:R-:W-:Y:S01]  /*237e0*/  IMAD.IADD R8, R8, 0x1, -R36 ;  /* 0x0000000108087824 */ /* 0x020fe200078e0a24 */
[----:B------:R-:W-:Y:S01]  /*237f0*/  BSSY B0, `(.L_x_703) ;  /* 0x0000029000007945 */ /* 0x000fe20003800000 */
[----:B------:R-:W-:Y:S01]  /*23800*/  LOP3.LUT R35, R7, 0xff, RZ, 0xc0, !PT ;  /* 0x000000ff07237812 */ /* 0x000fe200078ec0ff */
[----:B------:R-:W-:Y:S01]  /*23810*/  IMAD.MOV.U32 R3, RZ, RZ, RZ ;  /* 0x000000ffff037224 */ /* 0x000fe200078e00ff */
[----:B0-----:R-:W-:Y:S01]  /*23820*/  SHF.R.U32.HI R5, RZ, 0x10, R7 ;  /* 0x00000010ff057819 */ /* 0x001fe20000011607 */
[----:B--2---:R-:W-:-:S05]  /*23830*/  @P2 IMAD.IADD R6, R4, 0x1, -R2 ;  /* 0x0000000104062824 */ /* 0x004fca00078e0a02 */
[----:B------:R-:W-:-:S04]  /*23840*/  IADD3 R23, R8, R6, RZ ;  /* 0x0000000608177210 */ /* 0x000fc80007ffe0ff */
[C---:B------:R-:W-:Y:S01]  /*23850*/  ISETP.GE.AND P1, PT, R23.reuse, 0x1, PT ;  /* 0x000000011700780c */ /* 0x040fe20003f26270 */
[----:B------:R-:W-:-:S05]  /*23860*/  VIADD R4, R23, 0x7f ;  /* 0x0000007f17047836 */ /* 0x000fca0000000000 */
[----:B------:R-:W-:-:S04]  /*23870*/  SHF.R.S32.HI R2, RZ, 0x1f, R4 ;  /* 0x0000001fff027819 */ /* 0x000fc80000011404 */
[----:B------:R-:W-:-:S04]  /*23880*/  LEA.HI R4, R2, R4, RZ, 0x7 ;  /* 0x0000000402047211 */ /* 0x000fc800078f38ff */
[----:B------:R-:W-:Y:S01]  /*23890*/  SHF.R.S32.HI R4, RZ, 0x7, R4 ;  /* 0x00000007ff047819 */ /* 0x000fe20000011404 */
[----:B------:R-:W-:Y:S06]  /*238a0*/  @!P1 BRA `(.L_x_704) ;  /* 0x0000000000749947 */ /* 0x000fec0003800000 */
[----:B------:R-:W-:Y:S01]  /*238b0*/  ISETP.NE.AND P0, PT, R5, RZ, PT ;  /* 0x000000ff0500720c */ /* 0x000fe20003f05270 */
[----:B------:R-:W-:-:S03]  /*238c0*/  ULDC UR4, c[0x0][0x9f0] ;  /* 0x00027c0000047ab9 */ /* 0x000fc60000000800 */
[----:B------:R-:W-:-:S04]  /*238d0*/  SEL R7, R5, UR4, P0 ;  /* 0x0000000405077c07 */ /* 0x000fc80008000000 */
[----:B------:R-:W-:Y:S02]  /*238e0*/  IABS R9, R7 ;  /* 0x0000000700097213 */ /* 0x000fe40000000000 */
[----:B------:R-:W-:Y:S02]  /*238f0*/  IADD3 R10, R7, -0x1, R4 ;  /* 0xffffffff070a7810 */ /* 0x000fe40007ffe004 */
[----:B------:R-:W0:Y:S08]  /*23900*/  I2F.RP R2, R9 ;  /* 0x0000000900027306 */ /* 0x000e300000209400 */
[----:B0-----:R-:W0:Y:S02]  /*23910*/  MUFU.RCP R2, R2 ;  /* 0x0000000200027308 */ /* 0x001e240000001000 */
[----:B0-----:R-:W-:-:S06]  /*23920*/  VIADD R2, R2, 0xffffffe ;  /* 0x0ffffffe02027836 */ /* 0x001fcc0000000000 */
[----:B------:R0:W1:Y:S02]  /*23930*/  F2I.FTZ.U32.TRUNC.NTZ R3, R2 ;  /* 0x0000000200037305 */ /* 0x000064000021f000 */
[----:B0-----:R-:W-:-:S04]  /*23940*/  LOP3.LUT R2, R10, R7, RZ, 0x3c, !PT ;  /* 0x000000070a027212 */ /* 0x001fc800078e3cff */
[----:B------:R-:W-:Y:S02]  /*23950*/  ISETP.GE.AND P4, PT, R2, RZ, PT ;  /* 0x000000ff0200720c */ /* 0x000fe40003f86270 */
[----:B-1----:R-:W-:-:S05]  /*23960*/  IADD3 R2, RZ, -R3, RZ ;  /* 0x80000003ff027210 */ /* 0x002fca0007ffe0ff */
[----:B------:R-:W-:Y:S02]  /*23970*/  IMAD R11, R2, R9, RZ ;  /* 0x00000009020b7224 */ /* 0x000fe400078e02ff */
[----:B------:R-:W-:-:S04]  /*23980*/  IMAD.MOV.U32 R2, RZ, RZ, RZ ;  /* 0x000000ffff027224 */ /* 0x000fc800078e00ff */
[----:B------:R-:W-:Y:S01]  /*23990*/  IMAD.HI.U32 R2, R3, R11, R2 ;  /* 0x0000000b03027227 */ /* 0x000fe200078e0002 */
[----:B------:R-:W-:Y:S02]  /*239a0*/  IABS R3, R10 ;  /* 0x0000000a00037213 */ /* 0x000fe40000000000 */
[----:B------:R-:W-:-:S03]  /*239b0*/  IABS R10, R7 ;  /* 0x00000007000a7213 */ /* 0x000fc60000000000 */
[----:B------:R-:W-:-:S04]  /*239c0*/  IMAD.HI.U32 R2, R2, R3, RZ ;  /* 0x0000000302027227 */ /* 0x000fc800078e00ff */
[----:B------:R-:W-:-:S04]  /*239d0*/  IMAD.MOV R10, RZ, RZ, -R10 ;  /* 0x000000ffff0a7224 */ /* 0x000fc800078e0a0a */
[----:B------:R-:W-:-:S05]  /*239e0*/  IMAD R3, R2, R10, R3 ;  /* 0x0000000a02037224 */ /* 0x000fca00078e0203 */
[----:B------:R-:W-:-:S13]  /*239f0*/  ISETP.GT.U32.AND P3, PT, R9, R3, PT ;  /* 0x000000030900720c */ /* 0x000fda0003f64070 */
[----:B------:R-:W-:Y:S01]  /*23a00*/  @!P3 IMAD.IADD R3, R3, 0x1, -R9 ;  /* 0x000000010303b824 */ /* 0x000fe200078e0a09 */
[----:B------:R-:W-:Y:S02]  /*23a10*/  @!P3 IADD3 R2, R2, 0x1, RZ ;  /* 0x000000010202b810 */ /* 0x000fe40007ffe0ff */
[----:B------:R-:W-:Y:S02]  /*23a20*/  ISETP.NE.AND P3, PT, R7, RZ, PT ;  /* 0x000000ff0700720c */ /* 0x000fe40003f65270 */
[----:B------:R-:W-:-:S13]  /*23a30*/  ISETP.GE.U32.AND P0, PT, R3, R9, PT ;  /* 0x000000090300720c */ /* 0x000fda0003f06070 */
[----:B------:R-:W-:-:S04]  /*23a40*/  @P0 VIADD R2, R2, 0x1 ;  /* 0x0000000102020836 */ /* 0x000fc80000000000 */
[----:B------:R-:W-:Y:S01]  /*23a50*/  @!P4 IMAD.MOV R2, RZ, RZ, -R2 ;  /* 0x000000ffff02c224 */ /* 0x000fe200078e0a02 */
[----:B------:R-:W-:-:S05]  /*23a60*/  @!P3 LOP3.LUT R2, RZ, R7, RZ, 0x33, !PT ;  /* 0x00000007ff02b212 */ /* 0x000fca00078e33ff */
[----:B------:R-:W-:-:S07]  /*23a70*/  IMAD.MOV.U32 R3, RZ, RZ, R2 ;  /* 0x000000ffff037224 */ /* 0x000fce00078e0002 */
.L_x_704:
[----:B------:R-:W-:Y:S05]  /*23a80*/  BSYNC B0 ;  /* 0x0000000000007941 */ /* 0x000fea0003800000 */
.L_x_703:
[-C--:B------:R-:W-:Y:S01]  /*23a90*/  IMAD R2, R35, R3.reuse, RZ ;  /* 0x0000000323027224 */ /* 0x080fe200078e02ff */
[----:B------:R-:W-:Y:S04]  /*23aa0*/  BSSY B0, `(.L_x_705) ;  /* 0x0000112000007945 */ /* 0x000fe80003800000 */
[C---:B------:R-:W-:Y:S02]  /*23ab0*/  VIADDMNMX R3, R2.reuse, R3, R4, PT ;  /* 0x0000000302037246 */ /* 0x040fe40003800104 */
[----:B------:R-:W-:-:S03]  /*23ac0*/  LEA R2, R2, -R8, 0x7 ;  /* 0x8000000802027211 */ /* 0x000fc600078e38ff */
[----:B------:R-:W-:-:S05]  /*23ad0*/  IMAD R3, R3, 0x80, -R8 ;  /* 0x0000008003037824 */ /* 0x000fca00078e0a08 */
[----:B------:R-:W-:Y:S02]  /*23ae0*/  VIMNMX R3, R3, R6, PT ;  /* 0x0000000603037248 */ /* 0x000fe40003fe0100 */
[----:B------:R-:W-:-:S04]  /*23af0*/  VIMNMX R6, RZ, R2, !PT ;  /* 0x00000002ff067248 */ /* 0x000fc80007fe0100 */
[----:B------:R-:W-:Y:S02]  /*23b00*/  ISETP.GT.AND P0, PT, R3, R6, PT ;  /* 0x000000060300720c */ /* 0x000fe40003f04270 */
[----:B------:R-:W-:-:S11]  /*23b10*/  SHF.R.U32.HI R6, RZ, 0x7, R6 ;  /* 0x00000007ff067819 */ /* 0x000fd60000011606 */
[----:B------:R-:W-:-:S05]  /*23b20*/  @P0 VIADD R2, R3, 0x7f ;  /* 0x0000007f03020836 */ /* 0x000fca0000000000 */
[----:B------:R-:W-:-:S04]  /*23b30*/  @P0 SHF.R.S32.HI R3, RZ, 0x1f, R2 ;  /* 0x0000001fff030819 */ /* 0x000fc80000011402 */
[----:B------:R-:W-:Y:S01]  /*23b40*/  @P0 LEA.HI R2, R3, R2, RZ, 0x7 ;  /* 0x0000000203020211 */ /* 0x000fe200078f38ff */
[----:B------:R-:W-:-:S03]  /*23b50*/  IMAD.MOV.U32 R3, RZ, RZ, R6 ;  /* 0x000000ffff037224 */ /* 0x000fc600078e0006 */
[----:B------:R-:W-:Y:S02]  /*23b60*/  @P0 SHF.R.S32.HI R3, RZ, 0x7, R2 ;  /* 0x00000007ff030819 */ /* 0x000fe40000011402 */
[----:B------:R-:W-:Y:S02]  /*23b70*/  PLOP3.LUT P0, PT, PT, PT, PT, 0x80, 0x0 ;  /* 0x000000000000781c */ /* 0x000fe40003f0f070 */
[----:B------:R-:W-:-:S13]  /*23b80*/  ISETP.GT.AND P3, PT, R3, R6, PT ;  /* 0x000000060300720c */ /* 0x000fda0003f64270 */
[----:B------:R-:W-:Y:S05]  /*23b90*/  @!P3 BRA `(.L_x_706) ;  /* 0x000000100008b947 */ /* 0x000fea0003800000 */
[----:B------:R-:W-:Y:S01]  /*23ba0*/  UMOV UR4, 0xffffffff ;  /* 0xffffffff00047882 */ /* 0x000fe20000000000 */
[----:B------:R-:W-:Y:S02]  /*23bb0*/  SEL R2, R26, RZ, !P2 ;  /* 0x000000ff1a027207 */ /* 0x000fe40005000000 */
[----:B------:R-:W-:Y:S05]  /*23bc0*/  BRA.DIV UR4, `(.L_x_707) ;  /* 0x000000ca04047947 */ /* 0x000fea000b800000 */
[----:B------:R-:W0:Y:S02]  /*23bd0*/  S2R R7, SR_TID.X ;  /* 0x0000000000077919 */ /* 0x000e240000002100 */
[----:B0-----:R-:W-:-:S04]  /*23be0*/  SHF.R.U32.HI R7, RZ, 0x5, R7 ;  /* 0x00000005ff077819 */ /* 0x001fc80000011607 */
[----:B------:R-:W-:-:S05]  /*23bf0*/  LOP3.LUT R7, R7, 0x3, RZ, 0xc0, !PT ;  /* 0x0000000307077812 */ /* 0x000fca00078ec0ff */
[----:B------:R0:W1:Y:S02]  /*23c00*/  SHFL.IDX PT, R14, R7, RZ, 0x1f ;  /* 0x00001fff070e7589 */ /* 0x00006400000e0000 */
.L_x_1068:
[----:B-1----:R-:W-:Y:S02]  /*23c10*/  ISETP.NE.AND P0, PT, R14, RZ, PT ;  /* 0x000000ff0e00720c */ /* 0x002fe40003f05270 */
[----:B------:R-:W-:-:S11]  /*23c20*/  PLOP3.LUT P6, PT, PT, PT, PT, 0x8, 0x0 ;  /* 0x000000000000781c */ /* 0x000fd60003fce170 */
[----:B------:R-:W-:Y:S05]  /*23c30*/  @P0 BRA `(.L_x_708) ;  /* 0x00000000000c0947 */ /* 0x000fea0003800000 */
[----:B------:R-:W-:-:S03]  /*23c40*/  UMOV UR4, 0xffffffff ;  /* 0xffffffff00047882 */ /* 0x000fc60000000000 */
[----:B------:R-:W-:Y:S05]  /*23c50*/  BRA.DIV UR4, `(.L_x_709) ;  /* 0x000000ca04147947 */ /* 0x000fea000b800000 */
[----:B------:R-:W-:-:S13]  /*23c60*/  ELECT P6, URZ, PT ;  /* 0x00000000003f782f */ /* 0x000fda00038c0000 */
.L_x_708:
[----:B0-----:R-:W2:Y:S01]  /*23c70*/  LDL R7, [R1+0x28] ;  /* 0x0000280001077983 */ /* 0x001ea20000100800 */
[----:B------:R-:W-:Y:S01]  /*23c80*/  BSSY B1, `(.L_x_710) ;  /* 0x0000008000017945 */ /* 0x000fe20003800000 */
[----:B--2---:R-:W-:-:S04]  /*23c90*/  IADD3 R7, R7, 0x1, RZ ;  /* 0x0000000107077810 */ /* 0x004fc80007ffe0ff */
[----:B------:R-:W-:-:S04]  /*23ca0*/  LEA.HI R8, R7, R7, RZ, 0x1 ;  /* 0x0000000707087211 */ /* 0x000fc800078f08ff */
[----:B------:R-:W-:-:S05]  /*23cb0*/  LOP3.LUT R8, R8, 0xfffffffe, RZ, 0xc0, !PT ;  /* 0xfffffffe08087812 */ /* 0x000fca00078ec0ff */
[----:B------:R-:W-:-:S05]  /*23cc0*/  IMAD.IADD R7, R7, 0x1, -R8 ;  /* 0x0000000107077824 */ /* 0x000fca00078e0a08 */
[----:B------:R-:W-:-:S04]  /*23cd0*/  SHF.L.U32 R7, R7, 0x1f, RZ ;  /* 0x0000001f07077819 */ /* 0x000fc800000006ff */
[----:B------:R-:W0:Y:S02]  /*23ce0*/  SYNCS.PHASECHK.TRANS64.TRYWAIT P0, [R16+URZ+0x38820], R7 ;  /* 0x03882007100075a7 */ /* 0x000e24000800017f */
[----:B0-----:R-:W-:Y:S05]  /*23cf0*/  @!P0 BRA `(.L_x_711) ;  /* 0x000000c8000c8947 */ /* 0x001fea0003800000 */
.L_x_1071:
[----:B------:R-:W-:Y:S05]  /*23d00*/  BSYNC B1 ;  /* 0x0000000000017941 */ /* 0x000fea0003800000 */
.L_x_710:
[----:B------:R-:W-:Y:S04]  /*23d10*/  BSSY B1, `(.L_x_712) ;  /* 0x000006c000017945 */ /* 0x000fe80003800000 */
[----:B------:R-:W-:Y:S05]  /*23d20*/  @!P6 BRA `(.L_x_713) ;  /* 0x0000000400a8e947 */ /* 0x000fea0003800000 */
[----:B------:R-:W-:Y:S01]  /*23d30*/  IMAD R11, R29, 0x8, R16 ;  /* 0x000000081d0b7824 */ /* 0x000fe200078e0210 */
[----:B------:R-:W-:Y:S01]  /*23d40*/  SHF.L.U32 R10, R32, 0x1f, RZ ;  /* 0x0000001f200a7819 */ /* 0x000fe200000006ff */
[----:B------:R-:W1:Y:S01]  /*23d50*/  S2R R8, SR_TID.X ;  /* 0x0000000000087919 */ /* 0x000e620000002100 */
[----:B------:R-:W-:Y:S02]  /*23d60*/  BSSY B2, `(.L_x_714) ;  /* 0x0000005000027945 */ /* 0x000fe40003800000 */
[----:B------:R-:W2:Y:S01]  /*23d70*/  SYNCS.PHASECHK.TRANS64.TRYWAIT P0, [R11+URZ+0x388a0], R10 ;  /* 0x0388a00a0b0075a7 */ /* 0x000ea2000800017f */
[----:B-1----:R-:W-:-:S04]  /*23d80*/  LOP3.LUT R8, R8, 0x7f, RZ, 0xc0, !PT ;  /* 0x0000007f08087812 */ /* 0x002fc800078ec0ff */
[----:B------:R-:W-:Y:S01]  /*23d90*/  ISETP.NE.AND P2, PT, R8, RZ, PT ;  /* 0x000000ff0800720c */ /* 0x000fe20003f45270 */
[----:B--2---:R-:W-:-:S12]  /*23da0*/  @!P0 BRA `(.L_x_715) ;  /* 0x000000c400f48947 */ /* 0x004fd80003800000 */
.L_x_1072:
[----:B------:R-:W-:Y:S05]  /*23db0*/  BSYNC B2 ;  /* 0x0000000000027941 */ /* 0x000fea0003800000 */
.L_x_714:
[----:B------:R-:W-:Y:S04]  /*23dc0*/  BSSY B2, `(.L_x_716) ;  /* 0x0000009000027945 */ /* 0x000fe80003800000 */
[----:B------:R-:W-:Y:S05]  /*23dd0*/  @P2 BRA `(.L_x_717) ;  /* 0x00000000001c2947 */ /* 0x000fea0003800000 */
[----:B0-----:R-:W0:Y:S02]  /*23de0*/  S2R R7, SR_TID.X ;  /* 0x0000000000077919 */ /* 0x001e240000002100 */
[----:B0-----:R-:W-:Y:S01]  /*23df0*/  LOP3.LUT R8, R7, 0x1f, RZ, 0xc0, !PT ;  /* 0x0000001f07087812 */ /* 0x001fe200078ec0ff */
[----:B------:R-:W-:-:S03]  /*23e00*/  IMAD.MOV.U32 R7, RZ, RZ, 0x8000 ;  /* 0x00008000ff077424 */ /* 0x000fc600078e00ff */
[----:B------:R-:W-:Y:S01]  /*23e10*/  ISETP.NE.AND P0, PT, R8, RZ, PT ;  /* 0x000000ff0800720c */ /* 0x000fe20003f05270 */
[----:B------:R2:W-:-:S12]  /*23e20*/  SYNCS.ARRIVE.TRANS64 RZ, [R11+URZ+0x38890], R7 ;  /* 0x038890070bff79a7 */ /* 0x0005d8000800003f */
[----:B--2---:R-:W-:Y:S05]  /*23e30*/  @!P0 BRA `(.L_x_717) ;  /* 0x0000000000048947 */ /* 0x004fea0003800000 */
[----:B------:R-:W-:Y:S01]  /*23e40*/  BPT.TRAP 0x1 ;  /* 0x000000040000795c */ /* 0x000fe20000300000 */
.L_x_717:
[----:B------:R-:W-:Y:S05]  /*23e50*/  BSYNC B2 ;  /* 0x0000000000027941 */ /* 0x000fea0003800000 */
.L_x_716:
[----:B------:R-:W-:Y:S01]  /*23e60*/  MOV R15, RZ ;  /* 0x000000ff000f7202 */ /* 0x000fe20000000f00 */
[----:B------:R-:W-:Y:S01]  /*23e70*/  IMAD R8, R3, 0x80, R0 ;  /* 0x0000008003087824 */ /* 0x000fe200078e0200 */
[----:B------:R-:W-:Y:S01]  /*23e80*/  UIADD3 UR4, UP0, UR40, 0x570, URZ ;  /* 0x0000057028047890 */ /* 0x000fe2000ff1e03f */
[----:B------:R-:W-:Y:S01]  /*23e90*/  IMAD R9, R29, 0x8000, R16 ;  /* 0x000080001d097824 */ /* 0x000fe200078e0210 */
[----:B------:R-:W-:Y:S01]  /*23ea0*/  R2UR UR10, R15 ;  /* 0x000000000f0a72ca */ /* 0x000fe200000e0000 */
[----:B------:R-:W-:Y:S01]  /*23eb0*/  VIADD R8, R8, 0xffffff80 ;  /* 0xffffff8008087836 */ /* 0x000fe20000000000 */
[----:B------:R-:W-:Y:S01]  /*23ec0*/  PLOP3.LUT P0, PT, PT, PT, PT, 0x80, 0x0 ;  /* 0x000000000000781c */ /* 0x000fe20003f0f070 */
[----:B------:R-:W-:Y:S01]  /*23ed0*/  VIADD R12, R9, 0x28400 ;  /* 0x00028400090c7836 */ /* 0x000fe20000000000 */
[----:B0-----:R-:W-:Y:S01]  /*23ee0*/  IADD3 R7, R11, 0x38890, RZ ;  /* 0x000388900b077810 */ /* 0x001fe20007ffe0ff */
[----:B------:R-:W-:Y:S01]  /*23ef0*/  UIADD3.X UR5, URZ, UR41, URZ, UP0, !UPT ;  /* 0x000000293f057290 */ /* 0x000fe200087fe43f */
[----:B------:R-:W-:Y:S01]  /*23f00*/  UMOV UR6, 0x0 ;  /* 0x0000000000067882 */ /* 0x000fe20000000000 */
[----:B------:R-:W-:-:S10]  /*23f10*/  UMOV UR7, 0x12f00000 ;  /* 0x12f0000000077882 */ /* 0x000fd40000000000 */
.L_x_718:
[----:B------:R-:W-:-:S13]  /*23f20*/  @P0 ELECT P3, URZ, PT ;  /* 0x00000000003f082f */ /* 0x000fda0003860000 */
[----:B------:R-:W-:Y:S02]  /*23f30*/  @P3 R2UR UR13, R2 ;  /* 0x00000000020d32ca */ /* 0x000fe400000e0000 */
[----:B------:R-:W-:Y:S02]  /*23f40*/  @P3 R2UR UR12, R17 ;  /* 0x00000000110c32ca */ /* 0x000fe400000e0000 */
[----:B------:R-:W-:Y:S02]  /*23f50*/  @P3 R2UR UR11, R8 ;  /* 0x00000000080b32ca */ /* 0x000fe400000e0000 */
[----:B------:R-:W-:Y:S02]  /*23f60*/  @P3 R2UR UR9, R7 ;  /* 0x00000000070932ca */ /* 0x000fe400000e0000 */
[----:B------:R-:W-:Y:S02]  /*23f70*/  @P3 R2UR UR8, R12 ;  /* 0x000000000c0832ca */ /* 0x000fe400000e0000 */
[----:B------:R-:W-:-:S02]  /*23f80*/  @P3 PLOP3.LUT P0, PT, P3, PT, PT, 0x8, 0x0 ;  /* 0x000000000000381c */ /* 0x000fc40001f0e170 */
[----:B------:R-:W-:-:S09]  /*23f90*/  PLOP3.LUT P3, PT, PT, PT, PT, 0x8, 0x0 ;  /* 0x000000000000781c */ /* 0x000fd20003f6e170 */
[----:B------:R0:W-:Y:S02]  /*23fa0*/  UTMALDG.4D [UR8], [UR4], desc[UR6] ;  /* 0x00000608040075b4 */ /* 0x0001e40008019000 */
[----:B0-----:R-:W-:Y:S05]  /*23fb0*/  @P0 BRA.U.ANY `(.L_x_718) ;  /* 0xfffffffd00d80947 */ /* 0x001fea000393ffff */
[----:B------:R-:W-:Y:S01]  /*23fc0*/  IMAD.MOV.U32 R14, RZ, RZ, 0x80 ;  /* 0x00000080ff0e7424 */ /* 0x000fe200078e00ff */
[----:B------:R-:W-:Y:S01]  /*23fd0*/  PLOP3.LUT P0, PT, PT, PT, PT, 0x80, 0x0 ;  /* 0x000000000000781c */ /* 0x000fe20003f0f070 */
[----:B------:R-:W-:Y:S01]  /*23fe0*/  VIADD R12, R9, 0x2c400 ;  /* 0x0002c400090c7836 */ /* 0x000fe20000000000 */
[----:B------:R-:W-:Y:S01]  /*23ff0*/  UMOV UR6, 0x0 ;  /* 0x0000000000067882 */ /* 0x000fe20000000000 */
[----:B------:R-:W-:Y:S01]  /*24000*/  UMOV UR7, 0x12f00000 ;  /* 0x12f0000000077882 */ /* 0x000fe20000000000 */
[----:B------:R-:W-:-:S15]  /*24010*/  R2UR UR10, R14 ;  /* 0x000000000e0a72ca */ /* 0x000fde00000e0000 */
.L_x_719:
        /* <DEDUP_REMOVED lines=10> */
[----:B------:R-:W0:Y:S01]  /*240c0*/  SYNCS.PHASECHK.TRANS64.TRYWAIT P0, [R11+URZ+0x388c0], R10 ;  /* 0x0388c00a0b0075a7 */ /* 0x000e22000800017f */
[----:B------:R-:W-:Y:S04]  /*240d0*/  BSSY B2, `(.L_x_720) ;  /* 0x0000002000027945 */ /* 0x000fe80003800000 */
[----:B0-----:R-:W-:Y:S05]  /*240e0*/  @!P0 BRA `(.L_x_721) ;  /* 0x000000c400388947 */ /* 0x001fea0003800000 */
.L_x_1073:
[----:B------:R-:W-:Y:S05]  /*240f0*/  BSYNC B2 ;  /* 0x0000000000027941 */ /* 0x000fea0003800000 */
.L_x_720:
[----:B------:R-:W-:Y:S01]  /*24100*/  BSSY B2, `(.L_x_722) ;  /* 0x000000b000027945 */ /* 0x000fe20003800000 */
[----:B------:R-:W-:Y:S01]  /*24110*/  MOV R12, 0x0 ;  /* 0x00000000000c7802 */ /* 0x000fe20000000f00 */
[----:B------:R-:W-:Y:S02]  /*24120*/  IMAD.MOV.U32 R13, RZ, RZ, 0x12f00000 ;  /* 0x12f00000ff0d7424 */ /* 0x000fe400078e00ff */
[----:B------:R-:W-:Y:S05]  /*24130*/  @P2 BRA `(.L_x_723) ;  /* 0x00000000001c2947 */ /* 0x000fea0003800000 */
[----:B------:R-:W2:Y:S02]  /*24140*/  S2R R7, SR_TID.X ;  /* 0x0000000000077919 */ /* 0x000ea40000002100 */
[----:B--2---:R-:W-:Y:S01]  /*24150*/  LOP3.LUT R20, R7, 0x1f, RZ, 0xc0, !PT ;  /* 0x0000001f07147812 */ /* 0x004fe200078ec0ff */
[----:B------:R-:W-:-:S03]  /*24160*/  IMAD.MOV.U32 R7, RZ, RZ, 0x8000 ;  /* 0x00008000ff077424 */ /* 0x000fc600078e00ff */
[----:B------:R-:W-:Y:S01]  /*24170*/  ISETP.NE.AND P0, PT, R20, RZ, PT ;  /* 0x000000ff1400720c */ /* 0x000fe20003f05270 */
[----:B------:R2:W-:-:S12]  /*24180*/  SYNCS.ARRIVE.TRANS64 RZ, [R11+URZ+0x388b0], R7 ;  /* 0x0388b0070bff79a7 */ /* 0x0005d8000800003f */
[----:B--2---:R-:W-:Y:S05]  /*24190*/  @!P0 BRA `(.L_x_723) ;  /* 0x0000000000048947 */ /* 0x004fea0003800000 */
[----:B------:R-:W-:Y:S01]  /*241a0*/  BPT.TRAP 0x1 ;  /* 0x000000040000795c */ /* 0x000fe20000300000 */
.L_x_723:
[----:B------:R-:W-:Y:S05]  /*241b0*/  BSYNC B2 ;  /* 0x0000000000027941 */ /* 0x000fea0003800000 */
.L_x_722:
[----:B------:R-:W-:Y:S01]  /*241c0*/  R2UR UR10, R15 ;  /* 0x000000000f0a72ca */ /* 0x000fe200000e0000 */
[----:B------:R-:W-:Y:S01]  /*241d0*/  UIADD3 UR4, UP0, UR40, 0x670, URZ ;  /* 0x0000067028047890 */ /* 0x000fe2000ff1e03f */
[----:B------:R-:W-:Y:S01]  /*241e0*/  R2UR UR6, R12 ;  /* 0x000000000c0672ca */ /* 0x000fe200000e0000 */
[----:B01----:R-:W-:Y:S01]  /*241f0*/  VIADD R11, R11, 0x388b0 ;  /* 0x000388b00b0b7836 */ /* 0x003fe20000000000 */
[----:B------:R-:W-:Y:S01]  /*24200*/  R2UR UR7, R13 ;  /* 0x000000000d0772ca */ /* 0x000fe200000e0000 */
[----:B------:R-:W-:Y:S01]  /*24210*/  UIADD3.X UR5, URZ, UR41, URZ, UP0, !UPT ;  /* 0x000000293f057290 */ /* 0x000fe200087fe43f */
[----:B------:R-:W-:Y:S02]  /*24220*/  PLOP3.LUT P0, PT, PT, PT, PT, 0x80, 0x0 ;  /* 0x000000000000781c */ /* 0x000fe40003f0f070 */
[----:B------:R-:W-:-:S11]  /*24230*/  IADD3 R7, R9, 0x10400, RZ ;  /* 0x0001040009077810 */ /* 0x000fd60007ffe0ff */
.L_x_724:
        /* <DEDUP_REMOVED lines=10> */
[----:B------:R-:W-:Y:S01]  /*242e0*/  R2UR UR10, R14 ;  /* 0x000000000e0a72ca */ /* 0x000fe200000e0000 */
[----:B------:R-:W-:Y:S01]  /*242f0*/  VIADD R9, R9, 0x14400 ;  /* 0x0001440009097836 */ /* 0x000fe20000000000 */
[----:B------:R-:W-:Y:S02]  /*24300*/  R2UR UR6, R12 ;  /* 0x000000000c0672ca */ /* 0x000fe400000e0000 */
[----:B------:R-:W-:Y:S02]  /*24310*/  R2UR UR7, R13 ;  /* 0x000000000d0772ca */ /* 0x000fe400000e0000 */
[----:B------:R-:W-:-:S13]  /*24320*/  PLOP3.LUT P0, PT, PT, PT, PT, 0x80, 0x0 ;  /* 0x000000000000781c */ /* 0x000fda0003f0f070 */
.L_x_725:
        /* <DEDUP_REMOVED lines=9> */
[----:B-1----:R-:W-:Y:S05]  /*243c0*/  @P0 BRA.U.ANY `(.L_x_725) ;  /* 0xfffffffd00d80947 */ /* 0x002fea000393ffff */
.L_x_713:
[----:B------:R-:W-:Y:S05]  /*243d0*/  BSYNC B1 ;  /* 0x0000000000017941 */ /* 0x000fea0003800000 */
.L_x_712:
[----:B------:R-:W-:Y:S01]  /*243e0*/  VIADD R11, R3, 0xfffffffe ;  /* 0xfffffffe030b7836 */ /* 0x000fe20000000000 */
[----:B------:R-:W-:Y:S01]  /*243f0*/  PLOP3.LUT P0, PT, PT, PT, PT, 0x8, 0x0 ;  /* 0x000000000000781c */ /* 0x000fe20003f0e170 */
[----:B------:R-:W-:-:S03]  /*24400*/  VIADD R29, R29, 0x1 ;  /* 0x000000011d1d7836 */ /* 0x000fc60000000000 */
[----:B------:R-:W-:Y:S02]  /*24410*/  ISETP.GE.AND P3, PT, R11, R6, PT ;  /* 0x000000060b00720c */ /* 0x000fe40003f66270 */
[----:B------:R-:W-:-:S04]  /*24420*/  ISETP.NE.AND P2, PT, R29, 0x2, PT ;  /* 0x000000021d00780c */ /* 0x000fc80003f45270 */
[----:B------:R-:W-:Y:S02]  /*24430*/  SEL R3, RZ, 0x1, P2 ;  /* 0x00000001ff037807 */ /* 0x000fe40001000000 */
[----:B------:R-:W-:Y:S02]  /*24440*/  SEL R29, R29, RZ, P2 ;  /* 0x000000ff1d1d7207 */ /* 0x000fe40001000000 */
[----:B------:R-:W-:-:S03]  /*24450*/  LOP3.LUT R32, R32, R3, RZ, 0x3c, !PT ;  /* 0x0000000320207212 */ /* 0x000fc600078e3cff */
[----:B------:R-:W-:Y:S05]  /*24460*/  @!P3 BRA `(.L_x_706) ;  /* 0x0000000400d4b947 */ /* 0x000fea0003800000 */
.L_x_740:
[----:B------:R-:W-:Y:S05]  /*24470*/  YIELD ;  /* 0x0000000000007946 */ /* 0x000fea0003800000 */
[----:B------:R-:W-:Y:S04]  /*24480*/  BSSY B1, `(.L_x_726) ;  /* 0x000006b000017945 */ /* 0x000fe80003800000 */
[----:B------:R-:W-:Y:S05]  /*24490*/  @!P6 BRA `(.L_x_727) ;  /* 0x0000000400a4e947 */ /* 0x000fea0003800000 */
[----:B------:R-:W-:Y:S01]  /*244a0*/  LEA R10, R29, R16, 0x3 ;  /* 0x000000101d0a7211 */ /* 0x000fe200078e18ff */
[----:B------:R-:W1:Y:S01]  /*244b0*/  S2R R3, SR_TID.X ;  /* 0x0000000000037919 */ /* 0x000e620000002100 */
[----:B------:R-:W-:Y:S01]  /*244c0*/  SHF.L.U32 R9, R32, 0x1f, RZ ;  /* 0x0000001f20097819 */ /* 0x000fe200000006ff */
[----:B------:R-:W-:Y:S03]  /*244d0*/  BSSY B2, `(.L_x_728) ;  /* 0x0000005000027945 */ /* 0x000fe60003800000 */
[----:B------:R-:W2:Y:S01]  /*244e0*/  SYNCS.PHASECHK.TRANS64.TRYWAIT P2, [R10+URZ+0x388a0], R9 ;  /* 0x0388a0090a0075a7 */ /* 0x000ea2000804017f */
[----:B-1----:R-:W-:-:S04]  /*244f0*/  LOP3.LUT R3, R3, 0x7f, RZ, 0xc0, !PT ;  /* 0x0000007f03037812 */ /* 0x002fc800078ec0ff */
[----:B------:R-:W-:Y:S01]  /*24500*/  ISETP.NE.AND P3, PT, R3, RZ, PT ;  /* 0x000000ff0300720c */ /* 0x000fe20003f65270 */
[----:B--2---:R-:W-:-:S12]  /*24510*/  @!P2 BRA `(.L_x_729) ;  /* 0x000000c00040a947 */ /* 0x004fd80003800000 */
.L_x_1074:
[----:B------:R-:W-:Y:S05]  /*24520*/  BSYNC B2 ;  /* 0x0000000000027941 */ /* 0x000fea0003800000 */
.L_x_728:
[----:B------:R-:W-:Y:S04]  /*24530*/  BSSY B2, `(.L_x_730) ;  /* 0x0000009000027945 */ /* 0x000fe80003800000 */
[----:B------:R-:W-:Y:S05]  /*24540*/  @P3 BRA `(.L_x_731) ;  /* 0x00000000001c3947 */ /* 0x000fea0003800000 */
[----:B------:R-:W0:Y:S02]  /*24550*/  S2R R3, SR_TID.X ;  /* 0x0000000000037919 */ /* 0x000e240000002100 */
[----:B0-----:R-:W-:Y:S01]  /*24560*/  LOP3.LUT R7, R3, 0x1f, RZ, 0xc0, !PT ;  /* 0x0000001f03077812 */ /* 0x001fe200078ec0ff */
[----:B------:R-:W-:-:S03]  /*24570*/  IMAD.MOV.U32 R3, RZ, RZ, 0x8000 ;  /* 0x00008000ff037424 */ /* 0x000fc600078e00ff */
[----:B------:R-:W-:Y:S01]  /*24580*/  ISETP.NE.AND P2, PT, R7, RZ, PT ;  /* 0x000000ff0700720c */ /* 0x000fe20003f45270 */
[----:B------:R2:W-:-:S12]  /*24590*/  SYNCS.ARRIVE.TRANS64 RZ, [R10+URZ+0x38890], R3 ;  /* 0x038890030aff79a7 */ /* 0x0005d8000800003f */
[----:B--2---:R-:W-:Y:S05]  /*245a0*/  @!P2 BRA `(.L_x_731) ;  /* 0x000000000004a947 */ /* 0x004fea0003800000 */
[----:B------:R-:W-:Y:S01]  /*245b0*/  BPT.TRAP 0x1 ;  /* 0x000000040000795c */ /* 0x000fe20000300000 */
.L_x_731:
[----:B------:R-:W-:Y:S05]  /*245c0*/  BSYNC B2 ;  /* 0x0000000000027941 */ /* 0x000fea0003800000 */
.L_x_730:
[----:B------:R-:W-:Y:S01]  /*245d0*/  IMAD.MOV.U32 R14, RZ, RZ, RZ ;  /* 0x000000ffff0e7224 */ /* 0x000fe200078e00ff */
[----:B------:R-:W-:Y:S01]  /*245e0*/  UIADD3 UR4, UP0, UR40, 0x570, URZ ;  /* 0x0000057028047890 */ /* 0x000fe2000ff1e03f */
[----:B------:R-:W-:Y:S01]  /*245f0*/  IMAD R8, R29, 0x8000, R16 ;  /* 0x000080001d087824 */ /* 0x000fe200078e0210 */
[----:B------:R-:W-:Y:S01]  /*24600*/  PLOP3.LUT P2, PT, PT, PT, PT, 0x80, 0x0 ;  /* 0x000000000000781c */ /* 0x000fe20003f4f070 */
[----:B------:R-:W-:Y:S01]  /*24610*/  VIADD R3, R10, 0x38890 ;  /* 0x000388900a037836 */ /* 0x000fe20000000000 */
[----:B------:R-:W-:Y:S01]  /*24620*/  R2UR UR10, R14 ;  /* 0x000000000e0a72ca */ /* 0x000fe200000e0000 */
[----:B------:R-:W-:Y:S01]  /*24630*/  VIADD R12, R8, 0x28400 ;  /* 0x00028400080c7836 */ /* 0x000fe20000000000 */
[----:B0-----:R-:W-:Y:S01]  /*24640*/  LEA R7, R11, R0, 0x7 ;  /* 0x000000000b077211 */ /* 0x001fe200078e38ff */
[----:B------:R-:W-:Y:S01]  /*24650*/  UIADD3.X UR5, URZ, UR41, URZ, UP0, !UPT ;  /* 0x000000293f057290 */ /* 0x000fe200087fe43f */
[----:B------:R-:W-:Y:S01]  /*24660*/  UMOV UR6, 0x0 ;  /* 0x0000000000067882 */ /* 0x000fe20000000000 */
[----:B------:R-:W-:-:S10]  /*24670*/  UMOV UR7, 0x12f00000 ;  /* 0x12f0000000077882 */ /* 0x000fd40000000000 */
.L_x_732:
        /* <DEDUP_REMOVED lines=12> */
[----:B------:R-:W-:Y:S01]  /*24740*/  UMOV UR6, 0x0 ;  /* 0x0000000000067882 */ /* 0x000fe20000000000 */
[----:B------:R-:W-:Y:S01]  /*24750*/  IADD3 R12, R8, 0x2c400, RZ ;  /* 0x0002c400080c7810 */ /* 0x000fe20007ffe0ff */
[----:B------:R-:W-:Y:S01]  /*24760*/  UMOV UR7, 0x12f00000 ;  /* 0x12f0000000077882 */ /* 0x000fe20000000000 */
[----:B------:R-:W-:-:S15]  /*24770*/  R2UR UR10, R15 ;  /* 0x000000000f0a72ca */ /* 0x000fde00000e0000 */
.L_x_733:
        /* <DEDUP_REMOVED lines=13> */
.L_x_1075:
[----:B------:R-:W-:Y:S05]  /*24850*/  BSYNC B2 ;  /* 0x0000000000027941 */ /* 0x000fea0003800000 */
.L_x_734:
[----:B------:R-:W-:Y:S01]  /*24860*/  BSSY B2, `(.L_x_736) ;  /* 0x000000b000027945 */ /* 0x000fe20003800000 */
[----:B------:R-:W-:Y:S02]  /*24870*/  IMAD.MOV.U32 R12, RZ, RZ, 0x0 ;  /* 0x00000000ff0c7424 */ /* 0x000fe400078e00ff */
[----:B------:R-:W-:Y:S01]  /*24880*/  IMAD.MOV.U32 R13, RZ, RZ, 0x12f00000 ;  /* 0x12f00000ff0d7424 */ /* 0x000fe200078e00ff */
[----:B------:R-:W-:Y:S06]  /*24890*/  @P3 BRA `(.L_x_737) ;  /* 0x00000000001c3947 */ /* 0x000fec0003800000 */
[----:B------:R-:W2:Y:S02]  /*248a0*/  S2R R3, SR_TID.X ;  /* 0x0000000000037919 */ /* 0x000ea40000002100 */
[----:B--2---:R-:W-:Y:S01]  /*248b0*/  LOP3.LUT R20, R3, 0x1f, RZ, 0xc0, !PT ;  /* 0x0000001f03147812 */ /* 0x004fe200078ec0ff */
[----:B------:R-:W-:-:S03]  /*248c0*/  IMAD.MOV.U32 R3, RZ, RZ, 0x8000 ;  /* 0x00008000ff037424 */ /* 0x000fc600078e00ff */
[----:B------:R-:W-:Y:S01]  /*248d0*/  ISETP.NE.AND P2, PT, R20, RZ, PT ;  /* 0x000000ff1400720c */ /* 0x000fe20003f45270 */
[----:B------:R2:W-:-:S12]  /*248e0*/  SYNCS.ARRIVE.TRANS64 RZ, [R10+URZ+0x388b0], R3 ;  /* 0x0388b0030aff79a7 */ /* 0x0005d8000800003f */
[----:B--2---:R-:W-:Y:S05]  /*248f0*/  @!P2 BRA `(.L_x_737) ;  /* 0x000000000004a947 */ /* 0x004fea0003800000 */
[----:B------:R-:W-:Y:S01]  /*24900*/  BPT.TRAP 0x1 ;  /* 0x000000040000795c */ /* 0x000fe20000300000 */
.L_x_737:
[----:B------:R-:W-:Y:S05]  /*24910*/  BSYNC B2 ;  /* 0x0000000000027941 */ /* 0x000fea0003800000 */
.L_x_736:
[----:B------:R-:W-:Y:S01]  /*24920*/  R2UR UR10, R14 ;  /* 0x000000000e0a72ca */ /* 0x000fe200000e0000 */
[----:B------:R-:W-:Y:S01]  /*24930*/  UIADD3 UR4, UP0, UR40, 0x670, URZ ;  /* 0x0000067028047890 */ /* 0x000fe2000ff1e03f */
[----:B------:R-:W-:Y:S01]  /*24940*/  R2UR UR6, R12 ;  /* 0x000000000c0672ca */ /* 0x000fe200000e0000 */
[----:B------:R-:W-:Y:S01]  /*24950*/  VIADD R3, R8, 0x10400 ;  /* 0x0001040008037836 */ /* 0x000fe20000000000 */
[----:B------:R-:W-:Y:S01]  /*24960*/  R2UR UR7, R13 ;  /* 0x000000000d0772ca */ /* 0x000fe200000e0000 */
[----:B------:R-:W-:Y:S01]  /*24970*/  UIADD3.X UR5, URZ, UR41, URZ, UP0, !UPT ;  /* 0x000000293f057290 */ /* 0x000fe200087fe43f */
[----:B------:R-:W-:Y:S02]  /*24980*/  PLOP3.LUT P2, PT, PT, PT, PT, 0x80, 0x0 ;  /* 0x000000000000781c */ /* 0x000fe40003f4f070 */
[----:B01----:R-:W-:-:S11]  /*24990*/  IADD3 R10, R10, 0x388b0, RZ ;  /* 0x000388b00a0a7810 */ /* 0x003fd60007ffe0ff */
.L_x_738:
        /* <DEDUP_REMOVED lines=15> */
.L_x_739:
        /* <DEDUP_REMOVED lines=10> */
.L_x_727:
[----:B------:R-:W-:Y:S05]  /*24b30*/  BSYNC B1 ;  /* 0x0000000000017941 */ /* 0x000fea0003800000 */
.L_x_726:
[----:B------:R-:W-:Y:S01]  /*24b40*/  ISETP.GT.AND P3, PT, R11, R6, PT ;  /* 0x000000060b00720c */ /* 0x000fe20003f64270 */
[----:B------:R-:W-:Y:S01]  /*24b50*/  VIADD R29, R29, 0x1 ;  /* 0x000000011d1d7836 */ /* 0x000fe20000000000 */
[----:B------:R-:W-:-:S04]  /*24b60*/  IADD3 R11, R11, -0x1, RZ ;  /* 0xffffffff0b0b7810 */ /* 0x000fc80007ffe0ff */
[----:B------:R-:W-:-:S04]  /*24b70*/  ISETP.NE.AND P2, PT, R29, 0x2, PT ;  /* 0x000000021d00780c */ /* 0x000fc80003f45270 */
[----:B------:R-:W-:Y:S02]  /*24b80*/  SEL R3, RZ, 0x1, P2 ;  /* 0x00000001ff037807 */ /* 0x000fe40001000000 */
[----:B------:R-:W-:Y:S02]  /*24b90*/  SEL R29, R29, RZ, P2 ;  /* 0x000000ff1d1d7207 */ /* 0x000fe40001000000 */
[----:B------:R-:W-:Y:S01]  /*24ba0*/  LOP3.LUT R32, R32, R3, RZ, 0x3c, !PT ;  /* 0x0000000320207212 */ /* 0x000fe200078e3cff */
[----:B------:R-:W-:Y:S06]  /*24bb0*/  @P3 BRA `(.L_x_740) ;  /* 0xfffffff8002c3947 */ /* 0x000fec000383ffff */
.L_x_706:
[----:B------:R-:W-:Y:S05]  /*24bc0*/  BSYNC B0 ;  /* 0x0000000000007941 */ /* 0x000fea0003800000 */
.L_x_705:
[----:B------:R-:W-:Y:S05]  /*24bd0*/  @!P0 WARPSYNC.ALL ;  /* 0x0000000000008948 */ /* 0x000fea0003800000 */
[----:B------:R-:W-:Y:S01]  /*24be0*/  @!P0 BAR.SYNC.DEFER_BLOCKING 0xc, 0x180 ;  /* 0x0306000000008b1d */ /* 0x000fe20000010000 */
[----:B------:R-:W-:-:S05]  /*24bf0*/  IMAD.MOV.U32 R0, RZ, RZ, RZ ;  /* 0x000000ffff007224 */ /* 0x000fca00078e00ff */
[----:B------:R-:W-:Y:S04]  /*24c00*/  BSSY B0, `(.L_x_741) ;  /* 0x000001e000007945 */ /* 0x000fe80003800000 */
[----:B------:R-:W-:Y:S05]  /*24c10*/  @!P1 BRA `(.L_x_742) ;  /* 0x0000000000709947 */ /* 0x000fea0003800000 */
[----:B------:R-:W-:-:S13]  /*24c20*/  ISETP.NE.AND P0, PT, R5, RZ, PT ;  /* 0x000000ff0500720c */ /* 0x000fda0003f05270 */
[----:B------:R-:W1:Y:S02]  /*24c30*/  @!P0 LDC R5, c[0x0][0x9f0] ;  /* 0x00027c00ff058b82 */ /* 0x000e640000000800 */
[-C--:B-1----:R-:W-:Y:S02]  /*24c40*/  IABS R0, R5.reuse ;  /* 0x0000000500007213 */ /* 0x082fe40000000000 */
[----:B0-----:R-:W-:Y:S02]  /*24c50*/  IABS R7, R5 ;  /* 0x0000000500077213 */ /* 0x001fe40000000000 */
[----:B------:R-:W0:Y:S03]  /*24c60*/  I2F.RP R2, R0 ;  /* 0x0000000000027306 */ /* 0x000e260000209400 */
[----:B------:R-:W-:-:S05]  /*24c70*/  IMAD.MOV R7, RZ, RZ, -R7 ;  /* 0x000000ffff077224 */ /* 0x000fca00078e0a07 */
[----:B0-----:R-:W0:Y:S02]  /*24c80*/  MUFU.RCP R2, R2 ;  /* 0x0000000200027308 */ /* 0x001e240000001000 */
[----:B0-----:R-:W-:-:S06]  /*24c90*/  VIADD R2, R2, 0xffffffe ;  /* 0x0ffffffe02027836 */ /* 0x001fcc0000000000 */
[----:B------:R-:W0:Y:S02]  /*24ca0*/  F2I.FTZ.U32.TRUNC.NTZ R3, R2 ;  /* 0x0000000200037305 */ /* 0x000e24000021f000 */
[----:B0-----:R-:W-:-:S04]  /*24cb0*/  IMAD.MOV R2, RZ, RZ, -R3 ;  /* 0x000000ffff027224 */ /* 0x001fc800078e0a03 */
[----:B------:R-:W-:Y:S01]  /*24cc0*/  IMAD R6, R2, R0, RZ ;  /* 0x0000000002067224 */ /* 0x000fe200078e02ff */
[----:B------:R-:W-:-:S05]  /*24cd0*/  MOV R2, RZ ;  /* 0x000000ff00027202 */ /* 0x000fca0000000f00 */
[----:B------:R-:W-:Y:S01]  /*24ce0*/  IMAD.HI.U32 R6, R3, R6, R2 ;  /* 0x0000000603067227 */ /* 0x000fe200078e0002 */
[----:B------:R-:W-:-:S04]  /*24cf0*/  IADD3 R3, R4, -0x1, R5 ;  /* 0xffffffff04037810 */ /* 0x000fc80007ffe005 */
[----:B------:R-:W-:Y:S02]  /*24d00*/  IABS R2, R3 ;  /* 0x0000000300027213 */ /* 0x000fe40000000000 */
[----:B------:R-:W-:-:S03]  /*24d10*/  LOP3.LUT R3, R3, R5, RZ, 0x3c, !PT ;  /* 0x0000000503037212 */ /* 0x000fc600078e3cff */
[----:B------:R-:W-:Y:S01]  /*24d20*/  IMAD.HI.U32 R6, R6, R2, RZ ;  /* 0x0000000206067227 */ /* 0x000fe200078e00ff */
[----:B------:R-:W-:-:S03]  /*24d30*/  ISETP.GE.AND P2, PT, R3, RZ, PT ;  /* 0x000000ff0300720c */ /* 0x000fc60003f46270 */
[----:B------:R-:W-:-:S05]  /*24d40*/  IMAD R2, R6, R7, R2 ;  /* 0x0000000706027224 */ /* 0x000fca00078e0202 */
[----:B------:R-:W-:-:S13]  /*24d50*/  ISETP.GT.U32.AND P1, PT, R0, R2, PT ;  /* 0x000000020000720c */ /* 0x000fda0003f24070 */
[----:B------:R-:W-:Y:S02]  /*24d60*/  @!P1 IMAD.IADD R2, R2, 0x1, -R0 ;  /* 0x0000000102029824 */ /* 0x000fe400078e0a00 */
[----:B------:R-:W-:Y:S01]  /*24d70*/  @!P1 VIADD R6, R6, 0x1 ;  /* 0x0000000106069836 */ /* 0x000fe20000000000 */
[----:B------:R-:W-:Y:S02]  /*24d80*/  ISETP.NE.AND P1, PT, R5, RZ, PT ;  /* 0x000000ff0500720c */ /* 0x000fe40003f25270 */
[----:B------:R-:W-:-:S13]  /*24d90*/  ISETP.GE.U32.AND P0, PT, R2, R0, PT ;  /* 0x000000000200720c */ /* 0x000fda0003f06070 */
[----:B------:R-:W-:-:S05]  /*24da0*/  @P0 IADD3 R6, R6, 0x1, RZ ;  /* 0x0000000106060810 */ /* 0x000fca0007ffe0ff */
[----:B------:R-:W-:-:S04]  /*24db0*/  IMAD.MOV.U32 R0, RZ, RZ, R6 ;  /* 0x000000ffff007224 */ /* 0x000fc800078e0006 */
[----:B------:R-:W-:Y:S01]  /*24dc0*/  @!P2 IMAD.MOV R0, RZ, RZ, -R0 ;  /* 0x000000ffff00a224 */ /* 0x000fe200078e0a00 */
[----:B------:R-:W-:-:S07]  /*24dd0*/  @!P1 LOP3.LUT R0, RZ, R5, RZ, 0x33, !PT ;  /* 0x00000005ff009212 */ /* 0x000fce00078e33ff */
.L_x_742:
[----:B------:R-:W-:Y:S05]  /*24de0*/  BSYNC B0 ;  /* 0x0000000000007941 */ /* 0x000fea0003800000 */
.L_x_741:
[----:B------:R-:W-:-:S05]  /*24df0*/  IMAD R35, R35, R0, RZ ;  /* 0x0000000023237224 */ /* 0x000fca00078e02ff */
[----:B------:R-:W-:-:S04]  /*24e00*/  VIADDMNMX R2, R35, R0, R4, PT ;  /* 0x0000000023027246 */ /* 0x000fc80003800104 */
[----:B------:R-:W-:Y:S01]  /*24e10*/  ISETP.GT.AND P0, PT, R2, R35, PT ;  /* 0x000000230200720c */ /* 0x000fe20003f04270 */
[----:B------:R1:W-:-:S12]  /*24e20*/  STL [R1+0x1c], R2 ;  /* 0x00001c0201007387 */ /* 0x0003d80000100800 */
[----:B-1----:R-:W-:Y:S05]  /*24e30*/  @P0 BRA `(.L_x_743) ;  /* 0x0000000000440947 */ /* 0x002fea0003800000 */
        /* <DEDUP_REMOVED lines=13> */
[----:B0-----:R-:W0:Y:S01]  /*24f10*/  POPC R7, R4 ;  /* 0x0000000400077309 */ /* 0x001e220000000000 */
[----:B--2---:R-:W0:Y:S02]  /*24f20*/  SHFL.IDX PT, R0, R3, R0, 0x1f ;  /* 0x00001f0003007589 */ /* 0x004e2400000e0000 */
[----:B0-----:R-:W-:Y:S01]  /*24f30*/  IADD3 R24, R0, UR39, R7 ;  /* 0x0000002700187c10 */ /* 0x001fe2000fffe007 */
[----:B------:R-:W-:Y:S06]  /*24f40*/  BRA `(.L_x_744) ;  /* 0x00000048001c7947 */ /* 0x000fec0003800000 */
.L_x_743:
        /* <DEDUP_REMOVED lines=8> */
[----:B------:R-:W-:Y:S01]  /*24fd0*/  MOV R4, UR6 ;  /* 0x0000000600047c02 */ /* 0x000fe20008000f00 */
[----:B------:R-:W-:Y:S01]  /*24fe0*/  IMAD.U32 R5, RZ, RZ, UR7 ;  /* 0x00000007ff057e24 */ /* 0x000fe2000f8e00ff */
[----:B------:R-:W1:Y:S01]  /*24ff0*/  LDC.64 R2, c[0x4][R2] ;  /* 0x0100000002027b82 */ /* 0x000e620000000a00 */
[----:B------:R-:W-:Y:S01]  /*25000*/  IMAD.U32 R6, RZ, RZ, UR8 ;  /* 0x00000008ff067e24 */ /* 0x000fe2000f8e00ff */
[----:B------:R-:W-:Y:S01]  /*25010*/  MOV R10, UR4 ;  /* 0x00000004000a7c02 */ /* 0x000fe20008000f00 */
[----:B0-----:R-:W-:Y:S01]  /*25020*/  IMAD.U32 R7, RZ, RZ, UR9 ;  /* 0x00000009ff077e24 */ /* 0x001fe2000f8e00ff */
[----:B------:R-:W-:Y:S01]  /*25030*/  MOV R13, RZ ;  /* 0x000000ff000d7202 */ /* 0x000fe20000000f00 */
[----:B------:R-:W-:-:S02]  /*25040*/  IMAD.U32 R11, RZ, RZ, UR5 ;  /* 0x00000005ff0b7e24 */ /* 0x000fc4000f8e00ff */
[----:B------:R-:W-:Y:S02]  /*25050*/  IMAD.MOV.U32 R8, RZ, RZ, 0x70 ;  /* 0x00000070ff087424 */ /* 0x000fe400078e00ff */
[----:B------:R-:W-:-:S07]  /*25060*/  IMAD.MOV.U32 R12, RZ, RZ, 0x1 ;  /* 0x00000001ff0c7424 */ /* 0x000fce00078e00ff */
[----:B------:R-:W-:-:S07]  /*25070*/  LEPC R20, `(.L_x_746) ;  /* 0x000000001014794e */ /* 0x000fce0000000000 */
[----:B-1----:R-:W-:Y:S05]  /*25080*/  CALL.ABS.NOINC R2 ;  /* 0x0000000002007343 */ /* 0x002fea0003c00000 */
.L_x_746:
[----:B------:R-:W-:Y:S05]  /*25090*/  BSYNC B6 ;  /* 0x0000000000067941 */ /* 0x000fea0003800000 */
.L_x_745:
[----:B------:R-:W2:Y:S01]  /*250a0*/  LDL.LU R2, [R1] ;  /* 0x0000000001027983 */ /* 0x000ea20000300800 */
[----:B------:R-:W-:Y:S01]  /*250b0*/  VIADD R0, R16, 0x10400 ;  /* 0x0001040010007836 */ /* 0x000fe20000000000 */
[----:B------:R-:W-:Y:S04]  /*250c0*/  BSSY B6, `(.L_x_747) ;  /* 0x0000016000067945 */ /* 0x000fe80003800000 */
[----:B------:R-:W-:Y:S02]  /*250d0*/  LOP3.LUT P0, RZ, R0, 0x3ff, RZ, 0xc0, !PT ;  /* 0x000003ff00ff7812 */ /* 0x000fe4000780c0ff */
[----:B--2---:R-:W-:-:S11]  /*250e0*/  LOP3.LUT R2, R2, 0xfffffffe, RZ, 0xc0, !PT ;  /* 0xfffffffe02027812 */ /* 0x004fd600078ec0ff */
[----:B------:R-:W-:-:S05]  /*250f0*/  @P0 LOP3.LUT R2, R2, 0x1, RZ, 0xfc, !PT ;  /* 0x0000000102020812 */ /* 0x000fca00078efcff */
[----:B------:R1:W-:Y:S01]  /*25100*/  STL [R1], R2 ;  /* 0x0000000201007387 */ /* 0x0003e20000100800 */
[----:B------:R-:W-:Y:S05]  /*25110*/  @!P0 BRA `(.L_x_748) ;  /* 0x0000000000408947 */ /* 0x000fea0003800000 */
[----:B-1----:R-:W-:Y:S01]  /*25120*/  MOV R2, 0x0 ;  /* 0x0000000000027802 */ /* 0x002fe20000000f00 */
[----:B------:R-:W-:Y:S01]  /*25130*/  ULDC.64 UR6, c[0x4][0xc0] ;  /* 0x0100300000067ab9 */ /* 0x000fe20000000a00 */
[----:B------:R-:W-:Y:S01]  /*25140*/  ULDC.64 UR8, c[0x4][0xc8] ;  /* 0x0100320000087ab9 */ /* 0x000fe20000000a00 */
[----:B------:R-:W-:Y:S01]  /*25150*/  ULDC.64 UR4, c[0x4][0x10] ;  /* 0x0100040000047ab9 */ /* 0x000fe20000000a00 */
[----:B------:R-:W-:Y:S01]  /*25160*/  IMAD.U32 R4, RZ, RZ, UR6 ;  /* 0x00000006ff047e24 */ /* 0x000fe2000f8e00ff */
[----:B------:R-:W-:Y:S01]  /*25170*/  MOV R6, UR8 ;  /* 0x0000000800067c02 */ /* 0x000fe20008000f00 */
[----:B------:R-:W1:Y:S01]  /*25180*/  LDC.64 R2, c[0x4][R2] ;  /* 0x0100000002027b82 */ /* 0x000e620000000a00 */
[----:B------:R-:W-:Y:S01]  /*25190*/  IMAD.U32 R5, RZ, RZ, UR7 ;  /* 0x00000007ff057e24 */ /* 0x000fe2000f8e00ff */
[----:B------:R-:W-:Y:S01]  /*251a0*/  MOV R8, 0x70 ;  /* 0x0000007000087802 */ /* 0x000fe20000000f00 */
[----:B0-----:R-:W-:Y:S02]  /*251b0*/  IMAD.U32 R7, RZ, RZ, UR9 ;  /* 0x00000009ff077e24 */ /* 0x001fe4000f8e00ff */
[----:B------:R-:W-:-:S02]  /*251c0*/  IMAD.U32 R10, RZ, RZ, UR4 ;  /* 0x00000004ff0a7e24 */ /* 0x000fc4000f8e00ff */
[----:B------:R-:W-:Y:S02]  /*251d0*/  IMAD.U32 R11, RZ, RZ, UR5 ;  /* 0x00000005ff0b7e24 */ /* 0x000fe4000f8e00ff */
[----:B------:R-:W-:Y:S02]  /*251e0*/  IMAD.MOV.U32 R12, RZ, RZ, 0x1 ;  /* 0x00000001ff0c7424 */ /* 0x000fe400078e00ff */
[----:B------:R-:W-:-:S07]  /*251f0*/  IMAD.MOV.U32 R13, RZ, RZ, RZ ;  /* 0x000000ffff0d7224 */ /* 0x000fce00078e00ff */
[----:B------:R-:W-:-:S07]  /*25200*/  LEPC R20, `(.L_x_748) ;  /* 0x000000001014794e */ /* 0x000fce0000000000 */
[----:B-1----:R-:W-:Y:S05]  /*25210*/  CALL.ABS.NOINC R2 ;  /* 0x0000000002007343 */ /* 0x002fea0003c00000 */
.L_x_748:
[----:B------:R-:W-:Y:S05]  /*25220*/  BSYNC B6 ;  /* 0x0000000000067941 */ /* 0x000fea0003800000 */
.L_x_747:
[----:B------:R-:W-:Y:S01]  /*25230*/  VIADD R0, R16, 0x400 ;  /* 0x0000040010007836 */ /* 0x000fe20000000000 */
[----:B------:R-:W-:Y:S04]  /*25240*/  BSSY B6, `(.L_x_749) ;  /* 0x0000013000067945 */ /* 0x000fe80003800000 */
[----:B------:R-:W-:-:S13]  /*25250*/  LOP3.LUT P0, RZ, R0, 0x3ff, RZ, 0xc0, !PT ;  /* 0x000003ff00ff7812 */ /* 0x000fda000780c0ff */
[----:B------:R-:W-:Y:S05]  /*25260*/  @!P0 BRA `(.L_x_750) ;  /* 0x0000000000408947 */ /* 0x000fea0003800000 */
[----:B-1----:R-:W-:Y:S01]  /*25270*/  MOV R2, 0x0 ;  /* 0x0000000000027802 */ /* 0x002fe20000000f00 */
        /* <DEDUP_REMOVED lines=15> */
.L_x_750:
[----:B------:R-:W-:Y:S05]  /*25370*/  BSYNC B6 ;  /* 0x0000000000067941 */ /* 0x000fea0003800000 */
.L_x_749:
[----:B-1----:R-:W2:Y:S01]  /*25380*/  LDL R2, [R1] ;  /* 0x0000000001027983 */ /* 0x002ea20000100800 */
[----:B------:R-:W-:Y:S01]  /*25390*/  BSSY B6, `(.L_x_751) ;  /* 0x0000013000067945 */ /* 0x000fe20003800000 */
[----:B--2---:R-:W-:-:S13]  /*253a0*/  LOP3.LUT P6, RZ, R2, 0x1, RZ, 0xc0, !PT ;  /* 0x0000000102ff7812 */ /* 0x004fda00078cc0ff */
[----:B------:R-:W-:Y:S05]  /*253b0*/  @!P6 BRA `(.L_x_752) ;  /* 0x000000000040e947 */ /* 0x000fea0003800000 */
[----:B------:R-:W-:Y:S01]  /*253c0*/  MOV R2, 0x0 ;  /* 0x0000000000027802 */ /* 0x000fe20000000f00 */
[----:B------:R-:W-:Y:S01]  /*253d0*/  ULDC.64 UR4, c[0x4][0xc0] ;  /* 0x0100300000047ab9 */ /* 0x000fe20000000a00 */
[----:B------:R-:W-:Y:S01]  /*253e0*/  ULDC.64 UR6, c[0x4][0xc8] ;  /* 0x0100320000067ab9 */ /* 0x000fe20000000a00 */
[----:B------:R-:W-:Y:S01]  /*253f0*/  ULDC.64 UR8, c[0x4][0x20] ;  /* 0x0100080000087ab9 */ /* 0x000fe20000000a00 */
[----:B------:R-:W-:Y:S01]  /*25400*/  IMAD.U32 R4, RZ, RZ, UR4 ;  /* 0x00000004ff047e24 */ /* 0x000fe2000f8e00ff */
[----:B0-----:R-:W-:Y:S01]  /*25410*/  MOV R7, UR7 ;  /* 0x0000000700077c02 */ /* 0x001fe20008000f00 */
        /* <DEDUP_REMOVED lines=9> */
[----:B0-----:R-:W-:Y:S05]  /*254b0*/  CALL.ABS.NOINC R2 ;  /* 0x0000000002007343 */ /* 0x001fea0003c00000 */
.L_x_752:
[----:B------:R-:W-:Y:S05]  /*254c0*/  BSYNC B6 ;  /* 0x0000000000067941 */ /* 0x000fea0003800000 */
.L_x_751:
[----:B------:R-:W2:Y:S01]  /*254d0*/  LDL.LU R2, [R1] ;  /* 0x0000000001027983 */ /* 0x000ea20000300800 */
[----:B------:R-:W-:Y:S01]  /*254e0*/  ULDC.64 UR4, c[0x0][0x9f8] ;  /* 0x00027e0000047ab9 */ /* 0x000fe20000000a00 */
[----:B------:R-:W1:Y:S02]  /*254f0*/  LDC R8, c[0x0][0x430] ;  /* 0x00010c00ff087b82 */ /* 0x000e640000000800 */
[----:B------:R-:W0:Y:S01]  /*25500*/  LDL R0, [R1+0x1c] ;  /* 0x00001c0001007983 */ /* 0x000e220000100800 */
[----:B------:R-:W-:Y:S01]  /*25510*/  ISETP.NE.U32.AND P0, PT, RZ, UR4, PT ;  /* 0x00000004ff007c0c */ /* 0x000fe2000bf05070 */
[----:B------:R-:W3:Y:S03]  /*25520*/  S2R R21, SR_TID.X ;  /* 0x0000000000157919 */ /* 0x000ee60000002100 */
[----:B------:R-:W-:Y:S01]  /*25530*/  ISETP.NE.AND.EX P0, PT, RZ, UR5, PT, P0 ;  /* 0x00000005ff007c0c */ /* 0x000fe2000bf05300 */
[----:B------:R-:W4:Y:S01]  /*25540*/  LDC R10, c[0x0][0x2f4] ;  /* 0x0000bd00ff0a7b82 */ /* 0x000f220000000800 */
[----:B--2---:R-:W-:-:S02]  /*25550*/  IMAD.MOV.U32 R20, RZ, RZ, R2 ;  /* 0x000000ffff147224 */ /* 0x004fc400078e0002 */
[----:B------:R-:W2:Y:S02]  /*25560*/  S2R R2, SR_TID.X ;  /* 0x0000000000027919 */ /* 0x000ea40000002100 */
[----:B--2---:R-:W-:-:S07]  /*25570*/  LOP3.LUT R4, R2, 0x7f, RZ, 0xc0, !PT ;  /* 0x0000007f02047812 */ /* 0x004fce00078ec0ff */
[----:B------:R-:W-:Y:S01]  /*25580*/  @P0 IADD3 R2, P1, R19, UR4, RZ ;  /* 0x0000000413020c10 */ /* 0x000fe2000ff3e0ff */
[----:B---3--:R-:W-:Y:S01]  /*25590*/  IMAD.SHL.U32 R21, R21, 0x10, RZ ;  /* 0x0000001015157824 */ /* 0x008fe200078e00ff */
[----:B------:R-:W-:Y:S02]  /*255a0*/  SHF.R.U32.HI R4, RZ, 0x3, R4 ;  /* 0x00000003ff047819 */ /* 0x000fe40000011604 */
[----:B------:R-:W-:-:S05]  /*255b0*/  @P0 IADD3.X R3, R22, UR5, RZ, P1, !PT ;  /* 0x0000000516030c10 */ /* 0x000fca0008ffe4ff */
[----:B------:R2:W3:Y:S01]  /*255c0*/  @P0 LDG.E R26, desc[UR36][R2.64] ;  /* 0x00000024021a0981 */ /* 0x0004e2000c1e1900 */
[----:B-1----:R-:W-:Y:S02]  /*255d0*/  ISETP.NE.AND P1, PT, R8, 0x1, PT ;  /* 0x000000010800780c */ /* 0x002fe40003f25270 */
[----:B------:R-:W-:Y:S02]  /*255e0*/  LOP3.LUT R21, R4, 0x70, R21, 0xf8, !PT ;  /* 0x0000007004157812 */ /* 0x000fe400078ef815 */
[----:B0-----:R-:W-:-:S04]  /*255f0*/  LEA R7, R0, 0xffffff80, 0x7 ;  /* 0xffffff8000077811 */ /* 0x001fc800078e38ff */
[----:B------:R-:W-:-:S04]  /*25600*/  LOP3.LUT R5, R21, R7, RZ, 0xfc, !PT ;  /* 0x0000000715057212 */ /* 0x000fc800078efcff */
[C---:B------:R-:W-:Y:S01]  /*25610*/  ISETP.GE.AND P0, PT, R5.reuse, R23, PT ;  /* 0x000000170500720c */ /* 0x040fe20003f06270 */
[----:B------:R-:W0:Y:S01]  /*25620*/  @P1 LDC R6, c[0x0][0x434] ;  /* 0x00010d00ff061b82 */ /* 0x000e220000000800 */
[----:B------:R-:W-:-:S05]  /*25630*/  IADD3 R5, R5, R36, RZ ;  /* 0x0000002405057210 */ /* 0x000fca0007ffe0ff */
[----:B------:R-:W-:Y:S02]  /*25640*/  IMAD.MOV.U32 R4, RZ, RZ, R5 ;  /* 0x000000ffff047224 */ /* 0x000fe400078e0005 */
[----:B------:R-:W1:Y:S08]  /*25650*/  @P1 LDC R0, c[0x0][0x438] ;  /* 0x00010e00ff001b82 */ /* 0x000e700000000800 */
[----:B--2---:R-:W2:Y:S01]  /*25660*/  @!P0 LDC.64 R2, c[0x0][0x428] ;  /* 0x00010a00ff028b82 */ /* 0x004ea20000000a00 */
[----:B0-----:R-:W-:-:S05]  /*25670*/  @P1 IMAD.HI.U32 R6, R5, R6, RZ ;  /* 0x0000000605061227 */ /* 0x001fca00078e00ff */
[----:B-1----:R-:W-:-:S05]  /*25680*/  @P1 SHF.R.U32.HI R4, RZ, R0, R6 ;  /* 0x00000000ff041219 */ /* 0x002fca0000011606 */
[----:B------:R-:W-:-:S04]  /*25690*/  IMAD.MOV R0, RZ, RZ, -R4 ;  /* 0x000000ffff007224 */ /* 0x000fc800078e0a04 */
[----:B------:R-:W-:Y:S01]  /*256a0*/  IMAD R0, R8, R0, R5 ;  /* 0x0000000008007224 */ /* 0x000fe200078e0205 */
[----:B------:R-:W-:Y:S02]  /*256b0*/  @!P0 SHF.R.S32.HI R5, RZ, 0x1f, R4 ;  /* 0x0000001fff058819 */ /* 0x000fe40000011404 */
[----:B------:R-:W-:Y:S02]  /*256c0*/  LOP3.LUT R9, R30, 0x80, RZ, 0xfc, !PT ;  /* 0x000000801e097812 */ /* 0x000fe400078efcff */
[----:B------:R-:W-:Y:S01]  /*256d0*/  LOP3.LUT R20, R20, 0xfffffffd, RZ, 0xc0, !PT ;  /* 0xfffffffd14147812 */ /* 0x000fe200078ec0ff */
[----:B------:R-:W-:Y:S01]  /*256e0*/  UMOV UR4, 0xffffffff ;  /* 0xffffffff00047882 */ /* 0x000fe20000000000 */
[----:B---3--:R-:W-:Y:S01]  /*256f0*/  SHF.R.S32.HI R37, RZ, 0x1f, R26 ;  /* 0x0000001fff257819 */ /* 0x008fe2000001141a */
[----:B--2---:R-:W-:-:S04]  /*25700*/  @!P0 IMAD.WIDE.U32 R4, R26, R2, R4 ;  /* 0x000000021a048225 */ /* 0x004fc800078e0004 */
[----:B------:R-:W-:-:S04]  /*25710*/  @!P0 IMAD R6, R37, R2, RZ ;  /* 0x0000000225068224 */ /* 0x000fc800078e02ff */
[----:B------:R-:W-:Y:S02]  /*25720*/  @!P0 IMAD R6, R26, R3, R6 ;  /* 0x000000031a068224 */ /* 0x000fe400078e0206 */
[----:B------:R-:W0:Y:S02]  /*25730*/  @!P0 LDC.64 R2, c[0x0][0x418] ;  /* 0x00010600ff028b82 */ /* 0x000e240000000a00 */
[----:B------:R-:W-:Y:S01]  /*25740*/  @!P0 IMAD.IADD R6, R5, 0x1, R6 ;  /* 0x0000000105068824 */ /* 0x000fe200078e0206 */
[----:B0-----:R-:W-:-:S04]  /*25750*/  @!P0 LEA R2, P1, R4, R2, 0x2 ;  /* 0x0000000204028211 */ /* 0x001fc800078210ff */
[----:B------:R-:W-:Y:S02]  /*25760*/  @!P0 LEA.HI.X R3, R4, R3, R6, 0x2, P1 ;  /* 0x0000000304038211 */ /* 0x000fe400008f1406 */
[----:B----4-:R-:W-:Y:S02]  /*25770*/  ISETP.GE.AND P1, PT, R30, R10, PT ;  /* 0x0000000a1e00720c */ /* 0x010fe40003f26270 */
[----:B------:R-:W-:-:S06]  /*25780*/  MOV R4, RZ ;  /* 0x000000ff00047202 */ /* 0x000fcc0000000f00 */
[----:B------:R0:W5:Y:S01]  /*25790*/  @!P0 LDG.E R4, desc[UR36][R2.64] ;  /* 0x0000002402048981 */ /* 0x000162000c1e1900 */
[----:B------:R-:W-:-:S04]  /*257a0*/  ISETP.GE.AND P0, PT, R9, R10, PT ;  /* 0x0000000a0900720c */ /* 0x000fc80003f06270 */
[----:B------:R-:W-:-:S04]  /*257b0*/  @P1 LOP3.LUT R20, R20, 0x2, RZ, 0xfc, !PT ;  /* 0x0000000214141812 */ /* 0x000fc800078efcff */
[----:B------:R-:W-:Y:S01]  /*257c0*/  LOP3.LUT R20, R20, 0xfffffffb, RZ, 0xc0, !PT ;  /* 0xfffffffb14147812 */ /* 0x000fe200078ec0ff */
[----:B0-----:R-:W-:-:S03]  /*257d0*/  IMAD.U32 R2, RZ, RZ, UR42 ;  /* 0x0000002aff027e24 */ /* 0x001fc6000f8e00ff */
[----:B------:R-:W-:Y:S02]  /*257e0*/  LOP3.LUT R20, R20, 0xfffffffe, RZ, 0xc0, !PT ;  /* 0xfffffffe14147812 */ /* 0x000fe400078ec0ff */
[----:B------:R-:W-:Y:S02]  /*257f0*/  ISETP.NE.AND P2, PT, R2, 0x3, PT ;  /* 0x000000030200780c */ /* 0x000fe40003f45270 */
[----:B------:R-:W-:-:S11]  /*25800*/  @P0 LOP3.LUT R20, R20, 0x1, RZ, 0xfc, !PT ;  /* 0x0000000114140812 */ /* 0x000fd600078efcff */
[----:B------:R-:W-:-:S05]  /*25810*/  @P2 LOP3.LUT R20, R20, 0x4, RZ, 0xfc, !PT ;  /* 0x0000000414142812 */ /* 0x000fca00078efcff */
[----:B------:R0:W-:Y:S01]  /*25820*/  STL [R1], R20 ;  /* 0x0000001401007387 */ /* 0x0001e20000100800 */
[----:B------:R-:W-:Y:S05]  /*25830*/  BRA.DIV UR4, `(.L_x_753) ;  /* 0x000000ae04a07947 */ /* 0x000fea000b800000 */
.L_x_1078:
[----:B------:R-:W-:Y:S05]  /*25840*/  @!P2 BRA `(.L_x_754) ;  /* 0x000000000004a947 */ /* 0x000fea0003800000 */
[----:B------:R-:W-:Y:S01]  /*25850*/  BPT.TRAP 0x1 ;  /* 0x000000040000795c */ /* 0x000fe20000300000 */
.L_x_754:
        /* <DEDUP_REMOVED lines=10> */
.L_x_1079:
[----:B------:R-:W-:Y:S05]  /*25900*/  BSYNC B0 ;  /* 0x0000000000007941 */ /* 0x000fea0003800000 */
.L_x_755:
[----:B------:R-:W2:Y:S01]  /*25910*/  LDL R12, [R1+0x8] ;  /* 0x00000800010c7983 */ /* 0x000ea20000100800 */
[----:B------:R-:W-:Y:S01]  /*25920*/  ULDC.64 UR4, c[0x0][0x328] ;  /* 0x0000ca0000047ab9 */ /* 0x000fe20000000a00 */
[----:B-----5:R-:W-:Y:S01]  /*25930*/  SHF.R.S32.HI R10, RZ, 0x1f, R4 ;  /* 0x0000001fff0a7819 */ /* 0x020fe20000011404 */
[----:B------:R-:W-:Y:S01]  /*25940*/  ULDC.64 UR6, c[0x0][0x318] ;  /* 0x0000c60000067ab9 */ /* 0x000fe20000000a00 */
[----:B------:R-:W3:Y:S01]  /*25950*/  LDL.LU R11, [R1] ;  /* 0x00000000010b7983 */ /* 0x000ee20000300800 */
[----:B------:R-:W-:Y:S01]  /*25960*/  ISETP.GE.AND P1, PT, R23, 0x1, PT ;  /* 0x000000011700780c */ /* 0x000fe20003f26270 */
[----:B------:R-:W-:Y:S02]  /*25970*/  IMAD R5, R9, UR4, RZ ;  /* 0x0000000409057c24 */ /* 0x000fe4000f8e02ff */
[----:B------:R-:W-:-:S04]  /*25980*/  IMAD.WIDE.U32 R2, R0, UR4, RZ ;  /* 0x0000000400027c25 */ /* 0x000fc8000f8e00ff */
[----:B------:R-:W-:Y:S01]  /*25990*/  IMAD R5, R0, UR5, R5 ;  /* 0x0000000500057c24 */ /* 0x000fe2000f8e0205 */
[----:B------:R-:W-:-:S03]  /*259a0*/  ULDC.64 UR4, c[0x0][0x338] ;  /* 0x0000ce0000047ab9 */ /* 0x000fc60000000a00 */
[----:B------:R-:W-:Y:S02]  /*259b0*/  IMAD.IADD R3, R3, 0x1, R5 ;  /* 0x0000000103037824 */ /* 0x000fe400078e0205 */
[----:B------:R-:W-:Y:S02]  /*259c0*/  IMAD R5, R10, UR4, RZ ;  /* 0x000000040a057c24 */ /* 0x000fe4000f8e02ff */
[----:B------:R-:W-:-:S04]  /*259d0*/  IMAD.WIDE.U32 R2, R4, UR4, R2 ;  /* 0x0000000404027c25 */ /* 0x000fc8000f8e0002 */
[----:B------:R-:W-:Y:S01]  /*259e0*/  IMAD R5, R4, UR5, R5 ;  /* 0x0000000504057c24 */ /* 0x000fe2000f8e0205 */
[----:B------:R-:W-:-:S04]  /*259f0*/  ULDC.64 UR4, c[0x0][0x330] ;  /* 0x0000cc0000047ab9 */ /* 0x000fc80000000a00 */
[----:B------:R-:W-:-:S03]  /*25a00*/  IADD3 R3, R3, R5, RZ ;  /* 0x0000000503037210 */ /* 0x000fc60007ffe0ff */
[----:B------:R-:W-:Y:S01]  /*25a10*/  IMAD.WIDE.U32 R2, R17, UR4, R2 ;  /* 0x0000000411027c25 */ /* 0x000fe2000f8e0002 */
[----:B------:R-:W-:-:S03]  /*25a20*/  UMOV UR4, 0xffffffff ;  /* 0xffffffff00047882 */ /* 0x000fc60000000000 */
[----:B------:R-:W-:Y:S01]  /*25a30*/  IMAD R8, R17, UR5, R3 ;  /* 0x0000000511087c24 */ /* 0x000fe2000f8e0203 */
[----:B------:R-:W-:-:S04]  /*25a40*/  IADD3 R7, P0, R2, UR6, RZ ;  /* 0x0000000602077c10 */ /* 0x000fc8000ff1e0ff */
[----:B------:R-:W-:Y:S01]  /*25a50*/  IADD3.X R8, R8, UR7, RZ, P0, !PT ;  /* 0x0000000708087c10 */ /* 0x000fe200087fe4ff */
[----:B--2---:R-:W-:Y:S01]  /*25a60*/  IMAD R5, R28, 0x8000, R12 ;  /* 0x000080001c057824 */ /* 0x004fe200078e020c */
[----:B---3--:R-:W-:-:S04]  /*25a70*/  LOP3.LUT R11, R11, 0xffffffdf, RZ, 0xc0, !PT ;  /* 0xffffffdf0b0b7812 */ /* 0x008fc800078ec0ff */
[----:B------:R-:W-:-:S05]  /*25a80*/  @P1 LOP3.LUT R11, R11, 0x20, RZ, 0xfc, !PT ;  /* 0x000000200b0b1812 */ /* 0x000fca00078efcff */
[----:B------:R2:W-:Y:S01]  /*25a90*/  STL [R1], R11 ;  /* 0x0000000b01007387 */ /* 0x0005e20000100800 */
[----:B------:R-:W-:Y:S05]  /*25aa0*/  BRA.DIV UR4, `(.L_x_757) ;  /* 0x000000ae044c7947 */ /* 0x000fea000b800000 */
[----:B------:R-:W3:Y:S01]  /*25ab0*/  LDC R12, c[0x0][0x2f4] ;  /* 0x0000bd00ff0c7b82 */ /* 0x000ee20000000800 */
[----:B------:R-:W4:Y:S01]  /*25ac0*/  SHFL.IDX PT, R2, R7, RZ, 0x181f ;  /* 0x00181fff07027589 */ /* 0x000f2200000e0000 */
[----:B--2---:R-:W-:-:S03]  /*25ad0*/  LOP3.LUT R11, R30, 0x80, RZ, 0xfc, !PT ;  /* 0x000000801e0b7812 */ /* 0x004fc600078efcff */
[----:B------:R-:W2:Y:S01]  /*25ae0*/  SHFL.IDX PT, R3, R8, RZ, 0x181f ;  /* 0x00181fff08037589 */ /* 0x000ea200000e0000 */
[----:B------:R-:W-:Y:S01]  /*25af0*/  IMAD.IADD R5, R16, 0x1, R5 ;  /* 0x0000000110057824 */ /* 0x000fe200078e0205 */
[C---:B---3--:R-:W-:Y:S02]  /*25b00*/  ISETP.GE.AND P1, PT, R30.reuse, R12, PT ;  /* 0x0000000c1e00720c */ /* 0x048fe40003f26270 */
[----:B----4-:R-:W-:Y:S02]  /*25b10*/  IADD3 R2, P0, R30, R2, RZ ;  /* 0x000000021e027210 */ /* 0x010fe40007f1e0ff */
[----:B------:R-:W-:-:S03]  /*25b20*/  ISETP.LT.OR P2, PT, R23, 0x1, P1 ;  /* 0x000000011700780c */ /* 0x000fc60000f41670 */
[----:B--2---:R-:W-:Y:S01]  /*25b30*/  IMAD.X R3, RZ, RZ, R3, P0 ;  /* 0x000000ffff037224 */ /* 0x004fe200000e0603 */
[----:B------:R-:W-:Y:S02]  /*25b40*/  ISETP.GE.AND P0, PT, R11, R12, PT ;  /* 0x0000000c0b00720c */ /* 0x000fe40003f06270 */
[----:B------:R-:W2:Y:S01]  /*25b50*/  LDL.LU R11, [R1] ;  /* 0x00000000010b7983 */ /* 0x000ea20000300800 */
[C---:B------:R-:W-:Y:S02]  /*25b60*/  ISETP.GE.AND P3, PT, R23.reuse, 0x11, PT ;  /* 0x000000111700780c */ /* 0x040fe40003f66270 */
[C---:B------:R-:W-:Y:S02]  /*25b70*/  ISETP.GE.AND P6, PT, R23.reuse, 0x71, PT ;  /* 0x000000711700780c */ /* 0x040fe40003fc6270 */
[C---:B------:R-:W-:Y:S02]  /*25b80*/  ISETP.GE.AND P5, PT, R23.reuse, 0x31, PT ;  /* 0x000000311700780c */ /* 0x040fe40003fa6270 */
[----:B------:R-:W-:Y:S01]  /*25b90*/  @!PT LDS RZ, [RZ] ;  /* 0x00000000fffff984 */ /* 0x000fe20000000800 */
[----:B------:R-:W-:Y:S01]  /*25ba0*/  LDGSTS.E.BYPASS.LTC128B.128 [R5+0x10400], desc[UR36][R2.64], !P2 ;  /* 0x1040000002057fae */ /* 0x000fe2000d101d64 */
[----:B------:R-:W-:-:S02]  /*25bb0*/  ISETP.LT.OR P2, PT, R23, 0x1, P0 ;  /* 0x000000011700780c */ /* 0x000fc40000741670 */
[----:B------:R-:W-:-:S11]  /*25bc0*/  ISETP.GE.AND P4, PT, R23, 0x41, PT ;  /* 0x000000411700780c */ /* 0x000fd60003f86270 */
[----:B------:R3:W-:Y:S04]  /*25bd0*/  LDGSTS.E.BYPASS.LTC128B.128 [R5+0x14400], desc[UR36][R2.64+0x80], !P2 ;  /* 0x1440008002057fae */ /* 0x0007e8000d101d64 */
[----:B---3--:R-:W3:Y:S04]  /*25be0*/  SHFL.IDX PT, R2, R7, 0x1, 0x181f ;  /* 0x00381f0007027f89 */ /* 0x008ee800000e0000 */
[----:B------:R-:W4:Y:S01]  /*25bf0*/  SHFL.IDX PT, R3, R8, 0x1, 0x181f ;  /* 0x00381f0008037f89 */ /* 0x000f2200000e0000 */
[----:B---3--:R-:W-:-:S04]  /*25c00*/  IADD3 R2, P2, R30, R2, RZ ;  /* 0x000000021e027210 */ /* 0x008fc80007f5e0ff */
[----:B----4-:R-:W-:Y:S02]  /*25c10*/  IADD3.X R3, RZ, R3, RZ, P2, !PT ;  /* 0x00000003ff037210 */ /* 0x010fe400017fe4ff */
[----:B------:R-:W-:-:S13]  /*25c20*/  ISETP.LT.OR P2, PT, R23, 0x11, P1 ;  /* 0x000000111700780c */ /* 0x000fda0000f41670 */
[----:B------:R-:W-:Y:S01]  /*25c30*/  LDGSTS.E.BYPASS.LTC128B.128 [R5+0x10c00], desc[UR36][R2.64], !P2 ;  /* 0x10c0000002057fae */ /* 0x000fe2000d101d64 */
[----:B------:R-:W-:-:S13]  /*25c40*/  ISETP.LT.OR P2, PT, R23, 0x11, P0 ;  /* 0x000000111700780c */ /* 0x000fda0000741670 */
[----:B------:R3:W-:Y:S04]  /*25c50*/  LDGSTS.E.BYPASS.LTC128B.128 [R5+0x14c00], desc[UR36][R2.64+0x80], !P2 ;  /* 0x14c0008002057fae */ /* 0x0007e8000d101d64 */
[----:B---3--:R-:W3:Y:S04]  /*25c60*/  SHFL.IDX PT, R2, R7, 0x2, 0x181f ;  /* 0x00581f0007027f89 */ /* 0x008ee800000e0000 */
[----:B------:R-:W4:Y:S01]  /*25c70*/  SHFL.IDX PT, R3, R8, 0x2, 0x181f ;  /* 0x00581f0008037f89 */ /* 0x000f2200000e0000 */
[----:B---3--:R-:W-:-:S05]  /*25c80*/  IADD3 R2, P2, R30, R2, RZ ;  /* 0x000000021e027210 */ /* 0x008fca0007f5e0ff */
[----:B----4-:R-:W-:Y:S01]  /*25c90*/  IMAD.X R3, RZ, RZ, R3, P2 ;  /* 0x000000ffff037224 */ /* 0x010fe200010e0603 */
        /* <DEDUP_REMOVED lines=19> */
[----:B------:R3:W-:Y:S01]  /*25dd0*/  LDGSTS.E.BYPASS.LTC128B.128 [R5+0x16400], desc[UR36][R2.64+0x80], !P2 ;  /* 0x1640008002057fae */ /* 0x0007e2000d101d64 */
[----:B--2---:R-:W-:-:S04]  /*25de0*/  LOP3.LUT R11, R11, 0xffffffef, RZ, 0xc0, !PT ;  /* 0xffffffef0b0b7812 */ /* 0x004fc800078ec0ff */
[----:B------:R-:W-:Y:S02]  /*25df0*/  @P3 LOP3.LUT R11, R11, 0x10, RZ, 0xfc, !PT ;  /* 0x000000100b0b3812 */ /* 0x000fe400078efcff */
[----:B------:R-:W-:Y:S02]  /*25e00*/  ISETP.GE.AND P3, PT, R23, 0x51, PT ;  /* 0x000000511700780c */ /* 0x000fe40003f66270 */
[----:B------:R-:W-:Y:S01]  /*25e10*/  LOP3.LUT R11, R11, 0xfffffff7, RZ, 0xc0, !PT ;  /* 0xfffffff70b0b7812 */ /* 0x000fe200078ec0ff */
[----:B---3--:R-:W2:Y:S04]  /*25e20*/  SHFL.IDX PT, R2, R7, 0x5, 0x181f ;  /* 0x00b81f0007027f89 */ /* 0x008ea800000e0000 */
[----:B------:R-:W3:Y:S01]  /*25e30*/  SHFL.IDX PT, R3, R8, 0x5, 0x181f ;  /* 0x00b81f0008037f89 */ /* 0x000ee200000e0000 */
[----:B--2---:R-:W-:-:S04]  /*25e40*/  IADD3 R2, P2, R30, R2, RZ ;  /* 0x000000021e027210 */ /* 0x004fc80007f5e0ff */
[----:B---3--:R-:W-:Y:S02]  /*25e50*/  IADD3.X R3, RZ, R3, RZ, P2, !PT ;  /* 0x00000003ff037210 */ /* 0x008fe400017fe4ff */
        /* <DEDUP_REMOVED lines=18> */
[----:B------:R-:W-:-:S05]  /*25f80*/  @P6 LOP3.LUT R11, R11, 0x40, RZ, 0xfc, !PT ;  /* 0x000000400b0b6812 */ /* 0x000fca00078efcff */
[----:B----4-:R2:W-:Y:S02]  /*25f90*/  STL [R1], R11 ;  /* 0x0000000b01007387 */ /* 0x0105e40000100800 */
.L_x_1097:
        /* <DEDUP_REMOVED lines=11> */
.L_x_758:
[----:B------:R-:W-:Y:S02]  /*26050*/  PLOP3.LUT P1, PT, P1, P0, PT, 0xa2, 0x0 ;  /* 0x000000000000781c */ /* 0x000fe40000f21472 */
[----:B------:R-:W-:-:S08]  /*26060*/  @P0 R2UR P1, UR4, R6 ;  /* 0x00000000060402ca */ /* 0x000fd00000020000 */
[----:B------:R-:W-:-:S05]  /*26070*/  @P0 PLOP3.LUT P0, PT, P1, PT, PT, 0x80, 0x0 ;  /* 0x000000000000081c */ /* 0x000fca0000f0f070 */
[----:B------:R-:W-:Y:S01]  /*26080*/  @!P1 SYNCS.ARRIVE.TRANS64.RED.A0T1 RZ, [UR4+0x38870], RZ ;  /* 0x038870ffffff99a7 */ /* 0x000fe20008200404 */
[----:B------:R-:W-:Y:S07]  /*26090*/  @!P1 ARRIVES.LDGSTSBAR.64.TRANSCNT [UR4+0x38870] ;  /* 0x03887000ff0099b0 */ /* 0x000fee0008000a84 */
[----:B------:R-:W-:Y:S05]  /*260a0*/  @P0 BRA.U.ANY `(.L_x_758) ;  /* 0xfffffffd00e80947 */ /* 0x000fea000393ffff */
[----:B------:R-:W-:Y:S01]  /*260b0*/  NOP ;  /* 0x0000000000007918 */ /* 0x000fe20000000000 */
[----:B---3--:R-:W3:Y:S02]  /*260c0*/  LDL R2, [R1] ;  /* 0x0000000001027983 */ /* 0x008ee40000100800 */
[----:B---3--:R-:W-:-:S13]  /*260d0*/  LOP3.LUT P6, RZ, R2, 0x4, RZ, 0xc0, !PT ;  /* 0x0000000402ff7812 */ /* 0x008fda00078cc0ff */
[----:B------:R-:W-:Y:S05]  /*260e0*/  @!P6 BRA `(.L_x_759) ;  /* 0x000000000004e947 */ /* 0x000fea0003800000 */
[----:B------:R-:W-:Y:S01]  /*260f0*/  BPT.TRAP 0x1 ;  /* 0x000000040000795c */ /* 0x000fe20000300000 */
.L_x_759:
[----:B------:R3:W-:Y:S01]  /*26100*/  SYNCS.ARRIVE.TRANS64.A1T0 RZ, [R6+URZ+0x38870], RZ ;  /* 0x038870ff06ff79a7 */ /* 0x0007e2000810003f */
[----:B------:R-:W-:Y:S05]  /*26110*/  @!P6 BRA `(.L_x_760) ;  /* 0x000000000004e947 */ /* 0x000fea0003800000 */
[----:B------:R-:W-:Y:S01]  /*26120*/  BPT.TRAP 0x1 ;  /* 0x000000040000795c */ /* 0x000fe20000300000 */
.L_x_760:
[----:B------:R-:W4:Y:S01]  /*26130*/  SYNCS.PHASECHK.TRANS64.TRYWAIT P0, [R6+URZ+0x38840], R19 ;  /* 0x03884013060075a7 */ /* 0x000f22000800017f */
[----:B------:R-:W-:Y:S04]  /*26140*/  BSSY B0, `(.L_x_761) ;  /* 0x0000002000007945 */ /* 0x000fe80003800000 */
[----:B----4-:R-:W-:Y:S05]  /*26150*/  @!P0 BRA `(.L_x_762) ;  /* 0x000000b000788947 */ /* 0x010fea0003800000 */
.L_x_1098:
[----:B------:R-:W-:Y:S05]  /*26160*/  BSYNC B0 ;  /* 0x0000000000007941 */ /* 0x000fea0003800000 */
.L_x_761:
[----:B0-----:R0:W5:Y:S01]  /*26170*/  LDL R20, [R1] ;  /* 0x0000000001147983 */ /* 0x0011620000100800 */
[----:B------:R-:W-:Y:S01]  /*26180*/  ULDC.64 UR4, c[0x0][0x300] ;  /* 0x0000c00000047ab9 */ /* 0x000fe20000000a00 */
[----:B------:R-:W1:Y:S01]  /*26190*/  LDC R8, c[0x0][0x2f4] ;  /* 0x0000bd00ff087b82 */ /* 0x000e620000000800 */
[----:B--2---:R-:W-:Y:S01]  /*261a0*/  IMAD R7, R9, UR4, RZ ;  /* 0x0000000409077c24 */ /* 0x004fe2000f8e02ff */
        /* <DEDUP_REMOVED lines=9> */
[----:B------:R-:W-:-:S04]  /*26240*/  ULDC.64 UR4, c[0x0][0x308] ;  /* 0x0000c20000047ab9 */ /* 0x000fc80000000a00 */
[----:B------:R-:W-:Y:S02]  /*26250*/  IADD3 R3, R3, R10, RZ ;  /* 0x0000000a03037210 */ /* 0x000fe40007ffe0ff */
[----:B-1----:R-:W-:Y:S01]  /*26260*/  ISETP.GE.AND P1, PT, R11, R8, PT ;  /* 0x000000080b00720c */ /* 0x002fe20003f26270 */
[----:B------:R-:W-:Y:S01]  /*26270*/  IMAD.WIDE.U32 R2, R17, UR4, R2 ;  /* 0x0000000411027c25 */ /* 0x000fe2000f8e0002 */
[----:B------:R-:W-:-:S03]  /*26280*/  UMOV UR4, 0xffffffff ;  /* 0xffffffff00047882 */ /* 0x000fc60000000000 */
[----:B------:R-:W-:Y:S01]  /*26290*/  IMAD R0, R17, UR5, R3 ;  /* 0x0000000511007c24 */ /* 0x000fe2000f8e0203 */
[----:B------:R-:W-:-:S04]  /*262a0*/  IADD3 R4, P0, R2, UR6, RZ ;  /* 0x0000000602047c10 */ /* 0x000fc8000ff1e0ff */
[----:B------:R-:W-:Y:S01]  /*262b0*/  IADD3.X R0, R0, UR7, RZ, P0, !PT ;  /* 0x0000000700007c10 */ /* 0x000fe200087fe4ff */
[----:B0-----:R-:W-:Y:S08]  /*262c0*/  BRA.DIV UR4, `(.L_x_763) ;  /* 0x000000b204307947 */ /* 0x001ff0000b800000 */
[----:B------:R-:W0:Y:S01]  /*262d0*/  SHFL.IDX PT, R3, R4, RZ, 0x181f ;  /* 0x00181fff04037589 */ /* 0x000e2200000e0000 */
[----:B-----5:R-:W-:Y:S02]  /*262e0*/  LOP3.LUT R20, R20, 0xfffffbff, RZ, 0xc0, !PT ;  /* 0xfffffbff14147812 */ /* 0x020fe400078ec0ff */
[----:B------:R-:W-:Y:S01]  /*262f0*/  ISETP.GE.AND P6, PT, R30, R8, PT ;  /* 0x000000081e00720c */ /* 0x000fe20003fc6270 */
[----:B------:R-:W1:Y:S01]  /*26300*/  SHFL.IDX PT, R2, R0, RZ, 0x181f ;  /* 0x00181fff00027589 */ /* 0x000e6200000e0000 */
[----:B------:R-:W-:-:S04]  /*26310*/  @P4 LOP3.LUT R20, R20, 0x400, RZ, 0xfc, !PT ;  /* 0x0000040014144812 */ /* 0x000fc800078efcff */
[C---:B------:R-:W-:Y:S02]  /*26320*/  LOP3.LUT P4, RZ, R20.reuse, 0x20, RZ, 0xc0, !PT ;  /* 0x0000002014ff7812 */ /* 0x040fe4000788c0ff */
[----:B------:R-:W-:-:S04]  /*26330*/  LOP3.LUT R20, R20, 0xfffffdff, RZ, 0xc0, !PT ;  /* 0xfffffdff14147812 */ /* 0x000fc800078ec0ff */
[----:B------:R-:W-:-:S04]  /*26340*/  @P3 LOP3.LUT R20, R20, 0x200, RZ, 0xfc, !PT ;  /* 0x0000020014143812 */ /* 0x000fc800078efcff */
[C---:B------:R-:W-:Y:S02]  /*26350*/  LOP3.LUT P3, RZ, R20.reuse, 0x10, RZ, 0xc0, !PT ;  /* 0x0000001014ff7812 */ /* 0x040fe4000786c0ff */
[----:B------:R-:W-:Y:S02]  /*26360*/  LOP3.LUT R20, R20, 0xfffffeff, RZ, 0xc0, !PT ;  /* 0xfffffeff14147812 */ /* 0x000fe400078ec0ff */
[----:B0-----:R-:W-:Y:S02]  /*26370*/  @P4 IADD3 R3, P0, R30, R3, RZ ;  /* 0x000000031e034210 */ /* 0x001fe40007f1e0ff */
[----:B------:R-:W-:-:S03]  /*26380*/  @P2 LOP3.LUT R20, R20, 0x100, RZ, 0xfc, !PT ;  /* 0x0000010014142812 */ /* 0x000fc600078efcff */
[----:B-1----:R-:W-:Y:S01]  /*26390*/  @P4 IMAD.X R2, RZ, RZ, R2, P0 ;  /* 0x000000ffff024224 */ /* 0x002fe200000e0602 */
[----:B------:R-:W-:Y:S01]  /*263a0*/  LOP3.LUT P2, RZ, R20, 0x8, RZ, 0xc0, !PT ;  /* 0x0000000814ff7812 */ /* 0x000fe2000784c0ff */
[----:B------:R-:W-:Y:S03]  /*263b0*/  STL [R1], R20 ;  /* 0x0000001401007387 */ /* 0x000fe60000100800 */
[----:B------:R-:W-:-:S04]  /*263c0*/  @P4 LOP3.LUT R3, R3, R2, RZ, 0x3c, !PT ;  /* 0x0000000203034212 */ /* 0x000fc800078e3cff */
[----:B------:R-:W-:-:S04]  /*263d0*/  @P4 LOP3.LUT R2, R3, R2, RZ, 0x3c, !PT ;  /* 0x0000000203024212 */ /* 0x000fc800078e3cff */
[----:B------:R-:W-:-:S05]  /*263e0*/  @P4 LOP3.LUT R3, R3, R2, RZ, 0x3c, !PT ;  /* 0x0000000203034212 */ /* 0x000fca00078e3cff */
[----:B------:R-:W-:Y:S01]  /*263f0*/  @!PT LDS RZ, [RZ] ;  /* 0x00000000fffff984 */ /* 0x000fe20000000800 */
[----:B------:R-:W-:Y:S04]  /*26400*/  @P4 LDGSTS.E.BYPASS.LTC128B.128 [R5+0x28400], desc[UR36][R2.64], !P6 ;  /* 0x2840000002054fae */ /* 0x000fe8000f101d64 */
[----:B------:R0:W-:Y:S01]  /*26410*/  @P4 LDGSTS.E.BYPASS.LTC128B.128 [R5+0x2c400], desc[UR36][R2.64+0x80], !P1 ;  /* 0x2c40008002054fae */ /* 0x0001e2000c901d64 */
[----:B------:R-:W-:-:S03]  /*26420*/  LOP3.LUT P4, RZ, R20, 0x400, RZ, 0xc0, !PT ;  /* 0x0000040014ff7812 */ /* 0x000fc6000788c0ff */
[----:B0-----:R-:W0:Y:S04]  /*26430*/  SHFL.IDX PT, R3, R4, 0x1, 0x181f ;  /* 0x00381f0004037f89 */ /* 0x001e2800000e0000 */
[----:B------:R-:W1:Y:S01]  /*26440*/  SHFL.IDX PT, R2, R0, 0x1, 0x181f ;  /* 0x00381f0000027f89 */ /* 0x000e6200000e0000 */
[----:B0-----:R-:W-:-:S05]  /*26450*/  @P3 IADD3 R3, P0, R30, R3, RZ ;  /* 0x000000031e033210 */ /* 0x001fca0007f1e0ff */
[----:B-1----:R-:W-:-:S05]  /*26460*/  @P3 IMAD.X R2, RZ, RZ, R2, P0 ;  /* 0x000000ffff023224 */ /* 0x002fca00000e0602 */
[----:B------:R-:W-:-:S04]  /*26470*/  @P3 LOP3.LUT R3, R3, R2, RZ, 0x3c, !PT ;  /* 0x0000000203033212 */ /* 0x000fc800078e3cff */
[----:B------:R-:W-:-:S04]  /*26480*/  @P3 LOP3.LUT R2, R3, R2, RZ, 0x3c, !PT ;  /* 0x0000000203023212 */ /* 0x000fc800078e3cff */
[----:B------:R-:W-:-:S05]  /*26490*/  @P3 LOP3.LUT R3, R3, R2, RZ, 0x3c, !PT ;  /* 0x0000000203033212 */ /* 0x000fca00078e3cff */
        /* <DEDUP_REMOVED lines=15> */
[----:B0-----:R-:W-:-:S04]  /*26590*/  @P5 IADD3 R3, P0, R30, R3, RZ ;  /* 0x000000031e035210 */ /* 0x001fc80007f1e0ff */
[----:B-1----:R-:W-:-:S04]  /*265a0*/  @P5 IADD3.X R2, RZ, R2, RZ, P0, !PT ;  /* 0x00000002ff025210 */ /* 0x002fc800007fe4ff */
[----:B------:R-:W-:-:S04]  /*265b0*/  @P5 LOP3.LUT R3, R3, R2, RZ, 0x3c, !PT ;  /* 0x0000000203035212 */ /* 0x000fc800078e3cff */
[----:B------:R-:W-:-:S04]  /*265c0*/  @P5 LOP3.LUT R2, R3, R2, RZ, 0x3c, !PT ;  /* 0x0000000203025212 */ /* 0x000fc800078e3cff */
[----:B------:R-:W-:-:S05]  /*265d0*/  @P5 LOP3.LUT R3, R3, R2, RZ, 0x3c, !PT ;  /* 0x0000000203035212 */ /* 0x000fca00078e3cff */
[----:B------:R-:W-:Y:S04]  /*265e0*/  @P5 LDGSTS.E.BYPASS.LTC128B.128 [R5+0x29c00], desc[UR36][R2.64], !P6 ;  /* 0x29c0000002055fae */ /* 0x000fe8000f101d64 */
[----:B------:R0:W-:Y:S04]  /*265f0*/  @P5 LDGSTS.E.BYPASS.LTC128B.128 [R5+0x2dc00], desc[UR36][R2.64+0x80], !P1 ;  /* 0x2dc0008002055fae */ /* 0x0001e8000c901d64 */
        /* <DEDUP_REMOVED lines=19> */
[----:B------:R-:W1:Y:S04]  /*26730*/  SHFL.IDX PT, R2, R0, 0x6, 0x181f ;  /* 0x00d81f0000027f89 */ /* 0x000e6800000e0000 */
[----:B------:R-:W2:Y:S04]  /*26740*/  SHFL.IDX PT, R4, R4, 0x7, 0x181f ;  /* 0x00f81f0004047f89 */ /* 0x000ea800000e0000 */
[----:B------:R-:W2:Y:S01]  /*26750*/  SHFL.IDX PT, R0, R0, 0x7, 0x181f ;  /* 0x00f81f0000007f89 */ /* 0x000ea200000e0000 */
[----:B0-----:R-:W-:-:S05]  /*26760*/  @P2 IADD3 R3, P0, R30, R3, RZ ;  /* 0x000000031e032210 */ /* 0x001fca0007f1e0ff */
[----:B-1----:R-:W-:-:S05]  /*26770*/  @P2 IMAD.X R2, RZ, RZ, R2, P0 ;  /* 0x000000ffff022224 */ /* 0x002fca00000e0602 */
[----:B------:R-:W-:-:S04]  /*26780*/  @P2 LOP3.LUT R3, R3, R2, RZ, 0x3c, !PT ;  /* 0x0000000203032212 */ /* 0x000fc800078e3cff */
[----:B------:R-:W-:-:S04]  /*26790*/  @P2 LOP3.LUT R2, R3, R2, RZ, 0x3c, !PT ;  /* 0x0000000203022212 */ /* 0x000fc800078e3cff */
[----:B------:R-:W-:-:S05]  /*267a0*/  @P2 LOP3.LUT R3, R3, R2, RZ, 0x3c, !PT ;  /* 0x0000000203032212 */ /* 0x000fca00078e3cff */
[----:B------:R0:W-:Y:S04]  /*267b0*/  @P2 LDGSTS.E.BYPASS.LTC128B.128 [R5+0x2b400], desc[UR36][R2.64], !P6 ;  /* 0x2b40000002052fae */ /* 0x0001e8000f101d64 */
[----:B--2---:R0:W-:Y:S02]  /*267c0*/  @P2 LDGSTS.E.BYPASS.LTC128B.128 [R5+0x2f400], desc[UR36][R2.64+0x80], !P1 ;  /* 0x2f40008002052fae */ /* 0x0041e4000c901d64 */
.L_x_1116:
[----:B------:R-:W-:Y:S02]  /*267d0*/  LOP3.LUT P2, RZ, R20, 0x40, RZ, 0xc0, !PT ;  /* 0x0000004014ff7812 */ /* 0x000fe4000784c0ff */
[----:B------:R-:W-:-:S11]  /*267e0*/  ISETP.GE.AND P3, PT, R30, R8, PT ;  /* 0x000000081e00720c */ /* 0x000fd60003f66270 */
[----:B01----:R-:W-:-:S04]  /*267f0*/  @P2 IADD3 R2, P0, R30, R4, RZ ;  /* 0x000000041e022210 */ /* 0x003fc80007f1e0ff */
[----:B------:R-:W-:Y:S02]  /*26800*/  @P2 IADD3.X R0, RZ, R0, RZ, P0, !PT ;  /* 0x00000000ff002210 */ /* 0x000fe400007fe4ff */
[----:B------:R-:W-:-:S03]  /*26810*/  PLOP3.LUT P0, PT, PT, PT, PT, 0x80, 0x0 ;  /* 0x000000000000781c */ /* 0x000fc60003f0f070 */
[----:B------:R-:W-:-:S05]  /*26820*/  @P2 IMAD.MOV.U32 R3, RZ, RZ, R0 ;  /* 0x000000ffff032224 */ /* 0x000fca00078e0000 */
[----:B------:R-:W-:Y:S01]  /*26830*/  @!PT LDS RZ, [RZ] ;  /* 0x00000000fffff984 */ /* 0x000fe20000000800 */
[----:B------:R-:W-:Y:S01]  /*26840*/  @!PT LDS RZ, [RZ] ;  /* 0x00000000fffff984 */ /* 0x000fe20000000800 */
[----:B------:R-:W-:Y:S01]  /*26850*/  @!PT LDS RZ, [RZ] ;  /* 0x00000000fffff984 */ /* 0x000fe20000000800 */
[----:B------:R0:W-:Y:S04]  /*26860*/  @P2 LDGSTS.E.BYPASS.LTC128B.128 [R5+0x2bc00], desc[UR36][R2.64], !P3 ;  /* 0x2bc0000002052fae */ /* 0x0001e8000d901d64 */
[----:B------:R0:W-:Y:S01]  /*26870*/  @P2 LDGSTS.E.BYPASS.LTC128B.128 [R5+0x2fc00], desc[UR36][R2.64+0x80], !P1 ;  /* 0x2fc0008002052fae */ /* 0x0001e2000c901d64 */
[----:B------:R-:W-:Y:S01]  /*26880*/  NOP ;  /* 0x0000000000007918 */ /* 0x000fe20000000000 */
.L_x_764:
[----:B------:R-:W-:Y:S02]  /*26890*/  PLOP3.LUT P1, PT, P1, P0, PT, 0xa2, 0x0 ;  /* 0x000000000000781c */ /* 0x000fe40000f21472 */
[----:B------:R-:W-:-:S08]  /*268a0*/  @P0 R2UR P1, UR4, R6 ;  /* 0x00000000060402ca */ /* 0x000fd00000020000 */
[----:B------:R-:W-:-:S05]  /*268b0*/  @P0 PLOP3.LUT P0, PT, P1, PT, PT, 0x80, 0x0 ;  /* 0x000000000000081c */ /* 0x000fca0000f0f070 */
[----:B------:R-:W-:Y:S01]  /*268c0*/  @!P1 SYNCS.ARRIVE.TRANS64.RED.A0T1 RZ, [UR4+0x38830], RZ ;  /* 0x038830ffffff99a7 */ /* 0x000fe20008200404 */
[----:B------:R-:W-:Y:S07]  /*268d0*/  @!P1 ARRIVES.LDGSTSBAR.64.TRANSCNT [UR4+0x38830] ;  /* 0x03883000ff0099b0 */ /* 0x000fee0008000a84 */
[----:B------:R-:W-:Y:S05]  /*268e0*/  @P0 BRA.U.ANY `(.L_x_764) ;  /* 0xfffffffd00e80947 */ /* 0x000fea000393ffff */
[----:B------:R-:W-:Y:S01]  /*268f0*/  NOP ;  /* 0x0000000000007918 */ /* 0x000fe20000000000 */
[----:B------:R-:W2:Y:S02]  /*26900*/  LDL R0, [R1] ;  /* 0x0000000001007983 */ /* 0x000ea40000100800 */
[----:B--2---:R-:W-:-:S13]  /*26910*/  LOP3.LUT P2, RZ, R0, 0x4, RZ, 0xc0, !PT ;  /* 0x0000000400ff7812 */ /* 0x004fda000784c0ff */
[----:B------:R-:W-:Y:S05]  /*26920*/  @!P2 BRA `(.L_x_765) ;  /* 0x000000000004a947 */ /* 0x000fea0003800000 */
[----:B------:R-:W-:Y:S01]  /*26930*/  BPT.TRAP 0x1 ;  /* 0x000000040000795c */ /* 0x000fe20000300000 */
.L_x_765:
[----:B------:R1:W5:Y:S01]  /*26940*/  LDL.LU R4, [R1+0x18] ;  /* 0x0000180001047983 */ /* 0x0003620000300800 */
[----:B------:R1:W-:Y:S03]  /*26950*/  SYNCS.ARRIVE.TRANS64.A1T0 RZ, [R6+URZ+0x38830], RZ ;  /* 0x038830ff06ff79a7 */ /* 0x0003e6000810003f */
[----:B0-----:R1:W5:Y:S02]  /*26960*/  LDL.LU R3, [R1+0x20] ;  /* 0x0000200001037983 */ /* 0x0013640000300800 */
[----:B------:R-:W-:Y:S05]  /*26970*/  WARPSYNC.ALL ;  /* 0x0000000000007948 */ /* 0x000fea0003800000 */
[----:B------:R-:W-:Y:S01]  /*26980*/  ULDC.64 UR6, c[0x0][0xa00] ;  /* 0x0002800000067ab9 */ /* 0x000fe20000000a00 */
[----:B------:R-:W-:Y:S01]  /*26990*/  VIADD R0, R16, 0x20400 ;  /* 0x0002040010007836 */ /* 0x000fe20000000000 */
[----:B------:R-:W-:Y:S01]  /*269a0*/  BAR.SYNC.DEFER_BLOCKING 0x8, 0x180 ;  /* 0x0206000000007b1d */ /* 0x000fe20000010000 */
[----:B------:R-:W-:-:S03]  /*269b0*/  ISETP.NE.U32.AND P0, PT, RZ, UR6, PT ;  /* 0x00000006ff007c0c */ /* 0x000fc6000bf05070 */
[----:B------:R-:W-:Y:S02]  /*269c0*/  LOP3.LUT P1, RZ, R0, 0x3ff, RZ, 0xc0, !PT ;  /* 0x000003ff00ff7812 */ /* 0x000fe4000782c0ff */
[----:B------:R-:W-:Y:S01]  /*269d0*/  ISETP.NE.AND.EX P0, PT, RZ, UR7, PT, P0 ;  /* 0x00000007ff007c0c */ /* 0x000fe2000bf05300 */
[----:B------:R-:W-:Y:S01]  /*269e0*/  ULDC.64 UR4, c[0x0][0x298] ;  /* 0x0000a60000047ab9 */ /* 0x000fe20000000a00 */
[----:B------:R-:W-:Y:S02]  /*269f0*/  BSSY B6, `(.L_x_766) ;  /* 0x000001a000067945 */ /* 0x000fe40003800000 */
[----:B------:R-:W-:Y:S02]  /*26a00*/  SEL R18, R18, RZ, !P0 ;  /* 0x000000ff12127207 */ /* 0x000fe40004000000 */
[----:B-----5:R-:W-:Y:S01]  /*26a10*/  SHF.R.S32.HI R2, RZ, 0x1f, R4 ;  /* 0x0000001fff027819 */ /* 0x020fe20000011404 */
[----:B------:R-:W-:Y:S01]  /*26a20*/  IMAD.WIDE.U32 R22, R4, UR4, RZ ;  /* 0x0000000404167c25 */ /* 0x000fe2000f8e00ff */
[----:B------:R-:W-:-:S03]  /*26a30*/  SEL R0, R3, RZ, !P0 ;  /* 0x000000ff03007207 */ /* 0x000fc60004000000 */
[----:B------:R-:W-:Y:S02]  /*26a40*/  IMAD R2, R2, UR4, RZ ;  /* 0x0000000402027c24 */ /* 0x000fe4000f8e02ff */
[----:B------:R0:W-:Y:S02]  /*26a50*/  STL [R1+0x18], R0 ;  /* 0x0000180001007387 */ /* 0x0001e40000100800 */
[----:B----4-:R-:W-:-:S04]  /*26a60*/  IMAD R19, R4, UR5, R2 ;  /* 0x0000000504137c24 */ /* 0x010fc8000f8e0202 */
[----:B------:R-:W-:Y:S01]  /*26a70*/  IMAD.IADD R19, R23, 0x1, R19 ;  /* 0x0000000117137824 */ /* 0x000fe200078e0213 */
[----:B------:R-:W-:Y:S06]  /*26a80*/  @!P1 BRA `(.L_x_767) ;  /* 0x0000000000409947 */ /* 0x000fec0003800000 */
[----:B------:R-:W-:Y:S01]  /*26a90*/  MOV R2, 0x0 ;  /* 0x0000000000027802 */ /* 0x000fe20000000f00 */
[----:B------:R-:W-:Y:S01]  /*26aa0*/  ULDC.64 UR4, c[0x4][0xc0] ;  /* 0x0100300000047ab9 */ /* 0x000fe20000000a00 */
[----:B------:R-:W-:Y:S01]  /*26ab0*/  ULDC.64 UR6, c[0x4][0xc8] ;  /* 0x0100320000067ab9 */ /* 0x000fe20000000a00 */
[----:B------:R-:W-:Y:S01]  /*26ac0*/  ULDC.64 UR8, c[0x4][0x28] ;  /* 0x01000a0000087ab9 */ /* 0x000fe20000000a00 */
[----:B------:R-:W-:Y:S01]  /*26ad0*/  MOV R4, UR4 ;  /* 0x0000000400047c02 */ /* 0x000fe20008000f00 */
[----:B------:R-:W-:Y:S01]  /*26ae0*/  IMAD.U32 R5, RZ, RZ, UR5 ;  /* 0x00000005ff057e24 */ /* 0x000fe2000f8e00ff */
[----:B------:R-:W2:Y:S01]  /*26af0*/  LDC.64 R2, c[0x4][R2] ;  /* 0x0100000002027b82 */ /* 0x000ea20000000a00 */
[----:B-1-3--:R-:W-:Y:S01]  /*26b00*/  IMAD.U32 R6, RZ, RZ, UR6 ;  /* 0x00000006ff067e24 */ /* 0x00afe2000f8e00ff */
[----:B------:R-:W-:Y:S01]  /*26b10*/  MOV R10, UR8 ;  /* 0x00000008000a7c02 */ /* 0x000fe20008000f00 */
[----:B------:R-:W-:Y:S01]  /*26b20*/  IMAD.U32 R7, RZ, RZ, UR7 ;  /* 0x00000007ff077e24 */ /* 0x000fe2000f8e00ff */
[----:B------:R-:W-:Y:S01]  /*26b30*/  MOV R13, RZ ;  /* 0x000000ff000d7202 */ /* 0x000fe20000000f00 */
[----:B------:R-:W-:-:S02]  /*26b40*/  IMAD.U32 R11, RZ, RZ, UR9 ;  /* 0x00000009ff0b7e24 */ /* 0x000fc4000f8e00ff */
[----:B------:R-:W-:Y:S02]  /*26b50*/  IMAD.MOV.U32 R8, RZ, RZ, 0x70 ;  /* 0x00000070ff087424 */ /* 0x000fe400078e00ff */
[----:B------:R-:W-:-:S07]  /*26b60*/  IMAD.MOV.U32 R12, RZ, RZ, 0x1 ;  /* 0x00000001ff0c7424 */ /* 0x000fce00078e00ff */
[----:B------:R-:W-:-:S07]  /*26b70*/  LEPC R20, `(.L_x_767) ;  /* 0x000000001014794e */ /* 0x000fce0000000000 */
[----:B0-2---:R-:W-:Y:S05]  /*26b80*/  CALL.ABS.NOINC R2 ;  /* 0x0000000002007343 */ /* 0x005fea0003c00000 */
.L_x_767:
[----:B------:R-:W-:Y:S05]  /*26b90*/  BSYNC B6 ;  /* 0x0000000000067941 */ /* 0x000fea0003800000 */
.L_x_766:
[----:B------:R-:W2:Y:S01]  /*26ba0*/  LDL.LU R20, [R1+0x18] ;  /* 0x0000180001147983 */ /* 0x000ea20000300800 */
[----:B------:R-:W-:Y:S01]  /*26bb0*/  IMAD.MOV.U32 R3, RZ, RZ, R19 ;  /* 0x000000ffff037224 */ /* 0x000fe200078e0013 */
[----:B------:R-:W4:Y:S01]  /*26bc0*/  LDC R7, c[0x0][0x448] ;  /* 0x00011200ff077b82 */ /* 0x000f220000000800 */
[----:B------:R-:W-:Y:S01]  /*26bd0*/  IMAD.MOV.U32 R2, RZ, RZ, R22 ;  /* 0x000000ffff027224 */ /* 0x000fe200078e0016 */
[----:B------:R0:W5:Y:S01]  /*26be0*/  LDL R19, [R1+0x24] ;  /* 0x0000240001137983 */ /* 0x0001620000100800 */
[----:B------:R-:W-:Y:S01]  /*26bf0*/  ULDC.64 UR4, c[0x0][0x2d8] ;  /* 0x0000b60000047ab9 */ /* 0x000fe20000000a00 */
[----:B------:R-:W-:Y:S01]  /*26c00*/  IMAD.SHL.U32 R4, R25, 0x80, RZ ;  /* 0x0000008019047824 */ /* 0x000fe200078e00ff */
[----:B------:R-:W-:Y:S01]  /*26c10*/  LOP3.LUT R10, R30, 0x80, RZ, 0xfc, !PT ;  /* 0x000000801e0a7812 */ /* 0x000fe200078efcff */
[----:B------:R0:W5:Y:S01]  /*26c20*/  LDL R9, [R1+0x14] ;  /* 0x0000140001097983 */ /* 0x0001620000100800 */
[----:B------:R-:W-:Y:S01]  /*26c30*/  IMAD.WIDE.U32 R2, R17, UR4, R2 ;  /* 0x0000000411027c25 */ /* 0x000fe2000f8e0002 */
[----:B------:R-:W-:-:S03]  /*26c40*/  ULDC.64 UR6, c[0x0][0x280] ;  /* 0x0000a00000067ab9 */ /* 0x000fc60000000a00 */
[----:B------:R-:W-:Y:S01]  /*26c50*/  IMAD R3, R17, UR5, R3 ;  /* 0x0000000511037c24 */ /* 0x000fe2000f8e0203 */
[----:B------:R-:W-:Y:S01]  /*26c60*/  ULDC.64 UR4, c[0x0][0x2e0] ;  /* 0x0000b80000047ab9 */ /* 0x000fe20000000a00 */
[----:B----4-:R-:W-:Y:S01]  /*26c70*/  ISETP.NE.AND P0, PT, R7, 0x1, PT ;  /* 0x000000010700780c */ /* 0x010fe20003f05270 */
[----:B------:R-:W-:-:S04]  /*26c80*/  IMAD.WIDE.U32 R2, R18, UR4, R2 ;  /* 0x0000000412027c25 */ /* 0x000fc8000f8e0002 */
[----:B--2---:R-:W-:Y:S02]  /*26c90*/  IMAD R5, R20, UR4, RZ ;  /* 0x0000000414057c24 */ /* 0x004fe4000f8e02ff */
[----:B------:R-:W2:Y:S02]  /*26ca0*/  S2R R20, SR_TID.X ;  /* 0x0000000000147919 */ /* 0x000ea40000002100 */
[----:B0-----:R-:W-:Y:S01]  /*26cb0*/  IMAD R0, R18, UR5, R5 ;  /* 0x0000000512007c24 */ /* 0x001fe2000f8e0205 */
[----:B------:R-:W-:-:S03]  /*26cc0*/  ULDC.64 UR4, c[0x0][0x2d0] ;  /* 0x0000b40000047ab9 */ /* 0x000fc60000000a00 */
[----:B------:R-:W0:Y:S01]  /*26cd0*/  @P0 LDC R5, c[0x0][0x44c] ;  /* 0x00011300ff050b82 */ /* 0x000e220000000800 */
[----:B------:R-:W-:-:S07]  /*26ce0*/  IMAD.IADD R3, R3, 0x1, R0 ;  /* 0x0000000103037824 */ /* 0x000fce00078e0200 */
[----:B------:R-:W4:Y:S01]  /*26cf0*/  @P0 LDC R0, c[0x0][0x450] ;  /* 0x00011400ff000b82 */ /* 0x000f220000000800 */
[C---:B--2---:R-:W-:Y:S02]  /*26d00*/  LOP3.LUT R21, R20.reuse, 0x7f, RZ, 0xc0, !PT ;  /* 0x0000007f14157812 */ /* 0x044fe400078ec0ff */
[----:B------:R-:W-:Y:S02]  /*26d10*/  SHF.L.U32 R20, R20, 0x4, RZ ;  /* 0x0000000414147819 */ /* 0x000fe400000006ff */
[----:B------:R-:W-:-:S04]  /*26d20*/  SHF.R.U32.HI R21, RZ, 0x3, R21 ;  /* 0x00000003ff157819 */ /* 0x000fc80000011615 */
[----:B------:R-:W-:-:S04]  /*26d30*/  LOP3.LUT R20, R21, 0x70, R20, 0xf8, !PT ;  /* 0x0000007015147812 */ /* 0x000fc800078ef814 */
[----:B-1-3--:R-:W-:-:S05]  /*26d40*/  LOP3.LUT R6, R20, R4, RZ, 0xfc, !PT ;  /* 0x0000000414067212 */ /* 0x00afca00078efcff */
[----:B0-----:R-:W-:-:S04]  /*26d50*/  @P0 IMAD.HI.U32 R8, R6, R5, RZ ;  /* 0x0000000506080227 */ /* 0x001fc800078e00ff */
[----:B------:R-:W-:Y:S01]  /*26d60*/  IMAD.MOV.U32 R5, RZ, RZ, R6 ;  /* 0x000000ffff057224 */ /* 0x000fe200078e0006 */
[----:B----4-:R-:W-:Y:S01]  /*26d70*/  @P0 SHF.R.U32.HI R5, RZ, R0, R8 ;  /* 0x00000000ff050219 */ /* 0x010fe20000011608 */
[----:B------:R-:W0:Y:S04]  /*26d80*/  S2R R20, SR_TID.X ;  /* 0x0000000000147919 */ /* 0x000e280000002100 */
[----:B------:R-:W-:-:S04]  /*26d90*/  IMAD.MOV R0, RZ, RZ, -R5 ;  /* 0x000000ffff007224 */ /* 0x000fc800078e0a05 */
[----:B------:R-:W-:Y:S01]  /*26da0*/  IMAD R0, R7, R0, R6 ;  /* 0x0000000007007224 */ /* 0x000fe200078e0206 */
[----:B------:R-:W-:Y:S01]  /*26db0*/  SHF.R.S32.HI R6, RZ, 0x1f, R5 ;  /* 0x0000001fff067819 */ /* 0x000fe20000011405 */
[----:B------:R-:W-:-:S04]  /*26dc0*/  IMAD.WIDE.U32 R2, R5, UR4, R2 ;  /* 0x0000000405027c25 */ /* 0x000fc8000f8e0002 */
[----:B------:R-:W-:-:S04]  /*26dd0*/  IMAD R6, R6, UR4, RZ ;  /* 0x0000000406067c24 */ /* 0x000fc8000f8e02ff */
[----:B------:R-:W-:Y:S01]  /*26de0*/  IMAD R6, R5, UR5, R6 ;  /* 0x0000000505067c24 */ /* 0x000fe2000f8e0206 */
[----:B------:R-:W-:Y:S01]  /*26df0*/  SHF.R.S32.HI R5, RZ, 0x1f, R0 ;  /* 0x0000001fff057819 */ /* 0x000fe20000011400 */
[----:B------:R-:W-:-:S03]  /*26e00*/  ULDC.64 UR4, c[0x0][0x2c8] ;  /* 0x0000b20000047ab9 */ /* 0x000fc60000000a00 */
[----:B------:R-:W-:Y:S01]  /*26e10*/  IADD3 R3, R3, R6, RZ ;  /* 0x0000000603037210 */ /* 0x000fe20007ffe0ff */
[----:B------:R-:W-:Y:S02]  /*26e20*/  IMAD R5, R5, UR4, RZ ;  /* 0x0000000405057c24 */ /* 0x000fe4000f8e02ff */
[----:B------:R-:W-:Y:S01]  /*26e30*/  IMAD.WIDE.U32 R2, R0, UR4, R2 ;  /* 0x0000000400027c25 */ /* 0x000fe2000f8e0002 */
[----:B------:R-:W-:-:S03]  /*26e40*/  ULDC UR4, c[0x0][0x2b8] ;  /* 0x0000ae0000047ab9 */ /* 0x000fc60000000800 */
[----:B------:R-:W-:Y:S01]  /*26e50*/  IMAD R5, R0, UR5, R5 ;  /* 0x0000000500057c24 */ /* 0x000fe2000f8e0205 */
[----:B------:R-:W-:Y:S02]  /*26e60*/  IADD3 R0, P2, R2, UR6, RZ ;  /* 0x0000000602007c10 */ /* 0x000fe4000ff5e0ff */
[----:B------:R-:W-:Y:S02]  /*26e70*/  ISETP.GE.AND P0, PT, R30, UR4, PT ;  /* 0x000000041e007c0c */ /* 0x000fe4000bf06270 */
[----:B------:R-:W-:Y:S01]  /*26e80*/  ISETP.GE.AND P1, PT, R10, UR4, PT ;  /* 0x000000040a007c0c */ /* 0x000fe2000bf26270 */
[----:B------:R-:W-:Y:S01]  /*26e90*/  UMOV UR4, 0xffffffff ;  /* 0xffffffff00047882 */ /* 0x000fe20000000000 */
[----:B0-----:R-:W-:Y:S02]  /*26ea0*/  LOP3.LUT R20, R20, 0x7f, RZ, 0xc0, !PT ;  /* 0x0000007f14147812 */ /* 0x001fe400078ec0ff */
[----:B------:R-:W-:Y:S02]  /*26eb0*/  IADD3.X R5, R3, UR7, R5, P2, !PT ;  /* 0x0000000703057c10 */ /* 0x000fe400097fe405 */
[----:B------:R-:W-:Y:S01]  /*26ec0*/  SHF.R.U32.HI R10, RZ, 0x3, R20 ;  /* 0x00000003ff0a7819 */ /* 0x000fe20000011614 */
[----:B------:R-:W-:Y:S06]  /*26ed0*/  BRA.DIV UR4, `(.L_x_768) ;  /* 0x000000ae04f07947 */ /* 0x000fec000b800000 */
[----:B------:R-:W0:Y:S01]  /*26ee0*/  SHFL.IDX PT, R3, R0, RZ, 0x181f ;  /* 0x00181fff00037589 */ /* 0x000e2200000e0000 */
[----:B-----5:R-:W-:Y:S02]  /*26ef0*/  IMAD R6, R19, R7, RZ ;  /* 0x0000000713067224 */ /* 0x020fe400078e02ff */
[----:B------:R-:W-:Y:S01]  /*26f00*/  IMAD.IADD R4, R10, 0x1, R4 ;  /* 0x000000010a047824 */ /* 0x000fe200078e0204 */
[----:B------:R-:W1:Y:S04]  /*26f10*/  SHFL.IDX PT, R2, R5, RZ, 0x181f ;  /* 0x00181fff05027589 */ /* 0x000e6800000e0000 */
[----:B------:R-:W-:Y:S01]  /*26f20*/  ISETP.GE.AND P3, PT, R4, R6, PT ;  /* 0x000000060400720c */ /* 0x000fe20003f66270 */
[----:B------:R-:W2:-:S12]  /*26f30*/  SHFL.IDX PT, R14, R0, 0x1, 0x181f ;  /* 0x00381f00000e7f89 */ /* 0x000e9800000e0000 */
[----:B0-----:R-:W-:-:S05]  /*26f40*/  @!P3 IADD3 R7, P2, R30, R3, RZ ;  /* 0x000000031e07b210 */ /* 0x001fca0007f5e0ff */
[----:B-1----:R-:W-:Y:S02]  /*26f50*/  @!P3 IMAD.X R3, RZ, RZ, R2, P2 ;  /* 0x000000ffff03b224 */ /* 0x002fe400010e0602 */
[----:B------:R-:W-:Y:S01]  /*26f60*/  @!P3 IMAD.MOV.U32 R2, RZ, RZ, R7 ;  /* 0x000000ffff02b224 */ /* 0x000fe200078e0007 */
[----:B------:R-:W-:-:S04]  /*26f70*/  IADD3 R7, R4, 0x10, RZ ;  /* 0x0000001004077810 */ /* 0x000fc80007ffe0ff */
[----:B------:R-:W-:Y:S04]  /*26f80*/  @!P3 LDGSTS.E.BYPASS.LTC128B.128 [R9+0x20400], desc[UR36][R2.64], !P0 ;  /* 0x204000000209bfae */ /* 0x000fe8000c101d64 */
[----:B------:R0:W-:Y:S01]  /*26f90*/  @!P3 LDGSTS.E.BYPASS.LTC128B.128 [R9+0x24400], desc[UR36][R2.64+0x80], !P1 ;  /* 0x244000800209bfae */ /* 0x0001e2000c901d64 */
[----:B------:R-:W-:-:S03]  /*26fa0*/  ISETP.GE.AND P3, PT, R7, R6, PT ;  /* 0x000000060700720c */ /* 0x000fc60003f66270 */
[----:B0-----:R-:W0:Y:S10]  /*26fb0*/  SHFL.IDX PT, R2, R5, 0x1, 0x181f ;  /* 0x00381f0005027f89 */ /* 0x001e3400000e0000 */
[----:B--2---:R-:W-:-:S02]  /*26fc0*/  @!P3 IADD3 R7, P2, R30, R14, RZ ;  /* 0x0000000e1e07b210 */ /* 0x004fc40007f5e0ff */
[----:B------:R-:W1:Y:S03]  /*26fd0*/  SHFL.IDX PT, R14, R0, 0x2, 0x181f ;  /* 0x00581f00000e7f89 */ /* 0x000e6600000e0000 */
[----:B0-----:R-:W-:Y:S02]  /*26fe0*/  @!P3 IMAD.X R8, RZ, RZ, R2, P2 ;  /* 0x000000ffff08b224 */ /* 0x001fe400010e0602 */
[----:B------:R-:W-:Y:S01]  /*26ff0*/  @!P3 IMAD.MOV.U32 R2, RZ, RZ, R7 ;  /* 0x000000ffff02b224 */ /* 0x000fe200078e0007 */
[----:B------:R-:W-:Y:S01]  /*27000*/  IADD3 R7, R4, 0x20, RZ ;  /* 0x0000002004077810 */ /* 0x000fe20007ffe0ff */
[----:B------:R-:W-:-:S05]  /*27010*/  @!P3 IMAD.MOV.U32 R3, RZ, RZ, R8 ;  /* 0x000000ffff03b224 */ /* 0x000fca00078e0008 */
[----:B------:R-:W-:Y:S04]  /*27020*/  @!P3 LDGSTS.E.BYPASS.LTC128B.128 [R9+0x20c00], desc[UR36][R2.64], !P0 ;  /* 0x20c000000209bfae */ /* 0x000fe8000c101d64 */
[----:B------:R0:W-:Y:S01]  /*27030*/  @!P3 LDGSTS.E.BYPASS.LTC128B.128 [R9+0x24c00], desc[UR36][R2.64+0x80], !P1 ;  /* 0x24c000800209bfae */ /* 0x0001e2000c901d64 */
[----:B------:R-:W-:-:S03]  /*27040*/  ISETP.GE.AND P3, PT, R7, R6, PT ;  /* 0x000000060700720c */ /* 0x000fc60003f66270 */
[----:B0-----:R-:W0:Y:S10]  /*27050*/  SHFL.IDX PT, R2, R5, 0x2, 0x181f ;  /* 0x00581f0005027f89 */ /* 0x001e3400000e0000 */
[----:B-1----:R-:W-:-:S02]  /*27060*/  @!P3 IADD3 R7, P2, R30, R14, RZ ;  /* 0x0000000e1e07b210 */ /* 0x002fc40007f5e0ff */
        /* <DEDUP_REMOVED lines=30> */
[----:B------:R-:W-:Y:S03]  /*27250*/  SHFL.IDX PT, R14, R0, 0x7, 0x181f ;  /* 0x00f81f00000e7f89 */ /* 0x000fe600000e0000 */
[----:B0-----:R-:W-:Y:S02]  /*27260*/  @!P3 IMAD.X R8, RZ, RZ, R2, P2 ;  /* 0x000000ffff08b224 */ /* 0x001fe400010e0602 */
[----:B------:R-:W-:Y:S01]  /*27270*/  @!P3 IMAD.MOV.U32 R2, RZ, RZ, R7 ;  /* 0x000000ffff02b224 */ /* 0x000fe200078e0007 */
[----:B------:R-:W-:Y:S01]  /*27280*/  IADD3 R7, R4, 0x60, RZ ;  /* 0x0000006004077810 */ /* 0x000fe20007ffe0ff */
[----:B------:R-:W-:-:S05]  /*27290*/  @!P3 IMAD.MOV.U32 R3, RZ, RZ, R8 ;  /* 0x000000ffff03b224 */ /* 0x000fca00078e0008 */
[----:B------:R-:W-:Y:S04]  /*272a0*/  @!P3 LDGSTS.E.BYPASS.LTC128B.128 [R9+0x22c00], desc[UR36][R2.64], !P0 ;  /* 0x22c000000209bfae */ /* 0x000fe8000c101d64 */
[----:B------:R0:W-:Y:S01]  /*272b0*/  @!P3 LDGSTS.E.BYPASS.LTC128B.128 [R9+0x26c00], desc[UR36][R2.64+0x80], !P1 ;  /* 0x26c000800209bfae */ /* 0x0001e2000c901d64 */
[----:B------:R-:W-:-:S03]  /*272c0*/  ISETP.GE.AND P3, PT, R7, R6, PT ;  /* 0x000000060700720c */ /* 0x000fc60003f66270 */
[----:B0-----:R-:W0:Y:S04]  /*272d0*/  SHFL.IDX PT, R3, R0, 0x6, 0x181f ;  /* 0x00d81f0000037f89 */ /* 0x001e2800000e0000 */
[----:B------:R-:W1:Y:S04]  /*272e0*/  SHFL.IDX PT, R2, R5, 0x6, 0x181f ;  /* 0x00d81f0005027f89 */ /* 0x000e6800000e0000 */
[----:B------:R-:W2:Y:S02]  /*272f0*/  SHFL.IDX PT, R5, R5, 0x7, 0x181f ;  /* 0x00f81f0005057f89 */ /* 0x000ea400000e0000 */
[----:B0-----:R-:W-:-:S05]  /*27300*/  @!P3 IADD3 R7, P2, R30, R3, RZ ;  /* 0x000000031e07b210 */ /* 0x001fca0007f5e0ff */
[----:B-1----:R-:W-:Y:S02]  /*27310*/  @!P3 IMAD.X R8, RZ, RZ, R2, P2 ;  /* 0x000000ffff08b224 */ /* 0x002fe400010e0602 */
[----:B------:R-:W-:Y:S02]  /*27320*/  @!P3 IMAD.MOV.U32 R2, RZ, RZ, R7 ;  /* 0x000000ffff02b224 */ /* 0x000fe400078e0007 */
[----:B------:R-:W-:-:S05]  /*27330*/  @!P3 IMAD.MOV.U32 R3, RZ, RZ, R8 ;  /* 0x000000ffff03b224 */ /* 0x000fca00078e0008 */
[----:B------:R0:W-:Y:S04]  /*27340*/  @!P3 LDGSTS.E.BYPASS.LTC128B.128 [R9+0x23400], desc[UR36][R2.64], !P0 ;  /* 0x234000000209bfae */ /* 0x0001e8000c101d64 */
[----:B--2---:R0:W-:Y:S02]  /*27350*/  @!P3 LDGSTS.E.BYPASS.LTC128B.128 [R9+0x27400], desc[UR36][R2.64+0x80], !P1 ;  /* 0x274000800209bfae */ /* 0x0041e4000c901d64 */
.L_x_1133:
[----:B0-----:R-:W-:Y:S01]  /*27360*/  IADD3 R3, R4, 0x70, RZ ;  /* 0x0000007004037810 */ /* 0x001fe20007ffe0ff */
[----:B------:R-:W-:Y:S03]  /*27370*/  BSSY B0, `(.L_x_769) ;  /* 0x000000a000007945 */ /* 0x000fe60003800000 */
[----:B------:R-:W-:-:S13]  /*27380*/  ISETP.GE.AND P2, PT, R3, R6, PT ;  /* 0x000000060300720c */ /* 0x000fda0003f46270 */
[----:B------:R-:W-:Y:S05]  /*27390*/  @P2 BRA `(.L_x_770) ;  /* 0x00000000001c2947 */ /* 0x000fea0003800000 */
[----:B------:R-:W-:-:S05]  /*273a0*/  IADD3 R2, P2, R30, R14, RZ ;  /* 0x0000000e1e027210 */ /* 0x000fca0007f5e0ff */
[----:B------:R-:W-:-:S05]  /*273b0*/  IMAD.X R3, RZ, RZ, R5, P2 ;  /* 0x000000ffff037224 */ /* 0x000fca00010e0605 */
[----:B------:R-:W-:Y:S01]  /*273c0*/  @!PT LDS RZ, [RZ] ;  /* 0x00000000fffff984 */ /* 0x000fe20000000800 */
[----:B------:R-:W-:Y:S01]  /*273d0*/  @!PT LDS RZ, [RZ] ;  /* 0x00000000fffff984 */ /* 0x000fe20000000800 */
[----:B------:R-:W-:Y:S01]  /*273e0*/  @!PT LDS RZ, [RZ] ;  /* 0x00000000fffff984 */ /* 0x000fe20000000800 */
[----:B------:R0:W-:Y:S04]  /*273f0*/  LDGSTS.E.BYPASS.LTC128B.128 [R9+0x23c00], desc[UR36][R2.64], !P0 ;  /* 0x23c0000002097fae */ /* 0x0001e8000c101d64 */
[----:B------:R0:W-:Y:S02]  /*27400*/  LDGSTS.E.BYPASS.LTC128B.128 [R9+0x27c00], desc[UR36][R2.64+0x80], !P1 ;  /* 0x27c0008002097fae */ /* 0x0001e4000c901d64 */
.L_x_770:
[----:B------:R-:W-:Y:S05]  /*27410*/  BSYNC B0 ;  /* 0x0000000000007941 */ /* 0x000fea0003800000 */
.L_x_769:
[----:B------:R-:W-:Y:S01]  /*27420*/  NOP ;  /* 0x0000000000007918 */ /* 0x000fe20000000000 */
[----:B------:R-:W-:-:S13]  /*27430*/  PLOP3.LUT P0, PT, PT, PT, PT, 0x80, 0x0 ;  /* 0x000000000000781c */ /* 0x000fda0003f0f070 */
.L_x_771:
[----:B------:R-:W-:Y:S02]  /*27440*/  PLOP3.LUT P1, PT, P1, P0, PT, 0xa2, 0x0 ;  /* 0x000000000000781c */ /* 0x000fe40000f21472 */
[----:B------:R-:W-:-:S08]  /*27450*/  @P0 R2UR P1, UR4, R16 ;  /* 0x00000000100402ca */ /* 0x000fd00000020000 */
[----:B------:R-:W-:-:S05]  /*27460*/  @P0 PLOP3.LUT P0, PT, P1, PT, PT, 0x80, 0x0 ;  /* 0x000000000000081c */ /* 0x000fca0000f0f070 */
[----:B------:R-:W-:Y:S01]  /*27470*/  @!P1 SYNCS.ARRIVE.TRANS64.RED.A0T1 RZ, [UR4+0x38800], RZ ;  /* 0x038800ffffff99a7 */ /* 0x000fe20008200404 */
[----:B------:R-:W-:Y:S07]  /*27480*/  @!P1 ARRIVES.LDGSTSBAR.64.TRANSCNT [UR4+0x38800] ;  /* 0x03880000ff0099b0 */ /* 0x000fee0008000a84 */
[----:B------:R-:W-:Y:S05]  /*27490*/  @P0 BRA.U.ANY `(.L_x_771) ;  /* 0xfffffffd00e80947 */ /* 0x000fea000393ffff */
[----:B0-----:R-:W2:Y:S02]  /*274a0*/  LDL.LU R2, [R1+0x28] ;  /* 0x0000280001027983 */ /* 0x001ea40000300800 */
[----:B--2---:R-:W-:-:S05]  /*274b0*/  VIADD R2, R2, 0x1 ;  /* 0x0000000102027836 */ /* 0x004fca0000000000 */
[----:B------:R0:W-:Y:S01]  /*274c0*/  STL [R1+0x28], R2 ;  /* 0x0000280201007387 */ /* 0x0001e20000100800 */
[----:B------:R-:W-:-:S04]  /*274d0*/  LEA.HI R0, R2, R2, RZ, 0x1 ;  /* 0x0000000202007211 */ /* 0x000fc800078f08ff */
[----:B------:R-:W-:-:S05]  /*274e0*/  LOP3.LUT R0, R0, 0xfffffffe, RZ, 0xc0, !PT ;  /* 0xfffffffe00007812 */ /* 0x000fca00078ec0ff */
[----:B------:R-:W-:-:S05]  /*274f0*/  IMAD.IADD R0, R2, 0x1, -R0 ;  /* 0x0000000102007824 */ /* 0x000fca00078e0a00 */
[----:B------:R-:W-:Y:S01]  /*27500*/  SHF.L.U32 R3, R0, 0x1f, RZ ;  /* 0x0000001f00037819 */ /* 0x000fe200000006ff */
[----:B------:R-:W-:Y:S01]  /*27510*/  NOP ;  /* 0x0000000000007918 */ /* 0x000fe20000000000 */
[----:B0-----:R-:W2:Y:S01]  /*27520*/  LDL.LU R2, [R1+0x1c] ;  /* 0x00001c0001027983 */ /* 0x001ea20000300800 */
[----:B------:R0:W-:Y:S01]  /*27530*/  SYNCS.ARRIVE.TRANS64.A1T0 RZ, [R16+URZ+0x38800], RZ ;  /* 0x038800ff10ff79a7 */ /* 0x0001e2000810003f */
[----:B------:R-:W-:Y:S01]  /*27540*/  BSSY B0, `(.L_x_772) ;  /* 0x0000005000007945 */ /* 0x000fe20003800000 */
[----:B------:R-:W1:Y:S01]  /*27550*/  SYNCS.PHASECHK.TRANS64.TRYWAIT P0, [R16+URZ+0x38820], R3 ;  /* 0x03882003100075a7 */ /* 0x000e62000800017f */
[----:B--2---:R-:W-:-:S04]  /*27560*/  IADD3 R25, R2, -0x2, RZ ;  /* 0xfffffffe02197810 */ /* 0x004fc80007ffe0ff */
[----:B------:R-:W-:Y:S01]  /*27570*/  ISETP.GE.AND P1, PT, R25, R35, PT ;  /* 0x000000231900720c */ /* 0x000fe20003f26270 */
[----:B01----:R-:W-:-:S12]  /*27580*/  @!P0 BRA `(.L_x_773) ;  /* 0x000000b000cc8947 */ /* 0x003fd80003800000 */
.L_x_1134:
[----:B------:R-:W-:Y:S05]  /*27590*/  BSYNC B0 ;  /* 0x0000000000007941 */ /* 0x000fea0003800000 */
.L_x_772:
[----:B------:R-:W-:Y:S05]  /*275a0*/  @!P1 BRA `(.L_x_774) ;  /* 0x0000001400e89947 */ /* 0x000fea0003800000 */
[----:B------:R-:W-:Y:S02]  /*275b0*/  IMAD.MOV.U32 R9, RZ, RZ, R28 ;  /* 0x000000ffff097224 */ /* 0x000fe400078e001c */
[----:B------:R-:W-:-:S07]  /*275c0*/  IMAD.MOV.U32 R10, RZ, RZ, R31 ;  /* 0x000000ffff0a7224 */ /* 0x000fce00078e001f */
.L_x_794:
[----:B------:R-:W2:Y:S01]  /*275d0*/  LDL R2, [R1] ;  /* 0x0000000001027983 */ /* 0x000ea20000100800 */
[----:B-1----:R-:W1:Y:S01]  /*275e0*/  LDC R5, c[0x0][0x430] ;  /* 0x00010c00ff057b82 */ /* 0x002e620000000800 */
[----:B------:R-:W3:Y:S01]  /*275f0*/  S2R R0, SR_TID.X ;  /* 0x0000000000007919 */ /* 0x000ee20000002100 */
[----:B-1----:R-:W-:Y:S02]  /*27600*/  ISETP.NE.AND P0, PT, R5, 0x1, PT ;  /* 0x000000010500780c */ /* 0x002fe40003f05270 */
[----:B---3--:R-:W-:-:S11]  /*27610*/  LOP3.LUT R0, R0, 0x7f, RZ, 0xc0, !PT ;  /* 0x0000007f00007812 */ /* 0x008fd600078ec0ff */
[----:B------:R-:W1:Y:S01]  /*27620*/  @P0 LDC R7, c[0x0][0x434] ;  /* 0x00010d00ff070b82 */ /* 0x000e620000000800 */
[----:B------:R-:W-:Y:S05]  /*27630*/  YIELD ;  /* 0x0000000000007946 */ /* 0x000fea0003800000 */
[----:B------:R-:W-:Y:S01]  /*27640*/  ULDC.64 UR4, c[0x0][0x428] ;  /* 0x00010a0000047ab9 */ /* 0x000fe20000000a00 */
[----:B--2---:R-:W-:Y:S02]  /*27650*/  LOP3.LUT P2, RZ, R2, 0x4, RZ, 0xc0, !PT ;  /* 0x0000000402ff7812 */ /* 0x004fe4000784c0ff */
[----:B------:R-:W-:Y:S02]  /*27660*/  SHF.R.U32.HI R2, RZ, 0x3, R0 ;  /* 0x00000003ff027819 */ /* 0x000fe40000011600 */
[----:B------:R-:W2:Y:S03]  /*27670*/  @P0 LDC R0, c[0x0][0x438] ;  /* 0x00010e00ff000b82 */ /* 0x000ea60000000800 */
[----:B0-----:R-:W-:-:S05]  /*27680*/  IMAD R3, R25, 0x80, R2 ;  /* 0x0000008019037824 */ /* 0x001fca00078e0202 */
[----:B------:R-:W-:-:S05]  /*27690*/  IADD3 R4, R30, R3, R36 ;  /* 0x000000031e047210 */ /* 0x000fca0007ffe024 */
[----:B-1----:R-:W-:Y:S01]  /*276a0*/  @P0 IMAD.HI.U32 R3, R4, R7, RZ ;  /* 0x0000000704030227 */ /* 0x002fe200078e00ff */
[----:B------:R-:W-:-:S03]  /*276b0*/  MOV R2, R4 ;  /* 0x0000000400027202 */ /* 0x000fc60000000f00 */
[----:B------:R-:W-:Y:S01]  /*276c0*/  IMAD R7, R37, UR4, RZ ;  /* 0x0000000425077c24 */ /* 0x000fe2000f8e02ff */
[----:B--2---:R-:W-:-:S04]  /*276d0*/  @P0 SHF.R.U32.HI R2, RZ, R0, R3 ;  /* 0x00000000ff020219 */ /* 0x004fc80000011603 */
[--C-:B------:R-:W-:Y:S01]  /*276e0*/  SHF.R.S32.HI R3, RZ, 0x1f, R2.reuse ;  /* 0x0000001fff037819 */ /* 0x100fe20000011402 */
[--C-:B------:R-:W-:Y:S02]  /*276f0*/  IMAD.MOV R0, RZ, RZ, -R2.reuse ;  /* 0x000000ffff007224 */ /* 0x100fe400078e0a02 */
[C---:B------:R-:W-:Y:S02]  /*27700*/  IMAD R7, R26.reuse, UR5, R7 ;  /* 0x000000051a077c24 */ /* 0x040fe4000f8e0207 */
[----:B------:R-:W-:Y:S01]  /*27710*/  IMAD.WIDE.U32 R2, R26, UR4, R2 ;  /* 0x000000041a027c25 */ /* 0x000fe2000f8e0002 */
[----:B------:R-:W-:-:S03]  /*27720*/  ULDC.64 UR4, c[0x0][0x418] ;  /* 0x0001060000047ab9 */ /* 0x000fc60000000a00 */
[----:B------:R-:W-:Y:S01]  /*27730*/  IMAD.IADD R7, R7, 0x1, R3 ;  /* 0x0000000107077824 */ /* 0x000fe200078e0203 */
[----:B------:R-:W-:-:S04]  /*27740*/  LEA R6, P0, R2, UR4, 0x2 ;  /* 0x0000000402067c11 */ /* 0x000fc8000f8010ff */
[----:B------:R-:W-:-:S05]  /*27750*/  LEA.HI.X R7, R2, UR5, R7, 0x2, P0 ;  /* 0x0000000502077c11 */ /* 0x000fca00080f1407 */
[----:B------:R-:W2:Y:S01]  /*27760*/  LDG.E R6, desc[UR36][R6.64] ;  /* 0x0000002406067981 */ /* 0x000ea2000c1e1900 */
[----:B------:R-:W-:-:S05]  /*27770*/  VIADD R28, R9, 0x1 ;  /* 0x00000001091c7836 */ /* 0x000fca0000000000 */
[----:B------:R-:W-:-:S04]  /*27780*/  ISETP.NE.AND P0, PT, R28, 0x2, PT ;  /* 0x000000021c00780c */ /* 0x000fc80003f05270 */
[----:B------:R-:W-:Y:S01]  /*27790*/  SEL R31, RZ, 0x1, P0 ;  /* 0x00000001ff1f7807 */ /* 0x000fe20000000000 */
[----:B------:R-:W-:Y:S01]  /*277a0*/  IMAD R5, R5, R0, R4 ;  /* 0x0000000005057224 */ /* 0x000fe200078e0204 */
[C---:B------:R-:W-:Y:S02]  /*277b0*/  ISETP.GT.AND P1, PT, R25.reuse, R35, PT ;  /* 0x000000231900720c */ /* 0x040fe40003f24270 */
[----:B------:R-:W-:Y:S02]  /*277c0*/  IADD3 R25, R25, -0x1, RZ ;  /* 0xffffffff19197810 */ /* 0x000fe40007ffe0ff */
[----:B------:R-:W-:Y:S02]  /*277d0*/  SEL R28, R28, RZ, P0 ;  /* 0x000000ff1c1c7207 */ /* 0x000fe40000000000 */
[----:B------:R-:W-:Y:S02]  /*277e0*/  LOP3.LUT R31, R10, R31, RZ, 0x3c, !PT ;  /* 0x0000001f0a1f7212 */ /* 0x000fe400078e3cff */
[----:B--2---:R-:W-:Y:S01]  /*277f0*/  SHF.R.S32.HI R19, RZ, 0x1f, R6 ;  /* 0x0000001fff137819 */ /* 0x004fe20000011406 */
[----:B------:R-:W-:Y:S06]  /*27800*/  @!P2 BRA `(.L_x_775) ;  /* 0x000000000004a947 */ /* 0x000fec0003800000 */
[----:B------:R-:W-:Y:S01]  /*27810*/  BPT.TRAP 0x1 ;  /* 0x000000040000795c */ /* 0x000fe20000300000 */
.L_x_775:
[----:B------:R-:W-:Y:S01]  /*27820*/  IMAD R0, R28, 0x8, R16 ;  /* 0x000000081c007824 */ /* 0x000fe200078e0210 */
[----:B------:R-:W-:Y:S01]  /*27830*/  SHF.L.U32 R20, R31, 0x1f, RZ ;  /* 0x0000001f1f147819 */ /* 0x000fe200000006ff */
[----:B------:R-:W-:Y:S01]  /*27840*/  BSSY B0, `(.L_x_776) ;  /* 0x0000004000007945 */ /* 0x000fe20003800000 */
[----:B------:R-:W-:Y:S02]  /*27850*/  SHF.R.S32.HI R18, RZ, 0x1f, R5 ;  /* 0x0000001fff127819 */ /* 0x000fe40000011405 */
[----:B------:R-:W0:Y:S02]  /*27860*/  SYNCS.PHASECHK.TRANS64.TRYWAIT P0, [R0+URZ+0x38880], R20 ;  /* 0x03888014000075a7 */ /* 0x000e24000800017f */
[----:B0-----:R-:W-:Y:S05]  /*27870*/  @!P0 BRA `(.L_x_777) ;  /* 0x000000b000248947 */ /* 0x001fea0003800000 */
.L_x_1135:
[----:B------:R-:W-:Y:S05]  /*27880*/  BSYNC B0 ;  /* 0x0000000000007941 */ /* 0x000fea0003800000 */
.L_x_776:
[----:B------:R-:W2:Y:S01]  /*27890*/  LDL R13, [R1+0x8] ;  /* 0x00000800010d7983 */ /* 0x000ea20000100800 */
        /* <DEDUP_REMOVED lines=20> */
[----:B------:R-:W-:Y:S02]  /*279e0*/  IADD3.X R7, R7, UR7, RZ, P0, !PT ;  /* 0x0000000707077c10 */ /* 0x000fe400087fe4ff */
[----:B--2---:R-:W-:Y:S01]  /*279f0*/  LEA R4, R28, R13, 0xf ;  /* 0x0000000d1c047211 */ /* 0x004fe200078e78ff */
[----:B------:R-:W-:Y:S06]  /*27a00*/  BRA.DIV UR4, `(.L_x_778) ;  /* 0x000000ae04d47947 */ /* 0x000fec000b800000 */
[----:B------:R-:W1:Y:S01]  /*27a10*/  SHFL.IDX PT, R2, R8, RZ, 0x181f ;  /* 0x00181fff08027589 */ /* 0x000e6200000e0000 */
[----:B------:R-:W-:-:S03]  /*27a20*/  IMAD.IADD R4, R16, 0x1, R4 ;  /* 0x0000000110047824 */ /* 0x000fc600078e0204 */
[----:B------:R-:W2:Y:S01]  /*27a30*/  SHFL.IDX PT, R3, R7, RZ, 0x181f ;  /* 0x00181fff07037589 */ /* 0x000ea200000e0000 */
[----:B-1----:R-:W-:-:S05]  /*27a40*/  IADD3 R2, P0, R30, R2, RZ ;  /* 0x000000021e027210 */ /* 0x002fca0007f1e0ff */
[----:B--2---:R-:W-:-:S05]  /*27a50*/  IMAD.X R3, RZ, RZ, R3, P0 ;  /* 0x000000ffff037224 */ /* 0x004fca00000e0603 */
[----:B------:R-:W-:Y:S01]  /*27a60*/  @!PT LDS RZ, [RZ] ;  /* 0x00000000fffff984 */ /* 0x000fe20000000800 */
[----:B------:R-:W-:Y:S04]  /*27a70*/  LDGSTS.E.BYPASS.LTC128B.128 [R4+0x10400], desc[UR36][R2.64], !P3 ;  /* 0x1040000002047fae */ /* 0x000fe8000d901d64 */
[----:B------:R1:W-:Y:S04]  /*27a80*/  LDGSTS.E.BYPASS.LTC128B.128 [R4+0x14400], desc[UR36][R2.64+0x80], !P2 ;  /* 0x1440008002047fae */ /* 0x0003e8000d101d64 */
[----:B-1----:R-:W1:Y:S04]  /*27a90*/  SHFL.IDX PT, R2, R8, 0x1, 0x181f ;  /* 0x00381f0008027f89 */ /* 0x002e6800000e0000 */
[----:B------:R-:W2:Y:S01]  /*27aa0*/  SHFL.IDX PT, R3, R7, 0x1, 0x181f ;  /* 0x00381f0007037f89 */ /* 0x000ea200000e0000 */
[----:B-1----:R-:W-:-:S05]  /*27ab0*/  IADD3 R2, P0, R30, R2, RZ ;  /* 0x000000021e027210 */ /* 0x002fca0007f1e0ff */
[----:B--2---:R-:W-:-:S05]  /*27ac0*/  IMAD.X R3, RZ, RZ, R3, P0 ;  /* 0x000000ffff037224 */ /* 0x004fca00000e0603 */
[----:B------:R-:W-:Y:S04]  /*27ad0*/  LDGSTS.E.BYPASS.LTC128B.128 [R4+0x10c00], desc[UR36][R2.64], !P3 ;  /* 0x10c0000002047fae */ /* 0x000fe8000d901d64 */
[----:B------:R1:W-:Y:S04]  /*27ae0*/  LDGSTS.E.BYPASS.LTC128B.128 [R4+0x14c00], desc[UR36][R2.64+0x80], !P2 ;  /* 0x14c0008002047fae */ /* 0x0003e8000d101d64 */
[----:B-1----:R-:W1:Y:S04]  /*27af0*/  SHFL.IDX PT, R2, R8, 0x2, 0x181f ;  /* 0x00581f0008027f89 */ /* 0x002e6800000e0000 */
[----:B------:R-:W2:Y:S01]  /*27b00*/  SHFL.IDX PT, R3, R7, 0x2, 0x181f ;  /* 0x00581f0007037f89 */ /* 0x000ea200000e0000 */
[----:B-1----:R-:W-:-:S04]  /*27b10*/  IADD3 R2, P0, R30, R2, RZ ;  /* 0x000000021e027210 */ /* 0x002fc80007f1e0ff */
[----:B--2---:R-:W-:-:S05]  /*27b20*/  IADD3.X R3, RZ, R3, RZ, P0, !PT ;  /* 0x00000003ff037210 */ /* 0x004fca00007fe4ff */
        /* <DEDUP_REMOVED lines=21> */
[----:B------:R-:W2:Y:S04]  /*27c80*/  SHFL.IDX PT, R3, R7, 0x6, 0x181f ;  /* 0x00d81f0007037f89 */ /* 0x000ea800000e0000 */
[----:B------:R-:W3:Y:S01]  /*27c90*/  SHFL.IDX PT, R7, R7, 0x7, 0x181f ;  /* 0x00f81f0007077f89 */ /* 0x000ee200000e0000 */
[----:B-1----:R-:W-:-:S04]  /*27ca0*/  IADD3 R2, P0, R30, R2, RZ ;  /* 0x000000021e027210 */ /* 0x002fc80007f1e0ff */
[----:B--2---:R-:W-:-:S05]  /*27cb0*/  IADD3.X R3, RZ, R3, RZ, P0, !PT ;  /* 0x00000003ff037210 */ /* 0x004fca00007fe4ff */
[----:B------:R-:W-:Y:S04]  /*27cc0*/  LDGSTS.E.BYPASS.LTC128B.128 [R4+0x13400], desc[UR36][R2.64], !P3 ;  /* 0x1340000002047fae */ /* 0x000fe8000d901d64 */
[----:B------:R1:W-:Y:S04]  /*27cd0*/  LDGSTS.E.BYPASS.LTC128B.128 [R4+0x17400], desc[UR36][R2.64+0x80], !P2 ;  /* 0x1740008002047fae */ /* 0x0003e8000d101d64 */
[----:B-1-3--:R1:W2:Y:S02]  /*27ce0*/  SHFL.IDX PT, R2, R8, 0x7, 0x181f ;  /* 0x00f81f0008027f89 */ /* 0x00a2a400000e0000 */
.L_x_1153:
[----:B--2---:R-:W-:-:S05]  /*27cf0*/  IADD3 R2, P0, R30, R2, RZ ;  /* 0x000000021e027210 */ /* 0x004fca0007f1e0ff */
        /* <DEDUP_REMOVED lines=8> */
.L_x_779:
[----:B------:R-:W-:Y:S02]  /*27d80*/  PLOP3.LUT P2, PT, P2, P0, PT, 0xa2, 0x0 ;  /* 0x000000000000781c */ /* 0x000fe40001741472 */
[----:B------:R-:W-:-:S08]  /*27d90*/  @P0 R2UR P2, UR4, R0 ;  /* 0x00000000000402ca */ /* 0x000fd00000040000 */
[----:B------:R-:W-:-:S05]  /*27da0*/  @P0 PLOP3.LUT P0, PT, P2, PT, PT, 0x80, 0x0 ;  /* 0x000000000000081c */ /* 0x000fca000170f070 */
[----:B------:R-:W-:Y:S01]  /*27db0*/  @!P2 SYNCS.ARRIVE.TRANS64.RED.A0T1 RZ, [UR4+0x38870], RZ ;  /* 0x038870ffffffa9a7 */ /* 0x000fe20008200404 */
[----:B------:R-:W-:Y:S07]  /*27dc0*/  @!P2 ARRIVES.LDGSTSBAR.64.TRANSCNT [UR4+0x38870] ;  /* 0x03887000ff00a9b0 */ /* 0x000fee0008000a84 */
[----:B------:R-:W-:Y:S05]  /*27dd0*/  @P0 BRA.U.ANY `(.L_x_779) ;  /* 0xfffffffd00e80947 */ /* 0x000fea000393ffff */
[----:B------:R-:W-:Y:S01]  /*27de0*/  NOP ;  /* 0x0000000000007918 */ /* 0x000fe20000000000 */
[----:B--2---:R-:W2:Y:S02]  /*27df0*/  LDL R2, [R1] ;  /* 0x0000000001027983 */ /* 0x004ea40000100800 */
[----:B--2---:R-:W-:-:S13]  /*27e00*/  LOP3.LUT P3, RZ, R2, 0x4, RZ, 0xc0, !PT ;  /* 0x0000000402ff7812 */ /* 0x004fda000786c0ff */
[----:B------:R-:W-:Y:S05]  /*27e10*/  @!P3 BRA `(.L_x_780) ;  /* 0x000000000004b947 */ /* 0x000fea0003800000 */
[----:B------:R-:W-:Y:S01]  /*27e20*/  BPT.TRAP 0x1 ;  /* 0x000000040000795c */ /* 0x000fe20000300000 */
.L_x_780:
[----:B------:R2:W-:Y:S01]  /*27e30*/  SYNCS.ARRIVE.TRANS64.A1T0 RZ, [R0+URZ+0x38870], RZ ;  /* 0x038870ff00ff79a7 */ /* 0x0005e2000810003f */
[----:B------:R-:W-:Y:S05]  /*27e40*/  @!P3 BRA `(.L_x_781) ;  /* 0x000000000004b947 */ /* 0x000fea0003800000 */
[----:B------:R-:W-:Y:S01]  /*27e50*/  BPT.TRAP 0x1 ;  /* 0x000000040000795c */ /* 0x000fe20000300000 */
.L_x_781:
[----:B------:R-:W3:Y:S01]  /*27e60*/  SYNCS.PHASECHK.TRANS64.TRYWAIT P0, [R0+URZ+0x38840], R20 ;  /* 0x03884014000075a7 */ /* 0x000ee2000800017f */
[----:B------:R-:W-:Y:S04]  /*27e70*/  BSSY B0, `(.L_x_782) ;  /* 0x0000002000007945 */ /* 0x000fe80003800000 */
[----:B---3--:R-:W-:Y:S05]  /*27e80*/  @!P0 BRA `(.L_x_783) ;  /* 0x000000b000fc8947 */ /* 0x008fea0003800000 */
.L_x_1154:
[----:B------:R-:W-:Y:S05]  /*27e90*/  BSYNC B0 ;  /* 0x0000000000007941 */ /* 0x000fea0003800000 */
.L_x_782:
        /* <DEDUP_REMOVED lines=16> */
[-C--:B-1----:R-:W-:Y:S02]  /*27fa0*/  ISETP.GE.AND P2, PT, R11, R8.reuse, PT ;  /* 0x000000080b00720c */ /* 0x082fe40003f46270 */
[----:B------:R-:W-:Y:S01]  /*27fb0*/  IMAD R5, R17, UR5, R3 ;  /* 0x0000000511057c24 */ /* 0x000fe2000f8e0203 */
[----:B------:R-:W-:Y:S02]  /*27fc0*/  IADD3 R6, P0, R2, UR6, RZ ;  /* 0x0000000602067c10 */ /* 0x000fe4000ff1e0ff */
[----:B------:R-:W-:Y:S02]  /*27fd0*/  ISETP.GE.AND P3, PT, R30, R8, PT ;  /* 0x000000081e00720c */ /* 0x000fe40003f66270 */
[----:B------:R-:W-:Y:S01]  /*27fe0*/  IADD3.X R5, R5, UR7, RZ, P0, !PT ;  /* 0x0000000705057c10 */ /* 0x000fe200087fe4ff */
[----:B------:R-:W-:Y:S10]  /*27ff0*/  BRA.DIV UR4, `(.L_x_784) ;  /* 0x000000b204b47947 */ /* 0x000ff4000b800000 */
[----:B------:R-:W1:Y:S04]  /*28000*/  SHFL.IDX PT, R2, R6, RZ, 0x181f ;  /* 0x00181fff06027589 */ /* 0x000e6800000e0000 */
[----:B------:R-:W4:Y:S01]  /*28010*/  SHFL.IDX PT, R3, R5, RZ, 0x181f ;  /* 0x00181fff05037589 */ /* 0x000f2200000e0000 */
[----:B-1----:R-:W-:-:S04]  /*28020*/  IADD3 R2, P0, R30, R2, RZ ;  /* 0x000000021e027210 */ /* 0x002fc80007f1e0ff */
[----:B----4-:R-:W-:-:S05]  /*28030*/  IADD3.X R3, RZ, R3, RZ, P0, !PT ;  /* 0x00000003ff037210 */ /* 0x010fca00007fe4ff */
[----:B------:R-:W-:Y:S01]  /*28040*/  @!PT LDS RZ, [RZ] ;  /* 0x00000000fffff984 */ /* 0x000fe20000000800 */
[----:B------:R-:W-:Y:S04]  /*28050*/  LDGSTS.E.BYPASS.LTC128B.128 [R4+0x28400], desc[UR36][R2.64], !P3 ;  /* 0x2840000002047fae */ /* 0x000fe8000d901d64 */
[----:B------:R1:W-:Y:S04]  /*28060*/  LDGSTS.E.BYPASS.LTC128B.128 [R4+0x2c400], desc[UR36][R2.64+0x80], !P2 ;  /* 0x2c40008002047fae */ /* 0x0003e8000d101d64 */
[----:B-1----:R-:W1:Y:S04]  /*28070*/  SHFL.IDX PT, R2, R6, 0x1, 0x181f ;  /* 0x00381f0006027f89 */ /* 0x002e6800000e0000 */
[----:B------:R-:W4:Y:S01]  /*28080*/  SHFL.IDX PT, R3, R5, 0x1, 0x181f ;  /* 0x00381f0005037f89 */ /* 0x000f2200000e0000 */
[----:B-1----:R-:W-:-:S05]  /*28090*/  IADD3 R2, P0, R30, R2, RZ ;  /* 0x000000021e027210 */ /* 0x002fca0007f1e0ff */
[----:B----4-:R-:W-:-:S05]  /*280a0*/  IMAD.X R3, RZ, RZ, R3, P0 ;  /* 0x000000ffff037224 */ /* 0x010fca00000e0603 */
        /* <DEDUP_REMOVED lines=16> */
[----:B-1----:R-:W-:-:S04]  /*281b0*/  IADD3 R2, P0, R30, R2, RZ ;  /* 0x000000021e027210 */ /* 0x002fc80007f1e0ff */
[----:B----4-:R-:W-:-:S05]  /*281c0*/  IADD3.X R3, RZ, R3, RZ, P0, !PT ;  /* 0x00000003ff037210 */ /* 0x010fca00007fe4ff */
        /* <DEDUP_REMOVED lines=9> */
[----:B------:R-:W4:Y:S04]  /*28260*/  SHFL.IDX PT, R3, R5, 0x6, 0x181f ;  /* 0x00d81f0005037f89 */ /* 0x000f2800000e0000 */
[----:B------:R-:W0:Y:S01]  /*28270*/  SHFL.IDX PT, R5, R5, 0x7, 0x181f ;  /* 0x00f81f0005057f89 */ /* 0x000e2200000e0000 */
[----:B-1----:R-:W-:-:S05]  /*28280*/  IADD3 R2, P0, R30, R2, RZ ;  /* 0x000000021e027210 */ /* 0x002fca0007f1e0ff */
[----:B----4-:R-:W-:-:S05]  /*28290*/  IMAD.X R3, RZ, RZ, R3, P0 ;  /* 0x000000ffff037224 */ /* 0x010fca00000e0603 */
[----:B------:R-:W-:Y:S04]  /*282a0*/  LDGSTS.E.BYPASS.LTC128B.128 [R4+0x2b400], desc[UR36][R2.64], !P3 ;  /* 0x2b40000002047fae */ /* 0x000fe8000d901d64 */
[----:B------:R1:W-:Y:S04]  /*282b0*/  LDGSTS.E.BYPASS.LTC128B.128 [R4+0x2f400], desc[UR36][R2.64+0x80], !P2 ;  /* 0x2f40008002047fae */ /* 0x0003e8000d101d64 */
[----:B01----:R1:W4:Y:S02]  /*282c0*/  SHFL.IDX PT, R2, R6, 0x7, 0x181f ;  /* 0x00f81f0006027f89 */ /* 0x00332400000e0000 */
.L_x_1172:
[----:B----4-:R-:W-:-:S05]  /*282d0*/  IADD3 R2, P0, R30, R2, RZ ;  /* 0x000000021e027210 */ /* 0x010fca0007f1e0ff */
        /* <DEDUP_REMOVED lines=8> */
.L_x_785:
[----:B------:R-:W-:Y:S02]  /*28360*/  PLOP3.LUT P2, PT, P2, P0, PT, 0xa2, 0x0 ;  /* 0x000000000000781c */ /* 0x000fe40001741472 */
[----:B------:R-:W-:-:S08]  /*28370*/  @P0 R2UR P2, UR4, R0 ;  /* 0x00000000000402ca */ /* 0x000fd00000040000 */
[----:B------:R-:W-:-:S05]  /*28380*/  @P0 PLOP3.LUT P0, PT, P2, PT, PT, 0x80, 0x0 ;  /* 0x000000000000081c */ /* 0x000fca000170f070 */
[----:B------:R-:W-:Y:S01]  /*28390*/  @!P2 SYNCS.ARRIVE.TRANS64.RED.A0T1 RZ, [UR4+0x38830], RZ ;  /* 0x038830ffffffa9a7 */ /* 0x000fe20008200404 */
[----:B------:R-:W-:Y:S07]  /*283a0*/  @!P2 ARRIVES.LDGSTSBAR.64.TRANSCNT [UR4+0x38830] ;  /* 0x03883000ff00a9b0 */ /* 0x000fee0008000a84 */
[----:B------:R-:W-:Y:S05]  /*283b0*/  @P0 BRA.U.ANY `(.L_x_785) ;  /* 0xfffffffd00e80947 */ /* 0x000fea000393ffff */
[----:B------:R-:W-:Y:S01]  /*283c0*/  NOP ;  /* 0x0000000000007918 */ /* 0x000fe20000000000 */
[----:B0-----:R-:W4:Y:S02]  /*283d0*/  LDL R2, [R1] ;  /* 0x0000000001027983 */ /* 0x001f240000100800 */
[----:B----4-:R-:W-:-:S13]  /*283e0*/  LOP3.LUT P3, RZ, R2, 0x4, RZ, 0xc0, !PT ;  /* 0x0000000402ff7812 */ /* 0x010fda000786c0ff */
[----:B------:R-:W-:Y:S05]  /*283f0*/  @!P3 BRA `(.L_x_786) ;  /* 0x000000000004b947 */ /* 0x000fea0003800000 */
[----:B------:R-:W-:Y:S01]  /*28400*/  BPT.TRAP 0x1 ;  /* 0x000000040000795c */ /* 0x000fe20000300000 */
.L_x_786:
[----:B------:R2:W-:Y:S02]  /*28410*/  SYNCS.ARRIVE.TRANS64.A1T0 RZ, [R0+URZ+0x38830], RZ ;  /* 0x038830ff00ff79a7 */ /* 0x0005e4000810003f */
[----:B--23--:R-:W-:-:S04]  /*28420*/  MOV R0, UR38 ;  /* 0x0000002600007c02 */ /* 0x00cfc80008000f00 */
[----:B------:R-:W-:-:S13]  /*28430*/  ISETP.NE.AND P0, PT, R0, 0x3, PT ;  /* 0x000000030000780c */ /* 0x000fda0003f05270 */
[----:B------:R-:W-:Y:S05]  /*28440*/  @!P0 BRA `(.L_x_787) ;  /* 0x0000000000048947 */ /* 0x000fea0003800000 */
[----:B------:R-:W-:Y:S01]  /*28450*/  BPT.TRAP 0x1 ;  /* 0x000000040000795c */ /* 0x000fe20000300000 */
.L_x_787:
[----:B------:R-:W-:Y:S01]  /*28460*/  LOP3.LUT R3, R10, 0x1, RZ, 0x3c, !PT ;  /* 0x000000010a037812 */ /* 0x000fe200078e3cff */
[----:B------:R-:W-:Y:S01]  /*28470*/  IMAD R18, R9, 0x8, R16 ;  /* 0x0000000809127824 */ /* 0x000fe200078e0210 */
[----:B------:R-:W-:Y:S02]  /*28480*/  BSSY B0, `(.L_x_788) ;  /* 0x0000004000007945 */ /* 0x000fe40003800000 */
[----:B------:R-:W-:-:S04]  /*28490*/  SHF.L.U32 R3, R3, 0x1f, RZ ;  /* 0x0000001f03037819 */ /* 0x000fc800000006ff */
[----:B------:R-:W0:Y:S02]  /*284a0*/  SYNCS.PHASECHK.TRANS64.TRYWAIT P2, [R18+URZ+0x38870], R3 ;  /* 0x03887003120075a7 */ /* 0x000e24000804017f */
[----:B0-----:R-:W-:Y:S05]  /*284b0*/  @!P2 BRA `(.L_x_789) ;  /* 0x000000b400c8a947 */ /* 0x001fea0003800000 */
.L_x_1173:
[----:B------:R-:W-:Y:S05]  /*284c0*/  BSYNC B0 ;  /* 0x0000000000007941 */ /* 0x000fea0003800000 */
.L_x_788:
[----:B------:R-:W2:Y:S02]  /*284d0*/  LDL R0, [R1] ;  /* 0x0000000001007983 */ /* 0x000ea40000100800 */
[----:B--2---:R-:W-:-:S13]  /*284e0*/  LOP3.LUT P2, RZ, R0, 0x4, RZ, 0xc0, !PT ;  /* 0x0000000400ff7812 */ /* 0x004fda000784c0ff */
[----:B------:R-:W-:Y:S05]  /*284f0*/  @!P2 BRA `(.L_x_790) ;  /* 0x000000000004a947 */ /* 0x000fea0003800000 */
[----:B------:R-:W-:Y:S01]  /*28500*/  BPT.TRAP 0x1 ;  /* 0x000000040000795c */ /* 0x000fe20000300000 */
.L_x_790:
[----:B------:R-:W-:Y:S01]  /*28510*/  SHF.L.U32 R5, R10, 0x1f, RZ ;  /* 0x0000001f0a057819 */ /* 0x000fe200000006ff */
[----:B0-----:R-:W-:-:S03]  /*28520*/  IMAD.SHL.U32 R3, R9, 0x8000, RZ ;  /* 0x0000800009037824 */ /* 0x001fc600078e00ff */
[----:B------:R-:W0:Y:S02]  /*28530*/  SYNCS.PHASECHK.TRANS64.TRYWAIT P2, [R18+URZ+0x38860], R5 ;  /* 0x03886005120075a7 */ /* 0x000e24000804017f */
[----:B0-----:R-:W-:Y:S05]  /*28540*/  @!P2 BRA `(.L_x_791) ;  /* 0x000000b400b8a947 */ /* 0x001fea0003800000 */
.L_x_1174:
[----:B------:R-:W0:Y:S04]  /*28550*/  LDL R0, [R1+0x10] ;  /* 0x0000100001007983 */ /* 0x000e280000100800 */
[----:B------:R-:W2:Y:S04]  /*28560*/  LDL R2, [R1] ;  /* 0x0000000001027983 */ /* 0x000ea80000100800 */
[----:B------:R-:W3:Y:S01]  /*28570*/  LDL R12, [R1+0xc] ;  /* 0x00000c00010c7983 */ /* 0x000ee20000100800 */
[----:B------:R-:W-:Y:S05]  /*28580*/  WARPSYNC.ALL ;  /* 0x0000000000007948 */ /* 0x000fea0003800000 */
[----:B0-----:R-:W-:-:S02]  /*28590*/  LOP3.LUT R5, R3, R0, RZ, 0xfc, !PT ;  /* 0x0000000003057212 */ /* 0x001fc400078efcff */
[----:B--2---:R-:W-:-:S03]  /*285a0*/  LOP3.LUT P2, RZ, R2, 0x4, RZ, 0xc0, !PT ;  /* 0x0000000402ff7812 */ /* 0x004fc6000784c0ff */
[----:B------:R-:W-:-:S05]  /*285b0*/  IMAD.IADD R2, R16, 0x1, R5 ;  /* 0x0000000110027824 */ /* 0x000fca00078e0205 */
[----:B-1----:R-:W0:Y:S01]  /*285c0*/  LDSM.16.MT88.4 R4, [R2+0x10400] ;  /* 0x010400000204783b */ /* 0x002e220000004200 */
[----:B------:R-:W-:Y:S02]  /*285d0*/  IADD3 R0, R34, R2, RZ ;  /* 0x0000000222007210 */ /* 0x000fe40007ffe0ff */
[----:B---3--:R-:W-:Y:S02]  /*285e0*/  LOP3.LUT R19, R3, R12, RZ, 0xfc, !PT ;  /* 0x0000000c03137212 */ /* 0x008fe400078efcff */
[C-C-:B0-----:R-:W-:Y:S02]  /*285f0*/  PRMT R8, R4.reuse, 0x6420, R5.reuse ;  /* 0x0000642004087816 */ /* 0x141fe40000000005 */
[----:B------:R-:W-:Y:S02]  /*28600*/  PRMT R9, R4, 0x7531, R5 ;  /* 0x0000753104097816 */ /* 0x000fe40000000005 */
[C-C-:B------:R-:W-:Y:S02]  /*28610*/  PRMT R10, R6.reuse, 0x6420, R7.reuse ;  /* 0x00006420060a7816 */ /* 0x140fe40000000007 */
[----:B------:R-:W-:-:S02]  /*28620*/  PRMT R11, R6, 0x7531, R7 ;  /* 0x00007531060b7816 */ /* 0x000fc40000000007 */
[----:B------:R-:W0:Y:S01]  /*28630*/  LDSM.16.MT88.4 R4, [R0+0x10400] ;  /* 0x010400000004783b */ /* 0x000e220000004200 */
[----:B------:R-:W-:-:S05]  /*28640*/  IMAD.IADD R19, R16, 0x1, R19 ;  /* 0x0000000110137824 */ /* 0x000fca00078e0213 */
[----:B------:R-:W-:Y:S01]  /*28650*/  STSM.16.M88.4 [R19+0x400], R8 ;  /* 0x0004000813007844 */ /* 0x000fe20000000200 */
[C-C-:B0-----:R-:W-:Y:S02]  /*28660*/  PRMT R12, R4.reuse, 0x6420, R5.reuse ;  /* 0x00006420040c7816 */ /* 0x141fe40000000005 */
        /* <DEDUP_REMOVED lines=21> */
[----:B------:R-:W0:Y:S01]  /*287c0*/  LDSM.16.MT88.4 R8, [R0+0x11400] ;  /* 0x011400000008783b */ /* 0x000e220000004200 */
[----:B------:R-:W-:-:S05]  /*287d0*/  IADD3 R3, R33, 0x400, R19 ;  /* 0x0000040021037810 */ /* 0x000fca0007ffe013 */
[----:B------:R-:W-:Y:S01]  /*287e0*/  STSM.16.M88.4 [R3], R4 ;  /* 0x0000000403007844 */ /* 0x000fe20000000200 */
        /* <DEDUP_REMOVED lines=48> */
[----:B------:R-:W-:-:S05]  /*28af0*/  IMAD.IADD R3, R33, 0x1, R3 ;  /* 0x0000000121037824 */ /* 0x000fca00078e0203 */
[----:B------:R0:W-:Y:S02]  /*28b00*/  STSM.16.M88.4 [R3], R4 ;  /* 0x0000000403007844 */ /* 0x0001e40000000200 */
[C-C-:B0-----:R-:W-:Y:S02]  /*28b10*/  PRMT R4, R8.reuse, 0x6420, R9.reuse ;  /* 0x0000642008047816 */ /* 0x141fe40000000009 */
[----:B------:R-:W-:Y:S02]  /*28b20*/  PRMT R5, R8, 0x7531, R9 ;  /* 0x0000753108057816 */ /* 0x000fe40000000009 */
        /* <DEDUP_REMOVED lines=23> */
.L_x_792:
[----:B-1----:R1:W-:Y:S01]  /*28ca0*/  SYNCS.ARRIVE.TRANS64.A1T0 RZ, [R18+URZ+0x38850], RZ ;  /* 0x038850ff12ff79a7 */ /* 0x0023e2000810003f */
[----:B------:R-:W-:Y:S06]  /*28cb0*/  BAR.SYNC.DEFER_BLOCKING 0x2, 0x80 ;  /* 0x0082000000007b1d */ /* 0x000fec0000010000 */
[----:B------:R-:W-:Y:S05]  /*28cc0*/  @!P0 BRA `(.L_x_793) ;  /* 0x0000000000048947 */ /* 0x000fea0003800000 */
[----:B------:R-:W-:Y:S01]  /*28cd0*/  BPT.TRAP 0x1 ;  /* 0x000000040000795c */ /* 0x000fe20000300000 */
.L_x_793:
[----:B------:R-:W2:Y:S01]  /*28ce0*/  LDL R0, [R1+0x4] ;  /* 0x0000040001007983 */ /* 0x000ea20000100800 */
[----:B-1----:R-:W-:Y:S01]  /*28cf0*/  VIADD R18, R18, 0x38880 ;  /* 0x0003888012127836 */ /* 0x002fe20000000000 */
[----:B0-----:R-:W-:Y:S01]  /*28d00*/  MOV R9, R28 ;  /* 0x0000001c00097202 */ /* 0x001fe20000000f00 */
[----:B------:R-:W-:-:S03]  /*28d10*/  IMAD.MOV.U32 R10, RZ, RZ, R31 ;  /* 0x000000ffff0a7224 */ /* 0x000fc600078e001f */
[----:B--2---:R-:W-:-:S04]  /*28d20*/  PRMT R18, R0, 0x654, R18 ;  /* 0x0000065400127816 */ /* 0x004fc80000000012 */
[----:B------:R1:W-:Y:S01]  /*28d30*/  SYNCS.ARRIVE.TRANS64.RED.A1T0 RZ, [R18+URZ], RZ ;  /* 0x000000ff12ff79a7 */ /* 0x0003e2000810043f */
[----:B------:R-:W-:Y:S05]  /*28d40*/  @P1 BRA `(.L_x_794) ;  /* 0xffffffe800201947 */ /* 0x000fea000383ffff */
.L_x_774:
[----:B------:R-:W2:Y:S01]  /*28d50*/  S2R R0, SR_TID.X ;  /* 0x0000000000007919 */ /* 0x000ea20000002100 */
[----:B------:R-:W-:Y:S01]  /*28d60*/  BSSY B0, `(.L_x_795) ;  /* 0x0000012000007945 */ /* 0x000fe20003800000 */
[----:B--2---:R-:W-:Y:S01]  /*28d70*/  LOP3.LUT R2, R0, 0x7f, RZ, 0xc0, !PT ;  /* 0x0000007f00027812 */ /* 0x004fe200078ec0ff */
[----:B------:R-:W-:-:S03]  /*28d80*/  IMAD.U32 R0, RZ, RZ, UR38 ;  /* 0x00000026ff007e24 */ /* 0x000fc6000f8e00ff */
[----:B------:R-:W-:Y:S02]  /*28d90*/  ISETP.NE.AND P1, PT, R2, RZ, PT ;  /* 0x000000ff0200720c */ /* 0x000fe40003f25270 */
[----:B------:R-:W-:-:S11]  /*28da0*/  ISETP.NE.AND P0, PT, R0, 0x3, PT ;  /* 0x000000030000780c */ /* 0x000fd60003f05270 */
[----:B------:R-:W-:Y:S05]  /*28db0*/  @P1 BRA `(.L_x_796) ;  /* 0x0000000000301947 */ /* 0x000fea0003800000 */
[----:B------:R-:W2:Y:S01]  /*28dc0*/  S2R R5, SR_LANEID ;  /* 0x0000000000057919 */ /* 0x000ea20000000000 */
[----:B------:R-:W-:Y:S01]  /*28dd0*/  VOTEU.ANY UR4, UPT, PT ;  /* 0x0000000000047886 */ /* 0x000fe200038e0100 */
[----:B0-----:R-:W0:Y:S01]  /*28de0*/  LDC.64 R2, c[0x0][0xc60] ;  /* 0x00031800ff027b82 */ /* 0x001e220000000a00 */
[----:B------:R-:W2:Y:S02]  /*28df0*/  FLO.U32 R0, UR4 ;  /* 0x0000000400007d00 */ /* 0x000ea400080e0000 */
[----:B--2---:R-:W-:-:S06]  /*28e00*/  ISETP.EQ.U32.AND P1, PT, R0, R5, PT ;  /* 0x000000050000720c */ /* 0x004fcc0003f22070 */
[----:B------:R-:W0:Y:S07]  /*28e10*/  POPC R5, UR4 ;  /* 0x0000000400057d09 */ /* 0x000e2e0008000000 */
[----:B0-----:R-:W2:Y:S01]  /*28e20*/  @P1 ATOMG.E.ADD.STRONG.GPU PT, R3, desc[UR36][R2.64], R5 ;  /* 0x00000005020319a8 */ /* 0x001ea200081ee1e4 */
[----:B------:R-:W0:Y:S02]  /*28e30*/  S2R R4, SR_LTMASK ;  /* 0x0000000000047919 */ /* 0x000e240000003900 */
[----:B0-----:R-:W-:-:S04]  /*28e40*/  LOP3.LUT R4, R4, UR4, RZ, 0xc0, !PT ;  /* 0x0000000404047c12 */ /* 0x001fc8000f8ec0ff */
[----:B------:R-:W0:Y:S01]  /*28e50*/  POPC R7, R4 ;  /* 0x0000000400077309 */ /* 0x000e220000000000 */
[----:B--2---:R-:W0:Y:S02]  /*28e60*/  SHFL.IDX PT, R0, R3, R0, 0x1f ;  /* 0x00001f0003007589 */ /* 0x004e2400000e0000 */
[----:B0-----:R-:W-:-:S07]  /*28e70*/  IADD3 R24, R0, UR39, R7 ;  /* 0x0000002700187c10 */ /* 0x001fce000fffe007 */
.L_x_796:
[----:B------:R-:W-:Y:S05]  /*28e80*/  BSYNC B0 ;  /* 0x0000000000007941 */ /* 0x000fea0003800000 */
.L_x_795:
[----:B------:R-:W-:Y:S05]  /*28e90*/  @!P0 BRA `(.L_x_797) ;  /* 0x0000000000048947 */ /* 0x000fea0003800000 */
[----:B------:R-:W-:Y:S01]  /*28ea0*/  BPT.TRAP 0x1 ;  /* 0x000000040000795c */ /* 0x000fe20000300000 */
.L_x_797:
[----:B0-----:R-:W-:Y:S01]  /*28eb0*/  LOP3.LUT R3, R31, 0x1, RZ, 0x3c, !PT ;  /* 0x000000011f037812 */ /* 0x001fe200078e3cff */
[----:B-1----:R-:W-:Y:S01]  /*28ec0*/  IMAD R18, R28, 0x8, R16 ;  /* 0x000000081c127824 */ /* 0x002fe200078e0210 */
[----:B------:R-:W-:Y:S02]  /*28ed0*/  BSSY B0, `(.L_x_798) ;  /* 0x0000004000007945 */ /* 0x000fe40003800000 */
[----:B------:R-:W-:-:S04]  /*28ee0*/  SHF.L.U32 R3, R3, 0x1f, RZ ;  /* 0x0000001f03037819 */ /* 0x000fc800000006ff */
[----:B------:R-:W0:Y:S02]  /*28ef0*/  SYNCS.PHASECHK.TRANS64.TRYWAIT P1, [R18+URZ+0x38870], R3 ;  /* 0x03887003120075a7 */ /* 0x000e24000802017f */
[----:B0-----:R-:W-:Y:S05]  /*28f00*/  @!P1 BRA `(.L_x_799) ;  /* 0x000000ac005c9947 */ /* 0x001fea0003800000 */
.L_x_1175:
[----:B------:R-:W-:Y:S05]  /*28f10*/  BSYNC B0 ;  /* 0x0000000000007941 */ /* 0x000fea0003800000 */
.L_x_798:
[----:B------:R-:W2:Y:S02]  /*28f20*/  LDL R0, [R1] ;  /* 0x0000000001007983 */ /* 0x000ea40000100800 */
[----:B--2---:R-:W-:-:S13]  /*28f30*/  LOP3.LUT P1, RZ, R0, 0x4, RZ, 0xc0, !PT ;  /* 0x0000000400ff7812 */ /* 0x004fda000782c0ff */
[----:B------:R-:W-:Y:S05]  /*28f40*/  @!P1 BRA `(.L_x_800) ;  /* 0x0000000000049947 */ /* 0x000fea0003800000 */
[----:B------:R-:W-:Y:S01]  /*28f50*/  BPT.TRAP 0x1 ;  /* 0x000000040000795c */ /* 0x000fe20000300000 */
.L_x_800:
[----:B0-----:R-:W-:-:S04]  /*28f60*/  SHF.L.U32 R3, R31, 0x1f, RZ ;  /* 0x0000001f1f037819 */ /* 0x001fc800000006ff */
[----:B------:R-:W0:Y:S02]  /*28f70*/  SYNCS.PHASECHK.TRANS64.TRYWAIT P1, [R18+URZ+0x38860], R3 ;  /* 0x03886003120075a7 */ /* 0x000e24000802017f */
[----:B0-----:R-:W-:Y:S05]  /*28f80*/  @!P1 BRA `(.L_x_801) ;  /* 0x000000ac00509947 */ /* 0x001fea0003800000 */
.L_x_1176:
[----:B------:R-:W2:Y:S04]  /*28f90*/  LDL R0, [R1+0x10] ;  /* 0x0000100001007983 */ /* 0x000ea80000100800 */
[----:B------:R-:W3:Y:S04]  /*28fa0*/  LDL R2, [R1] ;  /* 0x0000000001027983 */ /* 0x000ee80000100800 */
[----:B------:R-:W4:Y:S01]  /*28fb0*/  LDL R12, [R1+0xc] ;  /* 0x00000c00010c7983 */ /* 0x000f220000100800 */
[----:B0-----:R-:W-:Y:S01]  /*28fc0*/  SHF.L.U32 R3, R28, 0xf, RZ ;  /* 0x0000000f1c037819 */ /* 0x001fe200000006ff */
[----:B------:R-:W-:Y:S05]  /*28fd0*/  WARPSYNC.ALL ;  /* 0x0000000000007948 */ /* 0x000fea0003800000 */
[----:B--2---:R-:W-:-:S05]  /*28fe0*/  LOP3.LUT R5, R3, R0, RZ, 0xfc, !PT ;  /* 0x0000000003057212 */ /* 0x004fca00078efcff */
[----:B------:R-:W-:-:S05]  /*28ff0*/  IMAD.IADD R0, R16, 0x1, R5 ;  /* 0x0000000110007824 */ /* 0x000fca00078e0205 */
[----:B------:R-:W0:Y:S01]  /*29000*/  LDSM.16.MT88.4 R4, [R0+0x10400] ;  /* 0x010400000004783b */ /* 0x000e220000004200 */
[----:B---3--:R-:W-:Y:S01]  /*29010*/  LOP3.LUT P1, RZ, R2, 0x4, RZ, 0xc0, !PT ;  /* 0x0000000402ff7812 */ /* 0x008fe2000782c0ff */
[----:B------:R-:W-:Y:S01]  /*29020*/  IMAD.IADD R2, R34, 0x1, R0 ;  /* 0x0000000122027824 */ /* 0x000fe200078e0200 */
[----:B----4-:R-:W-:Y:S02]  /*29030*/  LOP3.LUT R3, R3, R12, RZ, 0xfc, !PT ;  /* 0x0000000c03037212 */ /* 0x010fe400078efcff */
[C-C-:B0-----:R-:W-:Y:S02]  /*29040*/  PRMT R8, R4.reuse, 0x6420, R5.reuse ;  /* 0x0000642004087816 */ /* 0x141fe40000000005 */
[----:B------:R-:W-:Y:S02]  /*29050*/  PRMT R9, R4, 0x7531, R5 ;  /* 0x0000753104097816 */ /* 0x000fe40000000005 */
[C-C-:B------:R-:W-:Y:S02]  /*29060*/  PRMT R10, R6.reuse, 0x6420, R7.reuse ;  /* 0x00006420060a7816 */ /* 0x140fe40000000007 */
[----:B------:R-:W-:-:S02]  /*29070*/  PRMT R11, R6, 0x7531, R7 ;  /* 0x00007531060b7816 */ /* 0x000fc40000000007 */
[----:B------:R-:W0:Y:S01]  /*29080*/  LDSM.16.MT88.4 R4, [R2+0x10400] ;  /* 0x010400000204783b */ /* 0x000e220000004200 */
[----:B------:R-:W-:-:S05]  /*29090*/  IMAD.IADD R3, R16, 0x1, R3 ;  /* 0x0000000110037824 */ /* 0x000fca00078e0203 */
[----:B------:R0:W-:Y:S02]  /*290a0*/  STSM.16.M88.4 [R3+0x400], R8 ;  /* 0x0004000803007844 */ /* 0x0001e40000000200 */
        /* <DEDUP_REMOVED lines=73> */
[----:B------:R-:W-:-:S05]  /*29540*/  IADD3 R3, R33, R3, RZ ;  /* 0x0000000321037210 */ /* 0x000fca0007ffe0ff */
[----:B------:R-:W-:Y:S01]  /*29550*/  STSM.16.M88.4 [R3], R20 ;  /* 0x0000001403007844 */ /* 0x000fe20000000200 */
        /* <DEDUP_REMOVED lines=25> */
.L_x_802:
[----:B-1----:R1:W-:Y:S01]  /*296f0*/  SYNCS.ARRIVE.TRANS64.A1T0 RZ, [R18+URZ+0x38850], RZ ;  /* 0x038850ff12ff79a7 */ /* 0x0023e2000810003f */
[----:B------:R-:W-:Y:S06]  /*29700*/  BAR.SYNC.DEFER_BLOCKING 0x2, 0x80 ;  /* 0x0082000000007b1d */ /* 0x000fec0000010000 */
[----:B------:R-:W-:Y:S05]  /*29710*/  @!P0 BRA `(.L_x_803) ;  /* 0x0000000000048947 */ /* 0x000fea0003800000 */
[----:B------:R-:W-:Y:S01]  /*29720*/  BPT.TRAP 0x1 ;  /* 0x000000040000795c */ /* 0x000fe20000300000 */
.L_x_803:
        /* <DEDUP_REMOVED lines=9> */
.L_x_744:
[----:B------:R-:W2:Y:S02]  /*297c0*/  LDL R0, [R1] ;  /* 0x0000000001007983 */ /* 0x000ea40000100800 */
[----:B--2---:R-:W-:-:S13]  /*297d0*/  LOP3.LUT P0, RZ, R0, 0x80, RZ, 0xc0, !PT ;  /* 0x0000008000ff7812 */ /* 0x004fda000780c0ff */
[----:B------:R-:W-:Y:S05]  /*297e0*/  @!P0 BRA `(.L_x_804) ;  /* 0x0000000000288947 */ /* 0x000fea0003800000 */
[----:B------:R-:W-:Y:S05]  /*297f0*/  WARPSYNC.ALL ;  /* 0x0000000000007948 */ /* 0x000fea0003800000 */
[----:B------:R-:W2:Y:S08]  /*29800*/  S2UR UR4, SR_CgaCtaId ;  /* 0x00000000000479c3 */ /* 0x000eb00000008800 */
[----:B------:R-:W-:Y:S01]  /*29810*/  BAR.SYNC.DEFER_BLOCKING 0x5, 0x180 ;  /* 0x0146000000007b1d */ /* 0x000fe20000010000 */
[----:B0-----:R-:W-:Y:S01]  /*29820*/  MOV R16, 0x400 ;  /* 0x0000040000107802 */ /* 0x001fe20000000f00 */
[----:B--2---:R-:W-:-:S05]  /*29830*/  IMAD.U32 R0, RZ, RZ, UR4 ;  /* 0x00000004ff007e24 */ /* 0x004fca000f8e00ff */
[----:B------:R-:W-:Y:S01]  /*29840*/  LEA R16, R0, R16, 0x18 ;  /* 0x0000001000107211 */ /* 0x000fe200078ec0ff */
[----:B------:R0:W-:Y:S04]  /*29850*/  STL [R1+0x4], R0 ;  /* 0x0000040001007387 */ /* 0x0001e80000100800 */
[----:B------:R0:W2:Y:S01]  /*29860*/  LDS.128 R24, [R16+0x388d0] ;  /* 0x0388d00010187984 */ /* 0x0000a20000000c00 */
[----:B------:R-:W-:Y:S06]  /*29870*/  BAR.ARV 0x4, 0x180 ;  /* 0x0106000000007b1d */ /* 0x000fec0000002000 */
[----:B------:R-:W-:Y:S05]  /*29880*/  BRA `(.L_x_805) ;  /* 0x0000000800d87947 */ /* 0x000fea0003800000 */
.L_x_804:
[----:B------:R-:W0:Y:S01]  /*29890*/  S2R R0, SR_TID.X ;  /* 0x0000000000007919 */ /* 0x000e220000002100 */
[----:B------:R-:W-:Y:S01]  /*298a0*/  UMOV UR4, 0xffffffff ;  /* 0xffffffff00047882 */ /* 0x000fe20000000000 */
[----:B0-----:R-:W-:-:S04]  /*298b0*/  LOP3.LUT R9, R0, 0x1f, RZ, 0xc0, !PT ;  /* 0x0000001f00097812 */ /* 0x001fc800078ec0ff */
[----:B------:R-:W-:Y:S01]  /*298c0*/  ISETP.NE.AND P0, PT, R9, 0x1f, PT ;  /* 0x0000001f0900780c */ /* 0x000fe20003f05270 */
[----:B------:R-:W-:-:S12]  /*298d0*/  BRA.DIV UR4, `(.L_x_806) ;  /* 0x000000a604107947 */ /* 0x000fd8000b800000 */
[----:B------:R-:W-:Y:S01]  /*298e0*/  IADD3 R7, R27, R9, RZ ;  /* 0x000000091b077210 */ /* 0x000fe20007ffe0ff */
[----:B------:R-:W-:-:S03]  /*298f0*/  ULDC UR4, c[0x0][0xc3c] ;  /* 0x00030f0000047ab9 */ /* 0x000fc60000000800 */
[----:B------:R-:W-:-:S13]  /*29900*/  ISETP.GE.OR P1, PT, R7, UR4, !P0 ;  /* 0x0000000407007c0c */ /* 0x000fda000c726670 */
[----:B------:R-:W0:Y:S08]  /*29910*/  @!P1 LDC.64 R2, c[0x0][0xc80] ;  /* 0x00032000ff029b82 */ /* 0x000e300000000a00 */
[----:B------:R-:W2:Y:S01]  /*29920*/  @!P1 LDC.64 R4, c[0x0][0xc78] ;  /* 0x00031e00ff049b82 */ /* 0x000ea20000000a00 */
[----:B0-----:R-:W-:-:S05]  /*29930*/  @!P1 IMAD.WIDE R2, R7, 0x4, R2 ;  /* 0x0000000407029825 */ /* 0x001fca00078e0202 */
[----:B------:R2:W3:Y:S02]  /*29940*/  @!P1 LDG.E R8, desc[UR36][R2.64] ;  /* 0x0000002402089981 */ /* 0x0004e4000c1e1900 */
[----:B--2---:R-:W-:-:S05]  /*29950*/  @!P1 IMAD.WIDE R2, R7, 0x4, R4 ;  /* 0x0000000407029825 */ /* 0x004fca00078e0204 */
[----:B------:R-:W2:Y:S01]  /*29960*/  @!P1 LDG.E R5, desc[UR36][R2.64] ;  /* 0x0000002402059981 */ /* 0x000ea2000c1e1900 */
[----:B------:R-:W-:Y:S01]  /*29970*/  IMAD.MOV.U32 R4, RZ, RZ, RZ ;  /* 0x000000ffff047224 */ /* 0x000fe200078e00ff */
[C---:B------:R-:W-:Y:S01]  /*29980*/  ISETP.GE.U32.AND P2, PT, R9.reuse, 0x2, PT ;  /* 0x000000020900780c */ /* 0x040fe20003f46070 */
[----:B------:R-:W-:Y:S01]  /*29990*/  IMAD.MOV.U32 R7, RZ, RZ, RZ ;  /* 0x000000ffff077224 */ /* 0x000fe200078e00ff */
[C---:B------:R-:W-:Y:S01]  /*299a0*/  ISETP.GE.U32.AND P3, PT, R9.reuse, 0x4, PT ;  /* 0x000000040900780c */ /* 0x040fe20003f66070 */
[----:B------:R-:W-:Y:S01]  /*299b0*/  SHFL.IDX PT, R0, R24, RZ, 0x1f ;  /* 0x00001fff18007589 */ /* 0x000fe200000e0000 */
[C---:B------:R-:W-:Y:S02]  /*299c0*/  ISETP.GE.U32.AND P4, PT, R9.reuse, 0x8, PT ;  /* 0x000000080900780c */ /* 0x040fe40003f86070 */
[----:B------:R-:W-:Y:S01]  /*299d0*/  ISETP.GE.U32.AND P5, PT, R9, 0x10, PT ;  /* 0x000000100900780c */ /* 0x000fe20003fa6070 */
[----:B------:R0:W-:Y:S02]  /*299e0*/  SHFL.IDX PT, R6, R24, 0x1, 0x1f ;  /* 0x00201f0018067f89 */ /* 0x0001e400000e0000 */
[----:B0-----:R-:W-:-:S02]  /*299f0*/  IMAD.MOV.U32 R24, RZ, RZ, RZ ;  /* 0x000000ffff187224 */ /* 0x001fc400078e00ff */
[----:B---3--:R-:W-:Y:S01]  /*29a00*/  @!P1 IMAD.MOV.U32 R7, RZ, RZ, R8 ;  /* 0x000000ffff079224 */ /* 0x008fe200078e0008 */
[----:B--2---:R-:W-:Y:S02]  /*29a10*/  @!P1 MOV R4, R5 ;  /* 0x0000000500049202 */ /* 0x004fe40000000f00 */
[----:B------:R-:W-:-:S03]  /*29a20*/  ISETP.NE.AND P1, PT, R9, RZ, PT ;  /* 0x000000ff0900720c */ /* 0x000fc60003f25270 */
[----:B------:R-:W-:-:S05]  /*29a30*/  IMAD R13, R4, R7, RZ ;  /* 0x00000007040d7224 */ /* 0x000fca00078e02ff */
        /* <DEDUP_REMOVED lines=15> */
[----:B------:R0:W2:Y:S02]  /*29b30*/  SHFL.IDX PT, R14, R3, 0x1f, 0x1f ;  /* 0x03e01f00030e7f89 */ /* 0x0000a400000e0000 */
.L_x_1186:
[----:B------:R-:W-:Y:S02]  /*29b40*/  ULDC UR4, c[0x0][0xc38] ;  /* 0x00030e0000047ab9 */ /* 0x000fe40000000800 */
[----:B------:R-:W-:-:S04]  /*29b50*/  IMAD.U32 R2, RZ, RZ, UR4 ;  /* 0x00000004ff027e24 */ /* 0x000fc8000f8e00ff */
[----:B--2---:R-:W-:-:S05]  /*29b60*/  IMAD R5, R14, R2, RZ ;  /* 0x000000020e057224 */ /* 0x004fca00078e02ff */
[----:B------:R-:W-:-:S04]  /*29b70*/  IADD3 R6, R6, R5, RZ ;  /* 0x0000000506067210 */ /* 0x000fc80007ffe0ff */
[----:B------:R-:W-:-:S13]  /*29b80*/  ISETP.GT.AND P6, PT, R6, R0, PT ;  /* 0x000000000600720c */ /* 0x000fda0003fc4270 */
[----:B------:R-:W-:Y:S05]  /*29b90*/  @P6 BRA `(.L_x_807) ;  /* 0x0000000000a46947 */ /* 0x000fea0003800000 */
.L_x_810:
[----:B------:R-:W2:Y:S01]  /*29ba0*/  LDC R2, c[0x0][0xc3c] ;  /* 0x00030f00ff027b82 */ /* 0x000ea20000000800 */
[----:B------:R-:W-:-:S05]  /*29bb0*/  VIADD R27, R27, 0x1f ;  /* 0x0000001f1b1b7836 */ /* 0x000fca0000000000 */
[----:B--2---:R-:W-:-:S13]  /*29bc0*/  ISETP.GE.AND P6, PT, R27, R2, PT ;  /* 0x000000021b00720c */ /* 0x004fda0003fc6270 */
[----:B------:R-:W-:Y:S05]  /*29bd0*/  @P6 BRA `(.L_x_808) ;  /* 0x0000000400b86947 */ /* 0x000fea0003800000 */
[----:B0-----:R-:W0:Y:S01]  /*29be0*/  S2R R3, SR_TID.X ;  /* 0x0000000000037919 */ /* 0x001e220000002100 */
[----:B------:R-:W-:Y:S01]  /*29bf0*/  IMAD.MOV.U32 R7, RZ, RZ, RZ ;  /* 0x000000ffff077224 */ /* 0x000fe200078e00ff */
[----:B0-----:R-:W-:-:S05]  /*29c00*/  LOP3.LUT R3, R3, 0x1f, RZ, 0xc0, !PT ;  /* 0x0000001f03037812 */ /* 0x001fca00078ec0ff */
[----:B------:R-:W-:-:S05]  /*29c10*/  IMAD.IADD R9, R27, 0x1, R3 ;  /* 0x000000011b097824 */ /* 0x000fca00078e0203 */
[----:B------:R-:W-:-:S13]  /*29c20*/  ISETP.GE.OR P6, PT, R9, R2, !P0 ;  /* 0x000000020900720c */ /* 0x000fda00047c6670 */
[----:B------:R-:W0:Y:S08]  /*29c30*/  @!P6 LDC.64 R2, c[0x0][0xc80] ;  /* 0x00032000ff02eb82 */ /* 0x000e300000000a00 */
[----:B------:R-:W2:Y:S01]  /*29c40*/  @!P6 LDC.64 R4, c[0x0][0xc78] ;  /* 0x00031e00ff04eb82 */ /* 0x000ea20000000a00 */
[----:B0-----:R-:W-:-:S05]  /*29c50*/  @!P6 IMAD.WIDE R2, R9, 0x4, R2 ;  /* 0x000000040902e825 */ /* 0x001fca00078e0202 */
[----:B------:R2:W3:Y:S02]  /*29c60*/  @!P6 LDG.E R7, desc[UR36][R2.64] ;  /* 0x000000240207e981 */ /* 0x0004e4000c1e1900 */
[----:B--2---:R-:W-:Y:S01]  /*29c70*/  @!P6 IMAD.WIDE R2, R9, 0x4, R4 ;  /* 0x000000040902e825 */ /* 0x004fe200078e0204 */
[----:B------:R-:W-:-:S06]  /*29c80*/  MOV R4, RZ ;  /* 0x000000ff00047202 */ /* 0x000fcc0000000f00 */
[----:B------:R-:W3:Y:S01]  /*29c90*/  @!P6 LDG.E R4, desc[UR36][R2.64] ;  /* 0x000000240204e981 */ /* 0x000ee2000c1e1900 */
[----:B------:R-:W-:Y:S01]  /*29ca0*/  UMOV UR4, 0xffffffff ;  /* 0xffffffff00047882 */ /* 0x000fe20000000000 */
[----:B---3--:R-:W-:Y:S02]  /*29cb0*/  IMAD R13, R4, R7, RZ ;  /* 0x00000007040d7224 */ /* 0x008fe400078e02ff */
[----:B------:R-:W-:Y:S05]  /*29cc0*/  BRA.DIV UR4, `(.L_x_809) ;  /* 0x000000a604507947 */ /* 0x000fea000b800000 */
        /* <DEDUP_REMOVED lines=16> */
.L_x_1194:
[----:B------:R-:W-:Y:S02]  /*29dd0*/  ULDC UR4, c[0x0][0xc38] ;  /* 0x00030e0000047ab9 */ /* 0x000fe40000000800 */
[----:B------:R-:W-:-:S04]  /*29de0*/  IMAD.U32 R2, RZ, RZ, UR4 ;  /* 0x00000004ff027e24 */ /* 0x000fc8000f8e00ff */
[----:B--2---:R-:W-:-:S04]  /*29df0*/  IMAD R5, R14, R2, RZ ;  /* 0x000000020e057224 */ /* 0x004fc800078e02ff */
[----:B------:R-:W-:-:S05]  /*29e00*/  IMAD.IADD R6, R5, 0x1, R6 ;  /* 0x0000000105067824 */ /* 0x000fca00078e0206 */
[----:B------:R-:W-:-:S13]  /*29e10*/  ISETP.GT.AND P6, PT, R6, R0, PT ;  /* 0x000000000600720c */ /* 0x000fda0003fc4270 */
[----:B------:R-:W-:Y:S05]  /*29e20*/  @!P6 BRA `(.L_x_810) ;  /* 0xfffffffc005ce947 */ /* 0x000fea000383ffff */
.L_x_807:
[----:B------:R-:W-:Y:S01]  /*29e30*/  IADD3 R6, -R5, R6, RZ ;  /* 0x0000000605067210 */ /* 0x000fe20007ffe1ff */
[----:B------:R-:W-:-:S04]  /*29e40*/  UMOV UR4, 0xffffffff ;  /* 0xffffffff00047882 */ /* 0x000fc80000000000 */
[----:B------:R-:W-:-:S05]  /*29e50*/  IMAD R5, R3, R2, R6 ;  /* 0x0000000203057224 */ /* 0x000fca00078e0206 */
[----:B------:R-:W-:Y:S01]  /*29e60*/  ISETP.GT.AND P6, PT, R5, R0, PT ;  /* 0x000000000500720c */ /* 0x000fe20003fc4270 */
[----:B------:R-:W-:-:S12]  /*29e70*/  BRA.DIV UR4, `(.L_x_811) ;  /* 0x000000a6049c7947 */ /* 0x000fd8000b800000 */
[----:B------:R-:W-:-:S04]  /*29e80*/  VOTE.ANY R8, PT, !P6 ;  /* 0x0000000000087806 */ /* 0x000fc800070e0100 */
[----:B------:R-:W2:Y:S02]  /*29e90*/  POPC R5, R8 ;  /* 0x0000000800057309 */ /* 0x000ea40000000000 */
[----:B--2---:R2:W3:Y:S04]  /*29ea0*/  SHFL.IDX PT, R7, R7, R5, 0x1f ;  /* 0x00001f0507077589 */ /* 0x0044e800000e0000 */
[----:B------:R2:W4:Y:S02]  /*29eb0*/  SHFL.IDX PT, R4, R4, R5, 0x1f ;  /* 0x00001f0504047589 */ /* 0x00052400000e0000 */
.L_x_1199:
[----:B------:R-:W-:-:S13]  /*29ec0*/  ISETP.NE.AND P0, PT, R8, RZ, PT ;  /* 0x000000ff0800720c */ /* 0x000fda0003f05270 */
[----:B------:R-:W-:Y:S05]  /*29ed0*/  @!P0 BRA `(.L_x_812) ;  /* 0x0000000000108947 */ /* 0x000fea0003800000 */
[----:B------:R-:W-:Y:S01]  /*29ee0*/  UMOV UR4, 0xffffffff ;  /* 0xffffffff00047882 */ /* 0x000fe20000000000 */
[----:B------:R-:W-:Y:S02]  /*29ef0*/  VIADD R12, R5, 0xffffffff ;  /* 0xffffffff050c7836 */ /* 0x000fe40000000000 */
[----:B------:R-:W-:Y:S05]  /*29f00*/  BRA.DIV UR4, `(.L_x_813) ;  /* 0x000000a604d47947 */ /* 0x000fea000b800000 */
[----:B------:R0:W0:Y:S02]  /*29f10*/  SHFL.IDX PT, R24, R3, R12, 0x1f ;  /* 0x00001f0c03187589 */ /* 0x00002400000e0000 */
.L_x_812:
[----:B---3--:R-:W-:Y:S01]  /*29f20*/  IABS R8, R7 ;  /* 0x0000000700087213 */ /* 0x008fe20000000000 */
[----:B0-----:R-:W-:Y:S01]  /*29f30*/  IMAD R24, R24, R2, R6 ;  /* 0x0000000218187224 */ /* 0x001fe200078e0206 */
[----:B----4-:R-:W-:Y:S01]  /*29f40*/  IABS R6, R4 ;  /* 0x0000000400067213 */ /* 0x010fe20000000000 */
[----:B------:R-:W-:Y:S01]  /*29f50*/  IMAD.IADD R27, R5, 0x1, R27 ;  /* 0x00000001051b7824 */ /* 0x000fe200078e021b */
[----:B------:R-:W0:Y:S01]  /*29f60*/  I2F.RP R9, R8 ;  /* 0x0000000800097306 */ /* 0x000e220000209400 */
[----:B------:R-:W-:Y:S01]  /*29f70*/  MOV R2, RZ ;  /* 0x000000ff00027202 */ /* 0x000fe20000000f00 */
[----:B------:R-:W-:-:S06]  /*29f80*/  IMAD.IADD R0, R0, 0x1, -R24 ;  /* 0x0000000100007824 */ /* 0x000fcc00078e0a18 */
[----:B------:R-:W3:Y:S08]  /*29f90*/  I2F.RP R10, R6 ;  /* 0x00000006000a7306 */ /* 0x000ef00000209400 */
[----:B0-----:R-:W0:Y:S08]  /*29fa0*/  MUFU.RCP R9, R9 ;  /* 0x0000000900097308 */ /* 0x001e300000001000 */
[----:B---3--:R-:W-:Y:S01]  /*29fb0*/  MUFU.RCP R10, R10 ;  /* 0x0000000a000a7308 */ /* 0x008fe20000001000 */
[----:B0-----:R-:W-:-:S07]  /*29fc0*/  VIADD R3, R9, 0xffffffe ;  /* 0x0ffffffe09037836 */ /* 0x001fce0000000000 */
[----:B------:R-:W0:Y:S02]  /*29fd0*/  F2I.FTZ.U32.TRUNC.NTZ R3, R3 ;  /* 0x0000000300037305 */ /* 0x000e24000021f000 */
[----:B0-----:R-:W-:-:S04]  /*29fe0*/  IMAD.MOV R11, RZ, RZ, -R3 ;  /* 0x000000ffff0b7224 */ /* 0x001fc800078e0a03 */
[----:B------:R-:W-:-:S04]  /*29ff0*/  IMAD R11, R11, R8, RZ ;  /* 0x000000080b0b7224 */ /* 0x000fc800078e02ff */
[----:B------:R-:W-:Y:S01]  /*2a000*/  IMAD.HI.U32 R2, R3, R11, R2 ;  /* 0x0000000b03027227 */ /* 0x000fe200078e0002 */
[----:B------:R-:W-:Y:S02]  /*2a010*/  IABS R3, R7 ;  /* 0x0000000700037213 */ /* 0x000fe40000000000 */
[----:B------:R-:W-:-:S03]  /*2a020*/  IABS R11, R0 ;  /* 0x00000000000b7213 */ /* 0x000fc60000000000 */
[----:B------:R-:W-:Y:S02]  /*2a030*/  IMAD.MOV R12, RZ, RZ, -R3 ;  /* 0x000000ffff0c7224 */ /* 0x000fe400078e0a03 */
[----:B------:R-:W-:-:S04]  /*2a040*/  IMAD.HI.U32 R9, R2, R11, RZ ;  /* 0x0000000b02097227 */ /* 0x000fc800078e00ff */
[----:B------:R-:W-:Y:S02]  /*2a050*/  IMAD R11, R9, R12, R11 ;  /* 0x0000000c090b7224 */ /* 0x000fe400078e020b */
[----:B------:R-:W-:Y:S02]  /*2a060*/  VIADD R12, R10, 0xffffffe ;  /* 0x0ffffffe0a0c7836 */ /* 0x000fe40000000000 */
[----:B------:R-:W-:Y:S01]  /*2a070*/  IMAD.MOV.U32 R2, RZ, RZ, RZ ;  /* 0x000000ffff027224 */ /* 0x000fe200078e00ff */
[----:B------:R-:W-:Y:S01]  /*2a080*/  ISETP.GT.U32.AND P1, PT, R8, R11, PT ;  /* 0x0000000b0800720c */ /* 0x000fe20003f24070 */
[----:B------:R-:W0:-:S12]  /*2a090*/  F2I.FTZ.U32.TRUNC.NTZ R3, R12 ;  /* 0x0000000c00037305 */ /* 0x000e18000021f000 */
[-C--:B------:R-:W-:Y:S01]  /*2a0a0*/  @!P1 IADD3 R11, R11, -R8.reuse, RZ ;  /* 0x800000080b0b9210 */ /* 0x080fe20007ffe0ff */
[----:B------:R-:W-:Y:S01]  /*2a0b0*/  @!P1 VIADD R9, R9, 0x1 ;  /* 0x0000000109099836 */ /* 0x000fe20000000000 */
[----:B------:R-:W-:Y:S02]  /*2a0c0*/  ISETP.NE.AND P1, PT, R7, RZ, PT ;  /* 0x000000ff0700720c */ /* 0x000fe40003f25270 */
[----:B------:R-:W-:Y:S01]  /*2a0d0*/  ISETP.GE.U32.AND P0, PT, R11, R8, PT ;  /* 0x000000080b00720c */ /* 0x000fe20003f06070 */
[----:B0-----:R-:W-:Y:S01]  /*2a0e0*/  IMAD.MOV R11, RZ, RZ, -R3 ;  /* 0x000000ffff0b7224 */ /* 0x001fe200078e0a03 */
[----:B------:R-:W-:-:S03]  /*2a0f0*/  IABS R8, R4 ;  /* 0x0000000400087213 */ /* 0x000fc60000000000 */
[----:B------:R-:W-:Y:S02]  /*2a100*/  IMAD R11, R11, R6, RZ ;  /* 0x000000060b0b7224 */ /* 0x000fe400078e02ff */
[----:B------:R-:W-:Y:S02]  /*2a110*/  IMAD.MOV R8, RZ, RZ, -R8 ;  /* 0x000000ffff087224 */ /* 0x000fe400078e0a08 */
[----:B------:R-:W-:Y:S01]  /*2a120*/  IMAD.HI.U32 R2, R3, R11, R2 ;  /* 0x0000000b03027227 */ /* 0x000fe200078e0002 */
[----:B------:R-:W-:-:S03]  /*2a130*/  LOP3.LUT R3, R0, R7, RZ, 0x3c, !PT ;  /* 0x0000000700037212 */ /* 0x000fc600078e3cff */
[----:B------:R-:W-:Y:S02]  /*2a140*/  @P0 IADD3 R9, R9, 0x1, RZ ;  /* 0x0000000109090810 */ /* 0x000fe40007ffe0ff */
[----:B------:R-:W-:-:S13]  /*2a150*/  ISETP.GE.AND P2, PT, R3, RZ, PT ;  /* 0x000000ff0300720c */ /* 0x000fda0003f46270 */
[----:B------:R-:W-:Y:S01]  /*2a160*/  @!P2 IMAD.MOV R9, RZ, RZ, -R9 ;  /* 0x000000ffff09a224 */ /* 0x000fe200078e0a09 */
[----:B------:R-:W-:-:S04]  /*2a170*/  @!P1 LOP3.LUT R9, RZ, R7, RZ, 0x33, !PT ;  /* 0x00000007ff099212 */ /* 0x000fc800078e33ff */
[-C--:B------:R-:W-:Y:S01]  /*2a180*/  IABS R3, R9.reuse ;  /* 0x0000000900037213 */ /* 0x080fe20000000000 */
[----:B------:R-:W-:-:S04]  /*2a190*/  IMAD R7, R7, R9, RZ ;  /* 0x0000000907077224 */ /* 0x000fc800078e02ff */
[----:B------:R-:W-:-:S04]  /*2a1a0*/  IMAD.HI.U32 R2, R2, R3, RZ ;  /* 0x0000000302027227 */ /* 0x000fc800078e00ff */
[----:B------:R-:W-:Y:S02]  /*2a1b0*/  IMAD R3, R2, R8, R3 ;  /* 0x0000000802037224 */ /* 0x000fe400078e0203 */
[----:B------:R-:W-:-:S03]  /*2a1c0*/  IMAD.IADD R25, R0, 0x1, -R7 ;  /* 0x0000000100197824 */ /* 0x000fc600078e0a07 */
[----:B------:R-:W-:-:S13]  /*2a1d0*/  ISETP.GT.U32.AND P1, PT, R6, R3, PT ;  /* 0x000000030600720c */ /* 0x000fda0003f24070 */
[----:B------:R-:W-:Y:S01]  /*2a1e0*/  @!P1 IMAD.IADD R3, R3, 0x1, -R6 ;  /* 0x0000000103039824 */ /* 0x000fe200078e0a06 */
[----:B------:R-:W-:Y:S02]  /*2a1f0*/  @!P1 IADD3 R2, R2, 0x1, RZ ;  /* 0x0000000102029810 */ /* 0x000fe40007ffe0ff */
[----:B------:R-:W-:Y:S02]  /*2a200*/  ISETP.NE.AND P1, PT, R4, RZ, PT ;  /* 0x000000ff0400720c */ /* 0x000fe40003f25270 */
[----:B------:R-:W-:Y:S02]  /*2a210*/  ISETP.GE.U32.AND P0, PT, R3, R6, PT ;  /* 0x000000060300720c */ /* 0x000fe40003f06070 */
[----:B------:R-:W-:-:S04]  /*2a220*/  LOP3.LUT R3, R9, R4, RZ, 0x3c, !PT ;  /* 0x0000000409037212 */ /* 0x000fc800078e3cff */
[----:B------:R-:W-:-:S07]  /*2a230*/  ISETP.GE.AND P2, PT, R3, RZ, PT ;  /* 0x000000ff0300720c */ /* 0x000fce0003f46270 */
[----:B------:R-:W-:-:S06]  /*2a240*/  @P0 VIADD R2, R2, 0x1 ;  /* 0x0000000102020836 */ /* 0x000fcc0000000000 */
[----:B------:R-:W-:Y:S01]  /*2a250*/  @!P2 IMAD.MOV R2, RZ, RZ, -R2 ;  /* 0x000000ffff02a224 */ /* 0x000fe200078e0a02 */
[----:B------:R-:W-:-:S05]  /*2a260*/  @!P1 LOP3.LUT R2, RZ, R4, RZ, 0x33, !PT ;  /* 0x00000004ff029212 */ /* 0x000fca00078e33ff */
[----:B------:R-:W-:Y:S01]  /*2a270*/  IMAD.MOV R3, RZ, RZ, -R2 ;  /* 0x000000ffff037224 */ /* 0x000fe200078e0a02 */
[----:B------:R-:W-:-:S03]  /*2a280*/  LEA R2, R4, R2, 0x18 ;  /* 0x0000000204027211 */ /* 0x000fc600078ec0ff */
[----:B------:R-:W-:-:S04]  /*2a290*/  IMAD R9, R4, R3, R9 ;  /* 0x0000000304097224 */ /* 0x000fc800078e0209 */
[----:B------:R-:W-:Y:S01]  /*2a2a0*/  IMAD R26, R9, 0x10000, R2 ;  /* 0x00010000091a7824 */ /* 0x000fe200078e0202 */
[----:B------:R-:W-:Y:S06]  /*2a2b0*/  BRA `(.L_x_814) ;  /* 0x00000000001c7947 */ /* 0x000fec0003800000 */
.L_x_808:
[----:B------:R-:W-:Y:S01]  /*2a2c0*/  UMOV UR4, URZ ;  /* 0x0000003f00047c82 */ /* 0x000fe20008000000 */
[----:B------:R-:W-:Y:S01]  /*2a2d0*/  UMOV UR5, URZ ;  /* 0x0000003f00057c82 */ /* 0x000fe20008000000 */
[----:B------:R-:W-:Y:S01]  /*2a2e0*/  ULDC UR6, c[0x0][0xc3c] ;  /* 0x00030f0000067ab9 */ /* 0x000fe20000000800 */
[----:B------:R-:W-:Y:S01]  /*2a2f0*/  MOV R24, R0 ;  /* 0x0000000000187202 */ /* 0x000fe20000000f00 */
[----:B------:R-:W-:Y:S02]  /*2a300*/  IMAD.U32 R25, RZ, RZ, UR4 ;  /* 0x00000004ff197e24 */ /* 0x000fe4000f8e00ff */
[----:B------:R-:W-:Y:S02]  /*2a310*/  IMAD.U32 R26, RZ, RZ, UR5 ;  /* 0x00000005ff1a7e24 */ /* 0x000fe4000f8e00ff */
[----:B------:R-:W-:-:S07]  /*2a320*/  IMAD.U32 R27, RZ, RZ, UR6 ;  /* 0x00000006ff1b7e24 */ /* 0x000fce000f8e00ff */
.L_x_814:
[----:B------:R3:W4:Y:S01]  /*2a330*/  LDL R2, [R1+0x4] ;  /* 0x0000040001027983 */ /* 0x0007220000100800 */
[----:B------:R-:W5:Y:S01]  /*2a340*/  S2R R0, SR_TID.X ;  /* 0x0000000000007919 */ /* 0x000f620000002100 */
[----:B------:R-:W-:Y:S05]  /*2a350*/  WARPSYNC.ALL ;  /* 0x0000000000007948 */ /* 0x000fea0003800000 */
[----:B-----5:R-:W-:Y:S01]  /*2a360*/  LOP3.LUT R0, R0, 0x1f, RZ, 0xc0, !PT ;  /* 0x0000001f00007812 */ /* 0x020fe200078ec0ff */
[----:B------:R-:W-:Y:S03]  /*2a370*/  BAR.SYNC.DEFER_BLOCKING 0x4, 0x180 ;  /* 0x0106000000007b1d */ /* 0x000fe60000010000 */
[----:B------:R-:W-:-:S13]  /*2a380*/  ISETP.NE.AND P0, PT, R0, RZ, PT ;  /* 0x000000ff0000720c */ /* 0x000fda0003f05270 */
[----:B------:R-:W-:Y:S01]  /*2a390*/  @!P0 MOV R0, 0x400 ;  /* 0x0000040000008802 */ /* 0x000fe20000000f00 */
[----:B----4-:R-:W4:Y:S03]  /*2a3a0*/  @!P0 S2R R2, SR_CgaCtaId ;  /* 0x0000000000028919 */ /* 0x010f260000008800 */
[----:B----4-:R-:W-:Y:S01]  /*2a3b0*/  @!P0 LEA R16, R2, R0, 0x18 ;  /* 0x0000000002108211 */ /* 0x010fe200078ec0ff */
[----:B------:R3:W-:Y:S04]  /*2a3c0*/  @!P0 STL [R1+0x4], R2 ;  /* 0x0000040201008387 */ /* 0x0007e80000100800 */
[----:B------:R3:W-:Y:S01]  /*2a3d0*/  @!P0 STS.128 [R16+0x388d0], R24 ;  /* 0x0388d01810008388 */ /* 0x0007e20000000c00 */
[----:B------:R-:W-:Y:S06]  /*2a3e0*/  BAR.ARV 0x5, 0x180 ;  /* 0x0146000000007b1d */ /* 0x000fec0000002000 */
.L_x_805:
[----:B------:R-:W-:Y:S02]  /*2a3f0*/  ULDC UR4, c[0x0][0xc3c] ;  /* 0x00030f0000047ab9 */ /* 0x000fe40000000800 */
[----:B--2---:R-:W-:-:S13]  /*2a400*/  ISETP.GE.AND P0, PT, R27, UR4, PT ;  /* 0x000000041b007c0c */ /* 0x004fda000bf06270 */
[----:B------:R-:W-:Y:S05]  /*2a410*/  @!P0 BRA `(.L_x_815) ;  /* 0xffffff8c00b08947 */ /* 0x000fea000383ffff */
[----:B------:R-:W-:Y:S05]  /*2a420*/  BSYNC B7 ;  /* 0x0000000000077941 */ /* 0x000fea0003800000 */
.L_x_699:
[----:B0-2---:R-:W2:Y:S01]  /*2a430*/  LDL.LU R0, [R1+0x28] ;  /* 0x0000280001007983 */ /* 0x005ea20000300800 */
[----:B------:R-:W-:Y:S01]  /*2a440*/  BSSY B0, `(.L_x_816) ;  /* 0x000000b000007945 */ /* 0x000fe20003800000 */
[----:B------:R-:W0:Y:S01]  /*2a450*/  S2R R5, SR_CgaCtaId ;  /* 0x0000000000057919 */ /* 0x000e220000008800 */
[----:B--2---:R-:W-:-:S04]  /*2a460*/  IADD3 R0, R0, 0x1, RZ ;  /* 0x0000000100007810 */ /* 0x004fc80007ffe0ff */
[----:B---3--:R-:W-:-:S04]  /*2a470*/  LEA.HI R2, R0, R0, RZ, 0x1 ;  /* 0x0000000000027211 */ /* 0x008fc800078f08ff */
[----:B------:R-:W-:Y:S02]  /*2a480*/  LOP3.LUT R3, R2, 0xfffffffe, RZ, 0xc0, !PT ;  /* 0xfffffffe02037812 */ /* 0x000fe400078ec0ff */
[----:B------:R-:W-:-:S03]  /*2a490*/  MOV R2, 0x400 ;  /* 0x0000040000027802 */ /* 0x000fc60000000f00 */
[----:B------:R-:W-:Y:S01]  /*2a4a0*/  IMAD.IADD R0, R0, 0x1, -R3 ;  /* 0x0000000100007824 */ /* 0x000fe200078e0a03 */
[----:B0-----:R-:W-:-:S04]  /*2a4b0*/  LEA R5, R5, R2, 0x18 ;  /* 0x0000000205057211 */ /* 0x001fc800078ec0ff */
[----:B------:R-:W-:-:S04]  /*2a4c0*/  SHF.L.U32 R0, R0, 0x1f, RZ ;  /* 0x0000001f00007819 */ /* 0x000fc800000006ff */
[----:B------:R-:W0:Y:S02]  /*2a4d0*/  SYNCS.PHASECHK.TRANS64.TRYWAIT P0, [R5+URZ+0x38820], R0 ;  /* 0x03882000050075a7 */ /* 0x000e24000800017f */
[----:B0-----:R-:W-:Y:S05]  /*2a4e0*/  @!P0 BRA `(.L_x_817) ;  /* 0x000000a000848947 */ /* 0x001fea0003800000 */
.L_x_1202:
[----:B------:R-:W-:Y:S05]  /*2a4f0*/  BSYNC B0 ;  /* 0x0000000000007941 */ /* 0x000fea0003800000 */
.L_x_816:
[----:B------:R-:W-:-:S03]  /*2a500*/  UMOV UR4, 0xffffffff ;  /* 0xffffffff00047882 */ /* 0x000fc60000000000 */
[----:B------:R-:W-:Y:S05]  /*2a510*/  BRA.DIV UR4, `(.L_x_818) ;  /* 0x000000a2048c7947 */ /* 0x000fea000b800000 */
[----:B0-----:R-:W0:Y:S02]  /*2a520*/  S2R R0, SR_TID.X ;  /* 0x0000000000007919 */ /* 0x001e240000002100 */
[----:B0-----:R-:W-:-:S04]  /*2a530*/  SHF.R.U32.HI R0, RZ, 0x5, R0 ;  /* 0x00000005ff007819 */ /* 0x001fc80000011600 */
[----:B------:R-:W-:-:S05]  /*2a540*/  LOP3.LUT R0, R0, 0x3, RZ, 0xc0, !PT ;  /* 0x0000000300007812 */ /* 0x000fca00078ec0ff */
[----:B------:R0:W2:Y:S02]  /*2a550*/  SHFL.IDX PT, R14, R0, RZ, 0x1f ;  /* 0x00001fff000e7589 */ /* 0x0000a400000e0000 */
.L_x_1205:
[----:B--2---:R-:W-:-:S13]  /*2a560*/  ISETP.NE.AND P0, PT, R14, RZ, PT ;  /* 0x000000ff0e00720c */ /* 0x004fda0003f05270 */
[----:B------:R-:W-:Y:S05]  /*2a570*/  @P0 BRA `(.L_x_483) ;  /* 0x0000000000b00947 */ /* 0x000fea0003800000 */
[----:B------:R-:W-:-:S03]  /*2a580*/  UMOV UR4, 0xffffffff ;  /* 0xffffffff00047882 */ /* 0x000fc60000000000 */
[----:B------:R-:W-:Y:S05]  /*2a590*/  BRA.DIV UR4, `(.L_x_819) ;  /* 0x000000a204a07947 */ /* 0x000fea000b800000 */
[----:B------:R-:W-:-:S13]  /*2a5a0*/  ELECT P6, URZ, PT ;  /* 0x00000000003f782f */ /* 0x000fda00038c0000 */
.L_x_1208:
[----:B------:R-:W-:Y:S05]  /*2a5b0*/  @!P6 BRA `(.L_x_483) ;  /* 0x0000000000a0e947 */ /* 0x000fea0003800000 */
[----:B0-----:R-:W2:Y:S02]  /*2a5c0*/  LDL R0, [R1+0x1a4] ;  /* 0x0001a40001007983 */ /* 0x001ea40000100800 */
[----:B--2---:R-:W-:-:S13]  /*2a5d0*/  R2UR UR4, R0 ;  /* 0x00000000000472ca */ /* 0x004fda00000e0000 */
[----:B------:R-:W-:-:S06]  /*2a5e0*/  ULOP3.LUT UR4, UR4, 0x2, URZ, 0xfc, !UPT ;  /* 0x0000000204047892 */ /* 0x000fcc000f8efc3f */
[----:B------:R-:W-:-:S05]  /*2a5f0*/  IMAD.U32 R0, RZ, RZ, UR4 ;  /* 0x00000004ff007e24 */ /* 0x000fca000f8e00ff */
[----:B------:R-:W-:-:S13]  /*2a600*/  ISETP.NE.AND P0, PT, R0, 0x3, PT ;  /* 0x000000030000780c */ /* 0x000fda0003f05270 */
[----:B------:R-:W-:Y:S05]  /*2a610*/  @!P0 BRA `(.L_x_820) ;  /* 0x0000000000048947 */ /* 0x000fea0003800000 */
[----:B------:R-:W-:Y:S01]  /*2a620*/  BPT.TRAP 0x1 ;  /* 0x000000040000795c */ /* 0x000fe20000300000 */
.L_x_820:
[C---:B------:R-:W-:Y:S01]  /*2a630*/  IMAD R3, R28.reuse, 0x8, R5 ;  /* 0x000000081c037824 */ /* 0x040fe200078e0205 */
[----:B------:R-:W-:Y:S02]  /*2a640*/  SHF.L.U32 R2, R31, 0x1f, RZ ;  /* 0x0000001f1f027819 */ /* 0x000fe400000006ff */
[----:B------:R-:W-:Y:S02]  /*2a650*/  IADD3 R28, R28, 0x1, RZ ;  /* 0x000000011c1c7810 */ /* 0x000fe40007ffe0ff */
[----:B------:R-:W0:Y:S02]  /*2a660*/  SYNCS.PHASECHK.TRANS64.TRYWAIT P1, [R3+URZ+0x38840], R2 ;  /* 0x03884002030075a7 */ /* 0x000e24000802017f */
[----:B------:R-:W-:-:S04]  /*2a670*/  ISETP.NE.AND P2, PT, R28, 0x2, PT ;  /* 0x000000021c00780c */ /* 0x000fc80003f45270 */
[----:B------:R-:W-:Y:S01]  /*2a680*/  SEL R0, RZ, 0x1, P2 ;  /* 0x00000001ff007807 */ /* 0x000fe20001000000 */
[----:B0-----:R-:W-:Y:S08]  /*2a690*/  @!P1 BRA `(.L_x_821) ;  /* 0x000000a000809947 */ /* 0x001ff00003800000 */
.L_x_1209:
[----:B------:R-:W-:Y:S02]  /*2a6a0*/  SEL R28, R28, RZ, P2 ;  /* 0x000000ff1c1c7207 */ /* 0x000fe40001000000 */
[----:B------:R-:W-:Y:S01]  /*2a6b0*/  LOP3.LUT R0, R31, R0, RZ, 0x3c, !PT ;  /* 0x000000001f007212 */ /* 0x000fe200078e3cff */
[----:B------:R-:W-:Y:S06]  /*2a6c0*/  @!P0 BRA `(.L_x_822) ;  /* 0x0000000000048947 */ /* 0x000fec0003800000 */
[----:B------:R-:W-:Y:S01]  /*2a6d0*/  BPT.TRAP 0x1 ;  /* 0x000000040000795c */ /* 0x000fe20000300000 */
.L_x_822:
[----:B------:R-:W-:Y:S01]  /*2a6e0*/  IMAD R5, R28, 0x8, R5 ;  /* 0x000000081c057824 */ /* 0x000fe200078e0205 */
[----:B------:R-:W-:-:S04]  /*2a6f0*/  SHF.L.U32 R0, R0, 0x1f, RZ ;  /* 0x0000001f00007819 */ /* 0x000fc800000006ff */
[----:B------:R-:W2:Y:S02]  /*2a700*/  SYNCS.PHASECHK.TRANS64.TRYWAIT P1, [R5+URZ+0x38840], R0 ;  /* 0x03884000050075a7 */ /* 0x000ea4000802017f */
[----:B--2---:R-:W-:Y:S05]  /*2a710*/  @!P1 BRA `(.L_x_823) ;  /* 0x000000a000749947 */ /* 0x004fea0003800000 */
.L_x_1210:
[----:B------:R-:W-:Y:S05]  /*2a720*/  @!P0 BRA `(.L_x_824) ;  /* 0x0000000000048947 */ /* 0x000fea0003800000 */
[----:B------:R-:W-:Y:S01]  /*2a730*/  BPT.TRAP 0x1 ;  /* 0x000000040000795c */ /* 0x000fe20000300000 */
.L_x_824:
[----:B------:R-:W3:Y:S02]  /*2a740*/  SYNCS.PHASECHK.TRANS64.TRYWAIT P1, [R3+URZ+0x38860], R2 ;  /* 0x03886002030075a7 */ /* 0x000ee4000802017f */
[----:B---3--:R-:W-:Y:S05]  /*2a750*/  @!P1 BRA `(.L_x_825) ;  /* 0x000000a000789947 */ /* 0x008fea0003800000 */
.L_x_1211:
[----:B------:R-:W-:Y:S05]  /*2a760*/  @!P0 BRA `(.L_x_826) ;  /* 0x0000000000048947 */ /* 0x000fea0003800000 */
[----:B------:R-:W-:Y:S01]  /*2a770*/  BPT.TRAP 0x1 ;  /* 0x000000040000795c */ /* 0x000fe20000300000 */
.L_x_826:
[----:B------:R-:W4:Y:S02]  /*2a780*/  SYNCS.PHASECHK.TRANS64.TRYWAIT P1, [R5+URZ+0x38860], R0 ;  /* 0x03886000050075a7 */ /* 0x000f24000802017f */
[----:B----4-:R-:W-:Y:S05]  /*2a790*/  @!P1 BRA `(.L_x_827) ;  /* 0x000000a0007c9947 */ /* 0x010fea0003800000 */
.L_x_1212:
[----:B------:R-:W-:Y:S05]  /*2a7a0*/  @!P0 BRA `(.L_x_828) ;  /* 0x0000000000048947 */ /* 0x000fea0003800000 */
[----:B------:R-:W-:Y:S01]  /*2a7b0*/  BPT.TRAP 0x1 ;  /* 0x000000040000795c */ /* 0x000fe20000300000 */
.L_x_828:
[----:B------:R-:W5:Y:S02]  /*2a7c0*/  SYNCS.PHASECHK.TRANS64.TRYWAIT P1, [R3+URZ+0x38880], R2 ;  /* 0x03888002030075a7 */ /* 0x000f64000802017f */
[----:B-----5:R-:W-:Y:S05]  /*2a7d0*/  @!P1 BRA `(.L_x_829) ;  /* 0x000000a000809947 */ /* 0x020fea0003800000 */
.L_x_1213:
[----:B------:R-:W-:Y:S05]  /*2a7e0*/  @!P0 BRA `(.L_x_830) ;  /* 0x0000000000048947 */ /* 0x000fea0003800000 */
[----:B------:R-:W-:Y:S01]  /*2a7f0*/  BPT.TRAP 0x1 ;  /* 0x000000040000795c */ /* 0x000fe20000300000 */
.L_x_830:
[----:B------:R0:W0:Y:S02]  /*2a800*/  SYNCS.PHASECHK.TRANS64.TRYWAIT P0, [R5+URZ+0x38880], R0 ;  /* 0x03888000050075a7 */ /* 0x000024000800017f */
[----:B0-----:R-:W-:Y:S05]  /*2a810*/  @!P0 NANOSLEEP.SYNCS 0x989680 ;  /* 0x009896800000895d */ /* 0x001fea0003900000 */
[----:B------:R-:W0:Y:S02]  /*2a820*/  @!P0 SYNCS.PHASECHK.TRANS64 P0, [R5+URZ+0x38880], R0 ;  /* 0x03888000050085a7 */ /* 0x000e24000800007f */
[----:B0-----:R-:W-:Y:S05]  /*2a830*/  @!P0 BRA `(.L_x_830) ;  /* 0xfffffffc00f08947 */ /* 0x001fea000383ffff */
.L_x_483:
[----:B------:R-:W-:Y:S05]  /*2a840*/  BSYNC B8 ;  /* 0x0000000000087941 */ /* 0x000fea0003800000 */
.L_x_480:
[----:B------:R-:W-:Y:S05]  /*2a850*/  EXIT ;  /* 0x000000000000794d */ /* 0x000fea0003800000 */
.L_x_507:
[----:B-1----:R1:W2:Y:S02]  /*2a860*/  SYNCS.PHASECHK.TRANS64.TRYWAIT P6, [R81+URZ+0x38890], R100 ;  /* 0x03889064510075a7 */ /* 0x0022a400080c017f */
[----:B--2---:R-:W-:Y:S05]  /*2a870*/  @!P6 NANOSLEEP.SYNCS 0x989680 ;  /* 0x009896800000e95d */ /* 0x004fea0003900000 */
[----:B------:R-:W2:Y:S02]  /*2a880*/  @!P6 SYNCS.PHASECHK.TRANS64 P6, [R81+URZ+0x38890], R100 ;  /* 0x038890645100e5a7 */ /* 0x000ea400080c007f */
[----:B--2---:R-:W-:Y:S05]  /*2a890*/  @!P6 BRA `(.L_x_507) ;  /* 0xfffffffc00f0e947 */ /* 0x004fea000383ffff */
[----:B------:R-:W-:Y:S05]  /*2a8a0*/  BRA `(.L_x_831) ;  /* 0xfffffd9000e47947 */ /* 0x000fea000383ffff */
.L_x_508:
[----:B------:R-:W-:Y:S01]  /*2a8b0*/  BSSY B1, `(.L_x_832) ;  /* 0x0000008000017945 */ /* 0x000fe20003800000 */
[----:B0-----:R-:W-:Y:S01]  /*2a8c0*/  IMAD.MOV.U32 R13, RZ, RZ, R102 ;  /* 0x000000ffff0d7224 */ /* 0x001fe200078e0066 */
[----:B------:R-:W-:Y:S01]  /*2a8d0*/  MOV R11, 0x181f ;  /* 0x0000181f000b7802 */ /* 0x000fe20000000f00 */
[----:B------:R-:W-:Y:S02]  /*2a8e0*/  IMAD.MOV.U32 R12, RZ, RZ, RZ ;  /* 0x000000ffff0c7224 */ /* 0x000fe400078e00ff */
[----:B------:R-:W-:-:S07]  /*2a8f0*/  IMAD.MOV.U32 R15, RZ, RZ, -0x1 ;  /* 0xffffffffff0f7424 */ /* 0x000fce00078e00ff */
[----:B-1----:R-:W-:Y:S05]  /*2a900*/  WARPSYNC.COLLECTIVE R15, `(.L_x_833) ;  /* 0x000000000f087348 */ /* 0x002fea0003c00000 */
[----:B------:R0:W2:Y:S02]  /*2a910*/  SHFL.IDX P6, R14, R13, R12, R11 ;  /* 0x0000000c0d0e7389 */ /* 0x0000a400000c000b */
[----:B012---:R-:W-:Y:S01]  /*2a920*/  ENDCOLLECTIVE ;  /* 0x000000000000791b */ /* 0x007fe20003800000 */
.L_x_833:
[----:B------:R-:W-:Y:S05]  /*2a930*/  BSYNC B1 ;  /* 0x0000000000017941 */ /* 0x000fea0003800000 */
.L_x_832:
[----:B------:R-:W-:Y:S01]  /*2a940*/  IMAD.MOV.U32 R13, RZ, RZ, R101 ;  /* 0x000000ffff0d7224 */ /* 0x000fe200078e0065 */
[----:B------:R-:W-:Y:S01]  /*2a950*/  MOV R12, RZ ;  /* 0x000000ff000c7202 */ /* 0x000fe20000000f00 */
[----:B------:R-:W-:Y:S02]  /*2a960*/  IMAD.MOV.U32 R11, RZ, RZ, 0x181f ;  /* 0x0000181fff0b7424 */ /* 0x000fe400078e00ff */
[----:B------:R-:W-:Y:S02]  /*2a970*/  IMAD.MOV.U32 R15, RZ, RZ, -0x1 ;  /* 0xffffffffff0f7424 */ /* 0x000fe400078e00ff */
[----:B------:R-:W-:-:S07]  /*2a980*/  IMAD.MOV.U32 R115, RZ, RZ, R14 ;  /* 0x000000ffff737224 */ /* 0x000fce00078e000e */
[----:B------:R-:W-:Y:S05]  /*2a990*/  WARPSYNC.COLLECTIVE R15, `(.L_x_834) ;  /* 0x000000000f087348 */ /* 0x000fea0003c00000 */
[----:B------:R0:W1:Y:S02]  /*2a9a0*/  SHFL.IDX P6, R14, R13, R12, R11 ;  /* 0x0000000c0d0e7389 */ /* 0x00006400000c000b */
[----:B01----:R-:W-:Y:S01]  /*2a9b0*/  ENDCOLLECTIVE ;  /* 0x000000000000791b */ /* 0x003fe20003800000 */
.L_x_834:
[----:B------:R-:W-:Y:S01]  /*2a9c0*/  IMAD.MOV.U32 R11, RZ, RZ, R14 ;  /* 0x000000ffff0b7224 */ /* 0x000fe200078e000e */
[----:B------:R-:W-:Y:S06]  /*2a9d0*/  BRA `(.L_x_835) ;  /* 0xfffffd9000ac7947 */ /* 0x000fec000383ffff */
.L_x_517:
[----:B------:R-:W-:Y:S01]  /*2a9e0*/  BSSY B1, `(.L_x_836) ;  /* 0x0000008000017945 */ /* 0x000fe20003800000 */
[----:B0-----:R-:W-:Y:S01]  /*2a9f0*/  MOV R13, R102 ;  /* 0x00000066000d7202 */ /* 0x001fe20000000f00 */
[----:B------:R-:W-:Y:S02]  /*2aa00*/  IMAD.MOV.U32 R12, RZ, RZ, 0x1 ;  /* 0x00000001ff0c7424 */ /* 0x000fe400078e00ff */
[----:B----4-:R-:W-:Y:S02]  /*2aa10*/  IMAD.MOV.U32 R11, RZ, RZ, 0x181f ;  /* 0x0000181fff0b7424 */ /* 0x010fe400078e00ff */
[----:B------:R-:W-:-:S07]  /*2aa20*/  IMAD.MOV.U32 R15, RZ, RZ, -0x1 ;  /* 0xffffffffff0f7424 */ /* 0x000fce00078e00ff */
[----:B-123--:R-:W-:Y:S05]  /*2aa30*/  WARPSYNC.COLLECTIVE R15, `(.L_x_837) ;  /* 0x000000000f087348 */ /* 0x00efea0003c00000 */
[----:B------:R0:W4:Y:S02]  /*2aa40*/  SHFL.IDX P6, R14, R13, R12, R11 ;  /* 0x0000000c0d0e7389 */ /* 0x00012400000c000b */
[----:B01234-:R-:W-:Y:S01]  /*2aa50*/  ENDCOLLECTIVE ;  /* 0x000000000000791b */ /* 0x01ffe20003800000 */
.L_x_837:
[----:B------:R-:W-:Y:S05]  /*2aa60*/  BSYNC B1 ;  /* 0x0000000000017941 */ /* 0x000fea0003800000 */
.L_x_836:
[----:B------:R-:W-:Y:S01]  /*2aa70*/  IMAD.MOV.U32 R13, RZ, RZ, R101 ;  /* 0x000000ffff0d7224 */ /* 0x000fe200078e0065 */
[----:B------:R-:W-:Y:S01]  /*2aa80*/  MOV R15, 0xffffffff ;  /* 0xffffffff000f7802 */ /* 0x000fe20000000f00 */
[----:B------:R-:W-:Y:S01]  /*2aa90*/  IMAD.MOV.U32 R12, RZ, RZ, 0x1 ;  /* 0x00000001ff0c7424 */ /* 0x000fe200078e00ff */
[----:B------:R-:W-:Y:S01]  /*2aaa0*/  MOV R70, R14 ;  /* 0x0000000e00467202 */ /* 0x000fe20000000f00 */
[----:B------:R-:W-:-:S07]  /*2aab0*/  IMAD.MOV.U32 R11, RZ, RZ, 0x181f ;  /* 0x0000181fff0b7424 */ /* 0x000fce00078e00ff */
[----:B------:R-:W-:Y:S05]  /*2aac0*/  WARPSYNC.COLLECTIVE R15, `(.L_x_838) ;  /* 0x000000000f087348 */ /* 0x000fea0003c00000 */
[----:B------:R0:W1:Y:S02]  /*2aad0*/  SHFL.IDX P6, R14, R13, R12, R11 ;  /* 0x0000000c0d0e7389 */ /* 0x00006400000c000b */
[----:B01----:R-:W-:Y:S01]  /*2aae0*/  ENDCOLLECTIVE ;  /* 0x000000000000791b */ /* 0x003fe20003800000 */
.L_x_838:
[----:B------:R-:W-:Y:S01]  /*2aaf0*/  IMAD.MOV.U32 R11, RZ, RZ, R14 ;  /* 0x000000ffff0b7224 */ /* 0x000fe200078e000e */
[----:B------:R-:W-:Y:S06]  /*2ab00*/  BRA `(.L_x_839) ;  /* 0xfffffda000207947 */ /* 0x000fec000383ffff */
.L_x_526:
[----:B------:R-:W-:Y:S01]  /*2ab10*/  BSSY B1, `(.L_x_840) ;  /* 0x0000008000017945 */ /* 0x000fe20003800000 */
[----:B0-----:R-:W-:Y:S01]  /*2ab20*/  IMAD.MOV.U32 R13, RZ, RZ, R102 ;  /* 0x000000ffff0d7224 */ /* 0x001fe200078e0066 */
[----:B------:R-:W-:Y:S01]  /*2ab30*/  MOV R11, 0x181f ;  /* 0x0000181f000b7802 */ /* 0x000fe20000000f00 */
[----:B------:R-:W-:Y:S02]  /*2ab40*/  IMAD.MOV.U32 R12, RZ, RZ, 0x2 ;  /* 0x00000002ff0c7424 */ /* 0x000fe400078e00ff */
[----:B------:R-:W-:-:S07]  /*2ab50*/  IMAD.MOV.U32 R15, RZ, RZ, -0x1 ;  /* 0xffffffffff0f7424 */ /* 0x000fce00078e00ff */
[----:B-1234-:R-:W-:Y:S05]  /*2ab60*/  WARPSYNC.COLLECTIVE R15, `(.L_x_841) ;  /* 0x000000000f087348 */ /* 0x01efea0003c00000 */
[----:B------:R0:W0:Y:S02]  /*2ab70*/  SHFL.IDX P6, R14, R13, R12, R11 ;  /* 0x0000000c0d0e7389 */ /* 0x00002400000c000b */
[----:B01234-:R-:W-:Y:S01]  /*2ab80*/  ENDCOLLECTIVE ;  /* 0x000000000000791b */ /* 0x01ffe20003800000 */
.L_x_841:
[----:B------:R-:W-:Y:S05]  /*2ab90*/  BSYNC B1 ;  /* 0x0000000000017941 */ /* 0x000fea0003800000 */
.L_x_840:
[----:B------:R-:W-:Y:S01]  /*2aba0*/  IMAD.MOV.U32 R13, RZ, RZ, R101 ;  /* 0x000000ffff0d7224 */ /* 0x000fe200078e0065 */
[----:B------:R-:W-:Y:S01]  /*2abb0*/  MOV R12, 0x2 ;  /* 0x00000002000c7802 */ /* 0x000fe20000000f00 */
[----:B------:R-:W-:Y:S02]  /*2abc0*/  IMAD.MOV.U32 R11, RZ, RZ, 0x181f ;  /* 0x0000181fff0b7424 */ /* 0x000fe400078e00ff */
[----:B------:R-:W-:Y:S02]  /*2abd0*/  IMAD.MOV.U32 R15, RZ, RZ, -0x1 ;  /* 0xffffffffff0f7424 */ /* 0x000fe400078e00ff */
[----:B------:R-:W-:-:S07]  /*2abe0*/  IMAD.MOV.U32 R62, RZ, RZ, R14 ;  /* 0x000000ffff3e7224 */ /* 0x000fce00078e000e */
[----:B------:R-:W-:Y:S05]  /*2abf0*/  WARPSYNC.COLLECTIVE R15, `(.L_x_842) ;  /* 0x000000000f087348 */ /* 0x000fea0003c00000 */
[----:B------:R0:W1:Y:S02]  /*2ac00*/  SHFL.IDX P6, R14, R13, R12, R11 ;  /* 0x0000000c0d0e7389 */ /* 0x00006400000c000b */
[----:B01----:R-:W-:Y:S01]  /*2ac10*/  ENDCOLLECTIVE ;  /* 0x000000000000791b */ /* 0x003fe20003800000 */
.L_x_842:
[----:B------:R-:W-:Y:S01]  /*2ac20*/  IMAD.MOV.U32 R63, RZ, RZ, R14 ;  /* 0x000000ffff3f7224 */ /* 0x000fe200078e000e */
[----:B------:R-:W-:Y:S06]  /*2ac30*/  BRA `(.L_x_843) ;  /* 0xfffffdac00887947 */ /* 0x000fec000383ffff */
.L_x_535:
[----:B------:R-:W-:Y:S01]  /*2ac40*/  BSSY B1, `(.L_x_844) ;  /* 0x0000008000017945 */ /* 0x000fe20003800000 */
[----:B0-----:R-:W-:Y:S01]  /*2ac50*/  MOV R13, R102 ;  /* 0x00000066000d7202 */ /* 0x001fe20000000f00 */
[----:B------:R-:W-:Y:S02]  /*2ac60*/  IMAD.MOV.U32 R12, RZ, RZ, 0x3 ;  /* 0x00000003ff0c7424 */ /* 0x000fe400078e00ff */
[----:B------:R-:W-:Y:S02]  /*2ac70*/  IMAD.MOV.U32 R11, RZ, RZ, 0x181f ;  /* 0x0000181fff0b7424 */ /* 0x000fe400078e00ff */
[----:B------:R-:W-:-:S07]  /*2ac80*/  IMAD.MOV.U32 R15, RZ, RZ, -0x1 ;  /* 0xffffffffff0f7424 */ /* 0x000fce00078e00ff */
[----:B-1234-:R-:W-:Y:S05]  /*2ac90*/  WARPSYNC.COLLECTIVE R15, `(.L_x_845) ;  /* 0x000000000f087348 */ /* 0x01efea0003c00000 */
[----:B------:R0:W0:Y:S02]  /*2aca0*/  SHFL.IDX P6, R14, R13, R12, R11 ;  /* 0x0000000c0d0e7389 */ /* 0x00002400000c000b */
[----:B01234-:R-:W-:Y:S01]  /*2acb0*/  ENDCOLLECTIVE ;  /* 0x000000000000791b */ /* 0x01ffe20003800000 */
.L_x_845:
[----:B------:R-:W-:Y:S05]  /*2acc0*/  BSYNC B1 ;  /* 0x0000000000017941 */ /* 0x000fea0003800000 */
.L_x_844:
        /* <DEDUP_REMOVED lines=8> */
.L_x_846:
[----:B------:R-:W-:Y:S01]  /*2ad50*/  IMAD.MOV.U32 R101, RZ, RZ, R14 ;  /* 0x000000ffff657224 */ /* 0x000fe200078e000e */
[----:B------:R-:W-:Y:S06]  /*2ad60*/  BRA `(.L_x_847) ;  /* 0xfffffdb800f87947 */ /* 0x000fec000383ffff */
.L_x_545:
[----:B-1----:R1:W2:Y:S02]  /*2ad70*/  SYNCS.PHASECHK.TRANS64.TRYWAIT P3, [R81+URZ+0x38890], R100 ;  /* 0x03889064510075a7 */ /* 0x0022a4000806017f */
[----:B--2---:R-:W-:Y:S05]  /*2ad80*/  @!P3 NANOSLEEP.SYNCS 0x989680 ;  /* 0x009896800000b95d */ /* 0x004fea0003900000 */
[----:B------:R-:W2:Y:S02]  /*2ad90*/  @!P3 SYNCS.PHASECHK.TRANS64 P3, [R81+URZ+0x38890], R100 ;  /* 0x038890645100b5a7 */ /* 0x000ea4000806007f */
[----:B--2---:R-:W-:Y:S05]  /*2ada0*/  @!P3 BRA `(.L_x_545) ;  /* 0xfffffffc00f0b947 */ /* 0x004fea000383ffff */
[----:B------:R-:W-:Y:S05]  /*2adb0*/  BRA `(.L_x_848) ;  /* 0xfffffdd000287947 */ /* 0x000fea000383ffff */
.L_x_546:
[----:B------:R-:W-:Y:S01]  /*2adc0*/  BSSY B1, `(.L_x_849) ;  /* 0x0000008000017945 */ /* 0x000fe20003800000 */
[----:B------:R-:W-:Y:S01]  /*2add0*/  IMAD.MOV.U32 R13, RZ, RZ, R102 ;  /* 0x000000ffff0d7224 */ /* 0x000fe200078e0066 */
[----:B------:R-:W-:Y:S01]  /*2ade0*/  MOV R11, 0x181f ;  /* 0x0000181f000b7802 */ /* 0x000fe20000000f00 */
[----:B------:R-:W-:Y:S02]  /*2adf0*/  IMAD.MOV.U32 R12, RZ, RZ, RZ ;  /* 0x000000ffff0c7224 */ /* 0x000fe400078e00ff */
[----:B------:R-:W-:-:S07]  /*2ae00*/  IMAD.MOV.U32 R15, RZ, RZ, -0x1 ;  /* 0xffffffffff0f7424 */ /* 0x000fce00078e00ff */
[----:B-1----:R-:W-:Y:S05]  /*2ae10*/  WARPSYNC.COLLECTIVE R15, `(.L_x_850) ;  /* 0x000000000f087348 */ /* 0x002fea0003c00000 */
[----:B------:R0:W2:Y:S02]  /*2ae20*/  SHFL.IDX P6, R14, R13, R12, R11 ;  /* 0x0000000c0d0e7389 */ /* 0x0000a400000c000b */
[----:B012---:R-:W-:Y:S01]  /*2ae30*/  ENDCOLLECTIVE ;  /* 0x000000000000791b */ /* 0x007fe20003800000 */
.L_x_850:
[----:B------:R-:W-:Y:S05]  /*2ae40*/  BSYNC B1 ;  /* 0x0000000000017941 */ /* 0x000fea0003800000 */
.L_x_849:
        /* <DEDUP_REMOVED lines=8> */
.L_x_851:
[----:B------:R-:W-:Y:S01]  /*2aed0*/  IMAD.MOV.U32 R11, RZ, RZ, R14 ;  /* 0x000000ffff0b7224 */ /* 0x000fe200078e000e */
[----:B------:R-:W-:Y:S06]  /*2aee0*/  BRA `(.L_x_852) ;  /* 0xfffffdcc00f47947 */ /* 0x000fec000383ffff */
.L_x_551:
[----:B------:R-:W-:Y:S01]  /*2aef0*/  BSSY B1, `(.L_x_853) ;  /* 0x0000008000017945 */ /* 0x000fe20003800000 */
[----:B0-----:R-:W-:Y:S01]  /*2af00*/  MOV R13, R102 ;  /* 0x00000066000d7202 */ /* 0x001fe20000000f00 */
[----:B------:R-:W-:Y:S02]  /*2af10*/  IMAD.MOV.U32 R12, RZ, RZ, 0x1 ;  /* 0x00000001ff0c7424 */ /* 0x000fe400078e00ff */
[----:B---3--:R-:W-:Y:S02]  /*2af20*/  IMAD.MOV.U32 R11, RZ, RZ, 0x181f ;  /* 0x0000181fff0b7424 */ /* 0x008fe400078e00ff */
[----:B------:R-:W-:-:S07]  /*2af30*/  IMAD.MOV.U32 R15, RZ, RZ, -0x1 ;  /* 0xffffffffff0f7424 */ /* 0x000fce00078e00ff */
[----:B-12---:R-:W-:Y:S05]  /*2af40*/  WARPSYNC.COLLECTIVE R15, `(.L_x_854) ;  /* 0x000000000f087348 */ /* 0x006fea0003c00000 */
[----:B------:R0:W3:Y:S02]  /*2af50*/  SHFL.IDX P6, R14, R13, R12, R11 ;  /* 0x0000000c0d0e7389 */ /* 0x0000e400000c000b */
[----:B0123--:R-:W-:Y:S01]  /*2af60*/  ENDCOLLECTIVE ;  /* 0x000000000000791b */ /* 0x00ffe20003800000 */
.L_x_854:
[----:B------:R-:W-:Y:S05]  /*2af70*/  BSYNC B1 ;  /* 0x0000000000017941 */ /* 0x000fea0003800000 */
.L_x_853:
        /* <DEDUP_REMOVED lines=8> */
.L_x_855:
[----:B------:R-:W-:Y:S01]  /*2b000*/  IMAD.MOV.U32 R50, RZ, RZ, R14 ;  /* 0x000000ffff327224 */ /* 0x000fe200078e000e */
[----:B------:R-:W-:Y:S06]  /*2b010*/  BRA `(.L_x_856) ;  /* 0xfffffddc00ac7947 */ /* 0x000fec000383ffff */
.L_x_556:
[----:B------:R-:W-:Y:S01]  /*2b020*/  BSSY B1, `(.L_x_857) ;  /* 0x0000008000017945 */ /* 0x000fe20003800000 */
[----:B0-----:R-:W-:Y:S01]  /*2b030*/  IMAD.MOV.U32 R13, RZ, RZ, R102 ;  /* 0x000000ffff0d7224 */ /* 0x001fe200078e0066 */
[----:B------:R-:W-:Y:S01]  /*2b040*/  MOV R11, 0x181f ;  /* 0x0000181f000b7802 */ /* 0x000fe20000000f00 */
[----:B------:R-:W-:Y:S02]  /*2b050*/  IMAD.MOV.U32 R12, RZ, RZ, 0x2 ;  /* 0x00000002ff0c7424 */ /* 0x000fe400078e00ff */
[----:B------:R-:W-:-:S07]  /*2b060*/  IMAD.MOV.U32 R15, RZ, RZ, -0x1 ;  /* 0xffffffffff0f7424 */ /* 0x000fce00078e00ff */
[----:B-12-4-:R-:W-:Y:S05]  /*2b070*/  WARPSYNC.COLLECTIVE R15, `(.L_x_858) ;  /* 0x000000000f087348 */ /* 0x016fea0003c00000 */
[----:B------:R0:W3:Y:S02]  /*2b080*/  SHFL.IDX P6, R14, R13, R12, R11 ;  /* 0x0000000c0d0e7389 */ /* 0x0000e400000c000b */
[----:B01234-:R-:W-:Y:S01]  /*2b090*/  ENDCOLLECTIVE ;  /* 0x000000000000791b */ /* 0x01ffe20003800000 */
.L_x_858:
[----:B------:R-:W-:Y:S05]  /*2b0a0*/  BSYNC B1 ;  /* 0x0000000000017941 */ /* 0x000fea0003800000 */
.L_x_857:
        /* <DEDUP_REMOVED lines=8> */
.L_x_859:
[----:B------:R-:W-:Y:S01]  /*2b130*/  IMAD.MOV.U32 R50, RZ, RZ, R14 ;  /* 0x000000ffff327224 */ /* 0x000fe200078e000e */
[----:B------:R-:W-:Y:S06]  /*2b140*/  BRA `(.L_x_860) ;  /* 0xfffffdec00687947 */ /* 0x000fec000383ffff */
.L_x_561:
        /* <DEDUP_REMOVED lines=8> */
.L_x_862:
[----:B------:R-:W-:Y:S05]  /*2b1d0*/  BSYNC B1 ;  /* 0x0000000000017941 */ /* 0x000fea0003800000 */
.L_x_861:
        /* <DEDUP_REMOVED lines=8> */
.L_x_863:
[----:B------:R-:W-:Y:S01]  /*2b260*/  IMAD.MOV.U32 R50, RZ, RZ, R14 ;  /* 0x000000ffff327224 */ /* 0x000fe200078e000e */
[----:B------:R-:W-:Y:S06]  /*2b270*/  BRA `(.L_x_864) ;  /* 0xfffffdfc000c7947 */ /* 0x000fec000383ffff */
.L_x_566:
[----:B-1----:R1:W2:Y:S02]  /*2b280*/  SYNCS.PHASECHK.TRANS64.TRYWAIT P2, [R81+URZ+0x38890], R100 ;  /* 0x03889064510075a7 */ /* 0x0022a4000804017f */
[----:B--2---:R-:W-:Y:S05]  /*2b290*/  @!P2 NANOSLEEP.SYNCS 0x989680 ;  /* 0x009896800000a95d */ /* 0x004fea0003900000 */
[----:B------:R-:W2:Y:S02]  /*2b2a0*/  @!P2 SYNCS.PHASECHK.TRANS64 P2, [R81+URZ+0x38890], R100 ;  /* 0x038890645100a5a7 */ /* 0x000ea4000804007f */
[----:B--2---:R-:W-:Y:S05]  /*2b2b0*/  @!P2 BRA `(.L_x_566) ;  /* 0xfffffffc00f0a947 */ /* 0x004fea000383ffff */
[----:B------:R-:W-:Y:S05]  /*2b2c0*/  BRA `(.L_x_865) ;  /* 0xfffffe0c000c7947 */ /* 0x000fea000383ffff */
.L_x_567:
        /* <DEDUP_REMOVED lines=8> */
.L_x_867:
[----:B------:R-:W-:Y:S05]  /*2b350*/  BSYNC B1 ;  /* 0x0000000000017941 */ /* 0x000fea0003800000 */
.L_x_866:
        /* <DEDUP_REMOVED lines=8> */
.L_x_868:
[----:B------:R-:W-:Y:S05]  /*2b3e0*/  BRA `(.L_x_869) ;  /* 0xfffffe0c002c7947 */ /* 0x000fea000383ffff */
.L_x_570:
[----:B------:R-:W-:Y:S01]  /*2b3f0*/  BSSY B1, `(.L_x_870) ;  /* 0x0000008000017945 */ /* 0x000fe20003800000 */
[----:B----4-:R-:W-:Y:S01]  /*2b400*/  IMAD.MOV.U32 R13, RZ, RZ, R49 ;  /* 0x000000ffff0d7224 */ /* 0x010fe200078e0031 */
[----:B------:R-:W-:Y:S01]  /*2b410*/  MOV R12, 0x1 ;  /* 0x00000001000c7802 */ /* 0x000fe20000000f00 */
[----:B------:R-:W-:Y:S02]  /*2b420*/  IMAD.MOV.U32 R11, RZ, RZ, 0x181f ;  /* 0x0000181fff0b7424 */ /* 0x000fe400078e00ff */
[----:B------:R-:W-:-:S07]  /*2b430*/  IMAD.MOV.U32 R15, RZ, RZ, -0x1 ;  /* 0xffffffffff0f7424 */ /* 0x000fce00078e00ff */
[----:B0123--:R-:W-:Y:S05]  /*2b440*/  WARPSYNC.COLLECTIVE R15, `(.L_x_871) ;  /* 0x000000000f087348 */ /* 0x00ffea0003c00000 */
[----:B---3--:R3:W4:Y:S02]  /*2b450*/  SHFL.IDX P6, R14, R13, R12, R11 ;  /* 0x0000000c0d0e7389 */ /* 0x00872400000c000b */
[----:B01234-:R-:W-:Y:S01]  /*2b460*/  ENDCOLLECTIVE ;  /* 0x000000000000791b */ /* 0x01ffe20003800000 */
.L_x_871:
[----:B------:R-:W-:Y:S05]  /*2b470*/  BSYNC B1 ;  /* 0x0000000000017941 */ /* 0x000fea0003800000 */
.L_x_870:
[----:B------:R-:W-:Y:S01]  /*2b480*/  MOV R13, R48 ;  /* 0x00000030000d7202 */ /* 0x000fe20000000f00 */
[----:B------:R-:W-:Y:S02]  /*2b490*/  IMAD.MOV.U32 R12, RZ, RZ, 0x1 ;  /* 0x00000001ff0c7424 */ /* 0x000fe400078e00ff */
[----:B------:R-:W-:Y:S02]  /*2b4a0*/  IMAD.MOV.U32 R11, RZ, RZ, 0x181f ;  /* 0x0000181fff0b7424 */ /* 0x000fe400078e00ff */
[----:B------:R-:W-:Y:S02]  /*2b4b0*/  IMAD.MOV.U32 R15, RZ, RZ, -0x1 ;  /* 0xffffffffff0f7424 */ /* 0x000fe400078e00ff */
[----:B------:R-:W-:-:S07]  /*2b4c0*/  IMAD.MOV.U32 R45, RZ, RZ, R14 ;  /* 0x000000ffff2d7224 */ /* 0x000fce00078e000e */
[----:B------:R-:W-:Y:S05]  /*2b4d0*/  WARPSYNC.COLLECTIVE R15, `(.L_x_872) ;  /* 0x000000000f087348 */ /* 0x000fea0003c00000 */
[----:B------:R0:W1:Y:S02]  /*2b4e0*/  SHFL.IDX P6, R14, R13, R12, R11 ;  /* 0x0000000c0d0e7389 */ /* 0x00006400000c000b */
[----:B01----:R-:W-:Y:S01]  /*2b4f0*/  ENDCOLLECTIVE ;  /* 0x000000000000791b */ /* 0x003fe20003800000 */
.L_x_872:
[----:B------:R-:W-:Y:S05]  /*2b500*/  BRA `(.L_x_873) ;  /* 0xfffffe0c002c7947 */ /* 0x000fea000383ffff */
.L_x_573:
[----:B------:R-:W-:Y:S01]  /*2b510*/  BSSY B1, `(.L_x_874) ;  /* 0x0000008000017945 */ /* 0x000fe20003800000 */
[----:B---3--:R-:W-:Y:S01]  /*2b520*/  MOV R13, R49 ;  /* 0x00000031000d7202 */ /* 0x008fe20000000f00 */
[----:B------:R-:W-:Y:S02]  /*2b530*/  IMAD.MOV.U32 R12, RZ, RZ, 0x2 ;  /* 0x00000002ff0c7424 */ /* 0x000fe400078e00ff */
[----:B------:R-:W-:Y:S02]  /*2b540*/  IMAD.MOV.U32 R11, RZ, RZ, 0x181f ;  /* 0x0000181fff0b7424 */ /* 0x000fe400078e00ff */
[----:B------:R-:W-:-:S07]  /*2b550*/  IMAD.MOV.U32 R15, RZ, RZ, -0x1 ;  /* 0xffffffffff0f7424 */ /* 0x000fce00078e00ff */
[----:B012-4-:R-:W-:Y:S05]  /*2b560*/  WARPSYNC.COLLECTIVE R15, `(.L_x_875) ;  /* 0x000000000f087348 */ /* 0x017fea0003c00000 */
[----:B------:R3:W0:Y:S02]  /*2b570*/  SHFL.IDX P6, R14, R13, R12, R11 ;  /* 0x0000000c0d0e7389 */ /* 0x00062400000c000b */
[----:B01234-:R-:W-:Y:S01]  /*2b580*/  ENDCOLLECTIVE ;  /* 0x000000000000791b */ /* 0x01ffe20003800000 */
.L_x_875:
[----:B------:R-:W-:Y:S05]  /*2b590*/  BSYNC B1 ;  /* 0x0000000000017941 */ /* 0x000fea0003800000 */
.L_x_874:
        /* <DEDUP_REMOVED lines=8> */
.L_x_876:
[----:B------:R-:W-:Y:S05]  /*2b620*/  BRA `(.L_x_877) ;  /* 0xfffffe0c00307947 */ /* 0x000fea000383ffff */
.L_x_576:
[----:B------:R-:W-:Y:S01]  /*2b630*/  BSSY B1, `(.L_x_878) ;  /* 0x0000008000017945 */ /* 0x000fe20003800000 */
[----:B0-----:R-:W-:Y:S01]  /*2b640*/  IMAD.MOV.U32 R13, RZ, RZ, R49 ;  /* 0x000000ffff0d7224 */ /* 0x001fe200078e0031 */
[----:B------:R-:W-:Y:S01]  /*2b650*/  MOV R15, 0xffffffff ;  /* 0xffffffff000f7802 */ /* 0x000fe20000000f00 */
[----:B------:R-:W-:Y:S02]  /*2b660*/  IMAD.MOV.U32 R12, RZ, RZ, 0x3 ;  /* 0x00000003ff0c7424 */ /* 0x000fe400078e00ff */
[----:B------:R-:W-:-:S07]  /*2b670*/  IMAD.MOV.U32 R11, RZ, RZ, 0x181f ;  /* 0x0000181fff0b7424 */ /* 0x000fce00078e00ff */
[----:B-1234-:R-:W-:Y:S05]  /*2b680*/  WARPSYNC.COLLECTIVE R15, `(.L_x_879) ;  /* 0x000000000f087348 */ /* 0x01efea0003c00000 */
[----:B------:R0:W0:Y:S02]  /*2b690*/  SHFL.IDX P6, R14, R13, R12, R11 ;  /* 0x0000000c0d0e7389 */ /* 0x00002400000c000b */
[----:B01234-:R-:W-:Y:S01]  /*2b6a0*/  ENDCOLLECTIVE ;  /* 0x000000000000791b */ /* 0x01ffe20003800000 */
.L_x_879:
[----:B------:R-:W-:Y:S05]  /*2b6b0*/  BSYNC B1 ;  /* 0x0000000000017941 */ /* 0x000fea0003800000 */
.L_x_878:
        /* <DEDUP_REMOVED lines=8> */
.L_x_880:
[----:B------:R-:W-:Y:S05]  /*2b740*/  BRA `(.L_x_881) ;  /* 0xfffffe0c00347947 */ /* 0x000fea000383ffff */
.L_x_580:
[----:B------:R0:W0:Y:S02]  /*2b750*/  SYNCS.PHASECHK.TRANS64.TRYWAIT P3, [R81+URZ+0x388b0], R100 ;  /* 0x0388b064510075a7 */ /* 0x000024000806017f */
[----:B0-----:R-:W-:Y:S05]  /*2b760*/  @!P3 NANOSLEEP.SYNCS 0x989680 ;  /* 0x009896800000b95d */ /* 0x001fea0003900000 */
[----:B------:R-:W0:Y:S02]  /*2b770*/  @!P3 SYNCS.PHASECHK.TRANS64 P3, [R81+URZ+0x388b0], R100 ;  /* 0x0388b0645100b5a7 */ /* 0x000e24000806007f */
[----:B0-----:R-:W-:Y:S05]  /*2b780*/  @!P3 BRA `(.L_x_580) ;  /* 0xfffffffc00f0b947 */ /* 0x001fea000383ffff */
[----:B------:R-:W-:Y:S05]  /*2b790*/  BRA `(.L_x_882) ;  /* 0xfffffe0c00ac7947 */ /* 0x000fea000383ffff */
.L_x_594:
[----:B------:R-:W-:Y:S01]  /*2b7a0*/  BSSY B0, `(.L_x_883) ;  /* 0x0000007000007945 */ /* 0x000fe20003800000 */
[----:B------:R-:W-:Y:S01]  /*2b7b0*/  IMAD.MOV.U32 R12, RZ, RZ, RZ ;  /* 0x000000ffff0c7224 */ /* 0x000fe200078e00ff */
[----:B------:R-:W-:Y:S01]  /*2b7c0*/  MOV R15, 0xffffffff ;  /* 0xffffffff000f7802 */ /* 0x000fe20000000f00 */
[----:B------:R-:W-:-:S07]  /*2b7d0*/  IMAD.MOV.U32 R11, RZ, RZ, 0x1f ;  /* 0x0000001fff0b7424 */ /* 0x000fce00078e00ff */
[----:B-----5:R-:W-:Y:S05]  /*2b7e0*/  WARPSYNC.COLLECTIVE R15, `(.L_x_884) ;  /* 0x000000000f087348 */ /* 0x020fea0003c00000 */
[----:B------:R0:W1:Y:S02]  /*2b7f0*/  SHFL.IDX P6, R14, R13, R12, R11 ;  /* 0x0000000c0d0e7389 */ /* 0x00006400000c000b */
[----:B01---5:R-:W-:Y:S01]  /*2b800*/  ENDCOLLECTIVE ;  /* 0x000000000000791b */ /* 0x023fe20003800000 */
.L_x_884:
[----:B------:R-:W-:Y:S05]  /*2b810*/  BSYNC B0 ;  /* 0x0000000000007941 */ /* 0x000fea0003800000 */
.L_x_883:
[----:B------:R-:W-:Y:S05]  /*2b820*/  BRA `(.L_x_885) ;  /* 0xfffffe1c00187947 */ /* 0x000fea000383ffff */
.L_x_604:
[----:B------:R-:W-:Y:S01]  /*2b830*/  BSSY B1, `(.L_x_886) ;  /* 0x0000008000017945 */ /* 0x000fe20003800000 */
[----:B------:R-:W-:Y:S01]  /*2b840*/  IMAD.MOV.U32 R13, RZ, RZ, R24 ;  /* 0x000000ffff0d7224 */ /* 0x000fe200078e0018 */
[----:B------:R-:W-:Y:S01]  /*2b850*/  MOV R15, 0xffffffff ;  /* 0xffffffff000f7802 */ /* 0x000fe20000000f00 */
[----:B------:R-:W-:Y:S02]  /*2b860*/  IMAD.MOV.U32 R12, RZ, RZ, RZ ;  /* 0x000000ffff0c7224 */ /* 0x000fe400078e00ff */
[----:B------:R-:W-:-:S07]  /*2b870*/  IMAD.MOV.U32 R11, RZ, RZ, 0x181f ;  /* 0x0000181fff0b7424 */ /* 0x000fce00078e00ff */
[----:B------:R-:W-:Y:S05]  /*2b880*/  WARPSYNC.COLLECTIVE R15, `(.L_x_887) ;  /* 0x000000000f087348 */ /* 0x000fea0003c00000 */
[----:B------:R0:W1:Y:S02]  /*2b890*/  SHFL.IDX P6, R14, R13, R12, R11 ;  /* 0x0000000c0d0e7389 */ /* 0x00006400000c000b */
[----:B01----:R-:W-:Y:S01]  /*2b8a0*/  ENDCOLLECTIVE ;  /* 0x000000000000791b */ /* 0x003fe20003800000 */
.L_x_887:
[----:B------:R-:W-:Y:S05]  /*2b8b0*/  BSYNC B1 ;  /* 0x0000000000017941 */ /* 0x000fea0003800000 */
.L_x_886:
[----:B------:R-:W-:Y:S01]  /*2b8c0*/  IMAD.MOV.U32 R13, RZ, RZ, R26 ;  /* 0x000000ffff0d7224 */ /* 0x000fe200078e001a */
[----:B------:R-:W-:Y:S01]  /*2b8d0*/  MOV R11, 0x181f ;  /* 0x0000181f000b7802 */ /* 0x000fe20000000f00 */
[----:B------:R-:W-:Y:S02]  /*2b8e0*/  IMAD.MOV.U32 R12, RZ, RZ, RZ ;  /* 0x000000ffff0c7224 */ /* 0x000fe400078e00ff */
[----:B------:R-:W-:Y:S02]  /*2b8f0*/  IMAD.MOV.U32 R15, RZ, RZ, -0x1 ;  /* 0xffffffffff0f7424 */ /* 0x000fe400078e00ff */
[----:B------:R-:W-:-:S07]  /*2b900*/  IMAD.MOV.U32 R3, RZ, RZ, R14 ;  /* 0x000000ffff037224 */ /* 0x000fce00078e000e */
[----:B------:R-:W-:Y:S05]  /*2b910*/  WARPSYNC.COLLECTIVE R15, `(.L_x_888) ;  /* 0x000000000f087348 */ /* 0x000fea0003c00000 */
[----:B------:R0:W1:Y:S02]  /*2b920*/  SHFL.IDX P6, R14, R13, R12, R11 ;  /* 0x0000000c0d0e7389 */ /* 0x00006400000c000b */
[----:B01----:R-:W-:Y:S01]  /*2b930*/  ENDCOLLECTIVE ;  /* 0x000000000000791b */ /* 0x003fe20003800000 */
.L_x_888:
[----:B------:R-:W-:Y:S02]  /*2b940*/  IMAD.MOV.U32 R13, RZ, RZ, R32 ;  /* 0x000000ffff0d7224 */ /* 0x000fe400078e0020 */
[----:B------:R-:W-:-:S07]  /*2b950*/  IMAD.MOV.U32 R27, RZ, RZ, R14 ;  /* 0x000000ffff1b7224 */ /* 0x000fce00078e000e */
[----:B------:R-:W-:Y:S05]  /*2b960*/  WARPSYNC.COLLECTIVE R15, `(.L_x_889) ;  /* 0x000000000f087348 */ /* 0x000fea0003c00000 */
[----:B------:R0:W1:Y:S02]  /*2b970*/  SHFL.IDX P6, R14, R13, R12, R11 ;  /* 0x0000000c0d0e7389 */ /* 0x00006400000c000b */
[----:B01----:R-:W-:Y:S01]  /*2b980*/  ENDCOLLECTIVE ;  /* 0x000000000000791b */ /* 0x003fe20003800000 */
.L_x_889:
[----:B------:R-:W-:Y:S01]  /*2b990*/  IMAD.MOV.U32 R13, RZ, RZ, R28 ;  /* 0x000000ffff0d7224 */ /* 0x000fe200078e001c */
[----:B------:R-:W-:-:S07]  /*2b9a0*/  MOV R21, R14 ;  /* 0x0000000e00157202 */ /* 0x000fce0000000f00 */
[----:B------:R-:W-:Y:S05]  /*2b9b0*/  WARPSYNC.COLLECTIVE R15, `(.L_x_890) ;  /* 0x000000000f087348 */ /* 0x000fea0003c00000 */
[----:B------:R0:W1:Y:S02]  /*2b9c0*/  SHFL.IDX P6, R14, R13, R12, R11 ;  /* 0x0000000c0d0e7389 */ /* 0x00006400000c000b */
[----:B01----:R-:W-:Y:S01]  /*2b9d0*/  ENDCOLLECTIVE ;  /* 0x000000000000791b */ /* 0x003fe20003800000 */
.L_x_890:
[----:B------:R-:W-:Y:S01]  /*2b9e0*/  IMAD.MOV.U32 R29, RZ, RZ, R14 ;  /* 0x000000ffff1d7224 */ /* 0x000fe200078e000e */
[----:B------:R-:W-:Y:S06]  /*2b9f0*/  BRA `(.L_x_891) ;  /* 0xfffffe2000947947 */ /* 0x000fec000383ffff */
.L_x_608:
[----:B0-----:R0:W1:Y:S02]  /*2ba00*/  SYNCS.PHASECHK.TRANS64.TRYWAIT P0, [R19+URZ+0x38800], R32 ;  /* 0x03880020130075a7 */ /* 0x001064000800017f */
[----:B-1----:R-:W-:Y:S05]  /*2ba10*/  @!P0 NANOSLEEP.SYNCS 0x989680 ;  /* 0x009896800000895d */ /* 0x002fea0003900000 */
[----:B------:R-:W1:Y:S02]  /*2ba20*/  @!P0 SYNCS.PHASECHK.TRANS64 P0, [R19+URZ+0x38800], R32 ;  /* 0x03880020130085a7 */ /* 0x000e64000800007f */
[----:B-1----:R-:W-:Y:S05]  /*2ba30*/  @!P0 BRA `(.L_x_608) ;  /* 0xfffffffc00f08947 */ /* 0x002fea000383ffff */
[----:B------:R-:W-:Y:S05]  /*2ba40*/  BRA `(.L_x_892) ;  /* 0xfffffe2400c87947 */ /* 0x000fea000383ffff */
.L_x_624:
[----:B------:R-:W-:Y:S01]  /*2ba50*/  BSSY B1, `(.L_x_893) ;  /* 0x0000008000017945 */ /* 0x000fe20003800000 */
[----:B------:R-:W-:Y:S01]  /*2ba60*/  IMAD.MOV.U32 R13, RZ, RZ, R24 ;  /* 0x000000ffff0d7224 */ /* 0x000fe200078e0018 */
[----:B------:R-:W-:Y:S01]  /*2ba70*/  MOV R12, RZ ;  /* 0x000000ff000c7202 */ /* 0x000fe20000000f00 */
[----:B------:R-:W-:Y:S02]  /*2ba80*/  IMAD.MOV.U32 R11, RZ, RZ, 0x181f ;  /* 0x0000181fff0b7424 */ /* 0x000fe400078e00ff */
[----:B------:R-:W-:-:S07]  /*2ba90*/  IMAD.MOV.U32 R15, RZ, RZ, -0x1 ;  /* 0xffffffffff0f7424 */ /* 0x000fce00078e00ff */
[----:B------:R-:W-:Y:S05]  /*2baa0*/  WARPSYNC.COLLECTIVE R15, `(.L_x_894) ;  /* 0x000000000f087348 */ /* 0x000fea0003c00000 */
[----:B------:R0:W1:Y:S02]  /*2bab0*/  SHFL.IDX P6, R14, R13, R12, R11 ;  /* 0x0000000c0d0e7389 */ /* 0x00006400000c000b */
[----:B01----:R-:W-:Y:S01]  /*2bac0*/  ENDCOLLECTIVE ;  /* 0x000000000000791b */ /* 0x003fe20003800000 */
.L_x_894:
[----:B------:R-:W-:Y:S05]  /*2bad0*/  BSYNC B1 ;  /* 0x0000000000017941 */ /* 0x000fea0003800000 */
.L_x_893:
[----:B------:R-:W-:Y:S01]  /*2bae0*/  MOV R13, R26 ;  /* 0x0000001a000d7202 */ /* 0x000fe20000000f00 */
[----:B------:R-:W-:Y:S02]  /*2baf0*/  IMAD.MOV.U32 R12, RZ, RZ, RZ ;  /* 0x000000ffff0c7224 */ /* 0x000fe400078e00ff */
[----:B------:R-:W-:Y:S02]  /*2bb00*/  IMAD.MOV.U32 R11, RZ, RZ, 0x181f ;  /* 0x0000181fff0b7424 */ /* 0x000fe400078e00ff */
[----:B------:R-:W-:Y:S02]  /*2bb10*/  IMAD.MOV.U32 R15, RZ, RZ, -0x1 ;  /* 0xffffffffff0f7424 */ /* 0x000fe400078e00ff */
[----:B------:R-:W-:-:S07]  /*2bb20*/  IMAD.MOV.U32 R3, RZ, RZ, R14 ;  /* 0x000000ffff037224 */ /* 0x000fce00078e000e */
[----:B------:R-:W-:Y:S05]  /*2bb30*/  WARPSYNC.COLLECTIVE R15, `(.L_x_895) ;  /* 0x000000000f087348 */ /* 0x000fea0003c00000 */
[----:B------:R0:W1:Y:S02]  /*2bb40*/  SHFL.IDX P6, R14, R13, R12, R11 ;  /* 0x0000000c0d0e7389 */ /* 0x00006400000c000b */
[----:B01----:R-:W-:Y:S01]  /*2bb50*/  ENDCOLLECTIVE ;  /* 0x000000000000791b */ /* 0x003fe20003800000 */
.L_x_895:
[----:B------:R-:W-:Y:S01]  /*2bb60*/  IMAD.MOV.U32 R13, RZ, RZ, R32 ;  /* 0x000000ffff0d7224 */ /* 0x000fe200078e0020 */
[----:B------:R-:W-:-:S07]  /*2bb70*/  MOV R27, R14 ;  /* 0x0000000e001b7202 */ /* 0x000fce0000000f00 */
[----:B------:R-:W-:Y:S05]  /*2bb80*/  WARPSYNC.COLLECTIVE R15, `(.L_x_896) ;  /* 0x000000000f087348 */ /* 0x000fea0003c00000 */
[----:B------:R0:W1:Y:S02]  /*2bb90*/  SHFL.IDX P6, R14, R13, R12, R11 ;  /* 0x0000000c0d0e7389 */ /* 0x00006400000c000b */
[----:B01----:R-:W-:Y:S01]  /*2bba0*/  ENDCOLLECTIVE ;  /* 0x000000000000791b */ /* 0x003fe20003800000 */
.L_x_896:
[----:B------:R-:W-:Y:S02]  /*2bbb0*/  IMAD.MOV.U32 R13, RZ, RZ, R28 ;  /* 0x000000ffff0d7224 */ /* 0x000fe400078e001c */
[----:B------:R-:W-:-:S07]  /*2bbc0*/  IMAD.MOV.U32 R21, RZ, RZ, R14 ;  /* 0x000000ffff157224 */ /* 0x000fce00078e000e */
[----:B------:R-:W-:Y:S05]  /*2bbd0*/  WARPSYNC.COLLECTIVE R15, `(.L_x_897) ;  /* 0x000000000f087348 */ /* 0x000fea0003c00000 */
[----:B------:R0:W1:Y:S02]  /*2bbe0*/  SHFL.IDX P6, R14, R13, R12, R11 ;  /* 0x0000000c0d0e7389 */ /* 0x00006400000c000b */
[----:B01----:R-:W-:Y:S01]  /*2bbf0*/  ENDCOLLECTIVE ;  /* 0x000000000000791b */ /* 0x003fe20003800000 */
.L_x_897:
[----:B------:R-:W-:Y:S05]  /*2bc00*/  BRA `(.L_x_898) ;  /* 0xfffffe5400ac7947 */ /* 0x000fea000383ffff */
.L_x_628:
[----:B0-----:R0:W1:Y:S02]  /*2bc10*/  SYNCS.PHASECHK.TRANS64.TRYWAIT P1, [R19+URZ+0x38800], R34 ;  /* 0x03880022130075a7 */ /* 0x001064000802017f */
[----:B-1----:R-:W-:Y:S05]  /*2bc20*/  @!P1 NANOSLEEP.SYNCS 0x989680 ;  /* 0x009896800000995d */ /* 0x002fea0003900000 */
[----:B------:R-:W1:Y:S02]  /*2bc30*/  @!P1 SYNCS.PHASECHK.TRANS64 P1, [R19+URZ+0x38800], R34 ;  /* 0x03880022130095a7 */ /* 0x000e64000802007f */
[----:B-1----:R-:W-:Y:S05]  /*2bc40*/  @!P1 BRA `(.L_x_628) ;  /* 0xfffffffc00f09947 */ /* 0x002fea000383ffff */
[----:B------:R-:W-:Y:S05]  /*2bc50*/  BRA `(.L_x_899) ;  /* 0xfffffe5800cc7947 */ /* 0x000fea000383ffff */
.L_x_638:
[----:B-1----:R1:W2:Y:S02]  /*2bc60*/  SYNCS.PHASECHK.TRANS64.TRYWAIT P1, [R0+URZ+0x38830], R10 ;  /* 0x0388300a000075a7 */ /* 0x0022a4000802017f */
[----:B--2---:R-:W-:Y:S05]  /*2bc70*/  @!P1 NANOSLEEP.SYNCS 0x989680 ;  /* 0x009896800000995d */ /* 0x004fea0003900000 */
[----:B------:R-:W2:Y:S02]  /*2bc80*/  @!P1 SYNCS.PHASECHK.TRANS64 P1, [R0+URZ+0x38830], R10 ;  /* 0x0388300a000095a7 */ /* 0x000ea4000802007f */
[----:B--2---:R-:W-:Y:S05]  /*2bc90*/  @!P1 BRA `(.L_x_638) ;  /* 0xfffffffc00f09947 */ /* 0x004fea000383ffff */
[----:B------:R-:W-:Y:S05]  /*2bca0*/  BRA `(.L_x_637) ;  /* 0xfffffe90002c7947 */ /* 0x000fea000383ffff */
.L_x_644:
[----:B-1----:R1:W2:Y:S02]  /*2bcb0*/  SYNCS.PHASECHK.TRANS64.TRYWAIT P1, [R0+URZ+0x38850], R10 ;  /* 0x0388500a000075a7 */ /* 0x0022a4000802017f */
[----:B--2---:R-:W-:Y:S05]  /*2bcc0*/  @!P1 NANOSLEEP.SYNCS 0x989680 ;  /* 0x009896800000995d */ /* 0x004fea0003900000 */
[----:B------:R-:W2:Y:S02]  /*2bcd0*/  @!P1 SYNCS.PHASECHK.TRANS64 P1, [R0+URZ+0x38850], R10 ;  /* 0x0388500a000095a7 */ /* 0x000ea4000802007f */
[----:B--2---:R-:W-:Y:S05]  /*2bce0*/  @!P1 BRA `(.L_x_644) ;  /* 0xfffffffc00f09947 */ /* 0x004fea000383ffff */
[----:B------:R-:W-:Y:S05]  /*2bcf0*/  BRA `(.L_x_643) ;  /* 0xfffffeb8000c7947 */ /* 0x000fea000383ffff */
.L_x_650:
[----:B-1----:R1:W2:Y:S02]  /*2bd00*/  SYNCS.PHASECHK.TRANS64.TRYWAIT P2, [R5+URZ+0x38830], R6 ;  /* 0x03883006050075a7 */ /* 0x0022a4000804017f */
[----:B--2---:R-:W-:Y:S05]  /*2bd10*/  @!P2 NANOSLEEP.SYNCS 0x989680 ;  /* 0x009896800000a95d */ /* 0x004fea0003900000 */
[----:B------:R-:W2:Y:S02]  /*2bd20*/  @!P2 SYNCS.PHASECHK.TRANS64 P2, [R5+URZ+0x38830], R6 ;  /* 0x038830060500a5a7 */ /* 0x000ea4000804007f */
[----:B--2---:R-:W-:Y:S05]  /*2bd30*/  @!P2 BRA `(.L_x_650) ;  /* 0xfffffffc00f0a947 */ /* 0x004fea000383ffff */
[----:B------:R-:W-:Y:S05]  /*2bd40*/  BRA `(.L_x_649) ;  /* 0xfffffebc002c7947 */ /* 0x000fea000383ffff */
.L_x_656:
[----:B-1----:R1:W2:Y:S02]  /*2bd50*/  SYNCS.PHASECHK.TRANS64.TRYWAIT P2, [R5+URZ+0x38850], R6 ;  /* 0x03885006050075a7 */ /* 0x0022a4000804017f */
[----:B--2---:R-:W-:Y:S05]  /*2bd60*/  @!P2 NANOSLEEP.SYNCS 0x989680 ;  /* 0x009896800000a95d */ /* 0x004fea0003900000 */
[----:B------:R-:W2:Y:S02]  /*2bd70*/  @!P2 SYNCS.PHASECHK.TRANS64 P2, [R5+URZ+0x38850], R6 ;  /* 0x038850060500a5a7 */ /* 0x000ea4000804007f */
[----:B--2---:R-:W-:Y:S05]  /*2bd80*/  @!P2 BRA `(.L_x_656) ;  /* 0xfffffffc00f0a947 */ /* 0x004fea000383ffff */
[----:B------:R-:W-:Y:S05]  /*2bd90*/  BRA `(.L_x_655) ;  /* 0xfffffee4003c7947 */ /* 0x000fea000383ffff */
.L_x_661:
[----:B------:R-:W-:Y:S01]  /*2bda0*/  SEL R46, R13, R93, P0 ;  /* 0x0000005d0d2e7207 */ /* 0x000fe20000000000 */
[----:B------:R-:W-:Y:S01]  /*2bdb0*/  IMAD.MOV.U32 R15, RZ, RZ, -0x1 ;  /* 0xffffffffff0f7424 */ /* 0x000fe200078e00ff */
[----:B------:R-:W-:Y:S02]  /*2bdc0*/  SEL R30, R11, R12, P0 ;  /* 0x0000000c0b1e7207 */ /* 0x000fe40000000000 */
[----:B------:R-:W-:Y:S01]  /*2bdd0*/  SEL R29, R12, R11, P0 ;  /* 0x0000000b0c1d7207 */ /* 0x000fe20000000000 */
[----:B-----5:R-:W-:Y:S01]  /*2bde0*/  IMAD.MOV.U32 R12, RZ, RZ, R0 ;  /* 0x000000ffff0c7224 */ /* 0x020fe200078e0000 */
[----:B------:R-:W-:Y:S01]  /*2bdf0*/  SEL R93, R93, R13, P0 ;  /* 0x0000000d5d5d7207 */ /* 0x000fe20000000000 */
[----:B------:R-:W-:Y:S01]  /*2be00*/  IMAD.MOV.U32 R11, RZ, RZ, 0x1c1f ;  /* 0x00001c1fff0b7424 */ /* 0x000fe200078e00ff */
[----:B------:R-:W-:Y:S02]  /*2be10*/  MOV R13, R9 ;  /* 0x00000009000d7202 */ /* 0x000fe40000000f00 */
[----:B0-----:R-:W-:-:S02]  /*2be20*/  LOP3.LUT R2, R0, 0x2, RZ, 0x3c, !PT ;  /* 0x0000000200027812 */ /* 0x001fc400078e3cff */
[----:B------:R-:W-:-:S07]  /*2be30*/  SEL R7, R36, R37, P0 ;  /* 0x0000002524077207 */ /* 0x000fce0000000000 */
[----:B------:R-:W-:Y:S05]  /*2be40*/  WARPSYNC.COLLECTIVE R15, `(.L_x_900) ;  /* 0x000000000f087348 */ /* 0x000fea0003c00000 */
[----:B------:R0:W1:Y:S02]  /*2be50*/  SHFL.IDX P6, R14, R13, R12, R11 ;  /* 0x0000000c0d0e7389 */ /* 0x00006400000c000b */
[----:B01----:R-:W-:Y:S01]  /*2be60*/  ENDCOLLECTIVE ;  /* 0x000000000000791b */ /* 0x003fe20003800000 */
.L_x_900:
[----:B------:R-:W-:Y:S02]  /*2be70*/  SEL R8, R32, R33, P0 ;  /* 0x0000002120087207 */ /* 0x000fe40000000000 */
[----:B------:R-:W-:Y:S02]  /*2be80*/  SEL R37, R37, R36, P0 ;  /* 0x0000002425257207 */ /* 0x000fe40000000000 */
[----:B------:R-:W-:Y:S02]  /*2be90*/  SEL R32, R33, R32, P0 ;  /* 0x0000002021207207 */ /* 0x000fe40000000000 */
[----:B------:R-:W-:Y:S02]  /*2bea0*/  SEL R207, R10, R147, P0 ;  /* 0x000000930acf7207 */ /* 0x000fe40000000000 */
[----:B------:R-:W-:Y:S02]  /*2beb0*/  SEL R208, R147, R10, P0 ;  /* 0x0000000a93d07207 */ /* 0x000fe40000000000 */
[----:B------:R-:W-:-:S02]  /*2bec0*/  SEL R31, R44, R45, P0 ;  /* 0x0000002d2c1f7207 */ /* 0x000fc40000000000 */
[----:B------:R-:W-:Y:S01]  /*2bed0*/  SEL R44, R45, R44, P0 ;  /* 0x0000002c2d2c7207 */ /* 0x000fe20000000000 */
[----:B------:R-:W-:Y:S01]  /*2bee0*/  IMAD.MOV.U32 R13, RZ, RZ, R4 ;  /* 0x000000ffff0d7224 */ /* 0x000fe200078e0004 */
[----:B------:R-:W-:Y:S02]  /*2bef0*/  SEL R36, R52, R53, P0 ;  /* 0x0000003534247207 */ /* 0x000fe40000000000 */
[----:B------:R-:W-:Y:S02]  /*2bf00*/  SEL R28, R48, R49, P0 ;  /* 0x00000031301c7207 */ /* 0x000fe40000000000 */
[----:B------:R-:W-:Y:S02]  /*2bf10*/  SEL R52, R53, R52, P0 ;  /* 0x0000003435347207 */ /* 0x000fe40000000000 */
[----:B------:R-:W-:Y:S02]  /*2bf20*/  SEL R48, R49, R48, P0 ;  /* 0x0000003031307207 */ /* 0x000fe40000000000 */
[----:B------:R-:W-:-:S02]  /*2bf30*/  SEL R35, R60, R61, P0 ;  /* 0x0000003d3c237207 */ /* 0x000fc40000000000 */
[----:B------:R-:W-:-:S07]  /*2bf40*/  MOV R3, R14 ;  /* 0x0000000e00037202 */ /* 0x000fce0000000f00 */
[----:B------:R-:W-:Y:S05]  /*2bf50*/  WARPSYNC.COLLECTIVE R15, `(.L_x_901) ;  /* 0x000000000f087348 */ /* 0x000fea0003c00000 */
[----:B------:R0:W1:Y:S02]  /*2bf60*/  SHFL.IDX P6, R14, R13, R12, R11 ;  /* 0x0000000c0d0e7389 */ /* 0x00006400000c000b */
[----:B01----:R-:W-:Y:S01]  /*2bf70*/  ENDCOLLECTIVE ;  /* 0x000000000000791b */ /* 0x003fe20003800000 */
.L_x_901:
        /* <DEDUP_REMOVED lines=8> */
[----:B------:R-:W-:Y:S02]  /*2c000*/  MOV R12, R2 ;  /* 0x00000002000c7202 */ /* 0x000fe40000000f00 */
[----:B------:R-:W-:Y:S02]  /*2c010*/  SEL R38, R76, R77, P0 ;  /* 0x0000004d4c267207 */ /* 0x000fe40000000000 */
[----:B------:R-:W-:Y:S02]  /*2c020*/  SEL R33, R72, R73, P0 ;  /* 0x0000004948217207 */ /* 0x000fe40000000000 */
[----:B------:R-:W-:Y:S02]  /*2c030*/  SEL R76, R77, R76, P0 ;  /* 0x0000004c4d4c7207 */ /* 0x000fe40000000000 */
[----:B------:R-:W-:Y:S01]  /*2c040*/  SEL R72, R73, R72, P0 ;  /* 0x0000004849487207 */ /* 0x000fe20000000000 */
[----:B------:R-:W-:Y:S01]  /*2c050*/  IMAD.MOV.U32 R4, RZ, RZ, R14 ;  /* 0x000000ffff047224 */ /* 0x000fe200078e000e */
[----:B------:R-:W-:-:S07]  /*2c060*/  SEL R40, R84, R85, P0 ;  /* 0x0000005554287207 */ /* 0x000fce0000000000 */
[----:B------:R-:W-:Y:S05]  /*2c070*/  WARPSYNC.COLLECTIVE R15, `(.L_x_902) ;  /* 0x000000000f087348 */ /* 0x000fea0003c00000 */
[----:B------:R0:W1:Y:S02]  /*2c080*/  SHFL.IDX P6, R14, R13, R12, R11 ;  /* 0x0000000c0d0e7389 */ /* 0x00006400000c000b */
[----:B01----:R-:W-:Y:S01]  /*2c090*/  ENDCOLLECTIVE ;  /* 0x000000000000791b */ /* 0x003fe20003800000 */
.L_x_902:
        /* <DEDUP_REMOVED lines=18> */
.L_x_903:
        /* <DEDUP_REMOVED lines=18> */
.L_x_904:
        /* <DEDUP_REMOVED lines=18> */
.L_x_905:
        /* <DEDUP_REMOVED lines=8> */
[----:B------:R-:W-:Y:S01]  /*2c480*/  SEL R101, R163, R157, P0 ;  /* 0x0000009da3657207 */ /* 0x000fe20000000000 */
[----:B------:R-:W-:Y:S01]  /*2c490*/  IMAD.MOV.U32 R12, RZ, RZ, R2 ;  /* 0x000000ffff0c7224 */ /* 0x000fe200078e0002 */
        /* <DEDUP_REMOVED lines=8> */
.L_x_906:
[----:B------:R-:W-:Y:S02]  /*2c520*/  SEL R109, R59, R58, P0 ;  /* 0x0000003a3b6d7207 */ /* 0x000fe40000000000 */
[----:B------:R-:W-:Y:S02]  /*2c530*/  SEL R58, R62, R63, P0 ;  /* 0x0000003f3e3a7207 */ /* 0x000fe40000000000 */
[----:B------:R-:W-:Y:S02]  /*2c540*/  SEL R62, R63, R62, P0 ;  /* 0x0000003e3f3e7207 */ /* 0x000fe40000000000 */
[----:B------:R-:W-:Y:S02]  /*2c550*/  SEL R59, R70, R71, P0 ;  /* 0x00000047463b7207 */ /* 0x000fe40000000000 */
[----:B------:R-:W-:Y:S02]  /*2c560*/  SEL R113, R66, R67, P0 ;  /* 0x0000004342717207 */ /* 0x000fe40000000000 */
[----:B------:R-:W-:-:S02]  /*2c570*/  SEL R70, R71, R70, P0 ;  /* 0x0000004647467207 */ /* 0x000fc40000000000 */
[----:B------:R-:W-:Y:S02]  /*2c580*/  SEL R121, R67, R66, P0 ;  /* 0x0000004243797207 */ /* 0x000fe40000000000 */
        /* <DEDUP_REMOVED lines=10> */
.L_x_907:
        /* <DEDUP_REMOVED lines=19> */
.L_x_908:
        /* <DEDUP_REMOVED lines=17> */
.L_x_909:
        /* <DEDUP_REMOVED lines=18> */
.L_x_910:
[----:B------:R-:W-:Y:S02]  /*2c990*/  SEL R201, R8, R9, P0 ;  /* 0x0000000908c97207 */ /* 0x000fe40000000000 */
[----:B------:R-:W-:Y:S02]  /*2c9a0*/  SEL R202, R9, R8, P0 ;  /* 0x0000000809ca7207 */ /* 0x000fe40000000000 */
[----:B------:R-:W-:Y:S02]  /*2c9b0*/  SEL R199, R7, R10, P0 ;  /* 0x0000000a07c77207 */ /* 0x000fe40000000000 */
[----:B------:R-:W-:Y:S01]  /*2c9c0*/  SEL R200, R10, R7, P0 ;  /* 0x000000070ac87207 */ /* 0x000fe20000000000 */
[----:B------:R-:W-:Y:S02]  /*2c9d0*/  IMAD.MOV.U32 R13, RZ, RZ, R29 ;  /* 0x000000ffff0d7224 */ /* 0x000fe400078e001d */
[----:B------:R-:W-:-:S07]  /*2c9e0*/  IMAD.MOV.U32 R44, RZ, RZ, R14 ;  /* 0x000000ffff2c7224 */ /* 0x000fce00078e000e */
[----:B------:R-:W-:Y:S05]  /*2c9f0*/  WARPSYNC.COLLECTIVE R15, `(.L_x_911) ;  /* 0x000000000f087348 */ /* 0x000fea0003c00000 */
[----:B------:R0:W1:Y:S02]  /*2ca00*/  SHFL.IDX P6, R14, R13, R12, R11 ;  /* 0x0000000c0d0e7389 */ /* 0x00006400000c000b */
[----:B01----:R-:W-:Y:S01]  /*2ca10*/  ENDCOLLECTIVE ;  /* 0x000000000000791b */ /* 0x003fe20003800000 */
.L_x_911:
[----:B------:R-:W-:Y:S02]  /*2ca20*/  SEL R195, R31, R44, P0 ;  /* 0x0000002c1fc37207 */ /* 0x000fe40000000000 */
[----:B------:R-:W-:Y:S02]  /*2ca30*/  SEL R196, R44, R31, P0 ;  /* 0x0000001f2cc47207 */ /* 0x000fe40000000000 */
[----:B------:R-:W-:Y:S01]  /*2ca40*/  MOV R13, R36 ;  /* 0x00000024000d7202 */ /* 0x000fe20000000f00 */
[----:B------:R-:W-:Y:S02]  /*2ca50*/  IMAD.MOV.U32 R12, RZ, RZ, R0 ;  /* 0x000000ffff0c7224 */ /* 0x000fe400078e0000 */
[----:B------:R-:W-:-:S07]  /*2ca60*/  IMAD.MOV.U32 R29, RZ, RZ, R14 ;  /* 0x000000ffff1d7224 */ /* 0x000fce00078e000e */
[----:B------:R-:W-:Y:S05]  /*2ca70*/  WARPSYNC.COLLECTIVE R15, `(.L_x_912) ;  /* 0x000000000f087348 */ /* 0x000fea0003c00000 */
[----:B------:R0:W1:Y:S02]  /*2ca80*/  SHFL.IDX P6, R14, R13, R12, R11 ;  /* 0x0000000c0d0e7389 */ /* 0x00006400000c000b */
[----:B01----:R-:W-:Y:S01]  /*2ca90*/  ENDCOLLECTIVE ;  /* 0x000000000000791b */ /* 0x003fe20003800000 */
.L_x_912:
[----:B------:R-:W-:Y:S02]  /*2caa0*/  SEL R197, R30, R29, P0 ;  /* 0x0000001d1ec57207 */ /* 0x000fe40000000000 */
[----:B------:R-:W-:Y:S01]  /*2cab0*/  SEL R198, R29, R30, P0 ;  /* 0x0000001e1dc67207 */ /* 0x000fe20000000000 */
[----:B------:R-:W-:Y:S02]  /*2cac0*/  IMAD.MOV.U32 R13, RZ, RZ, R28 ;  /* 0x000000ffff0d7224 */ /* 0x000fe400078e001c */
[----:B------:R-:W-:-:S07]  /*2cad0*/  IMAD.MOV.U32 R36, RZ, RZ, R14 ;  /* 0x000000ffff247224 */ /* 0x000fce00078e000e */
[----:B------:R-:W-:Y:S05]  /*2cae0*/  WARPSYNC.COLLECTIVE R15, `(.L_x_913) ;  /* 0x000000000f087348 */ /* 0x000fea0003c00000 */
[----:B------:R0:W1:Y:S02]  /*2caf0*/  SHFL.IDX P6, R14, R13, R12, R11 ;  /* 0x0000000c0d0e7389 */ /* 0x00006400000c000b */
[----:B01----:R-:W-:Y:S01]  /*2cb00*/  ENDCOLLECTIVE ;  /* 0x000000000000791b */ /* 0x003fe20003800000 */
.L_x_913:
[----:B------:R-:W-:Y:S02]  /*2cb10*/  IMAD.MOV.U32 R13, RZ, RZ, R52 ;  /* 0x000000ffff0d7224 */ /* 0x000fe400078e0034 */
[----:B------:R-:W-:Y:S01]  /*2cb20*/  IMAD.MOV.U32 R12, RZ, RZ, R2 ;  /* 0x000000ffff0c7224 */ /* 0x000fe200078e0002 */
[----:B------:R-:W-:-:S07]  /*2cb30*/  MOV R28, R14 ;  /* 0x0000000e001c7202 */ /* 0x000fce0000000f00 */
[----:B------:R-:W-:Y:S05]  /*2cb40*/  WARPSYNC.COLLECTIVE R15, `(.L_x_914) ;  /* 0x000000000f087348 */ /* 0x000fea0003c00000 */
[----:B------:R0:W1:Y:S02]  /*2cb50*/  SHFL.IDX P6, R14, R13, R12, R11 ;  /* 0x0000000c0d0e7389 */ /* 0x00006400000c000b */
[----:B01----:R-:W-:Y:S01]  /*2cb60*/  ENDCOLLECTIVE ;  /* 0x000000000000791b */ /* 0x003fe20003800000 */
.L_x_914:
[----:B------:R-:W-:Y:S01]  /*2cb70*/  MOV R13, R48 ;  /* 0x00000030000d7202 */ /* 0x000fe20000000f00 */
[----:B------:R-:W-:-:S07]  /*2cb80*/  IMAD.MOV.U32 R52, RZ, RZ, R14 ;  /* 0x000000ffff347224 */ /* 0x000fce00078e000e */
[----:B------:R-:W-:Y:S05]  /*2cb90*/  WARPSYNC.COLLECTIVE R15, `(.L_x_915) ;  /* 0x000000000f087348 */ /* 0x000fea0003c00000 */
[----:B------:R0:W1:Y:S02]  /*2cba0*/  SHFL.IDX P6, R14, R13, R12, R11 ;  /* 0x0000000c0d0e7389 */ /* 0x00006400000c000b */
[----:B01----:R-:W-:Y:S01]  /*2cbb0*/  ENDCOLLECTIVE ;  /* 0x000000000000791b */ /* 0x003fe20003800000 */
.L_x_915:
[----:B------:R-:W-:Y:S02]  /*2cbc0*/  SEL R191, R36, R52, P0 ;  /* 0x0000003424bf7207 */ /* 0x000fe40000000000 */
[----:B------:R-:W-:Y:S01]  /*2cbd0*/  SEL R192, R52, R36, P0 ;  /* 0x0000002434c07207 */ /* 0x000fe20000000000 */
[----:B------:R-:W-:Y:S02]  /*2cbe0*/  IMAD.MOV.U32 R13, RZ, RZ, R35 ;  /* 0x000000ffff0d7224 */ /* 0x000fe400078e0023 */
[----:B------:R-:W-:Y:S02]  /*2cbf0*/  IMAD.MOV.U32 R12, RZ, RZ, R0 ;  /* 0x000000ffff0c7224 */ /* 0x000fe400078e0000 */
[----:B------:R-:W-:-:S07]  /*2cc00*/  IMAD.MOV.U32 R48, RZ, RZ, R14 ;  /* 0x000000ffff307224 */ /* 0x000fce00078e000e */
[----:B------:R-:W-:Y:S05]  /*2cc10*/  WARPSYNC.COLLECTIVE R15, `(.L_x_916) ;  /* 0x000000000f087348 */ /* 0x000fea0003c00000 */
[----:B------:R0:W1:Y:S02]  /*2cc20*/  SHFL.IDX P6, R14, R13, R12, R11 ;  /* 0x0000000c0d0e7389 */ /* 0x00006400000c000b */
[----:B01----:R-:W-:Y:S01]  /*2cc30*/  ENDCOLLECTIVE ;  /* 0x000000000000791b */ /* 0x003fe20003800000 */
.L_x_916:
[----:B------:R-:W-:Y:S02]  /*2cc40*/  SEL R193, R28, R48, P0 ;  /* 0x000000301cc17207 */ /* 0x000fe40000000000 */
[----:B------:R-:W-:Y:S01]  /*2cc50*/  SEL R194, R48, R28, P0 ;  /* 0x0000001c30c27207 */ /* 0x000fe20000000000 */
[----:B------:R-:W-:Y:S01]  /*2cc60*/  IMAD.MOV.U32 R13, RZ, RZ, R27 ;  /* 0x000000ffff0d7224 */ /* 0x000fe200078e001b */
[----:B------:R-:W-:-:S07]  /*2cc70*/  MOV R35, R14 ;  /* 0x0000000e00237202 */ /* 0x000fce0000000f00 */
[----:B------:R-:W-:Y:S05]  /*2cc80*/  WARPSYNC.COLLECTIVE R15, `(.L_x_917) ;  /* 0x000000000f087348 */ /* 0x000fea0003c00000 */
[----:B------:R0:W1:Y:S02]  /*2cc90*/  SHFL.IDX P6, R14, R13, R12, R11 ;  /* 0x0000000c0d0e7389 */ /* 0x00006400000c000b */
[----:B01----:R-:W-:Y:S01]  /*2cca0*/  ENDCOLLECTIVE ;  /* 0x000000000000791b */ /* 0x003fe20003800000 */
.L_x_917:
[----:B------:R-:W-:Y:S01]  /*2ccb0*/  IMAD.MOV.U32 R13, RZ, RZ, R60 ;  /* 0x000000ffff0d7224 */ /* 0x000fe200078e003c */
[----:B------:R-:W-:Y:S01]  /*2ccc0*/  MOV R12, R2 ;  /* 0x00000002000c7202 */ /* 0x000fe20000000f00 */
[----:B------:R-:W-:-:S07]  /*2ccd0*/  IMAD.MOV.U32 R27, RZ, RZ, R14 ;  /* 0x000000ffff1b7224 */ /* 0x000fce00078e000e */
[----:B------:R-:W-:Y:S05]  /*2cce0*/  WARPSYNC.COLLECTIVE R15, `(.L_x_918) ;  /* 0x000000000f087348 */ /* 0x000fea0003c00000 */
[----:B------:R0:W1:Y:S02]  /*2ccf0*/  SHFL.IDX P6, R14, R13, R12, R11 ;  /* 0x0000000c0d0e7389 */ /* 0x00006400000c000b */
[----:B01----:R-:W-:Y:S01]  /*2cd00*/  ENDCOLLECTIVE ;  /* 0x000000000000791b */ /* 0x003fe20003800000 */
.L_x_918:
[----:B------:R-:W-:Y:S02]  /*2cd10*/  IMAD.MOV.U32 R13, RZ, RZ, R56 ;  /* 0x000000ffff0d7224 */ /* 0x000fe400078e0038 */
[----:B------:R-:W-:-:S07]  /*2cd20*/  IMAD.MOV.U32 R60, RZ, RZ, R14 ;  /* 0x000000ffff3c7224 */ /* 0x000fce00078e000e */
[----:B------:R-:W-:Y:S05]  /*2cd30*/  WARPSYNC.COLLECTIVE R15, `(.L_x_919) ;  /* 0x000000000f087348 */ /* 0x000fea0003c00000 */
[----:B------:R0:W1:Y:S02]  /*2cd40*/  SHFL.IDX P6, R14, R13, R12, R11 ;  /* 0x0000000c0d0e7389 */ /* 0x00006400000c000b */
[----:B01----:R-:W-:Y:S01]  /*2cd50*/  ENDCOLLECTIVE ;  /* 0x000000000000791b */ /* 0x003fe20003800000 */
.L_x_919:
        /* <DEDUP_REMOVED lines=8> */
.L_x_920:
[----:B------:R-:W-:Y:S02]  /*2cde0*/  SEL R189, R27, R56, P0 ;  /* 0x000000381bbd7207 */ /* 0x000fe40000000000 */
[----:B------:R-:W-:Y:S01]  /*2cdf0*/  SEL R190, R56, R27, P0 ;  /* 0x0000001b38be7207 */ /* 0x000fe20000000000 */
[----:B------:R-:W-:Y:S02]  /*2ce00*/  IMAD.MOV.U32 R13, RZ, RZ, R26 ;  /* 0x000000ffff0d7224 */ /* 0x000fe400078e001a */
[----:B------:R-:W-:-:S07]  /*2ce10*/  IMAD.MOV.U32 R34, RZ, RZ, R14 ;  /* 0x000000ffff227224 */ /* 0x000fce00078e000e */
[----:B------:R-:W-:Y:S05]  /*2ce20*/  WARPSYNC.COLLECTIVE R15, `(.L_x_921) ;  /* 0x000000000f087348 */ /* 0x000fea0003c00000 */
[----:B------:R0:W1:Y:S02]  /*2ce30*/  SHFL.IDX P6, R14, R13, R12, R11 ;  /* 0x0000000c0d0e7389 */ /* 0x00006400000c000b */
[----:B01----:R-:W-:Y:S01]  /*2ce40*/  ENDCOLLECTIVE ;  /* 0x000000000000791b */ /* 0x003fe20003800000 */
.L_x_921:
[----:B------:R-:W-:Y:S02]  /*2ce50*/  IMAD.MOV.U32 R13, RZ, RZ, R68 ;  /* 0x000000ffff0d7224 */ /* 0x000fe400078e0044 */
[----:B------:R-:W-:Y:S01]  /*2ce60*/  IMAD.MOV.U32 R12, RZ, RZ, R2 ;  /* 0x000000ffff0c7224 */ /* 0x000fe200078e0002 */
[----:B------:R-:W-:-:S07]  /*2ce70*/  MOV R26, R14 ;  /* 0x0000000e001a7202 */ /* 0x000fce0000000f00 */
[----:B------:R-:W-:Y:S05]  /*2ce80*/  WARPSYNC.COLLECTIVE R15, `(.L_x_922) ;  /* 0x000000000f087348 */ /* 0x000fea0003c00000 */
[----:B------:R0:W1:Y:S02]  /*2ce90*/  SHFL.IDX P6, R14, R13, R12, R11 ;  /* 0x0000000c0d0e7389 */ /* 0x00006400000c000b */
[----:B01----:R-:W-:Y:S01]  /*2cea0*/  ENDCOLLECTIVE ;  /* 0x000000000000791b */ /* 0x003fe20003800000 */
.L_x_922:
[----:B------:R-:W-:Y:S01]  /*2ceb0*/  MOV R13, R20 ;  /* 0x00000014000d7202 */ /* 0x000fe20000000f00 */
[----:B------:R-:W-:-:S07]  /*2cec0*/  IMAD.MOV.U32 R68, RZ, RZ, R14 ;  /* 0x000000ffff447224 */ /* 0x000fce00078e000e */
[----:B------:R-:W-:Y:S05]  /*2ced0*/  WARPSYNC.COLLECTIVE R15, `(.L_x_923) ;  /* 0x000000000f087348 */ /* 0x000fea0003c00000 */
[----:B------:R0:W1:Y:S02]  /*2cee0*/  SHFL.IDX P6, R14, R13, R12, R11 ;  /* 0x0000000c0d0e7389 */ /* 0x00006400000c000b */
[----:B01----:R-:W-:Y:S01]  /*2cef0*/  ENDCOLLECTIVE ;  /* 0x000000000000791b */ /* 0x003fe20003800000 */
.L_x_923:
        /* <DEDUP_REMOVED lines=8> */
.L_x_924:
[----:B------:R-:W-:Y:S02]  /*2cf80*/  SEL R186, R26, R20, P0 ;  /* 0x000000141aba7207 */ /* 0x000fe40000000000 */
[----:B------:R-:W-:Y:S01]  /*2cf90*/  SEL R185, R20, R26, P0 ;  /* 0x0000001a14b97207 */ /* 0x000fe20000000000 */
[----:B------:R-:W-:Y:S01]  /*2cfa0*/  IMAD.MOV.U32 R13, RZ, RZ, R33 ;  /* 0x000000ffff0d7224 */ /* 0x000fe200078e0021 */
[----:B------:R-:W-:-:S07]  /*2cfb0*/  MOV R38, R14 ;  /* 0x0000000e00267202 */ /* 0x000fce0000000f00 */
[----:B------:R-:W-:Y:S05]  /*2cfc0*/  WARPSYNC.COLLECTIVE R15, `(.L_x_925) ;  /* 0x000000000f087348 */ /* 0x000fea0003c00000 */
[----:B------:R0:W1:Y:S02]  /*2cfd0*/  SHFL.IDX P6, R14, R13, R12, R11 ;  /* 0x0000000c0d0e7389 */ /* 0x00006400000c000b */
[----:B01----:R-:W-:Y:S01]  /*2cfe0*/  ENDCOLLECTIVE ;  /* 0x000000000000791b */ /* 0x003fe20003800000 */
.L_x_925:
[----:B------:R-:W-:Y:S01]  /*2cff0*/  IMAD.MOV.U32 R13, RZ, RZ, R76 ;  /* 0x000000ffff0d7224 */ /* 0x000fe200078e004c */
[----:B------:R-:W-:Y:S01]  /*2d000*/  MOV R12, R2 ;  /* 0x00000002000c7202 */ /* 0x000fe20000000f00 */
[----:B------:R-:W-:-:S07]  /*2d010*/  IMAD.MOV.U32 R33, RZ, RZ, R14 ;  /* 0x000000ffff217224 */ /* 0x000fce00078e000e */
[----:B------:R-:W-:Y:S05]  /*2d020*/  WARPSYNC.COLLECTIVE R15, `(.L_x_926) ;  /* 0x000000000f087348 */ /* 0x000fea0003c00000 */
[----:B------:R0:W1:Y:S02]  /*2d030*/  SHFL.IDX P6, R14, R13, R12, R11 ;  /* 0x0000000c0d0e7389 */ /* 0x00006400000c000b */
[----:B01----:R-:W-:Y:S01]  /*2d040*/  ENDCOLLECTIVE ;  /* 0x000000000000791b */ /* 0x003fe20003800000 */
.L_x_926:
[----:B------:R-:W-:Y:S02]  /*2d050*/  IMAD.MOV.U32 R13, RZ, RZ, R72 ;  /* 0x000000ffff0d7224 */ /* 0x000fe400078e0048 */
[----:B------:R-:W-:-:S07]  /*2d060*/  IMAD.MOV.U32 R76, RZ, RZ, R14 ;  /* 0x000000ffff4c7224 */ /* 0x000fce00078e000e */
[----:B------:R-:W-:Y:S05]  /*2d070*/  WARPSYNC.COLLECTIVE R15, `(.L_x_927) ;  /* 0x000000000f087348 */ /* 0x000fea0003c00000 */
[----:B------:R0:W1:Y:S02]  /*2d080*/  SHFL.IDX P6, R14, R13, R12, R11 ;  /* 0x0000000c0d0e7389 */ /* 0x00006400000c000b */
[----:B01----:R-:W-:Y:S01]  /*2d090*/  ENDCOLLECTIVE ;  /* 0x000000000000791b */ /* 0x003fe20003800000 */
.L_x_927:
        /* <DEDUP_REMOVED lines=8> */
.L_x_928:
[----:B------:R-:W-:Y:S02]  /*2d120*/  SEL R182, R33, R72, P0 ;  /* 0x0000004821b67207 */ /* 0x000fe40000000000 */
[----:B------:R-:W-:Y:S01]  /*2d130*/  SEL R181, R72, R33, P0 ;  /* 0x0000002148b57207 */ /* 0x000fe20000000000 */
[----:B------:R-:W-:Y:S02]  /*2d140*/  IMAD.MOV.U32 R13, RZ, RZ, R39 ;  /* 0x000000ffff0d7224 */ /* 0x000fe400078e0027 */
[----:B------:R-:W-:-:S07]  /*2d150*/  IMAD.MOV.U32 R40, RZ, RZ, R14 ;  /* 0x000000ffff287224 */ /* 0x000fce00078e000e */
[----:B------:R-:W-:Y:S05]  /*2d160*/  WARPSYNC.COLLECTIVE R15, `(.L_x_929) ;  /* 0x000000000f087348 */ /* 0x000fea0003c00000 */
[----:B------:R0:W1:Y:S02]  /*2d170*/  SHFL.IDX P6, R14, R13, R12, R11 ;  /* 0x0000000c0d0e7389 */ /* 0x00006400000c000b */
[----:B01----:R-:W-:Y:S01]  /*2d180*/  ENDCOLLECTIVE ;  /* 0x000000000000791b */ /* 0x003fe20003800000 */
.L_x_929:
[----:B------:R-:W-:Y:S02]  /*2d190*/  IMAD.MOV.U32 R13, RZ, RZ, R84 ;  /* 0x000000ffff0d7224 */ /* 0x000fe400078e0054 */
[----:B------:R-:W-:Y:S01]  /*2d1a0*/  IMAD.MOV.U32 R12, RZ, RZ, R2 ;  /* 0x000000ffff0c7224 */ /* 0x000fe200078e0002 */
[----:B------:R-:W-:-:S07]  /*2d1b0*/  MOV R39, R14 ;  /* 0x0000000e00277202 */ /* 0x000fce0000000f00 */
[----:B------:R-:W-:Y:S05]  /*2d1c0*/  WARPSYNC.COLLECTIVE R15, `(.L_x_930) ;  /* 0x000000000f087348 */ /* 0x000fea0003c00000 */
[----:B------:R0:W1:Y:S02]  /*2d1d0*/  SHFL.IDX P6, R14, R13, R12, R11 ;  /* 0x0000000c0d0e7389 */ /* 0x00006400000c000b */
[----:B01----:R-:W-:Y:S01]  /*2d1e0*/  ENDCOLLECTIVE ;  /* 0x000000000000791b */ /* 0x003fe20003800000 */
.L_x_930:
[----:B------:R-:W-:Y:S01]  /*2d1f0*/  MOV R13, R80 ;  /* 0x00000050000d7202 */ /* 0x000fe20000000f00 */
[----:B------:R-:W-:-:S07]  /*2d200*/  IMAD.MOV.U32 R84, RZ, RZ, R14 ;  /* 0x000000ffff547224 */ /* 0x000fce00078e000e */
[----:B------:R-:W-:Y:S05]  /*2d210*/  WARPSYNC.COLLECTIVE R15, `(.L_x_931) ;  /* 0x000000000f087348 */ /* 0x000fea0003c00000 */
[----:B------:R0:W1:Y:S02]  /*2d220*/  SHFL.IDX P6, R14, R13, R12, R11 ;  /* 0x0000000c0d0e7389 */ /* 0x00006400000c000b */
[----:B01----:R-:W-:Y:S01]  /*2d230*/  ENDCOLLECTIVE ;  /* 0x000000000000791b */ /* 0x003fe20003800000 */
.L_x_931:
        /* <DEDUP_REMOVED lines=8> */
.L_x_932:
[----:B------:R-:W-:Y:S02]  /*2d2c0*/  SEL R178, R39, R80, P0 ;  /* 0x0000005027b27207 */ /* 0x000fe40000000000 */
[----:B------:R-:W-:Y:S01]  /*2d2d0*/  SEL R177, R80, R39, P0 ;  /* 0x0000002750b17207 */ /* 0x000fe20000000000 */
[----:B------:R-:W-:Y:S01]  /*2d2e0*/  IMAD.MOV.U32 R13, RZ, RZ, R45 ;  /* 0x000000ffff0d7224 */ /* 0x000fe200078e002d */
[----:B------:R-:W-:-:S07]  /*2d2f0*/  MOV R46, R14 ;  /* 0x0000000e002e7202 */ /* 0x000fce0000000f00 */
[----:B------:R-:W-:Y:S05]  /*2d300*/  WARPSYNC.COLLECTIVE R15, `(.L_x_933) ;  /* 0x000000000f087348 */ /* 0x000fea0003c00000 */
[----:B------:R0:W1:Y:S02]  /*2d310*/  SHFL.IDX P6, R14, R13, R12, R11 ;  /* 0x0000000c0d0e7389 */ /* 0x00006400000c000b */
[----:B01----:R-:W-:Y:S01]  /*2d320*/  ENDCOLLECTIVE ;  /* 0x000000000000791b */ /* 0x003fe20003800000 */
.L_x_933:
[----:B------:R-:W-:Y:S01]  /*2d330*/  IMAD.MOV.U32 R13, RZ, RZ, R93 ;  /* 0x000000ffff0d7224 */ /* 0x000fe200078e005d */
[----:B------:R-:W-:Y:S01]  /*2d340*/  MOV R12, R2 ;  /* 0x00000002000c7202 */ /* 0x000fe20000000f00 */
[----:B------:R-:W-:-:S07]  /*2d350*/  IMAD.MOV.U32 R45, RZ, RZ, R14 ;  /* 0x000000ffff2d7224 */ /* 0x000fce00078e000e */
[----:B------:R-:W-:Y:S05]  /*2d360*/  WARPSYNC.COLLECTIVE R15, `(.L_x_934) ;  /* 0x000000000f087348 */ /* 0x000fea0003c00000 */
[----:B------:R0:W1:Y:S02]  /*2d370*/  SHFL.IDX P6, R14, R13, R12, R11 ;  /* 0x0000000c0d0e7389 */ /* 0x00006400000c000b */
[----:B01----:R-:W-:Y:S01]  /*2d380*/  ENDCOLLECTIVE ;  /* 0x000000000000791b */ /* 0x003fe20003800000 */
.L_x_934:
[----:B------:R-:W-:Y:S02]  /*2d390*/  IMAD.MOV.U32 R13, RZ, RZ, R88 ;  /* 0x000000ffff0d7224 */ /* 0x000fe400078e0058 */
[----:B------:R-:W-:-:S07]  /*2d3a0*/  IMAD.MOV.U32 R93, RZ, RZ, R14 ;  /* 0x000000ffff5d7224 */ /* 0x000fce00078e000e */
[----:B------:R-:W-:Y:S05]  /*2d3b0*/  WARPSYNC.COLLECTIVE R15, `(.L_x_935) ;  /* 0x000000000f087348 */ /* 0x000fea0003c00000 */
[----:B------:R0:W1:Y:S02]  /*2d3c0*/  SHFL.IDX P6, R14, R13, R12, R11 ;  /* 0x0000000c0d0e7389 */ /* 0x00006400000c000b */
[----:B01----:R-:W-:Y:S01]  /*2d3d0*/  ENDCOLLECTIVE ;  /* 0x000000000000791b */ /* 0x003fe20003800000 */
.L_x_935:
        /* <DEDUP_REMOVED lines=8> */
.L_x_936:
[----:B------:R-:W-:Y:S02]  /*2d460*/  SEL R174, R45, R88, P0 ;  /* 0x000000582dae7207 */ /* 0x000fe40000000000 */
[----:B------:R-:W-:Y:S01]  /*2d470*/  SEL R173, R88, R45, P0 ;  /* 0x0000002d58ad7207 */ /* 0x000fe20000000000 */
[----:B------:R-:W-:Y:S02]  /*2d480*/  IMAD.MOV.U32 R13, RZ, RZ, R47 ;  /* 0x000000ffff0d7224 */ /* 0x000fe400078e002f */
[----:B------:R-:W-:-:S07]  /*2d490*/  IMAD.MOV.U32 R49, RZ, RZ, R14 ;  /* 0x000000ffff317224 */ /* 0x000fce00078e000e */
[----:B------:R-:W-:Y:S05]  /*2d4a0*/  WARPSYNC.COLLECTIVE R15, `(.L_x_937) ;  /* 0x000000000f087348 */ /* 0x000fea0003c00000 */
[----:B------:R0:W1:Y:S02]  /*2d4b0*/  SHFL.IDX P6, R14, R13, R12, R11 ;  /* 0x0000000c0d0e7389 */ /* 0x00006400000c000b */
[----:B01----:R-:W-:Y:S01]  /*2d4c0*/  ENDCOLLECTIVE ;  /* 0x000000000000791b */ /* 0x003fe20003800000 */
.L_x_937:
[----:B------:R-:W-:Y:S02]  /*2d4d0*/  IMAD.MOV.U32 R13, RZ, RZ, R100 ;  /* 0x000000ffff0d7224 */ /* 0x000fe400078e0064 */
[----:B------:R-:W-:Y:S01]  /*2d4e0*/  IMAD.MOV.U32 R12, RZ, RZ, R2 ;  /* 0x000000ffff0c7224 */ /* 0x000fe200078e0002 */
[----:B------:R-:W-:-:S07]  /*2d4f0*/  MOV R47, R14 ;  /* 0x0000000e002f7202 */ /* 0x000fce0000000f00 */
[----:B------:R-:W-:Y:S05]  /*2d500*/  WARPSYNC.COLLECTIVE R15, `(.L_x_938) ;  /* 0x000000000f087348 */ /* 0x000fea0003c00000 */
[----:B------:R0:W1:Y:S02]  /*2d510*/  SHFL.IDX P6, R14, R13, R12, R11 ;  /* 0x0000000c0d0e7389 */ /* 0x00006400000c000b */
[----:B01----:R-:W-:Y:S01]  /*2d520*/  ENDCOLLECTIVE ;  /* 0x000000000000791b */ /* 0x003fe20003800000 */
.L_x_938:
[----:B------:R-:W-:Y:S01]  /*2d530*/  MOV R13, R96 ;  /* 0x00000060000d7202 */ /* 0x000fe20000000f00 */
[----:B------:R-:W-:-:S07]  /*2d540*/  IMAD.MOV.U32 R100, RZ, RZ, R14 ;  /* 0x000000ffff647224 */ /* 0x000fce00078e000e */
[----:B------:R-:W-:Y:S05]  /*2d550*/  WARPSYNC.COLLECTIVE R15, `(.L_x_939) ;  /* 0x000000000f087348 */ /* 0x000fea0003c00000 */
[----:B------:R0:W1:Y:S02]  /*2d560*/  SHFL.IDX P6, R14, R13, R12, R11 ;  /* 0x0000000c0d0e7389 */ /* 0x00006400000c000b */
[----:B01----:R-:W-:Y:S01]  /*2d570*/  ENDCOLLECTIVE ;  /* 0x000000000000791b */ /* 0x003fe20003800000 */
.L_x_939:
        /* <DEDUP_REMOVED lines=8> */
.L_x_940:
[----:B------:R-:W-:Y:S02]  /*2d600*/  SEL R170, R47, R96, P0 ;  /* 0x000000602faa7207 */ /* 0x000fe40000000000 */
[----:B------:R-:W-:Y:S01]  /*2d610*/  SEL R169, R96, R47, P0 ;  /* 0x0000002f60a97207 */ /* 0x000fe20000000000 */
[----:B------:R-:W-:Y:S01]  /*2d620*/  IMAD.MOV.U32 R13, RZ, RZ, R50 ;  /* 0x000000ffff0d7224 */ /* 0x000fe200078e0032 */
[----:B------:R-:W-:-:S07]  /*2d630*/  MOV R51, R14 ;  /* 0x0000000e00337202 */ /* 0x000fce0000000f00 */
[----:B------:R-:W-:Y:S05]  /*2d640*/  WARPSYNC.COLLECTIVE R15, `(.L_x_941) ;  /* 0x000000000f087348 */ /* 0x000fea0003c00000 */
[----:B------:R0:W1:Y:S02]  /*2d650*/  SHFL.IDX P6, R14, R13, R12, R11 ;  /* 0x0000000c0d0e7389 */ /* 0x00006400000c000b */
[----:B01----:R-:W-:Y:S01]  /*2d660*/  ENDCOLLECTIVE ;  /* 0x000000000000791b */ /* 0x003fe20003800000 */
.L_x_941:
[----:B------:R-:W-:Y:S01]  /*2d670*/  IMAD.MOV.U32 R13, RZ, RZ, R108 ;  /* 0x000000ffff0d7224 */ /* 0x000fe200078e006c */
[----:B------:R-:W-:Y:S01]  /*2d680*/  MOV R12, R2 ;  /* 0x00000002000c7202 */ /* 0x000fe20000000f00 */
[----:B------:R-:W-:-:S07]  /*2d690*/  IMAD.MOV.U32 R50, RZ, RZ, R14 ;  /* 0x000000ffff327224 */ /* 0x000fce00078e000e */
[----:B------:R-:W-:Y:S05]  /*2d6a0*/  WARPSYNC.COLLECTIVE R15, `(.L_x_942) ;  /* 0x000000000f087348 */ /* 0x000fea0003c00000 */
[----:B------:R0:W1:Y:S02]  /*2d6b0*/  SHFL.IDX P6, R14, R13, R12, R11 ;  /* 0x0000000c0d0e7389 */ /* 0x00006400000c000b */
[----:B01----:R-:W-:Y:S01]  /*2d6c0*/  ENDCOLLECTIVE ;  /* 0x000000000000791b */ /* 0x003fe20003800000 */
.L_x_942:
[----:B------:R-:W-:Y:S02]  /*2d6d0*/  IMAD.MOV.U32 R13, RZ, RZ, R104 ;  /* 0x000000ffff0d7224 */ /* 0x000fe400078e0068 */
[----:B------:R-:W-:-:S07]  /*2d6e0*/  IMAD.MOV.U32 R108, RZ, RZ, R14 ;  /* 0x000000ffff6c7224 */ /* 0x000fce00078e000e */
[----:B------:R-:W-:Y:S05]  /*2d6f0*/  WARPSYNC.COLLECTIVE R15, `(.L_x_943) ;  /* 0x000000000f087348 */ /* 0x000fea0003c00000 */
[----:B------:R0:W1:Y:S02]  /*2d700*/  SHFL.IDX P6, R14, R13, R12, R11 ;  /* 0x0000000c0d0e7389 */ /* 0x00006400000c000b */
[----:B01----:R-:W-:Y:S01]  /*2d710*/  ENDCOLLECTIVE ;  /* 0x000000000000791b */ /* 0x003fe20003800000 */
.L_x_943:
        /* <DEDUP_REMOVED lines=8> */
.L_x_944:
[----:B------:R-:W-:Y:S02]  /*2d7a0*/  SEL R100, R50, R104, P0 ;  /* 0x0000006832647207 */ /* 0x000fe40000000000 */
[----:B------:R-:W-:Y:S01]  /*2d7b0*/  SEL R104, R104, R50, P0 ;  /* 0x0000003268687207 */ /* 0x000fe20000000000 */
[----:B------:R-:W-:Y:S02]  /*2d7c0*/  IMAD.MOV.U32 R13, RZ, RZ, R53 ;  /* 0x000000ffff0d7224 */ /* 0x000fe400078e0035 */
[----:B------:R-:W-:-:S07]  /*2d7d0*/  IMAD.MOV.U32 R54, RZ, RZ, R14 ;  /* 0x000000ffff367224 */ /* 0x000fce00078e000e */
[----:B------:R-:W-:Y:S05]  /*2d7e0*/  WARPSYNC.COLLECTIVE R15, `(.L_x_945) ;  /* 0x000000000f087348 */ /* 0x000fea0003c00000 */
[----:B------:R0:W1:Y:S02]  /*2d7f0*/  SHFL.IDX P6, R14, R13, R12, R11 ;  /* 0x0000000c0d0e7389 */ /* 0x00006400000c000b */
[----:B01----:R-:W-:Y:S01]  /*2d800*/  ENDCOLLECTIVE ;  /* 0x000000000000791b */ /* 0x003fe20003800000 */
.L_x_945:
[----:B------:R-:W-:Y:S02]  /*2d810*/  IMAD.MOV.U32 R13, RZ, RZ, R116 ;  /* 0x000000ffff0d7224 */ /* 0x000fe400078e0074 */
[----:B------:R-:W-:Y:S01]  /*2d820*/  IMAD.MOV.U32 R12, RZ, RZ, R2 ;  /* 0x000000ffff0c7224 */ /* 0x000fe200078e0002 */
[----:B------:R-:W-:-:S07]  /*2d830*/  MOV R53, R14 ;  /* 0x0000000e00357202 */ /* 0x000fce0000000f00 */
[----:B------:R-:W-:Y:S05]  /*2d840*/  WARPSYNC.COLLECTIVE R15, `(.L_x_946) ;  /* 0x000000000f087348 */ /* 0x000fea0003c00000 */
[----:B------:R0:W1:Y:S02]  /*2d850*/  SHFL.IDX P6, R14, R13, R12, R11 ;  /* 0x0000000c0d0e7389 */ /* 0x00006400000c000b */
[----:B01----:R-:W-:Y:S01]  /*2d860*/  ENDCOLLECTIVE ;  /* 0x000000000000791b */ /* 0x003fe20003800000 */
.L_x_946:
[----:B------:R-:W-:Y:S01]  /*2d870*/  MOV R13, R112 ;  /* 0x00000070000d7202 */ /* 0x000fe20000000f00 */
[----:B------:R-:W-:-:S07]  /*2d880*/  IMAD.MOV.U32 R116, RZ, RZ, R14 ;  /* 0x000000ffff747224 */ /* 0x000fce00078e000e */
[----:B------:R-:W-:Y:S05]  /*2d890*/  WARPSYNC.COLLECTIVE R15, `(.L_x_947) ;  /* 0x000000000f087348 */ /* 0x000fea0003c00000 */
[----:B------:R0:W1:Y:S02]  /*2d8a0*/  SHFL.IDX P6, R14, R13, R12, R11 ;  /* 0x0000000c0d0e7389 */ /* 0x00006400000c000b */
[----:B01----:R-:W-:Y:S01]  /*2d8b0*/  ENDCOLLECTIVE ;  /* 0x000000000000791b */ /* 0x003fe20003800000 */
.L_x_947:
        /* <DEDUP_REMOVED lines=8> */
.L_x_948:
[----:B------:R-:W-:Y:S02]  /*2d940*/  SEL R93, R53, R112, P0 ;  /* 0x00000070355d7207 */ /* 0x000fe40000000000 */
[----:B------:R-:W-:Y:S01]  /*2d950*/  SEL R112, R112, R53, P0 ;  /* 0x0000003570707207 */ /* 0x000fe20000000000 */
[----:B------:R-:W-:Y:S01]  /*2d960*/  IMAD.MOV.U32 R13, RZ, RZ, R55 ;  /* 0x000000ffff0d7224 */ /* 0x000fe200078e0037 */
[----:B------:R-:W-:-:S07]  /*2d970*/  MOV R57, R14 ;  /* 0x0000000e00397202 */ /* 0x000fce0000000f00 */
[----:B------:R-:W-:Y:S05]  /*2d980*/  WARPSYNC.COLLECTIVE R15, `(.L_x_949) ;  /* 0x000000000f087348 */ /* 0x000fea0003c00000 */
[----:B------:R0:W1:Y:S02]  /*2d990*/  SHFL.IDX P6, R14, R13, R12, R11 ;  /* 0x0000000c0d0e7389 */ /* 0x00006400000c000b */
[----:B01----:R-:W-:Y:S01]  /*2d9a0*/  ENDCOLLECTIVE ;  /* 0x000000000000791b */ /* 0x003fe20003800000 */
.L_x_949:
[----:B------:R-:W-:Y:S01]  /*2d9b0*/  IMAD.MOV.U32 R13, RZ, RZ, R124 ;  /* 0x000000ffff0d7224 */ /* 0x000fe200078e007c */
[----:B------:R-:W-:Y:S01]  /*2d9c0*/  MOV R12, R2 ;  /* 0x00000002000c7202 */ /* 0x000fe20000000f00 */
[----:B------:R-:W-:-:S07]  /*2d9d0*/  IMAD.MOV.U32 R55, RZ, RZ, R14 ;  /* 0x000000ffff377224 */ /* 0x000fce00078e000e */
[----:B------:R-:W-:Y:S05]  /*2d9e0*/  WARPSYNC.COLLECTIVE R15, `(.L_x_950) ;  /* 0x000000000f087348 */ /* 0x000fea0003c00000 */
[----:B------:R0:W1:Y:S02]  /*2d9f0*/  SHFL.IDX P6, R14, R13, R12, R11 ;  /* 0x0000000c0d0e7389 */ /* 0x00006400000c000b */
[----:B01----:R-:W-:Y:S01]  /*2da00*/  ENDCOLLECTIVE ;  /* 0x000000000000791b */ /* 0x003fe20003800000 */
.L_x_950:
[----:B------:R-:W-:Y:S02]  /*2da10*/  IMAD.MOV.U32 R13, RZ, RZ, R120 ;  /* 0x000000ffff0d7224 */ /* 0x000fe400078e0078 */
[----:B------:R-:W-:-:S07]  /*2da20*/  IMAD.MOV.U32 R124, RZ, RZ, R14 ;  /* 0x000000ffff7c7224 */ /* 0x000fce00078e000e */
[----:B------:R-:W-:Y:S05]  /*2da30*/  WARPSYNC.COLLECTIVE R15, `(.L_x_951) ;  /* 0x000000000f087348 */ /* 0x000fea0003c00000 */
[----:B------:R0:W1:Y:S02]  /*2da40*/  SHFL.IDX P6, R14, R13, R12, R11 ;  /* 0x0000000c0d0e7389 */ /* 0x00006400000c000b */
[----:B01----:R-:W-:Y:S01]  /*2da50*/  ENDCOLLECTIVE ;  /* 0x000000000000791b */ /* 0x003fe20003800000 */
.L_x_951:
        /* <DEDUP_REMOVED lines=8> */
.L_x_952:
[----:B------:R-:W-:Y:S02]  /*2dae0*/  SEL R84, R55, R120, P0 ;  /* 0x0000007837547207 */ /* 0x000fe40000000000 */
[----:B------:R-:W-:Y:S01]  /*2daf0*/  SEL R120, R120, R55, P0 ;  /* 0x0000003778787207 */ /* 0x000fe20000000000 */
[----:B------:R-:W-:Y:S02]  /*2db00*/  IMAD.MOV.U32 R13, RZ, RZ, R61 ;  /* 0x000000ffff0d7224 */ /* 0x000fe400078e003d */
[----:B------:R-:W-:-:S07]  /*2db10*/  IMAD.MOV.U32 R65, RZ, RZ, R14 ;  /* 0x000000ffff417224 */ /* 0x000fce00078e000e */
[----:B------:R-:W-:Y:S05]  /*2db20*/  WARPSYNC.COLLECTIVE R15, `(.L_x_953) ;  /* 0x000000000f087348 */ /* 0x000fea0003c00000 */
[----:B------:R0:W1:Y:S02]  /*2db30*/  SHFL.IDX P6, R14, R13, R12, R11 ;  /* 0x0000000c0d0e7389 */ /* 0x00006400000c000b */
[----:B01----:R-:W-:Y:S01]  /*2db40*/  ENDCOLLECTIVE ;  /* 0x000000000000791b */ /* 0x003fe20003800000 */
.L_x_953:
[----:B------:R-:W-:Y:S02]  /*2db50*/  IMAD.MOV.U32 R13, RZ, RZ, R132 ;  /* 0x000000ffff0d7224 */ /* 0x000fe400078e0084 */
[----:B------:R-:W-:Y:S01]  /*2db60*/  IMAD.MOV.U32 R12, RZ, RZ, R2 ;  /* 0x000000ffff0c7224 */ /* 0x000fe200078e0002 */
[----:B------:R-:W-:-:S07]  /*2db70*/  MOV R61, R14 ;  /* 0x0000000e003d7202 */ /* 0x000fce0000000f00 */
[----:B------:R-:W-:Y:S05]  /*2db80*/  WARPSYNC.COLLECTIVE R15, `(.L_x_954) ;  /* 0x000000000f087348 */ /* 0x000fea0003c00000 */
[----:B------:R0:W1:Y:S02]  /*2db90*/  SHFL.IDX P6, R14, R13, R12, R11 ;  /* 0x0000000c0d0e7389 */ /* 0x00006400000c000b */
[----:B01----:R-:W-:Y:S01]  /*2dba0*/  ENDCOLLECTIVE ;  /* 0x000000000000791b */ /* 0x003fe20003800000 */
.L_x_954:
[----:B------:R-:W-:Y:S01]  /*2dbb0*/  MOV R13, R128 ;  /* 0x00000080000d7202 */ /* 0x000fe20000000f00 */
[----:B------:R-:W-:-:S07]  /*2dbc0*/  IMAD.MOV.U32 R132, RZ, RZ, R14 ;  /* 0x000000ffff847224 */ /* 0x000fce00078e000e */
[----:B------:R-:W-:Y:S05]  /*2dbd0*/  WARPSYNC.COLLECTIVE R15, `(.L_x_955) ;  /* 0x000000000f087348 */ /* 0x000fea0003c00000 */
[----:B------:R0:W1:Y:S02]  /*2dbe0*/  SHFL.IDX P6, R14, R13, R12, R11 ;  /* 0x0000000c0d0e7389 */ /* 0x00006400000c000b */
[----:B01----:R-:W-:Y:S01]  /*2dbf0*/  ENDCOLLECTIVE ;  /* 0x000000000000791b */ /* 0x003fe20003800000 */
.L_x_955:
        /* <DEDUP_REMOVED lines=8> */
.L_x_956:
[----:B------:R-:W-:Y:S02]  /*2dc80*/  SEL R4, R61, R128, P0 ;  /* 0x000000803d047207 */ /* 0x000fe40000000000 */
[----:B------:R-:W-:Y:S01]  /*2dc90*/  SEL R61, R128, R61, P0 ;  /* 0x0000003d803d7207 */ /* 0x000fe20000000000 */
[----:B------:R-:W-:Y:S01]  /*2dca0*/  IMAD.MOV.U32 R13, RZ, RZ, R69 ;  /* 0x000000ffff0d7224 */ /* 0x000fe200078e0045 */
[----:B------:R-:W-:-:S07]  /*2dcb0*/  MOV R73, R14 ;  /* 0x0000000e00497202 */ /* 0x000fce0000000f00 */
[----:B------:R-:W-:Y:S05]  /*2dcc0*/  WARPSYNC.COLLECTIVE R15, `(.L_x_957) ;  /* 0x000000000f087348 */ /* 0x000fea0003c00000 */
[----:B------:R0:W1:Y:S02]  /*2dcd0*/  SHFL.IDX P6, R14, R13, R12, R11 ;  /* 0x0000000c0d0e7389 */ /* 0x00006400000c000b */
[----:B01----:R-:W-:Y:S01]  /*2dce0*/  ENDCOLLECTIVE ;  /* 0x000000000000791b */ /* 0x003fe20003800000 */
.L_x_957:
[----:B------:R-:W-:Y:S01]  /*2dcf0*/  IMAD.MOV.U32 R13, RZ, RZ, R140 ;  /* 0x000000ffff0d7224 */ /* 0x000fe200078e008c */
[----:B------:R-:W-:Y:S01]  /*2dd00*/  MOV R12, R2 ;  /* 0x00000002000c7202 */ /* 0x000fe20000000f00 */
[----:B------:R-:W-:-:S07]  /*2dd10*/  IMAD.MOV.U32 R69, RZ, RZ, R14 ;  /* 0x000000ffff457224 */ /* 0x000fce00078e000e */
[----:B------:R-:W-:Y:S05]  /*2dd20*/  WARPSYNC.COLLECTIVE R15, `(.L_x_958) ;  /* 0x000000000f087348 */ /* 0x000fea0003c00000 */
[----:B------:R0:W1:Y:S02]  /*2dd30*/  SHFL.IDX P6, R14, R13, R12, R11 ;  /* 0x0000000c0d0e7389 */ /* 0x00006400000c000b */
[----:B01----:R-:W-:Y:S01]  /*2dd40*/  ENDCOLLECTIVE ;  /* 0x000000000000791b */ /* 0x003fe20003800000 */
.L_x_958:
[----:B------:R-:W-:Y:S02]  /*2dd50*/  IMAD.MOV.U32 R13, RZ, RZ, R136 ;  /* 0x000000ffff0d7224 */ /* 0x000fe400078e0088 */
[----:B------:R-:W-:-:S07]  /*2dd60*/  IMAD.MOV.U32 R140, RZ, RZ, R14 ;  /* 0x000000ffff8c7224 */ /* 0x000fce00078e000e */
[----:B------:R-:W-:Y:S05]  /*2dd70*/  WARPSYNC.COLLECTIVE R15, `(.L_x_959) ;  /* 0x000000000f087348 */ /* 0x000fea0003c00000 */
[----:B------:R0:W1:Y:S02]  /*2dd80*/  SHFL.IDX P6, R14, R13, R12, R11 ;  /* 0x0000000c0d0e7389 */ /* 0x00006400000c000b */
[----:B01----:R-:W-:Y:S01]  /*2dd90*/  ENDCOLLECTIVE ;  /* 0x000000000000791b */ /* 0x003fe20003800000 */
.L_x_959:
        /* <DEDUP_REMOVED lines=8> */
.L_x_960:
[----:B------:R-:W-:Y:S02]  /*2de20*/  SEL R6, R69, R136, P0 ;  /* 0x0000008845067207 */ /* 0x000fe40000000000 */
[----:B------:R-:W-:Y:S01]  /*2de30*/  SEL R69, R136, R69, P0 ;  /* 0x0000004588457207 */ /* 0x000fe20000000000 */
[----:B------:R-:W-:Y:S02]  /*2de40*/  IMAD.MOV.U32 R13, RZ, RZ, R77 ;  /* 0x000000ffff0d7224 */ /* 0x000fe400078e004d */
[----:B------:R-:W-:-:S07]  /*2de50*/  IMAD.MOV.U32 R81, RZ, RZ, R14 ;  /* 0x000000ffff517224 */ /* 0x000fce00078e000e */
[----:B------:R-:W-:Y:S05]  /*2de60*/  WARPSYNC.COLLECTIVE R15, `(.L_x_961) ;  /* 0x000000000f087348 */ /* 0x000fea0003c00000 */
[----:B------:R0:W1:Y:S02]  /*2de70*/  SHFL.IDX P6, R14, R13, R12, R11 ;  /* 0x0000000c0d0e7389 */ /* 0x00006400000c000b */
[----:B01----:R-:W-:Y:S01]  /*2de80*/  ENDCOLLECTIVE ;  /* 0x000000000000791b */ /* 0x003fe20003800000 */
.L_x_961:
[----:B------:R-:W-:Y:S02]  /*2de90*/  IMAD.MOV.U32 R13, RZ, RZ, R148 ;  /* 0x000000ffff0d7224 */ /* 0x000fe400078e0094 */
[----:B------:R-:W-:Y:S01]  /*2dea0*/  IMAD.MOV.U32 R12, RZ, RZ, R2 ;  /* 0x000000ffff0c7224 */ /* 0x000fe200078e0002 */
[----:B------:R-:W-:-:S07]  /*2deb0*/  MOV R77, R14 ;  /* 0x0000000e004d7202 */ /* 0x000fce0000000f00 */
[----:B------:R-:W-:Y:S05]  /*2dec0*/  WARPSYNC.COLLECTIVE R15, `(.L_x_962) ;  /* 0x000000000f087348 */ /* 0x000fea0003c00000 */
[----:B------:R0:W1:Y:S02]  /*2ded0*/  SHFL.IDX P6, R14, R13, R12, R11 ;  /* 0x0000000c0d0e7389 */ /* 0x00006400000c000b */
[----:B01----:R-:W-:Y:S01]  /*2dee0*/  ENDCOLLECTIVE ;  /* 0x000000000000791b */ /* 0x003fe20003800000 */
.L_x_962:
[----:B------:R-:W-:Y:S01]  /*2def0*/  MOV R13, R144 ;  /* 0x00000090000d7202 */ /* 0x000fe20000000f00 */
[----:B------:R-:W-:-:S07]  /*2df00*/  IMAD.MOV.U32 R148, RZ, RZ, R14 ;  /* 0x000000ffff947224 */ /* 0x000fce00078e000e */
[----:B------:R-:W-:Y:S05]  /*2df10*/  WARPSYNC.COLLECTIVE R15, `(.L_x_963) ;  /* 0x000000000f087348 */ /* 0x000fea0003c00000 */
[----:B------:R0:W1:Y:S02]  /*2df20*/  SHFL.IDX P6, R14, R13, R12, R11 ;  /* 0x0000000c0d0e7389 */ /* 0x00006400000c000b */
[----:B01----:R-:W-:Y:S01]  /*2df30*/  ENDCOLLECTIVE ;  /* 0x000000000000791b */ /* 0x003fe20003800000 */
.L_x_963:
        /* <DEDUP_REMOVED lines=8> */
.L_x_964:
[----:B------:R-:W-:Y:S02]  /*2dfc0*/  SEL R8, R77, R144, P0 ;  /* 0x000000904d087207 */ /* 0x000fe40000000000 */
[----:B------:R-:W-:Y:S01]  /*2dfd0*/  SEL R77, R144, R77, P0 ;  /* 0x0000004d904d7207 */ /* 0x000fe20000000000 */
[----:B------:R-:W-:Y:S01]  /*2dfe0*/  IMAD.MOV.U32 R13, RZ, RZ, R85 ;  /* 0x000000ffff0d7224 */ /* 0x000fe200078e0055 */
[----:B------:R-:W-:-:S07]  /*2dff0*/  MOV R21, R14 ;  /* 0x0000000e00157202 */ /* 0x000fce0000000f00 */
[----:B------:R-:W-:Y:S05]  /*2e000*/  WARPSYNC.COLLECTIVE R15, `(.L_x_965) ;  /* 0x000000000f087348 */ /* 0x000fea0003c00000 */
[----:B------:R0:W1:Y:S02]  /*2e010*/  SHFL.IDX P6, R14, R13, R12, R11 ;  /* 0x0000000c0d0e7389 */ /* 0x00006400000c000b */
[----:B01----:R-:W-:Y:S01]  /*2e020*/  ENDCOLLECTIVE ;  /* 0x000000000000791b */ /* 0x003fe20003800000 */
.L_x_965:
[----:B------:R-:W-:Y:S01]  /*2e030*/  IMAD.MOV.U32 R13, RZ, RZ, R146 ;  /* 0x000000ffff0d7224 */ /* 0x000fe200078e0092 */
[----:B------:R-:W-:Y:S01]  /*2e040*/  MOV R12, R2 ;  /* 0x00000002000c7202 */ /* 0x000fe20000000f00 */
[----:B------:R-:W-:-:S07]  /*2e050*/  IMAD.MOV.U32 R85, RZ, RZ, R14 ;  /* 0x000000ffff557224 */ /* 0x000fce00078e000e */
[----:B------:R-:W-:Y:S05]  /*2e060*/  WARPSYNC.COLLECTIVE R15, `(.L_x_966) ;  /* 0x000000000f087348 */ /* 0x000fea0003c00000 */
[----:B------:R0:W1:Y:S02]  /*2e070*/  SHFL.IDX P6, R14, R13, R12, R11 ;  /* 0x0000000c0d0e7389 */ /* 0x00006400000c000b */
[----:B01----:R-:W-:Y:S01]  /*2e080*/  ENDCOLLECTIVE ;  /* 0x000000000000791b */ /* 0x003fe20003800000 */
.L_x_966:
[----:B------:R-:W-:Y:S02]  /*2e090*/  IMAD.MOV.U32 R13, RZ, RZ, R158 ;  /* 0x000000ffff0d7224 */ /* 0x000fe400078e009e */
[----:B------:R-:W-:-:S07]  /*2e0a0*/  IMAD.MOV.U32 R146, RZ, RZ, R14 ;  /* 0x000000ffff927224 */ /* 0x000fce00078e000e */
[----:B------:R-:W-:Y:S05]  /*2e0b0*/  WARPSYNC.COLLECTIVE R15, `(.L_x_967) ;  /* 0x000000000f087348 */ /* 0x000fea0003c00000 */
[----:B------:R0:W1:Y:S02]  /*2e0c0*/  SHFL.IDX P6, R14, R13, R12, R11 ;  /* 0x0000000c0d0e7389 */ /* 0x00006400000c000b */
[----:B01----:R-:W-:Y:S01]  /*2e0d0*/  ENDCOLLECTIVE ;  /* 0x000000000000791b */ /* 0x003fe20003800000 */
.L_x_967:
        /* <DEDUP_REMOVED lines=8> */
.L_x_968:
[----:B------:R-:W-:Y:S02]  /*2e160*/  SEL R10, R85, R158, P0 ;  /* 0x0000009e550a7207 */ /* 0x000fe40000000000 */
[----:B------:R-:W-:Y:S01]  /*2e170*/  SEL R85, R158, R85, P0 ;  /* 0x000000559e557207 */ /* 0x000fe20000000000 */
[----:B------:R-:W-:Y:S02]  /*2e180*/  IMAD.MOV.U32 R13, RZ, RZ, R64 ;  /* 0x000000ffff0d7224 */ /* 0x000fe400078e0040 */
[----:B------:R-:W-:-:S07]  /*2e190*/  IMAD.MOV.U32 R89, RZ, RZ, R14 ;  /* 0x000000ffff597224 */ /* 0x000fce00078e000e */
[----:B------:R-:W-:Y:S05]  /*2e1a0*/  WARPSYNC.COLLECTIVE R15, `(.L_x_969) ;  /* 0x000000000f087348 */ /* 0x000fea0003c00000 */
[----:B------:R0:W1:Y:S02]  /*2e1b0*/  SHFL.IDX P6, R14, R13, R12, R11 ;  /* 0x0000000c0d0e7389 */ /* 0x00006400000c000b */
[----:B01----:R-:W-:Y:S01]  /*2e1c0*/  ENDCOLLECTIVE ;  /* 0x000000000000791b */ /* 0x003fe20003800000 */
.L_x_969:
[----:B------:R-:W-:Y:S02]  /*2e1d0*/  IMAD.MOV.U32 R13, RZ, RZ, R153 ;  /* 0x000000ffff0d7224 */ /* 0x000fe400078e0099 */
[----:B------:R-:W-:Y:S01]  /*2e1e0*/  IMAD.MOV.U32 R12, RZ, RZ, R2 ;  /* 0x000000ffff0c7224 */ /* 0x000fe200078e0002 */
[----:B------:R-:W-:-:S07]  /*2e1f0*/  MOV R64, R14 ;  /* 0x0000000e00407202 */ /* 0x000fce0000000f00 */
[----:B------:R-:W-:Y:S05]  /*2e200*/  WARPSYNC.COLLECTIVE R15, `(.L_x_970) ;  /* 0x000000000f087348 */ /* 0x000fea0003c00000 */
[----:B------:R0:W1:Y:S02]  /*2e210*/  SHFL.IDX P6, R14, R13, R12, R11 ;  /* 0x0000000c0d0e7389 */ /* 0x00006400000c000b */
[----:B01----:R-:W-:Y:S01]  /*2e220*/  ENDCOLLECTIVE ;  /* 0x000000000000791b */ /* 0x003fe20003800000 */
.L_x_970:
[----:B------:R-:W-:Y:S01]  /*2e230*/  MOV R13, R152 ;  /* 0x00000098000d7202 */ /* 0x000fe20000000f00 */
[----:B------:R-:W-:-:S07]  /*2e240*/  IMAD.MOV.U32 R153, RZ, RZ, R14 ;  /* 0x000000ffff997224 */ /* 0x000fce00078e000e */
[----:B------:R-:W-:Y:S05]  /*2e250*/  WARPSYNC.COLLECTIVE R15, `(.L_x_971) ;  /* 0x000000000f087348 */ /* 0x000fea0003c00000 */
[----:B------:R0:W1:Y:S02]  /*2e260*/  SHFL.IDX P6, R14, R13, R12, R11 ;  /* 0x0000000c0d0e7389 */ /* 0x00006400000c000b */
[----:B01----:R-:W-:Y:S01]  /*2e270*/  ENDCOLLECTIVE ;  /* 0x000000000000791b */ /* 0x003fe20003800000 */
.L_x_971:
        /* <DEDUP_REMOVED lines=8> */
.L_x_972:
[----:B------:R-:W-:Y:S02]  /*2e300*/  SEL R26, R64, R152, P0 ;  /* 0x00000098401a7207 */ /* 0x000fe40000000000 */
[----:B------:R-:W-:Y:S01]  /*2e310*/  SEL R64, R152, R64, P0 ;  /* 0x0000004098407207 */ /* 0x000fe20000000000 */
[----:B------:R-:W-:Y:S01]  /*2e320*/  IMAD.MOV.U32 R13, RZ, RZ, R92 ;  /* 0x000000ffff0d7224 */ /* 0x000fe200078e005c */
[----:B------:R-:W-:-:S07]  /*2e330*/  MOV R94, R14 ;  /* 0x0000000e005e7202 */ /* 0x000fce0000000f00 */
[----:B------:R-:W-:Y:S05]  /*2e340*/  WARPSYNC.COLLECTIVE R15, `(.L_x_973) ;  /* 0x000000000f087348 */ /* 0x000fea0003c00000 */
[----:B------:R0:W1:Y:S02]  /*2e350*/  SHFL.IDX P6, R14, R13, R12, R11 ;  /* 0x0000000c0d0e7389 */ /* 0x00006400000c000b */
[----:B01----:R-:W-:Y:S01]  /*2e360*/  ENDCOLLECTIVE ;  /* 0x000000000000791b */ /* 0x003fe20003800000 */
.L_x_973:
[----:B------:R-:W-:Y:S01]  /*2e370*/  IMAD.MOV.U32 R13, RZ, RZ, R155 ;  /* 0x000000ffff0d7224 */ /* 0x000fe200078e009b */
[----:B------:R-:W-:Y:S01]  /*2e380*/  MOV R12, R2 ;  /* 0x00000002000c7202 */ /* 0x000fe20000000f00 */
[----:B------:R-:W-:-:S07]  /*2e390*/  IMAD.MOV.U32 R92, RZ, RZ, R14 ;  /* 0x000000ffff5c7224 */ /* 0x000fce00078e000e */
[----:B------:R-:W-:Y:S05]  /*2e3a0*/  WARPSYNC.COLLECTIVE R15, `(.L_x_974) ;  /* 0x000000000f087348 */ /* 0x000fea0003c00000 */
[----:B------:R0:W1:Y:S02]  /*2e3b0*/  SHFL.IDX P6, R14, R13, R12, R11 ;  /* 0x0000000c0d0e7389 */ /* 0x00006400000c000b */
[----:B01----:R-:W-:Y:S01]  /*2e3c0*/  ENDCOLLECTIVE ;  /* 0x000000000000791b */ /* 0x003fe20003800000 */
.L_x_974:
[----:B------:R-:W-:Y:S02]  /*2e3d0*/  IMAD.MOV.U32 R13, RZ, RZ, R154 ;  /* 0x000000ffff0d7224 */ /* 0x000fe400078e009a */
[----:B------:R-:W-:-:S07]  /*2e3e0*/  IMAD.MOV.U32 R155, RZ, RZ, R14 ;  /* 0x000000ffff9b7224 */ /* 0x000fce00078e000e */
[----:B------:R-:W-:Y:S05]  /*2e3f0*/  WARPSYNC.COLLECTIVE R15, `(.L_x_975) ;  /* 0x000000000f087348 */ /* 0x000fea0003c00000 */
[----:B------:R0:W1:Y:S02]  /*2e400*/  SHFL.IDX P6, R14, R13, R12, R11 ;  /* 0x0000000c0d0e7389 */ /* 0x00006400000c000b */
[----:B01----:R-:W-:Y:S01]  /*2e410*/  ENDCOLLECTIVE ;  /* 0x000000000000791b */ /* 0x003fe20003800000 */
.L_x_975:
        /* <DEDUP_REMOVED lines=8> */
.L_x_976:
[----:B------:R-:W-:Y:S02]  /*2e4a0*/  SEL R36, R92, R154, P0 ;  /* 0x0000009a5c247207 */ /* 0x000fe40000000000 */
[----:B------:R-:W-:Y:S01]  /*2e4b0*/  SEL R92, R154, R92, P0 ;  /* 0x0000005c9a5c7207 */ /* 0x000fe20000000000 */
[----:B------:R-:W-:Y:S02]  /*2e4c0*/  IMAD.MOV.U32 R13, RZ, RZ, R97 ;  /* 0x000000ffff0d7224 */ /* 0x000fe400078e0061 */
[----:B------:R-:W-:-:S07]  /*2e4d0*/  IMAD.MOV.U32 R101, RZ, RZ, R14 ;  /* 0x000000ffff657224 */ /* 0x000fce00078e000e */
[----:B------:R-:W-:Y:S05]  /*2e4e0*/  WARPSYNC.COLLECTIVE R15, `(.L_x_977) ;  /* 0x000000000f087348 */ /* 0x000fea0003c00000 */
[----:B------:R0:W1:Y:S02]  /*2e4f0*/  SHFL.IDX P6, R14, R13, R12, R11 ;  /* 0x0000000c0d0e7389 */ /* 0x00006400000c000b */
[----:B01----:R-:W-:Y:S01]  /*2e500*/  ENDCOLLECTIVE ;  /* 0x000000000000791b */ /* 0x003fe20003800000 */
.L_x_977:
[----:B------:R-:W-:Y:S02]  /*2e510*/  IMAD.MOV.U32 R13, RZ, RZ, R157 ;  /* 0x000000ffff0d7224 */ /* 0x000fe400078e009d */
[----:B------:R-:W-:Y:S01]  /*2e520*/  IMAD.MOV.U32 R12, RZ, RZ, R2 ;  /* 0x000000ffff0c7224 */ /* 0x000fe200078e0002 */
[----:B------:R-:W-:-:S07]  /*2e530*/  MOV R97, R14 ;  /* 0x0000000e00617202 */ /* 0x000fce0000000f00 */
[----:B------:R-:W-:Y:S05]  /*2e540*/  WARPSYNC.COLLECTIVE R15, `(.L_x_978) ;  /* 0x000000000f087348 */ /* 0x000fea0003c00000 */
[----:B------:R0:W1:Y:S02]  /*2e550*/  SHFL.IDX P6, R14, R13, R12, R11 ;  /* 0x0000000c0d0e7389 */ /* 0x00006400000c000b */
[----:B01----:R-:W-:Y:S01]  /*2e560*/  ENDCOLLECTIVE ;  /* 0x000000000000791b */ /* 0x003fe20003800000 */
.L_x_978:
[----:B------:R-:W-:Y:S01]  /*2e570*/  MOV R13, R156 ;  /* 0x0000009c000d7202 */ /* 0x000fe20000000f00 */
[----:B------:R-:W-:-:S07]  /*2e580*/  IMAD.MOV.U32 R157, RZ, RZ, R14 ;  /* 0x000000ffff9d7224 */ /* 0x000fce00078e000e */
[----:B------:R-:W-:Y:S05]  /*2e590*/  WARPSYNC.COLLECTIVE R15, `(.L_x_979) ;  /* 0x000000000f087348 */ /* 0x000fea0003c00000 */
[----:B------:R0:W1:Y:S02]  /*2e5a0*/  SHFL.IDX P6, R14, R13, R12, R11 ;  /* 0x0000000c0d0e7389 */ /* 0x00006400000c000b */
[----:B01----:R-:W-:Y:S01]  /*2e5b0*/  ENDCOLLECTIVE ;  /* 0x000000000000791b */ /* 0x003fe20003800000 */
.L_x_979:
        /* <DEDUP_REMOVED lines=8> */
.L_x_980:
[----:B------:R-:W-:Y:S02]  /*2e640*/  SEL R38, R97, R156, P0 ;  /* 0x0000009c61267207 */ /* 0x000fe40000000000 */
[----:B------:R-:W-:Y:S01]  /*2e650*/  SEL R97, R156, R97, P0 ;  /* 0x000000619c617207 */ /* 0x000fe20000000000 */
[----:B------:R-:W-:Y:S01]  /*2e660*/  IMAD.MOV.U32 R13, RZ, RZ, R105 ;  /* 0x000000ffff0d7224 */ /* 0x000fe200078e0069 */
[----:B------:R-:W-:-:S07]  /*2e670*/  MOV R58, R14 ;  /* 0x0000000e003a7202 */ /* 0x000fce0000000f00 */
[----:B------:R-:W-:Y:S05]  /*2e680*/  WARPSYNC.COLLECTIVE R15, `(.L_x_981) ;  /* 0x000000000f087348 */ /* 0x000fea0003c00000 */
[----:B------:R0:W1:Y:S02]  /*2e690*/  SHFL.IDX P6, R14, R13, R12, R11 ;  /* 0x0000000c0d0e7389 */ /* 0x00006400000c000b */
[----:B01----:R-:W-:Y:S01]  /*2e6a0*/  ENDCOLLECTIVE ;  /* 0x000000000000791b */ /* 0x003fe20003800000 */
.L_x_981:
[----:B------:R-:W-:Y:S01]  /*2e6b0*/  IMAD.MOV.U32 R13, RZ, RZ, R62 ;  /* 0x000000ffff0d7224 */ /* 0x000fe200078e003e */
[----:B------:R-:W-:Y:S01]  /*2e6c0*/  MOV R12, R2 ;  /* 0x00000002000c7202 */ /* 0x000fe20000000f00 */
[----:B------:R-:W-:-:S07]  /*2e6d0*/  IMAD.MOV.U32 R105, RZ, RZ, R14 ;  /* 0x000000ffff697224 */ /* 0x000fce00078e000e */
[----:B------:R-:W-:Y:S05]  /*2e6e0*/  WARPSYNC.COLLECTIVE R15, `(.L_x_982) ;  /* 0x000000000f087348 */ /* 0x000fea0003c00000 */
[----:B------:R0:W1:Y:S02]  /*2e6f0*/  SHFL.IDX P6, R14, R13, R12, R11 ;  /* 0x0000000c0d0e7389 */ /* 0x00006400000c000b */
[----:B01----:R-:W-:Y:S01]  /*2e700*/  ENDCOLLECTIVE ;  /* 0x000000000000791b */ /* 0x003fe20003800000 */
.L_x_982:
[----:B------:R-:W-:Y:S02]  /*2e710*/  IMAD.MOV.U32 R13, RZ, RZ, R109 ;  /* 0x000000ffff0d7224 */ /* 0x000fe400078e006d */
[----:B------:R-:W-:-:S07]  /*2e720*/  IMAD.MOV.U32 R62, RZ, RZ, R14 ;  /* 0x000000ffff3e7224 */ /* 0x000fce00078e000e */
[----:B------:R-:W-:Y:S05]  /*2e730*/  WARPSYNC.COLLECTIVE R15, `(.L_x_983) ;  /* 0x000000000f087348 */ /* 0x000fea0003c00000 */
[----:B------:R0:W1:Y:S02]  /*2e740*/  SHFL.IDX P6, R14, R13, R12, R11 ;  /* 0x0000000c0d0e7389 */ /* 0x00006400000c000b */
[----:B01----:R-:W-:Y:S01]  /*2e750*/  ENDCOLLECTIVE ;  /* 0x000000000000791b */ /* 0x003fe20003800000 */
.L_x_983:
        /* <DEDUP_REMOVED lines=8> */
.L_x_984:
[----:B------:R-:W-:Y:S02]  /*2e7e0*/  SEL R40, R105, R32, P0 ;  /* 0x0000002069287207 */ /* 0x000fe40000000000 */
[----:B------:R-:W-:Y:S01]  /*2e7f0*/  SEL R105, R32, R105, P0 ;  /* 0x0000006920697207 */ /* 0x000fe20000000000 */
[----:B------:R-:W-:Y:S02]  /*2e800*/  IMAD.MOV.U32 R13, RZ, RZ, R113 ;  /* 0x000000ffff0d7224 */ /* 0x000fe400078e0071 */
[----:B------:R-:W-:-:S07]  /*2e810*/  IMAD.MOV.U32 R117, RZ, RZ, R14 ;  /* 0x000000ffff757224 */ /* 0x000fce00078e000e */
[----:B------:R-:W-:Y:S05]  /*2e820*/  WARPSYNC.COLLECTIVE R15, `(.L_x_985) ;  /* 0x000000000f087348 */ /* 0x000fea0003c00000 */
[----:B------:R0:W1:Y:S02]  /*2e830*/  SHFL.IDX P6, R14, R13, R12, R11 ;  /* 0x0000000c0d0e7389 */ /* 0x00006400000c000b */
[----:B01----:R-:W-:Y:S01]  /*2e840*/  ENDCOLLECTIVE ;  /* 0x000000000000791b */ /* 0x003fe20003800000 */
.L_x_985:
[----:B------:R-:W-:Y:S02]  /*2e850*/  IMAD.MOV.U32 R13, RZ, RZ, R70 ;  /* 0x000000ffff0d7224 */ /* 0x000fe400078e0046 */
[----:B------:R-:W-:Y:S01]  /*2e860*/  IMAD.MOV.U32 R12, RZ, RZ, R2 ;  /* 0x000000ffff0c7224 */ /* 0x000fe200078e0002 */
[----:B------:R-:W-:-:S07]  /*2e870*/  MOV R113, R14 ;  /* 0x0000000e00717202 */ /* 0x000fce0000000f00 */
[----:B------:R-:W-:Y:S05]  /*2e880*/  WARPSYNC.COLLECTIVE R15, `(.L_x_986) ;  /* 0x000000000f087348 */ /* 0x000fea0003c00000 */
[----:B------:R0:W1:Y:S02]  /*2e890*/  SHFL.IDX P6, R14, R13, R12, R11 ;  /* 0x0000000c0d0e7389 */ /* 0x00006400000c000b */
[----:B01----:R-:W-:Y:S01]  /*2e8a0*/  ENDCOLLECTIVE ;  /* 0x000000000000791b */ /* 0x003fe20003800000 */
.L_x_986:
[----:B------:R-:W-:Y:S01]  /*2e8b0*/  MOV R13, R121 ;  /* 0x00000079000d7202 */ /* 0x000fe20000000f00 */
[----:B------:R-:W-:-:S07]  /*2e8c0*/  IMAD.MOV.U32 R70, RZ, RZ, R14 ;  /* 0x000000ffff467224 */ /* 0x000fce00078e000e */
[----:B------:R-:W-:Y:S05]  /*2e8d0*/  WARPSYNC.COLLECTIVE R15, `(.L_x_987) ;  /* 0x000000000f087348 */ /* 0x000fea0003c00000 */
[----:B------:R0:W1:Y:S02]  /*2e8e0*/  SHFL.IDX P6, R14, R13, R12, R11 ;  /* 0x0000000c0d0e7389 */ /* 0x00006400000c000b */
[----:B01----:R-:W-:Y:S01]  /*2e8f0*/  ENDCOLLECTIVE ;  /* 0x000000000000791b */ /* 0x003fe20003800000 */
.L_x_987:
        /* <DEDUP_REMOVED lines=8> */
.L_x_988:
[----:B------:R-:W-:Y:S02]  /*2e980*/  SEL R45, R113, R109, P0 ;  /* 0x0000006d712d7207 */ /* 0x000fe40000000000 */
[----:B------:R-:W-:Y:S01]  /*2e990*/  SEL R109, R109, R113, P0 ;  /* 0x000000716d6d7207 */ /* 0x000fe20000000000 */
[----:B------:R-:W-:Y:S01]  /*2e9a0*/  IMAD.MOV.U32 R13, RZ, RZ, R63 ;  /* 0x000000ffff0d7224 */ /* 0x000fe200078e003f */
[----:B------:R-:W-:-:S07]  /*2e9b0*/  MOV R66, R14 ;  /* 0x0000000e00427202 */ /* 0x000fce0000000f00 */
[----:B------:R-:W-:Y:S05]  /*2e9c0*/  WARPSYNC.COLLECTIVE R15, `(.L_x_989) ;  /* 0x000000000f087348 */ /* 0x000fea0003c00000 */
[----:B------:R0:W1:Y:S02]  /*2e9d0*/  SHFL.IDX P6, R14, R13, R12, R11 ;  /* 0x0000000c0d0e7389 */ /* 0x00006400000c000b */
[----:B01----:R-:W-:Y:S01]  /*2e9e0*/  ENDCOLLECTIVE ;  /* 0x000000000000791b */ /* 0x003fe20003800000 */
.L_x_989:
[----:B------:R-:W-:Y:S01]  /*2e9f0*/  IMAD.MOV.U32 R13, RZ, RZ, R78 ;  /* 0x000000ffff0d7224 */ /* 0x000fe200078e004e */
[----:B------:R-:W-:Y:S01]  /*2ea00*/  MOV R12, R2 ;  /* 0x00000002000c7202 */ /* 0x000fe20000000f00 */
[----:B------:R-:W-:-:S07]  /*2ea10*/  IMAD.MOV.U32 R121, RZ, RZ, R14 ;  /* 0x000000ffff797224 */ /* 0x000fce00078e000e */
[----:B------:R-:W-:Y:S05]  /*2ea20*/  WARPSYNC.COLLECTIVE R15, `(.L_x_990) ;  /* 0x000000000f087348 */ /* 0x000fea0003c00000 */
[----:B------:R0:W1:Y:S02]  /*2ea30*/  SHFL.IDX P6, R14, R13, R12, R11 ;  /* 0x0000000c0d0e7389 */ /* 0x00006400000c000b */
[----:B01----:R-:W-:Y:S01]  /*2ea40*/  ENDCOLLECTIVE ;  /* 0x000000000000791b */ /* 0x003fe20003800000 */
.L_x_990:
[----:B------:R-:W-:Y:S02]  /*2ea50*/  IMAD.MOV.U32 R13, RZ, RZ, R74 ;  /* 0x000000ffff0d7224 */ /* 0x000fe400078e004a */
[----:B------:R-:W-:-:S07]  /*2ea60*/  IMAD.MOV.U32 R78, RZ, RZ, R14 ;  /* 0x000000ffff4e7224 */ /* 0x000fce00078e000e */
[----:B------:R-:W-:Y:S05]  /*2ea70*/  WARPSYNC.COLLECTIVE R15, `(.L_x_991) ;  /* 0x000000000f087348 */ /* 0x000fea0003c00000 */
[----:B------:R0:W1:Y:S02]  /*2ea80*/  SHFL.IDX P6, R14, R13, R12, R11 ;  /* 0x0000000c0d0e7389 */ /* 0x00006400000c000b */
[----:B01----:R-:W-:Y:S01]  /*2ea90*/  ENDCOLLECTIVE ;  /* 0x000000000000791b */ /* 0x003fe20003800000 */
.L_x_991:
        /* <DEDUP_REMOVED lines=8> */
.L_x_992:
[----:B------:R-:W-:Y:S02]  /*2eb20*/  SEL R47, R121, R74, P0 ;  /* 0x0000004a792f7207 */ /* 0x000fe40000000000 */
[----:B------:R-:W-:Y:S01]  /*2eb30*/  SEL R74, R74, R121, P0 ;  /* 0x000000794a4a7207 */ /* 0x000fe20000000000 */
[----:B------:R-:W-:Y:S02]  /*2eb40*/  IMAD.MOV.U32 R13, RZ, RZ, R67 ;  /* 0x000000ffff0d7224 */ /* 0x000fe400078e0043 */
[----:B------:R-:W-:-:S07]  /*2eb50*/  IMAD.MOV.U32 R71, RZ, RZ, R14 ;  /* 0x000000ffff477224 */ /* 0x000fce00078e000e */
[----:B------:R-:W-:Y:S05]  /*2eb60*/  WARPSYNC.COLLECTIVE R15, `(.L_x_993) ;  /* 0x000000000f087348 */ /* 0x000fea0003c00000 */
[----:B------:R0:W1:Y:S02]  /*2eb70*/  SHFL.IDX P6, R14, R13, R12, R11 ;  /* 0x0000000c0d0e7389 */ /* 0x00006400000c000b */
[----:B01----:R-:W-:Y:S01]  /*2eb80*/  ENDCOLLECTIVE ;  /* 0x000000000000791b */ /* 0x003fe20003800000 */
.L_x_993:
[----:B------:R-:W-:Y:S02]  /*2eb90*/  IMAD.MOV.U32 R13, RZ, RZ, R86 ;  /* 0x000000ffff0d7224 */ /* 0x000fe400078e0056 */
[----:B------:R-:W-:Y:S01]  /*2eba0*/  IMAD.MOV.U32 R12, RZ, RZ, R2 ;  /* 0x000000ffff0c7224 */ /* 0x000fe200078e0002 */
[----:B------:R-:W-:-:S07]  /*2ebb0*/  MOV R67, R14 ;  /* 0x0000000e00437202 */ /* 0x000fce0000000f00 */
[----:B------:R-:W-:Y:S05]  /*2ebc0*/  WARPSYNC.COLLECTIVE R15, `(.L_x_994) ;  /* 0x000000000f087348 */ /* 0x000fea0003c00000 */
[----:B------:R0:W1:Y:S02]  /*2ebd0*/  SHFL.IDX P6, R14, R13, R12, R11 ;  /* 0x0000000c0d0e7389 */ /* 0x00006400000c000b */
[----:B01----:R-:W-:Y:S01]  /*2ebe0*/  ENDCOLLECTIVE ;  /* 0x000000000000791b */ /* 0x003fe20003800000 */
.L_x_994:
[----:B------:R-:W-:Y:S01]  /*2ebf0*/  MOV R13, R82 ;  /* 0x00000052000d7202 */ /* 0x000fe20000000f00 */
[----:B------:R-:W-:-:S07]  /*2ec00*/  IMAD.MOV.U32 R86, RZ, RZ, R14 ;  /* 0x000000ffff567224 */ /* 0x000fce00078e000e */
[----:B------:R-:W-:Y:S05]  /*2ec10*/  WARPSYNC.COLLECTIVE R15, `(.L_x_995) ;  /* 0x000000000f087348 */ /* 0x000fea0003c00000 */
[----:B------:R0:W1:Y:S02]  /*2ec20*/  SHFL.IDX P6, R14, R13, R12, R11 ;  /* 0x0000000c0d0e7389 */ /* 0x00006400000c000b */
[----:B01----:R-:W-:Y:S01]  /*2ec30*/  ENDCOLLECTIVE ;  /* 0x000000000000791b */ /* 0x003fe20003800000 */
.L_x_995:
        /* <DEDUP_REMOVED lines=8> */
.L_x_996:
[----:B------:R-:W-:Y:S02]  /*2ecc0*/  SEL R49, R67, R82, P0 ;  /* 0x0000005243317207 */ /* 0x000fe40000000000 */
[----:B------:R-:W-:Y:S01]  /*2ecd0*/  SEL R67, R82, R67, P0 ;  /* 0x0000004352437207 */ /* 0x000fe20000000000 */
[----:B------:R-:W-:Y:S01]  /*2ece0*/  IMAD.MOV.U32 R13, RZ, RZ, R75 ;  /* 0x000000ffff0d7224 */ /* 0x000fe200078e004b */
[----:B------:R-:W-:-:S07]  /*2ecf0*/  MOV R79, R14 ;  /* 0x0000000e004f7202 */ /* 0x000fce0000000f00 */
[----:B------:R-:W-:Y:S05]  /*2ed00*/  WARPSYNC.COLLECTIVE R15, `(.L_x_997) ;  /* 0x000000000f087348 */ /* 0x000fea0003c00000 */
[----:B------:R0:W1:Y:S02]  /*2ed10*/  SHFL.IDX P6, R14, R13, R12, R11 ;  /* 0x0000000c0d0e7389 */ /* 0x00006400000c000b */
[----:B01----:R-:W-:Y:S01]  /*2ed20*/  ENDCOLLECTIVE ;  /* 0x000000000000791b */ /* 0x003fe20003800000 */
.L_x_997:
[----:B------:R-:W-:Y:S01]  /*2ed30*/  IMAD.MOV.U32 R13, RZ, RZ, R95 ;  /* 0x000000ffff0d7224 */ /* 0x000fe200078e005f */
[----:B------:R-:W-:Y:S01]  /*2ed40*/  MOV R12, R2 ;  /* 0x00000002000c7202 */ /* 0x000fe20000000f00 */
[----:B------:R-:W-:-:S07]  /*2ed50*/  IMAD.MOV.U32 R75, RZ, RZ, R14 ;  /* 0x000000ffff4b7224 */ /* 0x000fce00078e000e */
[----:B------:R-:W-:Y:S05]  /*2ed60*/  WARPSYNC.COLLECTIVE R15, `(.L_x_998) ;  /* 0x000000000f087348 */ /* 0x000fea0003c00000 */
[----:B------:R0:W1:Y:S02]  /*2ed70*/  SHFL.IDX P6, R14, R13, R12, R11 ;  /* 0x0000000c0d0e7389 */ /* 0x00006400000c000b */
[----:B01----:R-:W-:Y:S01]  /*2ed80*/  ENDCOLLECTIVE ;  /* 0x000000000000791b */ /* 0x003fe20003800000 */
.L_x_998:
[----:B------:R-:W-:Y:S02]  /*2ed90*/  IMAD.MOV.U32 R13, RZ, RZ, R90 ;  /* 0x000000ffff0d7224 */ /* 0x000fe400078e005a */
[----:B------:R-:W-:-:S07]  /*2eda0*/  IMAD.MOV.U32 R95, RZ, RZ, R14 ;  /* 0x000000ffff5f7224 */ /* 0x000fce00078e000e */
[----:B------:R-:W-:Y:S05]  /*2edb0*/  WARPSYNC.COLLECTIVE R15, `(.L_x_999) ;  /* 0x000000000f087348 */ /* 0x000fea0003c00000 */
[----:B------:R0:W1:Y:S02]  /*2edc0*/  SHFL.IDX P6, R14, R13, R12, R11 ;  /* 0x0000000c0d0e7389 */ /* 0x00006400000c000b */
[----:B01----:R-:W-:Y:S01]  /*2edd0*/  ENDCOLLECTIVE ;  /* 0x000000000000791b */ /* 0x003fe20003800000 */
.L_x_999:
        /* <DEDUP_REMOVED lines=8> */
.L_x_1000:
[----:B------:R-:W-:Y:S02]  /*2ee60*/  SEL R51, R75, R90, P0 ;  /* 0x0000005a4b337207 */ /* 0x000fe40000000000 */
[----:B------:R-:W-:Y:S01]  /*2ee70*/  SEL R75, R90, R75, P0 ;  /* 0x0000004b5a4b7207 */ /* 0x000fe20000000000 */
[----:B------:R-:W-:Y:S02]  /*2ee80*/  IMAD.MOV.U32 R13, RZ, RZ, R83 ;  /* 0x000000ffff0d7224 */ /* 0x000fe400078e0053 */
[----:B------:R-:W-:-:S07]  /*2ee90*/  IMAD.MOV.U32 R87, RZ, RZ, R14 ;  /* 0x000000ffff577224 */ /* 0x000fce00078e000e */
[----:B------:R-:W-:Y:S05]  /*2eea0*/  WARPSYNC.COLLECTIVE R15, `(.L_x_1001) ;  /* 0x000000000f087348 */ /* 0x000fea0003c00000 */
[----:B------:R0:W1:Y:S02]  /*2eeb0*/  SHFL.IDX P6, R14, R13, R12, R11 ;  /* 0x0000000c0d0e7389 */ /* 0x00006400000c000b */
[----:B01----:R-:W-:Y:S01]  /*2eec0*/  ENDCOLLECTIVE ;  /* 0x000000000000791b */ /* 0x003fe20003800000 */
.L_x_1001:
[----:B------:R-:W-:Y:S02]  /*2eed0*/  IMAD.MOV.U32 R13, RZ, RZ, R102 ;  /* 0x000000ffff0d7224 */ /* 0x000fe400078e0066 */
[----:B------:R-:W-:Y:S01]  /*2eee0*/  IMAD.MOV.U32 R12, RZ, RZ, R2 ;  /* 0x000000ffff0c7224 */ /* 0x000fe200078e0002 */
[----:B------:R-:W-:-:S07]  /*2eef0*/  MOV R103, R14 ;  /* 0x0000000e00677202 */ /* 0x000fce0000000f00 */
[----:B------:R-:W-:Y:S05]  /*2ef00*/  WARPSYNC.COLLECTIVE R15, `(.L_x_1002) ;  /* 0x000000000f087348 */ /* 0x000fea0003c00000 */
[----:B------:R0:W1:Y:S02]  /*2ef10*/  SHFL.IDX P6, R14, R13, R12, R11 ;  /* 0x0000000c0d0e7389 */ /* 0x00006400000c000b */
[----:B01----:R-:W-:Y:S01]  /*2ef20*/  ENDCOLLECTIVE ;  /* 0x000000000000791b */ /* 0x003fe20003800000 */
.L_x_1002:
[----:B------:R-:W-:Y:S01]  /*2ef30*/  MOV R13, R125 ;  /* 0x0000007d000d7202 */ /* 0x000fe20000000f00 */
[----:B------:R-:W-:-:S07]  /*2ef40*/  IMAD.MOV.U32 R102, RZ, RZ, R14 ;  /* 0x000000ffff667224 */ /* 0x000fce00078e000e */
[----:B------:R-:W-:Y:S05]  /*2ef50*/  WARPSYNC.COLLECTIVE R15, `(.L_x_1003) ;  /* 0x000000000f087348 */ /* 0x000fea0003c00000 */
[----:B------:R0:W1:Y:S02]  /*2ef60*/  SHFL.IDX P6, R14, R13, R12, R11 ;  /* 0x0000000c0d0e7389 */ /* 0x00006400000c000b */
[----:B01----:R-:W-:Y:S01]  /*2ef70*/  ENDCOLLECTIVE ;  /* 0x000000000000791b */ /* 0x003fe20003800000 */
.L_x_1003:
        /* <DEDUP_REMOVED lines=8> */
.L_x_1004:
[----:B------:R-:W-:Y:S02]  /*2f000*/  SEL R53, R103, R83, P0 ;  /* 0x0000005367357207 */ /* 0x000fe40000000000 */
[----:B------:R-:W-:Y:S01]  /*2f010*/  SEL R83, R83, R103, P0 ;  /* 0x0000006753537207 */ /* 0x000fe20000000000 */
[----:B------:R-:W-:Y:S01]  /*2f020*/  IMAD.MOV.U32 R13, RZ, RZ, R129 ;  /* 0x000000ffff0d7224 */ /* 0x000fe200078e0081 */
[----:B------:R-:W-:-:S07]  /*2f030*/  MOV R91, R14 ;  /* 0x0000000e005b7202 */ /* 0x000fce0000000f00 */
[----:B------:R-:W-:Y:S05]  /*2f040*/  WARPSYNC.COLLECTIVE R15, `(.L_x_1005) ;  /* 0x000000000f087348 */ /* 0x000fea0003c00000 */
[----:B------:R0:W1:Y:S02]  /*2f050*/  SHFL.IDX P6, R14, R13, R12, R11 ;  /* 0x0000000c0d0e7389 */ /* 0x00006400000c000b */
[----:B01----:R-:W-:Y:S01]  /*2f060*/  ENDCOLLECTIVE ;  /* 0x000000000000791b */ /* 0x003fe20003800000 */
.L_x_1005:
[----:B------:R-:W-:Y:S01]  /*2f070*/  IMAD.MOV.U32 R13, RZ, RZ, R110 ;  /* 0x000000ffff0d7224 */ /* 0x000fe200078e006e */
[----:B------:R-:W-:Y:S01]  /*2f080*/  MOV R12, R2 ;  /* 0x00000002000c7202 */ /* 0x000fe20000000f00 */
[----:B------:R-:W-:-:S07]  /*2f090*/  IMAD.MOV.U32 R107, RZ, RZ, R14 ;  /* 0x000000ffff6b7224 */ /* 0x000fce00078e000e */
[----:B------:R-:W-:Y:S05]  /*2f0a0*/  WARPSYNC.COLLECTIVE R15, `(.L_x_1006) ;  /* 0x000000000f087348 */ /* 0x000fea0003c00000 */
[----:B------:R0:W1:Y:S02]  /*2f0b0*/  SHFL.IDX P6, R14, R13, R12, R11 ;  /* 0x0000000c0d0e7389 */ /* 0x00006400000c000b */
[----:B01----:R-:W-:Y:S01]  /*2f0c0*/  ENDCOLLECTIVE ;  /* 0x000000000000791b */ /* 0x003fe20003800000 */
.L_x_1006:
[----:B------:R-:W-:Y:S02]  /*2f0d0*/  IMAD.MOV.U32 R13, RZ, RZ, R106 ;  /* 0x000000ffff0d7224 */ /* 0x000fe400078e006a */
[----:B------:R-:W-:-:S07]  /*2f0e0*/  IMAD.MOV.U32 R110, RZ, RZ, R14 ;  /* 0x000000ffff6e7224 */ /* 0x000fce00078e000e */
[----:B------:R-:W-:Y:S05]  /*2f0f0*/  WARPSYNC.COLLECTIVE R15, `(.L_x_1007) ;  /* 0x000000000f087348 */ /* 0x000fea0003c00000 */
[----:B------:R0:W1:Y:S02]  /*2f100*/  SHFL.IDX P6, R14, R13, R12, R11 ;  /* 0x0000000c0d0e7389 */ /* 0x00006400000c000b */
[----:B01----:R-:W-:Y:S01]  /*2f110*/  ENDCOLLECTIVE ;  /* 0x000000000000791b */ /* 0x003fe20003800000 */
.L_x_1007:
        /* <DEDUP_REMOVED lines=8> */
.L_x_1008:
[----:B------:R-:W-:Y:S02]  /*2f1a0*/  SEL R55, R107, R106, P0 ;  /* 0x0000006a6b377207 */ /* 0x000fe40000000000 */
[----:B------:R-:W-:Y:S01]  /*2f1b0*/  SEL R106, R106, R107, P0 ;  /* 0x0000006b6a6a7207 */ /* 0x000fe20000000000 */
[----:B------:R-:W-:Y:S02]  /*2f1c0*/  IMAD.MOV.U32 R13, RZ, RZ, R111 ;  /* 0x000000ffff0d7224 */ /* 0x000fe400078e006f */
[----:B------:R-:W-:-:S07]  /*2f1d0*/  IMAD.MOV.U32 R98, RZ, RZ, R14 ;  /* 0x000000ffff627224 */ /* 0x000fce00078e000e */
[----:B------:R-:W-:Y:S05]  /*2f1e0*/  WARPSYNC.COLLECTIVE R15, `(.L_x_1009) ;  /* 0x000000000f087348 */ /* 0x000fea0003c00000 */
[----:B------:R0:W1:Y:S02]  /*2f1f0*/  SHFL.IDX P6, R14, R13, R12, R11 ;  /* 0x0000000c0d0e7389 */ /* 0x00006400000c000b */
[----:B01----:R-:W-:Y:S01]  /*2f200*/  ENDCOLLECTIVE ;  /* 0x000000000000791b */ /* 0x003fe20003800000 */
.L_x_1009:
[----:B------:R-:W-:Y:S02]  /*2f210*/  IMAD.MOV.U32 R13, RZ, RZ, R118 ;  /* 0x000000ffff0d7224 */ /* 0x000fe400078e0076 */
[----:B------:R-:W-:Y:S01]  /*2f220*/  IMAD.MOV.U32 R12, RZ, RZ, R2 ;  /* 0x000000ffff0c7224 */ /* 0x000fe200078e0002 */
[----:B------:R-:W-:-:S07]  /*2f230*/  MOV R114, R14 ;  /* 0x0000000e00727202 */ /* 0x000fce0000000f00 */
[----:B------:R-:W-:Y:S05]  /*2f240*/  WARPSYNC.COLLECTIVE R15, `(.L_x_1010) ;  /* 0x000000000f087348 */ /* 0x000fea0003c00000 */
[----:B------:R0:W1:Y:S02]  /*2f250*/  SHFL.IDX P6, R14, R13, R12, R11 ;  /* 0x0000000c0d0e7389 */ /* 0x00006400000c000b */
[----:B01----:R-:W-:Y:S01]  /*2f260*/  ENDCOLLECTIVE ;  /* 0x000000000000791b */ /* 0x003fe20003800000 */
.L_x_1010:
[----:B------:R-:W-:Y:S01]  /*2f270*/  MOV R13, R115 ;  /* 0x00000073000d7202 */ /* 0x000fe20000000f00 */
[----:B------:R-:W-:-:S07]  /*2f280*/  IMAD.MOV.U32 R118, RZ, RZ, R14 ;  /* 0x000000ffff767224 */ /* 0x000fce00078e000e */
[----:B------:R-:W-:Y:S05]  /*2f290*/  WARPSYNC.COLLECTIVE R15, `(.L_x_1011) ;  /* 0x000000000f087348 */ /* 0x000fea0003c00000 */
[----:B------:R0:W1:Y:S02]  /*2f2a0*/  SHFL.IDX P6, R14, R13, R12, R11 ;  /* 0x0000000c0d0e7389 */ /* 0x00006400000c000b */
[----:B01----:R-:W-:Y:S01]  /*2f2b0*/  ENDCOLLECTIVE ;  /* 0x000000000000791b */ /* 0x003fe20003800000 */
.L_x_1011:
        /* <DEDUP_REMOVED lines=8> */
.L_x_1012:
[----:B------:R-:W-:Y:S02]  /*2f340*/  SEL R60, R114, R111, P0 ;  /* 0x0000006f723c7207 */ /* 0x000fe40000000000 */
[----:B------:R-:W-:Y:S01]  /*2f350*/  SEL R111, R111, R114, P0 ;  /* 0x000000726f6f7207 */ /* 0x000fe20000000000 */
[----:B------:R-:W-:Y:S01]  /*2f360*/  IMAD.MOV.U32 R13, RZ, RZ, R119 ;  /* 0x000000ffff0d7224 */ /* 0x000fe200078e0077 */
[----:B------:R-:W-:-:S07]  /*2f370*/  MOV R99, R14 ;  /* 0x0000000e00637202 */ /* 0x000fce0000000f00 */
[----:B------:R-:W-:Y:S05]  /*2f380*/  WARPSYNC.COLLECTIVE R15, `(.L_x_1013) ;  /* 0x000000000f087348 */ /* 0x000fea0003c00000 */
[----:B------:R0:W1:Y:S02]  /*2f390*/  SHFL.IDX P6, R14, R13, R12, R11 ;  /* 0x0000000c0d0e7389 */ /* 0x00006400000c000b */
[----:B01----:R-:W-:Y:S01]  /*2f3a0*/  ENDCOLLECTIVE ;  /* 0x000000000000791b */ /* 0x003fe20003800000 */
.L_x_1013:
[----:B------:R-:W-:Y:S01]  /*2f3b0*/  IMAD.MOV.U32 R13, RZ, RZ, R126 ;  /* 0x000000ffff0d7224 */ /* 0x000fe200078e007e */
[----:B------:R-:W-:Y:S01]  /*2f3c0*/  MOV R12, R2 ;  /* 0x00000002000c7202 */ /* 0x000fe20000000f00 */
[----:B------:R-:W-:-:S07]  /*2f3d0*/  IMAD.MOV.U32 R119, RZ, RZ, R14 ;  /* 0x000000ffff777224 */ /* 0x000fce00078e000e */
[----:B------:R-:W-:Y:S05]  /*2f3e0*/  WARPSYNC.COLLECTIVE R15, `(.L_x_1014) ;  /* 0x000000000f087348 */ /* 0x000fea0003c00000 */
[----:B------:R0:W1:Y:S02]  /*2f3f0*/  SHFL.IDX P6, R14, R13, R12, R11 ;  /* 0x0000000c0d0e7389 */ /* 0x00006400000c000b */
[----:B01----:R-:W-:Y:S01]  /*2f400*/  ENDCOLLECTIVE ;  /* 0x000000000000791b */ /* 0x003fe20003800000 */
.L_x_1014:
[----:B------:R-:W-:Y:S02]  /*2f410*/  IMAD.MOV.U32 R13, RZ, RZ, R122 ;  /* 0x000000ffff0d7224 */ /* 0x000fe400078e007a */
[----:B------:R-:W-:-:S07]  /*2f420*/  IMAD.MOV.U32 R126, RZ, RZ, R14 ;  /* 0x000000ffff7e7224 */ /* 0x000fce00078e000e */
[----:B------:R-:W-:Y:S05]  /*2f430*/  WARPSYNC.COLLECTIVE R15, `(.L_x_1015) ;  /* 0x000000000f087348 */ /* 0x000fea0003c00000 */
[----:B------:R0:W1:Y:S02]  /*2f440*/  SHFL.IDX P6, R14, R13, R12, R11 ;  /* 0x0000000c0d0e7389 */ /* 0x00006400000c000b */
[----:B01----:R-:W-:Y:S01]  /*2f450*/  ENDCOLLECTIVE ;  /* 0x000000000000791b */ /* 0x003fe20003800000 */
.L_x_1015:
        /* <DEDUP_REMOVED lines=8> */
.L_x_1016:
[----:B------:R-:W-:Y:S02]  /*2f4e0*/  SEL R68, R119, R115, P0 ;  /* 0x0000007377447207 */ /* 0x000fe40000000000 */
[----:B------:R-:W-:Y:S01]  /*2f4f0*/  SEL R115, R115, R119, P0 ;  /* 0x0000007773737207 */ /* 0x000fe20000000000 */
[----:B------:R-:W-:Y:S02]  /*2f500*/  IMAD.MOV.U32 R13, RZ, RZ, R123 ;  /* 0x000000ffff0d7224 */ /* 0x000fe400078e007b */
[----:B------:R-:W-:-:S07]  /*2f510*/  IMAD.MOV.U32 R127, RZ, RZ, R14 ;  /* 0x000000ffff7f7224 */ /* 0x000fce00078e000e */
[----:B------:R-:W-:Y:S05]  /*2f520*/  WARPSYNC.COLLECTIVE R15, `(.L_x_1017) ;  /* 0x000000000f087348 */ /* 0x000fea0003c00000 */
[----:B------:R0:W1:Y:S02]  /*2f530*/  SHFL.IDX P6, R14, R13, R12, R11 ;  /* 0x0000000c0d0e7389 */ /* 0x00006400000c000b */
[----:B01----:R-:W-:Y:S01]  /*2f540*/  ENDCOLLECTIVE ;  /* 0x000000000000791b */ /* 0x003fe20003800000 */
.L_x_1017:
[----:B------:R-:W-:Y:S02]  /*2f550*/  IMAD.MOV.U32 R13, RZ, RZ, R134 ;  /* 0x000000ffff0d7224 */ /* 0x000fe400078e0086 */
[----:B------:R-:W-:Y:S01]  /*2f560*/  IMAD.MOV.U32 R12, RZ, RZ, R2 ;  /* 0x000000ffff0c7224 */ /* 0x000fe200078e0002 */
[----:B------:R-:W-:-:S07]  /*2f570*/  MOV R125, R14 ;  /* 0x0000000e007d7202 */ /* 0x000fce0000000f00 */
[----:B------:R-:W-:Y:S05]  /*2f580*/  WARPSYNC.COLLECTIVE R15, `(.L_x_1018) ;  /* 0x000000000f087348 */ /* 0x000fea0003c00000 */
[----:B------:R0:W1:Y:S02]  /*2f590*/  SHFL.IDX P6, R14, R13, R12, R11 ;  /* 0x0000000c0d0e7389 */ /* 0x00006400000c000b */
[----:B01----:R-:W-:Y:S01]  /*2f5a0*/  ENDCOLLECTIVE ;  /* 0x000000000000791b */ /* 0x003fe20003800000 */
.L_x_1018:
[----:B------:R-:W-:Y:S01]  /*2f5b0*/  MOV R13, R130 ;  /* 0x00000082000d7202 */ /* 0x000fe20000000f00 */
[----:B------:R-:W-:-:S07]  /*2f5c0*/  IMAD.MOV.U32 R123, RZ, RZ, R14 ;  /* 0x000000ffff7b7224 */ /* 0x000fce00078e000e */
[----:B------:R-:W-:Y:S05]  /*2f5d0*/  WARPSYNC.COLLECTIVE R15, `(.L_x_1019) ;  /* 0x000000000f087348 */ /* 0x000fea0003c00000 */
[----:B------:R0:W1:Y:S02]  /*2f5e0*/  SHFL.IDX P6, R14, R13, R12, R11 ;  /* 0x0000000c0d0e7389 */ /* 0x00006400000c000b */
[----:B01----:R-:W-:Y:S01]  /*2f5f0*/  ENDCOLLECTIVE ;  /* 0x000000000000791b */ /* 0x003fe20003800000 */
.L_x_1019:
        /* <DEDUP_REMOVED lines=8> */
.L_x_1020:
[----:B------:R-:W-:Y:S02]  /*2f680*/  SEL R76, R125, R122, P0 ;  /* 0x0000007a7d4c7207 */ /* 0x000fe40000000000 */
[----:B------:R-:W-:Y:S01]  /*2f690*/  SEL R122, R122, R125, P0 ;  /* 0x0000007d7a7a7207 */ /* 0x000fe20000000000 */
[----:B------:R-:W-:Y:S01]  /*2f6a0*/  IMAD.MOV.U32 R13, RZ, RZ, R131 ;  /* 0x000000ffff0d7224 */ /* 0x000fe200078e0083 */
[----:B------:R-:W-:-:S07]  /*2f6b0*/  MOV R133, R14 ;  /* 0x0000000e00857202 */ /* 0x000fce0000000f00 */
[----:B------:R-:W-:Y:S05]  /*2f6c0*/  WARPSYNC.COLLECTIVE R15, `(.L_x_1021) ;  /* 0x000000000f087348 */ /* 0x000fea0003c00000 */
[----:B------:R0:W1:Y:S02]  /*2f6d0*/  SHFL.IDX P6, R14, R13, R12, R11 ;  /* 0x0000000c0d0e7389 */ /* 0x00006400000c000b */
[----:B01----:R-:W-:Y:S01]  /*2f6e0*/  ENDCOLLECTIVE ;  /* 0x000000000000791b */ /* 0x003fe20003800000 */
.L_x_1021:
[----:B------:R-:W-:Y:S01]  /*2f6f0*/  IMAD.MOV.U32 R13, RZ, RZ, R142 ;  /* 0x000000ffff0d7224 */ /* 0x000fe200078e008e */
[----:B------:R-:W-:Y:S01]  /*2f700*/  MOV R12, R2 ;  /* 0x00000002000c7202 */ /* 0x000fe20000000f00 */
[----:B------:R-:W-:-:S07]  /*2f710*/  IMAD.MOV.U32 R131, RZ, RZ, R14 ;  /* 0x000000ffff837224 */ /* 0x000fce00078e000e */
[----:B------:R-:W-:Y:S05]  /*2f720*/  WARPSYNC.COLLECTIVE R15, `(.L_x_1022) ;  /* 0x000000000f087348 */ /* 0x000fea0003c00000 */
[----:B------:R0:W1:Y:S02]  /*2f730*/  SHFL.IDX P6, R14, R13, R12, R11 ;  /* 0x0000000c0d0e7389 */ /* 0x00006400000c000b */
[----:B01----:R-:W-:Y:S01]  /*2f740*/  ENDCOLLECTIVE ;  /* 0x000000000000791b */ /* 0x003fe20003800000 */
.L_x_1022:
[----:B------:R-:W-:Y:S02]  /*2f750*/  IMAD.MOV.U32 R13, RZ, RZ, R138 ;  /* 0x000000ffff0d7224 */ /* 0x000fe400078e008a */
[----:B------:R-:W-:-:S07]  /*2f760*/  IMAD.MOV.U32 R130, RZ, RZ, R14 ;  /* 0x000000ffff827224 */ /* 0x000fce00078e000e */
[----:B------:R-:W-:Y:S05]  /*2f770*/  WARPSYNC.COLLECTIVE R15, `(.L_x_1023) ;  /* 0x000000000f087348 */ /* 0x000fea0003c00000 */
[----:B------:R0:W1:Y:S02]  /*2f780*/  SHFL.IDX P6, R14, R13, R12, R11 ;  /* 0x0000000c0d0e7389 */ /* 0x00006400000c000b */
[----:B01----:R-:W-:Y:S01]  /*2f790*/  ENDCOLLECTIVE ;  /* 0x000000000000791b */ /* 0x003fe20003800000 */
.L_x_1023:
        /* <DEDUP_REMOVED lines=8> */
.L_x_1024:
[----:B------:R-:W-:Y:S02]  /*2f820*/  SEL R80, R131, R129, P0 ;  /* 0x0000008183507207 */ /* 0x000fe40000000000 */
[----:B------:R-:W-:Y:S01]  /*2f830*/  SEL R129, R129, R131, P0 ;  /* 0x0000008381817207 */ /* 0x000fe20000000000 */
[----:B------:R-:W-:Y:S02]  /*2f840*/  IMAD.MOV.U32 R13, RZ, RZ, R207 ;  /* 0x000000ffff0d7224 */ /* 0x000fe400078e00cf */
[----:B------:R-:W-:-:S07]  /*2f850*/  IMAD.MOV.U32 R63, RZ, RZ, R14 ;  /* 0x000000ffff3f7224 */ /* 0x000fce00078e000e */
[----:B------:R-:W-:Y:S05]  /*2f860*/  WARPSYNC.COLLECTIVE R15, `(.L_x_1025) ;  /* 0x000000000f087348 */ /* 0x000fea0003c00000 */
[----:B------:R0:W1:Y:S02]  /*2f870*/  SHFL.IDX P6, R14, R13, R12, R11 ;  /* 0x0000000c0d0e7389 */ /* 0x00006400000c000b */
[----:B01----:R-:W-:Y:S01]  /*2f880*/  ENDCOLLECTIVE ;  /* 0x000000000000791b */ /* 0x003fe20003800000 */
.L_x_1025:
[----:B------:R-:W-:Y:S02]  /*2f890*/  IMAD.MOV.U32 R13, RZ, RZ, R150 ;  /* 0x000000ffff0d7224 */ /* 0x000fe400078e0096 */
[----:B------:R-:W-:Y:S02]  /*2f8a0*/  IMAD.MOV.U32 R12, RZ, RZ, R2 ;  /* 0x000000ffff0c7224 */ /* 0x000fe400078e0002 */
[----:B------:R-:W-:Y:S01]  /*2f8b0*/  IMAD.MOV.U32 R2, RZ, RZ, RZ ;  /* 0x000000ffff027224 */ /* 0x000fe200078e00ff */
[----:B------:R-:W-:-:S07]  /*2f8c0*/  MOV R59, R14 ;  /* 0x0000000e003b7202 */ /* 0x000fce0000000f00 */
[----:B------:R-:W-:Y:S05]  /*2f8d0*/  WARPSYNC.COLLECTIVE R15, `(.L_x_1026) ;  /* 0x000000000f087348 */ /* 0x000fea0003c00000 */
[----:B------:R0:W1:Y:S02]  /*2f8e0*/  SHFL.IDX P6, R14, R13, R12, R11 ;  /* 0x0000000c0d0e7389 */ /* 0x00006400000c000b */
[----:B01----:R-:W-:Y:S01]  /*2f8f0*/  ENDCOLLECTIVE ;  /* 0x000000000000791b */ /* 0x003fe20003800000 */
.L_x_1026:
[----:B------:R-:W-:Y:S01]  /*2f900*/  MOV R13, R208 ;  /* 0x000000d0000d7202 */ /* 0x000fe20000000f00 */
[----:B------:R-:W-:-:S07]  /*2f910*/  IMAD.MOV.U32 R0, RZ, RZ, R14 ;  /* 0x000000ffff007224 */ /* 0x000fce00078e000e */
[----:B------:R-:W-:Y:S05]  /*2f920*/  WARPSYNC.COLLECTIVE R15, `(.L_x_1027) ;  /* 0x000000000f087348 */ /* 0x000fea0003c00000 */
[----:B------:R0:W1:Y:S02]  /*2f930*/  SHFL.IDX P6, R14, R13, R12, R11 ;  /* 0x0000000c0d0e7389 */ /* 0x00006400000c000b */
[----:B01----:R-:W-:Y:S01]  /*2f940*/  ENDCOLLECTIVE ;  /* 0x000000000000791b */ /* 0x003fe20003800000 */
.L_x_1027:
[----:B------:R-:W-:Y:S01]  /*2f950*/  IMAD.MOV.U32 R11, RZ, RZ, R14 ;  /* 0x000000ffff0b7224 */ /* 0x000fe200078e000e */
[----:B------:R-:W-:Y:S06]  /*2f960*/  BRA `(.L_x_1028) ;  /* 0xfffffed800047947 */ /* 0x000fec000383ffff */
.L_x_664:
[----:B------:R-:W-:Y:S01]  /*2f970*/  IMAD.MOV.U32 R13, RZ, RZ, R20 ;  /* 0x000000ffff0d7224 */ /* 0x000fe200078e0014 */
[----:B------:R-:W-:Y:S01]  /*2f980*/  MOV R12, RZ ;  /* 0x000000ff000c7202 */ /* 0x000fe20000000f00 */
[----:B------:R-:W-:Y:S02]  /*2f990*/  IMAD.MOV.U32 R11, RZ, RZ, 0x181f ;  /* 0x0000181fff0b7424 */ /* 0x000fe400078e00ff */
[----:B------:R-:W-:-:S07]  /*2f9a0*/  IMAD.MOV.U32 R15, RZ, RZ, -0x1 ;  /* 0xffffffffff0f7424 */ /* 0x000fce00078e00ff */
[----:B-----5:R-:W-:Y:S05]  /*2f9b0*/  WARPSYNC.COLLECTIVE R15, `(.L_x_1029) ;  /* 0x000000000f087348 */ /* 0x020fea0003c00000 */
[----:B------:R0:W1:Y:S02]  /*2f9c0*/  SHFL.IDX P6, R14, R13, R12, R11 ;  /* 0x0000000c0d0e7389 */ /* 0x00006400000c000b */
[----:B01---5:R-:W-:Y:S01]  /*2f9d0*/  ENDCOLLECTIVE ;  /* 0x000000000000791b */ /* 0x023fe20003800000 */
.L_x_1029:
[----:B------:R-:W-:Y:S01]  /*2f9e0*/  MOV R13, R0 ;  /* 0x00000000000d7202 */ /* 0x000fe20000000f00 */
[----:B------:R-:W-:-:S07]  /*2f9f0*/  IMAD.MOV.U32 R21, RZ, RZ, R14 ;  /* 0x000000ffff157224 */ /* 0x000fce00078e000e */
[----:B------:R-:W-:Y:S05]  /*2fa00*/  WARPSYNC.COLLECTIVE R15, `(.L_x_1030) ;  /* 0x000000000f087348 */ /* 0x000fea0003c00000 */
[----:B------:R0:W1:Y:S02]  /*2fa10*/  SHFL.IDX P6, R14, R13, R12, R11 ;  /* 0x0000000c0d0e7389 */ /* 0x00006400000c000b */
[----:B01----:R-:W-:Y:S01]  /*2fa20*/  ENDCOLLECTIVE ;  /* 0x000000000000791b */ /* 0x003fe20003800000 */
.L_x_1030:
[----:B------:R-:W-:Y:S05]  /*2fa30*/  BRA `(.L_x_1031) ;  /* 0xfffffeec00207947 */ /* 0x000fea000383ffff */
.L_x_667:
[----:B------:R-:W-:Y:S01]  /*2fa40*/  BSSY B1, `(.L_x_1032) ;  /* 0x0000008000017945 */ /* 0x000fe20003800000 */
[----:B-1----:R-:W-:Y:S01]  /*2fa50*/  IMAD.MOV.U32 R13, RZ, RZ, R20 ;  /* 0x000000ffff0d7224 */ /* 0x002fe200078e0014 */
[----:B------:R-:W-:Y:S01]  /*2fa60*/  MOV R15, 0xffffffff ;  /* 0xffffffff000f7802 */ /* 0x000fe20000000f00 */
[----:B------:R-:W-:Y:S02]  /*2fa70*/  IMAD.MOV.U32 R12, RZ, RZ, 0x1 ;  /* 0x00000001ff0c7424 */ /* 0x000fe400078e00ff */
[----:B------:R-:W-:-:S07]  /*2fa80*/  IMAD.MOV.U32 R11, RZ, RZ, 0x181f ;  /* 0x0000181fff0b7424 */ /* 0x000fce00078e00ff */
[----:B0-2--5:R-:W-:Y:S05]  /*2fa90*/  WARPSYNC.COLLECTIVE R15, `(.L_x_1033) ;  /* 0x000000000f087348 */ /* 0x025fea0003c00000 */
[----:B--2---:R1:W2:Y:S02]  /*2faa0*/  SHFL.IDX P6, R14, R13, R12, R11 ;  /* 0x0000000c0d0e7389 */ /* 0x0042a400000c000b */
[----:B012--5:R-:W-:Y:S01]  /*2fab0*/  ENDCOLLECTIVE ;  /* 0x000000000000791b */ /* 0x027fe20003800000 */
.L_x_1033:
[----:B------:R-:W-:Y:S05]  /*2fac0*/  BSYNC B1 ;  /* 0x0000000000017941 */ /* 0x000fea0003800000 */
.L_x_1032:
        /* <DEDUP_REMOVED lines=8> */
.L_x_1034:
[----:B------:R-:W-:Y:S05]  /*2fb50*/  BRA `(.L_x_1035) ;  /* 0xfffffeec00507947 */ /* 0x000fea000383ffff */
.L_x_670:
[----:B------:R-:W-:Y:S01]  /*2fb60*/  BSSY B1, `(.L_x_1036) ;  /* 0x0000008000017945 */ /* 0x000fe20003800000 */
[----:B------:R-:W-:Y:S01]  /*2fb70*/  IMAD.MOV.U32 R13, RZ, RZ, R20 ;  /* 0x000000ffff0d7224 */ /* 0x000fe200078e0014 */
[----:B------:R-:W-:Y:S01]  /*2fb80*/  MOV R11, 0x181f ;  /* 0x0000181f000b7802 */ /* 0x000fe20000000f00 */
[----:B------:R-:W-:Y:S02]  /*2fb90*/  IMAD.MOV.U32 R12, RZ, RZ, 0x2 ;  /* 0x00000002ff0c7424 */ /* 0x000fe400078e00ff */
[----:B------:R-:W-:-:S07]  /*2fba0*/  IMAD.MOV.U32 R15, RZ, RZ, -0x1 ;  /* 0xffffffffff0f7424 */ /* 0x000fce00078e00ff */
[----:B0123-5:R-:W-:Y:S05]  /*2fbb0*/  WARPSYNC.COLLECTIVE R15, `(.L_x_1037) ;  /* 0x000000000f087348 */ /* 0x02ffea0003c00000 */
[----:B--2---:R2:W4:Y:S02]  /*2fbc0*/  SHFL.IDX P6, R14, R13, R12, R11 ;  /* 0x0000000c0d0e7389 */ /* 0x00452400000c000b */
[----:B012345:R-:W-:Y:S01]  /*2fbd0*/  ENDCOLLECTIVE ;  /* 0x000000000000791b */ /* 0x03ffe20003800000 */
.L_x_1037:
[----:B------:R-:W-:Y:S05]  /*2fbe0*/  BSYNC B1 ;  /* 0x0000000000017941 */ /* 0x000fea0003800000 */
.L_x_1036:
        /* <DEDUP_REMOVED lines=8> */
.L_x_1038:
[----:B------:R-:W-:Y:S05]  /*2fc70*/  BRA `(.L_x_1039) ;  /* 0xfffffeec00847947 */ /* 0x000fea000383ffff */
.L_x_673:
[----:B------:R-:W-:Y:S01]  /*2fc80*/  BSSY B1, `(.L_x_1040) ;  /* 0x0000008000017945 */ /* 0x000fe20003800000 */
[----:B------:R-:W-:Y:S01]  /*2fc90*/  IMAD.MOV.U32 R13, RZ, RZ, R20 ;  /* 0x000000ffff0d7224 */ /* 0x000fe200078e0014 */
[----:B------:R-:W-:Y:S01]  /*2fca0*/  MOV R12, 0x3 ;  /* 0x00000003000c7802 */ /* 0x000fe20000000f00 */
[----:B------:R-:W-:Y:S02]  /*2fcb0*/  IMAD.MOV.U32 R11, RZ, RZ, 0x181f ;  /* 0x0000181fff0b7424 */ /* 0x000fe400078e00ff */
[----:B------:R-:W-:-:S07]  /*2fcc0*/  IMAD.MOV.U32 R15, RZ, RZ, -0x1 ;  /* 0xffffffffff0f7424 */ /* 0x000fce00078e00ff */
[----:B012345:R-:W-:Y:S05]  /*2fcd0*/  WARPSYNC.COLLECTIVE R15, `(.L_x_1041) ;  /* 0x000000000f087348 */ /* 0x03ffea0003c00000 */
[----:B----4-:R4:W0:Y:S02]  /*2fce0*/  SHFL.IDX P6, R14, R13, R12, R11 ;  /* 0x0000000c0d0e7389 */ /* 0x01082400000c000b */
[----:B012345:R-:W-:Y:S01]  /*2fcf0*/  ENDCOLLECTIVE ;  /* 0x000000000000791b */ /* 0x03ffe20003800000 */
.L_x_1041:
[----:B------:R-:W-:Y:S05]  /*2fd00*/  BSYNC B1 ;  /* 0x0000000000017941 */ /* 0x000fea0003800000 */
.L_x_1040:
        /* <DEDUP_REMOVED lines=8> */
.L_x_1042:
[----:B------:R-:W-:Y:S05]  /*2fd90*/  BRA `(.L_x_1043) ;  /* 0xfffffeec00b87947 */ /* 0x000fea000383ffff */
.L_x_675:
[----:B------:R-:W-:Y:S01]  /*2fda0*/  MOV R13, R2 ;  /* 0x00000002000d7202 */ /* 0x000fe20000000f00 */
[----:B------:R-:W-:Y:S02]  /*2fdb0*/  IMAD.MOV.U32 R12, RZ, RZ, RZ ;  /* 0x000000ffff0c7224 */ /* 0x000fe400078e00ff */
[----:B------:R-:W-:Y:S02]  /*2fdc0*/  IMAD.MOV.U32 R11, RZ, RZ, 0x1c1f ;  /* 0x00001c1fff0b7424 */ /* 0x000fe400078e00ff */
[----:B------:R-:W-:-:S07]  /*2fdd0*/  IMAD.MOV.U32 R15, RZ, RZ, -0x1 ;  /* 0xffffffffff0f7424 */ /* 0x000fce00078e00ff */
[----:B------:R-:W-:Y:S05]  /*2fde0*/  WARPSYNC.COLLECTIVE R15, `(.L_x_1044) ;  /* 0x000000000f087348 */ /* 0x000fea0003c00000 */
[----:B------:R0:W1:Y:S02]  /*2fdf0*/  SHFL.IDX P6, R14, R13, R12, R11 ;  /* 0x0000000c0d0e7389 */ /* 0x00006400000c000b */
[----:B01----:R-:W-:Y:S01]  /*2fe00*/  ENDCOLLECTIVE ;  /* 0x000000000000791b */ /* 0x003fe20003800000 */
.L_x_1044:
[----:B------:R-:W-:Y:S01]  /*2fe10*/  IMAD.MOV.U32 R13, RZ, RZ, R0 ;  /* 0x000000ffff0d7224 */ /* 0x000fe200078e0000 */
[----:B------:R-:W-:-:S07]  /*2fe20*/  MOV R24, R14 ;  /* 0x0000000e00187202 */ /* 0x000fce0000000f00 */
[----:B------:R-:W-:Y:S05]  /*2fe30*/  WARPSYNC.COLLECTIVE R15, `(.L_x_1045) ;  /* 0x000000000f087348 */ /* 0x000fea0003c00000 */
[----:B------:R0:W1:Y:S02]  /*2fe40*/  SHFL.IDX P6, R14, R13, R12, R11 ;  /* 0x0000000c0d0e7389 */ /* 0x00006400000c000b */
[----:B01----:R-:W-:Y:S01]  /*2fe50*/  ENDCOLLECTIVE ;  /* 0x000000000000791b */ /* 0x003fe20003800000 */
.L_x_1045:
[----:B------:R-:W-:Y:S01]  /*2fe60*/  IMAD.MOV.U32 R11, RZ, RZ, R14 ;  /* 0x000000ffff0b7224 */ /* 0x000fe200078e000e */
[----:B------:R-:W-:Y:S06]  /*2fe70*/  BRA `(.L_x_1046) ;  /* 0xfffffef000a47947 */ /* 0x000fec000383ffff */
.L_x_678:
[----:B------:R-:W-:Y:S01]  /*2fe80*/  BSSY B1, `(.L_x_1047) ;  /* 0x0000008000017945 */ /* 0x000fe20003800000 */
[----:B---3--:R-:W-:Y:S01]  /*2fe90*/  IMAD.MOV.U32 R13, RZ, RZ, R2 ;  /* 0x000000ffff0d7224 */ /* 0x008fe200078e0002 */
[----:B------:R-:W-:Y:S01]  /*2fea0*/  MOV R12, 0x1 ;  /* 0x00000001000c7802 */ /* 0x000fe20000000f00 */
[----:B--2---:R-:W-:Y:S02]  /*2feb0*/  IMAD.MOV.U32 R11, RZ, RZ, 0x1c1f ;  /* 0x00001c1fff0b7424 */ /* 0x004fe400078e00ff */
[----:B------:R-:W-:-:S07]  /*2fec0*/  IMAD.MOV.U32 R15, RZ, RZ, -0x1 ;  /* 0xffffffffff0f7424 */ /* 0x000fce00078e00ff */
[----:B01----:R-:W-:Y:S05]  /*2fed0*/  WARPSYNC.COLLECTIVE R15, `(.L_x_1048) ;  /* 0x000000000f087348 */ /* 0x003fea0003c00000 */
[----:B------:R2:W3:Y:S02]  /*2fee0*/  SHFL.IDX P6, R14, R13, R12, R11 ;  /* 0x0000000c0d0e7389 */ /* 0x0004e400000c000b */
[----:B0123--:R-:W-:Y:S01]  /*2fef0*/  ENDCOLLECTIVE ;  /* 0x000000000000791b */ /* 0x00ffe20003800000 */
.L_x_1048:
[----:B------:R-:W-:Y:S05]  /*2ff00*/  BSYNC B1 ;  /* 0x0000000000017941 */ /* 0x000fea0003800000 */
.L_x_1047:
        /* <DEDUP_REMOVED lines=8> */
.L_x_1049:
[----:B------:R-:W-:Y:S01]  /*2ff90*/  MOV R0, R14 ;  /* 0x0000000e00007202 */ /* 0x000fe20000000f00 */
[----:B------:R-:W-:Y:S06]  /*2ffa0*/  BRA `(.L_x_1050) ;  /* 0xffffff0000607947 */ /* 0x000fec000383ffff */
.L_x_682:
[----:B------:R-:W-:Y:S01]  /*2ffb0*/  IMAD.MOV.U32 R13, RZ, RZ, R10 ;  /* 0x000000ffff0d7224 */ /* 0x000fe200078e000a */
[----:B------:R-:W-:Y:S01]  /*2ffc0*/  MOV R15, 0xffffffff ;  /* 0xffffffff000f7802 */ /* 0x000fe20000000f00 */
[----:B------:R-:W-:Y:S02]  /*2ffd0*/  IMAD.MOV.U32 R12, RZ, RZ, RZ ;  /* 0x000000ffff0c7224 */ /* 0x000fe400078e00ff */
[----:B------:R-:W-:-:S07]  /*2ffe0*/  IMAD.MOV.U32 R11, RZ, RZ, 0x181f ;  /* 0x0000181fff0b7424 */ /* 0x000fce00078e00ff */
[----:B------:R-:W-:Y:S05]  /*2fff0*/  WARPSYNC.COLLECTIVE R15, `(.L_x_1051) ;  /* 0x000000000f087348 */ /* 0x000fea0003c00000 */
[----:B------:R0:W1:Y:S02]  /*30000*/  SHFL.IDX P6, R14, R13, R12, R11 ;  /* 0x0000000c0d0e7389 */ /* 0x00006400000c000b */
[----:B01----:R-:W-:Y:S01]  /*30010*/  ENDCOLLECTIVE ;  /* 0x000000000000791b */ /* 0x003fe20003800000 */
.L_x_1051:
[----:B------:R-:W-:Y:S02]  /*30020*/  IMAD.MOV.U32 R13, RZ, RZ, R0 ;  /* 0x000000ffff0d7224 */ /* 0x000fe400078e0000 */
[----:B------:R-:W-:-:S07]  /*30030*/  IMAD.MOV.U32 R9, RZ, RZ, R14 ;  /* 0x000000ffff097224 */ /* 0x000fce00078e000e */
[----:B------:R-:W-:Y:S05]  /*30040*/  WARPSYNC.COLLECTIVE R15, `(.L_x_1052) ;  /* 0x000000000f087348 */ /* 0x000fea0003c00000 */
[----:B------:R0:W1:Y:S02]  /*30050*/  SHFL.IDX P6, R14, R13, R12, R11 ;  /* 0x0000000c0d0e7389 */ /* 0x00006400000c000b */
[----:B01----:R-:W-:Y:S01]  /*30060*/  ENDCOLLECTIVE ;  /* 0x000000000000791b */ /* 0x003fe20003800000 */
.L_x_1052:
[----:B------:R-:W-:Y:S05]  /*30070*/  BRA `(.L_x_1053) ;  /* 0xffffff1800f87947 */ /* 0x000fea000383ffff */
.L_x_685:
[----:B------:R-:W-:Y:S01]  /*30080*/  BSSY B1, `(.L_x_1054) ;  /* 0x0000008000017945 */ /* 0x000fe20003800000 */
[----:B------:R-:W-:Y:S01]  /*30090*/  IMAD.MOV.U32 R13, RZ, RZ, R10 ;  /* 0x000000ffff0d7224 */ /* 0x000fe200078e000a */
[----:B------:R-:W-:Y:S01]  /*300a0*/  MOV R12, 0x1 ;  /* 0x00000001000c7802 */ /* 0x000fe20000000f00 */
[----:B------:R-:W-:Y:S02]  /*300b0*/  IMAD.MOV.U32 R11, RZ, RZ, 0x181f ;  /* 0x0000181fff0b7424 */ /* 0x000fe400078e00ff */
[----:B------:R-:W-:-:S07]  /*300c0*/  IMAD.MOV.U32 R15, RZ, RZ, -0x1 ;  /* 0xffffffffff0f7424 */ /* 0x000fce00078e00ff */
[----:B012---:R-:W-:Y:S05]  /*300d0*/  WARPSYNC.COLLECTIVE R15, `(.L_x_1055) ;  /* 0x000000000f087348 */ /* 0x007fea0003c00000 */
[----:B--2---:R2:W3:Y:S02]  /*300e0*/  SHFL.IDX P6, R14, R13, R12, R11 ;  /* 0x0000000c0d0e7389 */ /* 0x0044e400000c000b */
[----:B0123--:R-:W-:Y:S01]  /*300f0*/  ENDCOLLECTIVE ;  /* 0x000000000000791b */ /* 0x00ffe20003800000 */
.L_x_1055:
[----:B------:R-:W-:Y:S05]  /*30100*/  BSYNC B1 ;  /* 0x0000000000017941 */ /* 0x000fea0003800000 */
.L_x_1054:
        /* <DEDUP_REMOVED lines=8> */
.L_x_1056:
[----:B------:R-:W-:Y:S05]  /*30190*/  BRA `(.L_x_1057) ;  /* 0xffffff1c002c7947 */ /* 0x000fea000383ffff */
.L_x_688:
[----:B------:R-:W-:Y:S01]  /*301a0*/  BSSY B1, `(.L_x_1058) ;  /* 0x0000008000017945 */ /* 0x000fe20003800000 */
[----:B------:R-:W-:Y:S01]  /*301b0*/  MOV R13, R10 ;  /* 0x0000000a000d7202 */ /* 0x000fe20000000f00 */
[----:B------:R-:W-:Y:S02]  /*301c0*/  IMAD.MOV.U32 R12, RZ, RZ, 0x2 ;  /* 0x00000002ff0c7424 */ /* 0x000fe400078e00ff */
[----:B------:R-:W-:Y:S02]  /*301d0*/  IMAD.MOV.U32 R11, RZ, RZ, 0x181f ;  /* 0x0000181fff0b7424 */ /* 0x000fe400078e00ff */
[----:B------:R-:W-:-:S07]  /*301e0*/  IMAD.MOV.U32 R15, RZ, RZ, -0x1 ;  /* 0xffffffffff0f7424 */ /* 0x000fce00078e00ff */
[----:B0123--:R-:W-:Y:S05]  /*301f0*/  WARPSYNC.COLLECTIVE R15, `(.L_x_1059) ;  /* 0x000000000f087348 */ /* 0x00ffea0003c00000 */
[----:B--2---:R2:W4:Y:S02]  /*30200*/  SHFL.IDX P6, R14, R13, R12, R11 ;  /* 0x0000000c0d0e7389 */ /* 0x00452400000c000b */
[----:B01234-:R-:W-:Y:S01]  /*30210*/  ENDCOLLECTIVE ;  /* 0x000000000000791b */ /* 0x01ffe20003800000 */
.L_x_1059:
[----:B------:R-:W-:Y:S05]  /*30220*/  BSYNC B1 ;  /* 0x0000000000017941 */ /* 0x000fea0003800000 */
.L_x_1058:
        /* <DEDUP_REMOVED lines=8> */
.L_x_1060:
[----:B------:R-:W-:Y:S05]  /*302b0*/  BRA `(.L_x_1061) ;  /* 0xffffff1c00607947 */ /* 0x000fea000383ffff */
.L_x_691:
[----:B------:R-:W-:Y:S01]  /*302c0*/  BSSY B1, `(.L_x_1062) ;  /* 0x0000008000017945 */ /* 0x000fe20003800000 */
[----:B------:R-:W-:Y:S01]  /*302d0*/  IMAD.MOV.U32 R13, RZ, RZ, R10 ;  /* 0x000000ffff0d7224 */ /* 0x000fe200078e000a */
[----:B------:R-:W-:Y:S01]  /*302e0*/  MOV R15, 0xffffffff ;  /* 0xffffffff000f7802 */ /* 0x000fe20000000f00 */
[----:B------:R-:W-:Y:S02]  /*302f0*/  IMAD.MOV.U32 R12, RZ, RZ, 0x3 ;  /* 0x00000003ff0c7424 */ /* 0x000fe400078e00ff */
[----:B------:R-:W-:-:S07]  /*30300*/  IMAD.MOV.U32 R11, RZ, RZ, 0x181f ;  /* 0x0000181fff0b7424 */ /* 0x000fce00078e00ff */
[----:B01234-:R-:W-:Y:S05]  /*30310*/  WARPSYNC.COLLECTIVE R15, `(.L_x_1063) ;  /* 0x000000000f087348 */ /* 0x01ffea0003c00000 */
[----:B----4-:R4:W0:Y:S02]  /*30320*/  SHFL.IDX P6, R14, R13, R12, R11 ;  /* 0x0000000c0d0e7389 */ /* 0x01082400000c000b */
[----:B01234-:R-:W-:Y:S01]  /*30330*/  ENDCOLLECTIVE ;  /* 0x000000000000791b */ /* 0x01ffe20003800000 */
.L_x_1063:
[----:B------:R-:W-:Y:S05]  /*30340*/  BSYNC B1 ;  /* 0x0000000000017941 */ /* 0x000fea0003800000 */
.L_x_1062:
        /* <DEDUP_REMOVED lines=8> */
.L_x_1064:
[----:B------:R-:W-:Y:S05]  /*303d0*/  BRA `(.L_x_1065) ;  /* 0xffffff1c00947947 */ /* 0x000fea000383ffff */
.L_x_707:
[----:B------:R-:W0:Y:S01]  /*303e0*/  S2R R7, SR_TID.X ;  /* 0x0000000000077919 */ /* 0x000e220000002100 */
[----:B------:R-:W-:Y:S01]  /*303f0*/  BSSY B1, `(.L_x_1066) ;  /* 0x000000a000017945 */ /* 0x000fe20003800000 */
[----:B------:R-:W-:Y:S01]  /*30400*/  IMAD.MOV.U32 R12, RZ, RZ, RZ ;  /* 0x000000ffff0c7224 */ /* 0x000fe200078e00ff */
[----:B------:R-:W-:Y:S01]  /*30410*/  MOV R11, 0x1f ;  /* 0x0000001f000b7802 */ /* 0x000fe20000000f00 */
[----:B------:R-:W-:Y:S01]  /*30420*/  IMAD.MOV.U32 R15, RZ, RZ, -0x1 ;  /* 0xffffffffff0f7424 */ /* 0x000fe200078e00ff */
[----:B0-----:R-:W-:-:S04]  /*30430*/  SHF.R.U32.HI R7, RZ, 0x5, R7 ;  /* 0x00000005ff077819 */ /* 0x001fc80000011607 */
[----:B------:R-:W-:-:S05]  /*30440*/  LOP3.LUT R7, R7, 0x3, RZ, 0xc0, !PT ;  /* 0x0000000307077812 */ /* 0x000fca00078ec0ff */
[----:B------:R-:W-:-:S07]  /*30450*/  IMAD.MOV.U32 R13, RZ, RZ, R7 ;  /* 0x000000ffff0d7224 */ /* 0x000fce00078e0007 */
[----:B------:R-:W-:Y:S05]  /*30460*/  WARPSYNC.COLLECTIVE R15, `(.L_x_1067) ;  /* 0x000000000f087348 */ /* 0x000fea0003c00000 */
[----:B------:R0:W1:Y:S02]  /*30470*/  SHFL.IDX P6, R14, R13, R12, R11 ;  /* 0x0000000c0d0e7389 */ /* 0x00006400000c000b */
[----:B01----:R-:W-:Y:S01]  /*30480*/  ENDCOLLECTIVE ;  /* 0x000000000000791b */ /* 0x003fe20003800000 */
.L_x_1067:
[----:B------:R-:W-:Y:S05]  /*30490*/  BSYNC B1 ;  /* 0x0000000000017941 */ /* 0x000fea0003800000 */
.L_x_1066:
[----:B------:R-:W-:Y:S05]  /*304a0*/  BRA `(.L_x_1068) ;  /* 0xffffff3400d87947 */ /* 0x000fea000383ffff */
.L_x_709:
[----:B------:R-:W-:Y:S01]  /*304b0*/  BSSY B1, `(.L_x_1069) ;  /* 0x0000006000017945 */ /* 0x000fe20003800000 */
[----:B------:R-:W-:-:S07]  /*304c0*/  IMAD.MOV.U32 R15, RZ, RZ, -0x1 ;  /* 0xffffffffff0f7424 */ /* 0x000fce00078e00ff */
[----:B0-----:R-:W-:Y:S05]  /*304d0*/  WARPSYNC.COLLECTIVE R15, `(.L_x_1070) ;  /* 0x000000000f0c7348 */ /* 0x001fea0003c00000 */
[----:B------:R-:W-:Y:S02]  /*304e0*/  ELECT P6, UR62, PT ;  /* 0x00000000003e782f */ /* 0x000fe400038c0000 */
[----:B------:R-:W-:Y:S01]  /*304f0*/  MOV R14, UR62 ;  /* 0x0000003e000e7c02 */ /* 0x000fe20008000f00 */
[----:B0-----:R-:W-:Y:S10]  /*30500*/  ENDCOLLECTIVE ;  /* 0x000000000000791b */ /* 0x001ff40003800000 */
.L_x_1070:
[----:B------:R-:W-:Y:S05]  /*30510*/  BSYNC B1 ;  /* 0x0000000000017941 */ /* 0x000fea0003800000 */
.L_x_1069:
[----:B------:R-:W-:Y:S05]  /*30520*/  BRA `(.L_x_708) ;  /* 0xffffff3400d07947 */ /* 0x000fea000383ffff */
.L_x_711:
[----:B0-----:R0:W1:Y:S02]  /*30530*/  SYNCS.PHASECHK.TRANS64.TRYWAIT P0, [R16+URZ+0x38820], R7 ;  /* 0x03882007100075a7 */ /* 0x001064000800017f */
[----:B-1----:R-:W-:Y:S05]  /*30540*/  @!P0 NANOSLEEP.SYNCS 0x989680 ;  /* 0x009896800000895d */ /* 0x002fea0003900000 */
[----:B------:R-:W1:Y:S02]  /*30550*/  @!P0 SYNCS.PHASECHK.TRANS64 P0, [R16+URZ+0x38820], R7 ;  /* 0x03882007100085a7 */ /* 0x000e64000800007f */
[----:B-1----:R-:W-:Y:S05]  /*30560*/  @!P0 BRA `(.L_x_711) ;  /* 0xfffffffc00f08947 */ /* 0x002fea000383ffff */
[----:B------:R-:W-:Y:S05]  /*30570*/  BRA `(.L_x_1071) ;  /* 0xffffff3400e07947 */ /* 0x000fea000383ffff */
.L_x_715:
[----:B-1----:R1:W2:Y:S02]  /*30580*/  SYNCS.PHASECHK.TRANS64.TRYWAIT P0, [R11+URZ+0x388a0], R10 ;  /* 0x0388a00a0b0075a7 */ /* 0x0022a4000800017f */
[----:B--2---:R-:W-:Y:S05]  /*30590*/  @!P0 NANOSLEEP.SYNCS 0x989680 ;  /* 0x009896800000895d */ /* 0x004fea0003900000 */
[----:B------:R-:W2:Y:S02]  /*305a0*/  @!P0 SYNCS.PHASECHK.TRANS64 P0, [R11+URZ+0x388a0], R10 ;  /* 0x0388a00a0b0085a7 */ /* 0x000ea4000800007f */
[----:B--2---:R-:W-:Y:S05]  /*305b0*/  @!P0 BRA `(.L_x_715) ;  /* 0xfffffffc00f08947 */ /* 0x004fea000383ffff */
[----:B------:R-:W-:Y:S05]  /*305c0*/  BRA `(.L_x_1072) ;  /* 0xffffff3400f87947 */ /* 0x000fea000383ffff */
.L_x_721:
[----:B0-----:R0:W2:Y:S02]  /*305d0*/  SYNCS.PHASECHK.TRANS64.TRYWAIT P0, [R11+URZ+0x388c0], R10 ;  /* 0x0388c00a0b0075a7 */ /* 0x0010a4000800017f */
[----:B--2---:R-:W-:Y:S05]  /*305e0*/  @!P0 NANOSLEEP.SYNCS 0x989680 ;  /* 0x009896800000895d */ /* 0x004fea0003900000 */
[----:B------:R-:W2:Y:S02]  /*305f0*/  @!P0 SYNCS.PHASECHK.TRANS64 P0, [R11+URZ+0x388c0], R10 ;  /* 0x0388c00a0b0085a7 */ /* 0x000ea4000800007f */
[----:B--2---:R-:W-:Y:S05]  /*30600*/  @!P0 BRA `(.L_x_721) ;  /* 0xfffffffc00f08947 */ /* 0x004fea000383ffff */
[----:B------:R-:W-:Y:S05]  /*30610*/  BRA `(.L_x_1073) ;  /* 0xffffff3800b47947 */ /* 0x000fea000383ffff */
.L_x_729:
[----:B-1----:R1:W2:Y:S02]  /*30620*/  SYNCS.PHASECHK.TRANS64.TRYWAIT P2, [R10+URZ+0x388a0], R9 ;  /* 0x0388a0090a0075a7 */ /* 0x0022a4000804017f */
[----:B--2---:R-:W-:Y:S05]  /*30630*/  @!P2 NANOSLEEP.SYNCS 0x989680 ;  /* 0x009896800000a95d */ /* 0x004fea0003900000 */
[----:B------:R-:W2:Y:S02]  /*30640*/  @!P2 SYNCS.PHASECHK.TRANS64 P2, [R10+URZ+0x388a0], R9 ;  /* 0x0388a0090a00a5a7 */ /* 0x000ea4000804007f */
[----:B--2---:R-:W-:Y:S05]  /*30650*/  @!P2 BRA `(.L_x_729) ;  /* 0xfffffffc00f0a947 */ /* 0x004fea000383ffff */
[----:B------:R-:W-:Y:S05]  /*30660*/  BRA `(.L_x_1074) ;  /* 0xffffff3c00ac7947 */ /* 0x000fea000383ffff */
.L_x_735:
[----:B0-----:R0:W2:Y:S02]  /*30670*/  SYNCS.PHASECHK.TRANS64.TRYWAIT P2, [R10+URZ+0x388c0], R9 ;  /* 0x0388c0090a0075a7 */ /* 0x0010a4000804017f */
[----:B--2---:R-:W-:Y:S05]  /*30680*/  @!P2 NANOSLEEP.SYNCS 0x989680 ;  /* 0x009896800000a95d */ /* 0x004fea0003900000 */
[----:B------:R-:W2:Y:S02]  /*30690*/  @!P2 SYNCS.PHASECHK.TRANS64 P2, [R10+URZ+0x388c0], R9 ;  /* 0x0388c0090a00a5a7 */ /* 0x000ea4000804007f */
[----:B--2---:R-:W-:Y:S05]  /*306a0*/  @!P2 BRA `(.L_x_735) ;  /* 0xfffffffc00f0a947 */ /* 0x004fea000383ffff */
[----:B------:R-:W-:Y:S05]  /*306b0*/  BRA `(.L_x_1075) ;  /* 0xffffff4000647947 */ /* 0x000fea000383ffff */
.L_x_753:
[----:B0-----:R-:W0:Y:S01]  /*306c0*/  S2R R20, SR_TID.X ;  /* 0x0000000000147919 */ /* 0x001e220000002100 */
[----:B------:R-:W-:Y:S01]  /*306d0*/  BSSY B0, `(.L_x_1076) ;  /* 0x000000a000007945 */ /* 0x000fe20003800000 */
[----:B------:R-:W-:Y:S01]  /*306e0*/  MOV R12, RZ ;  /* 0x000000ff000c7202 */ /* 0x000fe20000000f00 */
[----:B------:R-:W-:Y:S02]  /*306f0*/  IMAD.MOV.U32 R11, RZ, RZ, 0x1f ;  /* 0x0000001fff0b7424 */ /* 0x000fe400078e00ff */
[----:B------:R-:W-:Y:S01]  /*30700*/  IMAD.MOV.U32 R15, RZ, RZ, -0x1 ;  /* 0xffffffffff0f7424 */ /* 0x000fe200078e00ff */
[----:B0-----:R-:W-:-:S04]  /*30710*/  SHF.R.U32.HI R9, RZ, 0x5, R20 ;  /* 0x00000005ff097819 */ /* 0x001fc80000011614 */
[----:B------:R-:W-:-:S05]  /*30720*/  LOP3.LUT R9, R9, 0x3, RZ, 0xc0, !PT ;  /* 0x0000000309097812 */ /* 0x000fca00078ec0ff */
[----:B------:R-:W-:-:S07]  /*30730*/  IMAD.MOV.U32 R13, RZ, RZ, R9 ;  /* 0x000000ffff0d7224 */ /* 0x000fce00078e0009 */
[----:B-----5:R-:W-:Y:S05]  /*30740*/  WARPSYNC.COLLECTIVE R15, `(.L_x_1077) ;  /* 0x000000000f087348 */ /* 0x020fea0003c00000 */
[----:B------:R0:W1:Y:S02]  /*30750*/  SHFL.IDX P6, R14, R13, R12, R11 ;  /* 0x0000000c0d0e7389 */ /* 0x00006400000c000b */
[----:B01---5:R-:W-:Y:S01]  /*30760*/  ENDCOLLECTIVE ;  /* 0x000000000000791b */ /* 0x023fe20003800000 */
.L_x_1077:
[----:B------:R-:W-:Y:S05]  /*30770*/  BSYNC B0 ;  /* 0x0000000000007941 */ /* 0x000fea0003800000 */
.L_x_1076:
[----:B------:R-:W-:Y:S05]  /*30780*/  BRA `(.L_x_1078) ;  /* 0xffffff50002c7947 */ /* 0x000fea000383ffff */
.L_x_756:
[----:B-1----:R1:W2:Y:S02]  /*30790*/  SYNCS.PHASECHK.TRANS64.TRYWAIT P0, [R6+URZ+0x38880], R19 ;  /* 0x03888013060075a7 */ /* 0x0022a4000800017f */
[----:B--2---:R-:W-:Y:S05]  /*307a0*/  @!P0 NANOSLEEP.SYNCS 0x989680 ;  /* 0x009896800000895d */ /* 0x004fea0003900000 */
[----:B------:R-:W2:Y:S02]  /*307b0*/  @!P0 SYNCS.PHASECHK.TRANS64 P0, [R6+URZ+0x38880], R19 ;  /* 0x03888013060085a7 */ /* 0x000ea4000800007f */
[----:B--2---:R-:W-:Y:S05]  /*307c0*/  @!P0 BRA `(.L_x_756) ;  /* 0xfffffffc00f08947 */ /* 0x004fea000383ffff */
[----:B------:R-:W-:Y:S05]  /*307d0*/  BRA `(.L_x_1079) ;  /* 0xffffff5000487947 */ /* 0x000fea000383ffff */
.L_x_757:
[----:B------:R-:W-:Y:S01]  /*307e0*/  BSSY B0, `(.L_x_1080) ;  /* 0x0000008000007945 */ /* 0x000fe20003800000 */
[----:B------:R-:W-:Y:S01]  /*307f0*/  IMAD.MOV.U32 R13, RZ, RZ, R8 ;  /* 0x000000ffff0d7224 */ /* 0x000fe200078e0008 */
[----:B------:R-:W-:Y:S01]  /*30800*/  MOV R12, RZ ;  /* 0x000000ff000c7202 */ /* 0x000fe20000000f00 */
[----:B--2---:R-:W-:Y:S02]  /*30810*/  IMAD.MOV.U32 R11, RZ, RZ, 0x181f ;  /* 0x0000181fff0b7424 */ /* 0x004fe400078e00ff */
[----:B------:R-:W-:-:S07]  /*30820*/  IMAD.MOV.U32 R15, RZ, RZ, -0x1 ;  /* 0xffffffffff0f7424 */ /* 0x000fce00078e00ff */
[----:B01----:R-:W-:Y:S05]  /*30830*/  WARPSYNC.COLLECTIVE R15, `(.L_x_1081) ;  /* 0x000000000f087348 */ /* 0x003fea0003c00000 */
[----:B------:R2:W3:Y:S02]  /*30840*/  SHFL.IDX P6, R14, R13, R12, R11 ;  /* 0x0000000c0d0e7389 */ /* 0x0004e400000c000b */
[----:B0123--:R-:W-:Y:S01]  /*30850*/  ENDCOLLECTIVE ;  /* 0x000000000000791b */ /* 0x00ffe20003800000 */
.L_x_1081:
[----:B------:R-:W-:Y:S05]  /*30860*/  BSYNC B0 ;  /* 0x0000000000007941 */ /* 0x000fea0003800000 */
.L_x_1080:
[----:B------:R-:W-:Y:S01]  /*30870*/  MOV R13, R7 ;  /* 0x00000007000d7202 */ /* 0x000fe20000000f00 */
[----:B------:R-:W-:Y:S01]  /*30880*/  IMAD.MOV.U32 R12, RZ, RZ, RZ ;  /* 0x000000ffff0c7224 */ /* 0x000fe200078e00ff */
[----:B------:R-:W0:Y:S01]  /*30890*/  LDC R21, c[0x0][0x2f4] ;  /* 0x0000bd00ff157b82 */ /* 0x000e220000000800 */
[----:B------:R-:W-:Y:S01]  /*308a0*/  IMAD.MOV.U32 R11, RZ, RZ, 0x181f ;  /* 0x0000181fff0b7424 */ /* 0x000fe200078e00ff */
[----:B------:R-:W-:Y:S01]  /*308b0*/  LOP3.LUT R20, R30, 0x80, RZ, 0xfc, !PT ;  /* 0x000000801e147812 */ /* 0x000fe200078efcff */
[----:B------:R-:W-:Y:S02]  /*308c0*/  IMAD.MOV.U32 R15, RZ, RZ, -0x1 ;  /* 0xffffffffff0f7424 */ /* 0x000fe400078e00ff */
[----:B------:R-:W-:-:S07]  /*308d0*/  IMAD.MOV.U32 R3, RZ, RZ, R14 ;  /* 0x000000ffff037224 */ /* 0x000fce00078e000e */
[----:B0-----:R-:W-:Y:S05]  /*308e0*/  WARPSYNC.COLLECTIVE R15, `(.L_x_1082) ;  /* 0x000000000f087348 */ /* 0x001fea0003c00000 */
[----:B------:R1:W2:Y:S02]  /*308f0*/  SHFL.IDX P6, R14, R13, R12, R11 ;  /* 0x0000000c0d0e7389 */ /* 0x0002a400000c000b */
[----:B012---:R-:W-:Y:S01]  /*30900*/  ENDCOLLECTIVE ;  /* 0x000000000000791b */ /* 0x007fe20003800000 */
.L_x_1082:
[----:B------:R-:W-:Y:S01]  /*30910*/  IMAD.IADD R5, R16, 0x1, R5 ;  /* 0x0000000110057824 */ /* 0x000fe200078e0205 */
[----:B------:R-:W-:Y:S01]  /*30920*/  ISETP.GE.AND P1, PT, R30, R21, PT ;  /* 0x000000151e00720c */ /* 0x000fe20003f26270 */
[----:B------:R-:W-:Y:S01]  /*30930*/  IMAD.MOV.U32 R13, RZ, RZ, R8 ;  /* 0x000000ffff0d7224 */ /* 0x000fe200078e0008 */
[----:B------:R-:W-:Y:S02]  /*30940*/  MOV R12, 0x1 ;  /* 0x00000001000c7802 */ /* 0x000fe40000000f00 */
[----:B------:R-:W-:Y:S02]  /*30950*/  ISETP.LT.OR P2, PT, R23, 0x1, P1 ;  /* 0x000000011700780c */ /* 0x000fe40000f41670 */
[----:B------:R-:W-:-:S11]  /*30960*/  MOV R2, R14 ;  /* 0x0000000e00027202 */ /* 0x000fd60000000f00 */
[----:B------:R-:W-:Y:S05]  /*30970*/  WARPSYNC.COLLECTIVE R15, `(.L_x_1083) ;  /* 0x000000000f087348 */ /* 0x000fea0003c00000 */
[----:B------:R0:W1:Y:S02]  /*30980*/  SHFL.IDX P6, R14, R13, R12, R11 ;  /* 0x0000000c0d0e7389 */ /* 0x00006400000c000b */
[----:B01----:R-:W-:Y:S01]  /*30990*/  ENDCOLLECTIVE ;  /* 0x000000000000791b */ /* 0x003fe20003800000 */
.L_x_1083:
[----:B------:R-:W-:-:S05]  /*309a0*/  IADD3 R2, P0, R30, R2, RZ ;  /* 0x000000021e027210 */ /* 0x000fca0007f1e0ff */
[----:B------:R-:W-:Y:S01]  /*309b0*/  IMAD.X R3, RZ, RZ, R3, P0 ;  /* 0x000000ffff037224 */ /* 0x000fe200000e0603 */
[----:B------:R-:W-:Y:S02]  /*309c0*/  ISETP.GE.AND P0, PT, R20, R21, PT ;  /* 0x000000151400720c */ /* 0x000fe40003f06270 */
[----:B------:R-:W5:Y:S01]  /*309d0*/  LDL.LU R20, [R1] ;  /* 0x0000000001147983 */ /* 0x000f620000300800 */
[C---:B------:R-:W-:Y:S02]  /*309e0*/  ISETP.GE.AND P3, PT, R23.reuse, 0x11, PT ;  /* 0x000000111700780c */ /* 0x040fe40003f66270 */
[C---:B------:R-:W-:Y:S01]  /*309f0*/  ISETP.GE.AND P5, PT, R23.reuse, 0x31, PT ;  /* 0x000000311700780c */ /* 0x040fe20003fa6270 */
[----:B------:R-:W-:Y:S01]  /*30a00*/  @!PT LDS RZ, [RZ] ;  /* 0x00000000fffff984 */ /* 0x000fe20000000800 */
[----:B------:R-:W-:Y:S01]  /*30a10*/  @!PT LDS RZ, [RZ] ;  /* 0x00000000fffff984 */ /* 0x000fe20000000800 */
[----:B------:R-:W-:Y:S01]  /*30a20*/  @!PT LDS RZ, [RZ] ;  /* 0x00000000fffff984 */ /* 0x000fe20000000800 */
[----:B------:R-:W-:Y:S01]  /*30a30*/  LDGSTS.E.BYPASS.LTC128B.128 [R5+0x10400], desc[UR36][R2.64], !P2 ;  /* 0x1040000002057fae */ /* 0x000fe2000d101d64 */
[C---:B------:R-:W-:Y:S01]  /*30a40*/  ISETP.LT.OR P2, PT, R23.reuse, 0x1, P0 ;  /* 0x000000011700780c */ /* 0x040fe20000741670 */
[----:B------:R-:W-:Y:S01]  /*30a50*/  IMAD.MOV.U32 R13, RZ, RZ, R7 ;  /* 0x000000ffff0d7224 */ /* 0x000fe200078e0007 */
[----:B------:R-:W-:-:S11]  /*30a60*/  ISETP.GE.AND P4, PT, R23, 0x41, PT ;  /* 0x000000411700780c */ /* 0x000fd60003f86270 */
[----:B------:R0:W-:Y:S02]  /*30a70*/  LDGSTS.E.BYPASS.LTC128B.128 [R5+0x14400], desc[UR36][R2.64+0x80], !P2 ;  /* 0x1440008002057fae */ /* 0x0001e4000d101d64 */
[----:B0-----:R-:W-:-:S07]  /*30a80*/  IMAD.MOV.U32 R3, RZ, RZ, R14 ;  /* 0x000000ffff037224 */ /* 0x001fce00078e000e */
[----:B-----5:R-:W-:Y:S05]  /*30a90*/  WARPSYNC.COLLECTIVE R15, `(.L_x_1084) ;  /* 0x000000000f087348 */ /* 0x020fea0003c00000 */
[----:B------:R0:W1:Y:S02]  /*30aa0*/  SHFL.IDX P6, R14, R13, R12, R11 ;  /* 0x0000000c0d0e7389 */ /* 0x00006400000c000b */
[----:B01---5:R-:W-:Y:S01]  /*30ab0*/  ENDCOLLECTIVE ;  /* 0x000000000000791b */ /* 0x023fe20003800000 */
.L_x_1084:
[----:B------:R-:W-:Y:S02]  /*30ac0*/  IMAD.MOV.U32 R13, RZ, RZ, R8 ;  /* 0x000000ffff0d7224 */ /* 0x000fe400078e0008 */
[----:B------:R-:W-:Y:S02]  /*30ad0*/  IMAD.MOV.U32 R12, RZ, RZ, 0x2 ;  /* 0x00000002ff0c7424 */ /* 0x000fe400078e00ff */
[----:B------:R-:W-:-:S07]  /*30ae0*/  IMAD.MOV.U32 R2, RZ, RZ, R14 ;  /* 0x000000ffff027224 */ /* 0x000fce00078e000e */
[----:B------:R-:W-:Y:S05]  /*30af0*/  WARPSYNC.COLLECTIVE R15, `(.L_x_1085) ;  /* 0x000000000f087348 */ /* 0x000fea0003c00000 */
[----:B------:R0:W1:Y:S02]  /*30b00*/  SHFL.IDX P6, R14, R13, R12, R11 ;  /* 0x0000000c0d0e7389 */ /* 0x00006400000c000b */
[----:B01----:R-:W-:Y:S01]  /*30b10*/  ENDCOLLECTIVE ;  /* 0x000000000000791b */ /* 0x003fe20003800000 */
.L_x_1085:
[----:B------:R-:W-:-:S04]  /*30b20*/  IADD3 R2, P2, R30, R2, RZ ;  /* 0x000000021e027210 */ /* 0x000fc80007f5e0ff */
[----:B------:R-:W-:Y:S02]  /*30b30*/  IADD3.X R3, RZ, R3, RZ, P2, !PT ;  /* 0x00000003ff037210 */ /* 0x000fe400017fe4ff */
[----:B------:R-:W-:Y:S02]  /*30b40*/  ISETP.LT.OR P2, PT, R23, 0x11, P1 ;  /* 0x000000111700780c */ /* 0x000fe40000f41670 */
[----:B------:R-:W-:-:S11]  /*30b50*/  MOV R13, R7 ;  /* 0x00000007000d7202 */ /* 0x000fd60000000f00 */
        /* <DEDUP_REMOVED lines=10> */
.L_x_1086:
[----:B------:R-:W-:Y:S01]  /*30c00*/  IMAD.MOV.U32 R13, RZ, RZ, R8 ;  /* 0x000000ffff0d7224 */ /* 0x000fe200078e0008 */
[----:B------:R-:W-:Y:S01]  /*30c10*/  MOV R12, 0x3 ;  /* 0x00000003000c7802 */ /* 0x000fe20000000f00 */
[----:B------:R-:W-:-:S07]  /*30c20*/  IMAD.MOV.U32 R2, RZ, RZ, R14 ;  /* 0x000000ffff027224 */ /* 0x000fce00078e000e */
[----:B------:R-:W-:Y:S05]  /*30c30*/  WARPSYNC.COLLECTIVE R15, `(.L_x_1087) ;  /* 0x000000000f087348 */ /* 0x000fea0003c00000 */
[----:B------:R0:W1:Y:S02]  /*30c40*/  SHFL.IDX P6, R14, R13, R12, R11 ;  /* 0x0000000c0d0e7389 */ /* 0x00006400000c000b */
[----:B01----:R-:W-:Y:S01]  /*30c50*/  ENDCOLLECTIVE ;  /* 0x000000000000791b */ /* 0x003fe20003800000 */
.L_x_1087:
        /* <DEDUP_REMOVED lines=14> */
.L_x_1088:
[----:B------:R-:W-:Y:S02]  /*30d40*/  IMAD.MOV.U32 R13, RZ, RZ, R8 ;  /* 0x000000ffff0d7224 */ /* 0x000fe400078e0008 */
[----:B------:R-:W-:Y:S02]  /*30d50*/  IMAD.MOV.U32 R12, RZ, RZ, 0x4 ;  /* 0x00000004ff0c7424 */ /* 0x000fe400078e00ff */
[----:B------:R-:W-:-:S07]  /*30d60*/  IMAD.MOV.U32 R2, RZ, RZ, R14 ;  /* 0x000000ffff027224 */ /* 0x000fce00078e000e */
[----:B------:R-:W-:Y:S05]  /*30d70*/  WARPSYNC.COLLECTIVE R15, `(.L_x_1089) ;  /* 0x000000000f087348 */ /* 0x000fea0003c00000 */
[----:B------:R0:W1:Y:S02]  /*30d80*/  SHFL.IDX P6, R14, R13, R12, R11 ;  /* 0x0000000c0d0e7389 */ /* 0x00006400000c000b */
[----:B01----:R-:W-:Y:S01]  /*30d90*/  ENDCOLLECTIVE ;  /* 0x000000000000791b */ /* 0x003fe20003800000 */
.L_x_1089:
        /* <DEDUP_REMOVED lines=14> */
.L_x_1090:
[----:B------:R-:W-:Y:S01]  /*30e80*/  IMAD.MOV.U32 R13, RZ, RZ, R8 ;  /* 0x000000ffff0d7224 */ /* 0x000fe200078e0008 */
[----:B------:R-:W-:Y:S01]  /*30e90*/  MOV R12, 0x5 ;  /* 0x00000005000c7802 */ /* 0x000fe20000000f00 */
[----:B------:R-:W-:-:S07]  /*30ea0*/  IMAD.MOV.U32 R2, RZ, RZ, R14 ;  /* 0x000000ffff027224 */ /* 0x000fce00078e000e */
[----:B------:R-:W-:Y:S05]  /*30eb0*/  WARPSYNC.COLLECTIVE R15, `(.L_x_1091) ;  /* 0x000000000f087348 */ /* 0x000fea0003c00000 */
[----:B------:R0:W1:Y:S02]  /*30ec0*/  SHFL.IDX P6, R14, R13, R12, R11 ;  /* 0x0000000c0d0e7389 */ /* 0x00006400000c000b */
[----:B01----:R-:W-:Y:S01]  /*30ed0*/  ENDCOLLECTIVE ;  /* 0x000000000000791b */ /* 0x003fe20003800000 */
.L_x_1091:
[----:B------:R-:W-:-:S05]  /*30ee0*/  IADD3 R2, P2, R30, R2, RZ ;  /* 0x000000021e027210 */ /* 0x000fca0007f5e0ff */
[----:B------:R-:W-:Y:S01]  /*30ef0*/  IMAD.X R3, RZ, RZ, R3, P2 ;  /* 0x000000ffff037224 */ /* 0x000fe200010e0603 */
[----:B------:R-:W-:Y:S01]  /*30f00*/  ISETP.LT.OR P2, PT, R23, 0x41, P1 ;  /* 0x000000411700780c */ /* 0x000fe20000f41670 */
[----:B------:R-:W-:Y:S01]  /*30f10*/  IMAD.MOV.U32 R13, RZ, RZ, R7 ;  /* 0x000000ffff0d7224 */ /* 0x000fe200078e0007 */
[----:B------:R-:W-:-:S04]  /*30f20*/  LOP3.LUT R20, R20, 0xffffffef, RZ, 0xc0, !PT ;  /* 0xffffffef14147812 */ /* 0x000fc800078ec0ff */
[----:B------:R-:W-:Y:S02]  /*30f30*/  @P3 LOP3.LUT R20, R20, 0x10, RZ, 0xfc, !PT ;  /* 0x0000001014143812 */ /* 0x000fe400078efcff */
[----:B------:R-:W-:-:S05]  /*30f40*/  ISETP.GE.AND P3, PT, R23, 0x51, PT ;  /* 0x000000511700780c */ /* 0x000fca0003f66270 */
[----:B------:R-:W-:Y:S01]  /*30f50*/  @!PT LDS RZ, [RZ] ;  /* 0x00000000fffff984 */ /* 0x000fe20000000800 */
[----:B------:R-:W-:Y:S01]  /*30f60*/  @!PT LDS RZ, [RZ] ;  /* 0x00000000fffff984 */ /* 0x000fe20000000800 */
[----:B------:R-:W-:Y:S01]  /*30f70*/  @!PT LDS RZ, [RZ] ;  /* 0x00000000fffff984 */ /* 0x000fe20000000800 */
[----:B------:R-:W-:Y:S01]  /*30f80*/  LDGSTS.E.BYPASS.LTC128B.128 [R5+0x12400], desc[UR36][R2.64], !P2 ;  /* 0x1240000002057fae */ /* 0x000fe2000d101d64 */
[----:B------:R-:W-:Y:S02]  /*30f90*/  ISETP.LT.OR P2, PT, R23, 0x41, P0 ;  /* 0x000000411700780c */ /* 0x000fe40000741670 */
[----:B------:R-:W-:-:S11]  /*30fa0*/  LOP3.LUT R20, R20, 0xfffffff7, RZ, 0xc0, !PT ;  /* 0xfffffff714147812 */ /* 0x000fd600078ec0ff */
[----:B------:R0:W-:Y:S02]  /*30fb0*/  LDGSTS.E.BYPASS.LTC128B.128 [R5+0x16400], desc[UR36][R2.64+0x80], !P2 ;  /* 0x1640008002057fae */ /* 0x0001e4000d101d64 */
[----:B0-----:R-:W-:-:S07]  /*30fc0*/  IMAD.MOV.U32 R3, RZ, RZ, R14 ;  /* 0x000000ffff037224 */ /* 0x001fce00078e000e */
[----:B------:R-:W-:Y:S05]  /*30fd0*/  WARPSYNC.COLLECTIVE R15, `(.L_x_1092) ;  /* 0x000000000f087348 */ /* 0x000fea0003c00000 */
[----:B------:R0:W1:Y:S02]  /*30fe0*/  SHFL.IDX P6, R14, R13, R12, R11 ;  /* 0x0000000c0d0e7389 */ /* 0x00006400000c000b */
[----:B01----:R-:W-:Y:S01]  /*30ff0*/  ENDCOLLECTIVE ;  /* 0x000000000000791b */ /* 0x003fe20003800000 */
.L_x_1092:
[----:B------:R-:W-:Y:S02]  /*31000*/  IMAD.MOV.U32 R13, RZ, RZ, R8 ;  /* 0x000000ffff0d7224 */ /* 0x000fe400078e0008 */
[----:B------:R-:W-:Y:S02]  /*31010*/  IMAD.MOV.U32 R12, RZ, RZ, 0x6 ;  /* 0x00000006ff0c7424 */ /* 0x000fe400078e00ff */
[----:B------:R-:W-:-:S07]  /*31020*/  IMAD.MOV.U32 R2, RZ, RZ, R14 ;  /* 0x000000ffff027224 */ /* 0x000fce00078e000e */
[----:B------:R-:W-:Y:S05]  /*31030*/  WARPSYNC.COLLECTIVE R15, `(.L_x_1093) ;  /* 0x000000000f087348 */ /* 0x000fea0003c00000 */
[----:B------:R0:W1:Y:S02]  /*31040*/  SHFL.IDX P6, R14, R13, R12, R11 ;  /* 0x0000000c0d0e7389 */ /* 0x00006400000c000b */
[----:B01----:R-:W-:Y:S01]  /*31050*/  ENDCOLLECTIVE ;  /* 0x000000000000791b */ /* 0x003fe20003800000 */
.L_x_1093:
        /* <DEDUP_REMOVED lines=14> */
.L_x_1094:
[----:B------:R-:W-:Y:S01]  /*31140*/  IMAD.MOV.U32 R13, RZ, RZ, R8 ;  /* 0x000000ffff0d7224 */ /* 0x000fe200078e0008 */
[----:B------:R-:W-:Y:S01]  /*31150*/  MOV R12, 0x7 ;  /* 0x00000007000c7802 */ /* 0x000fe20000000f00 */
[----:B------:R-:W-:-:S07]  /*31160*/  IMAD.MOV.U32 R2, RZ, RZ, R14 ;  /* 0x000000ffff027224 */ /* 0x000fce00078e000e */
[----:B------:R-:W-:Y:S05]  /*31170*/  WARPSYNC.COLLECTIVE R15, `(.L_x_1095) ;  /* 0x000000000f087348 */ /* 0x000fea0003c00000 */
[----:B------:R0:W1:Y:S02]  /*31180*/  SHFL.IDX P6, R14, R13, R12, R11 ;  /* 0x0000000c0d0e7389 */ /* 0x00006400000c000b */
[----:B01----:R-:W-:Y:S01]  /*31190*/  ENDCOLLECTIVE ;  /* 0x000000000000791b */ /* 0x003fe20003800000 */
.L_x_1095:
        /* <DEDUP_REMOVED lines=13> */
.L_x_1096:
        /* <DEDUP_REMOVED lines=10> */
[----:B------:R-:W-:-:S05]  /*31310*/  @P6 LOP3.LUT R20, R20, 0x40, RZ, 0xfc, !PT ;  /* 0x0000004014146812 */ /* 0x000fca00078efcff */
[----:B------:R0:W-:Y:S01]  /*31320*/  STL [R1], R20 ;  /* 0x0000001401007387 */ /* 0x0001e20000100800 */
[----:B------:R-:W-:Y:S05]  /*31330*/  BRA `(.L_x_1097) ;  /* 0xffffff4c00187947 */ /* 0x000fea000383ffff */
.L_x_762:
[----:B----4-:R4:W0:Y:S02]  /*31340*/  SYNCS.PHASECHK.TRANS64.TRYWAIT P0, [R6+URZ+0x38840], R19 ;  /* 0x03884013060075a7 */ /* 0x010824000800017f */
[----:B0-----:R-:W-:Y:S05]  /*31350*/  @!P0 NANOSLEEP.SYNCS 0x989680 ;  /* 0x009896800000895d */ /* 0x001fea0003900000 */
[----:B------:R-:W0:Y:S02]  /*31360*/  @!P0 SYNCS.PHASECHK.TRANS64 P0, [R6+URZ+0x38840], R19 ;  /* 0x03884013060085a7 */ /* 0x000e24000800007f */
[----:B0-----:R-:W-:Y:S05]  /*31370*/  @!P0 BRA `(.L_x_762) ;  /* 0xfffffffc00f08947 */ /* 0x001fea000383ffff */
[----:B------:R-:W-:Y:S05]  /*31380*/  BRA `(.L_x_1098) ;  /* 0xffffff4c00747947 */ /* 0x000fea000383ffff */
.L_x_763:
[----:B------:R-:W-:Y:S01]  /*31390*/  BSSY B0, `(.L_x_1099) ;  /* 0x0000008000007945 */ /* 0x000fe20003800000 */
[----:B------:R-:W-:Y:S01]  /*313a0*/  MOV R13, R0 ;  /* 0x00000000000d7202 */ /* 0x000fe20000000f00 */
[----:B------:R-:W-:Y:S02]  /*313b0*/  IMAD.MOV.U32 R12, RZ, RZ, RZ ;  /* 0x000000ffff0c7224 */ /* 0x000fe400078e00ff */
[----:B------:R-:W-:Y:S02]  /*313c0*/  IMAD.MOV.U32 R11, RZ, RZ, 0x181f ;  /* 0x0000181fff0b7424 */ /* 0x000fe400078e00ff */
[----:B------:R-:W-:-:S07]  /*313d0*/  IMAD.MOV.U32 R15, RZ, RZ, -0x1 ;  /* 0xffffffffff0f7424 */ /* 0x000fce00078e00ff */
[----:B---345:R-:W-:Y:S05]  /*313e0*/  WARPSYNC.COLLECTIVE R15, `(.L_x_1100) ;  /* 0x000000000f087348 */ /* 0x038fea0003c00000 */
[----:B------:R0:W1:Y:S02]  /*313f0*/  SHFL.IDX P6, R14, R13, R12, R11 ;  /* 0x0000000c0d0e7389 */ /* 0x00006400000c000b */
[----:B01-345:R-:W-:Y:S01]  /*31400*/  ENDCOLLECTIVE ;  /* 0x000000000000791b */ /* 0x03bfe20003800000 */
.L_x_1100:
[----:B------:R-:W-:Y:S05]  /*31410*/  BSYNC B0 ;  /* 0x0000000000007941 */ /* 0x000fea0003800000 */
.L_x_1099:
[----:B------:R-:W-:Y:S01]  /*31420*/  IMAD.MOV.U32 R13, RZ, RZ, R4 ;  /* 0x000000ffff0d7224 */ /* 0x000fe200078e0004 */
[----:B------:R-:W-:Y:S01]  /*31430*/  MOV R15, 0xffffffff ;  /* 0xffffffff000f7802 */ /* 0x000fe20000000f00 */
[----:B------:R-:W-:Y:S01]  /*31440*/  IMAD.MOV.U32 R12, RZ, RZ, RZ ;  /* 0x000000ffff0c7224 */ /* 0x000fe200078e00ff */
[----:B------:R-:W-:Y:S01]  /*31450*/  MOV R2, R14 ;  /* 0x0000000e00027202 */ /* 0x000fe20000000f00 */
[----:B------:R-:W-:-:S07]  /*31460*/  IMAD.MOV.U32 R11, RZ, RZ, 0x181f ;  /* 0x0000181fff0b7424 */ /* 0x000fce00078e00ff */
[----:B------:R-:W-:Y:S05]  /*31470*/  WARPSYNC.COLLECTIVE R15, `(.L_x_1101) ;  /* 0x000000000f087348 */ /* 0x000fea0003c00000 */
[----:B------:R0:W1:Y:S02]  /*31480*/  SHFL.IDX P6, R14, R13, R12, R11 ;  /* 0x0000000c0d0e7389 */ /* 0x00006400000c000b */
[----:B01----:R-:W-:Y:S01]  /*31490*/  ENDCOLLECTIVE ;  /* 0x000000000000791b */ /* 0x003fe20003800000 */
.L_x_1101:
[----:B------:R-:W-:Y:S01]  /*314a0*/  IMAD.MOV.U32 R13, RZ, RZ, R0 ;  /* 0x000000ffff0d7224 */ /* 0x000fe200078e0000 */
[----:B------:R-:W-:Y:S02]  /*314b0*/  MOV R12, 0x1 ;  /* 0x00000001000c7802 */ /* 0x000fe40000000f00 */
[----:B------:R-:W-:Y:S01]  /*314c0*/  LOP3.LUT P6, RZ, R20, 0x20, RZ, 0xc0, !PT ;  /* 0x0000002014ff7812 */ /* 0x000fe200078cc0ff */
[----:B------:R-:W-:-:S12]  /*314d0*/  IMAD.MOV.U32 R3, RZ, RZ, R14 ;  /* 0x000000ffff037224 */ /* 0x000fd800078e000e */
[----:B------:R-:W-:-:S05]  /*314e0*/  @P6 IADD3 R3, P0, R30, R3, RZ ;  /* 0x000000031e036210 */ /* 0x000fca0007f1e0ff */
[----:B------:R-:W-:Y:S01]  /*314f0*/  @P6 IMAD.X R2, RZ, RZ, R2, P0 ;  /* 0x000000ffff026224 */ /* 0x000fe200000e0602 */
[----:B------:R-:W-:-:S04]  /*31500*/  ISETP.GE.AND P0, PT, R30, R8, PT ;  /* 0x000000081e00720c */ /* 0x000fc80003f06270 */
[----:B------:R-:W-:-:S04]  /*31510*/  @P6 LOP3.LUT R3, R3, R2, RZ, 0x3c, !PT ;  /* 0x0000000203036212 */ /* 0x000fc800078e3cff */
[----:B------:R-:W-:-:S04]  /*31520*/  @P6 LOP3.LUT R2, R3, R2, RZ, 0x3c, !PT ;  /* 0x0000000203026212 */ /* 0x000fc800078e3cff */
[----:B------:R-:W-:-:S05]  /*31530*/  @P6 LOP3.LUT R3, R3, R2, RZ, 0x3c, !PT ;  /* 0x0000000203036212 */ /* 0x000fca00078e3cff */
        /* <DEDUP_REMOVED lines=8> */
.L_x_1102:
[----:B------:R-:W-:Y:S02]  /*315c0*/  IMAD.MOV.U32 R13, RZ, RZ, R4 ;  /* 0x000000ffff0d7224 */ /* 0x000fe400078e0004 */
[----:B------:R-:W-:-:S07]  /*315d0*/  IMAD.MOV.U32 R2, RZ, RZ, R14 ;  /* 0x000000ffff027224 */ /* 0x000fce00078e000e */
[----:B------:R-:W-:Y:S05]  /*315e0*/  WARPSYNC.COLLECTIVE R15, `(.L_x_1103) ;  /* 0x000000000f087348 */ /* 0x000fea0003c00000 */
[----:B------:R0:W1:Y:S02]  /*315f0*/  SHFL.IDX P6, R14, R13, R12, R11 ;  /* 0x0000000c0d0e7389 */ /* 0x00006400000c000b */
[----:B01----:R-:W-:Y:S01]  /*31600*/  ENDCOLLECTIVE ;  /* 0x000000000000791b */ /* 0x003fe20003800000 */
.L_x_1103:
[----:B------:R-:W-:Y:S02]  /*31610*/  IMAD.MOV.U32 R13, RZ, RZ, R0 ;  /* 0x000000ffff0d7224 */ /* 0x000fe400078e0000 */
[----:B------:R-:W-:Y:S01]  /*31620*/  IMAD.MOV.U32 R12, RZ, RZ, 0x2 ;  /* 0x00000002ff0c7424 */ /* 0x000fe200078e00ff */
[----:B------:R-:W-:Y:S01]  /*31630*/  LOP3.LUT P6, RZ, R20, 0x10, RZ, 0xc0, !PT ;  /* 0x0000001014ff7812 */ /* 0x000fe200078cc0ff */
[----:B------:R-:W-:-:S12]  /*31640*/  IMAD.MOV.U32 R3, RZ, RZ, R14 ;  /* 0x000000ffff037224 */ /* 0x000fd800078e000e */
[----:B------:R-:W-:-:S04]  /*31650*/  @P6 IADD3 R3, P0, R30, R3, RZ ;  /* 0x000000031e036210 */ /* 0x000fc80007f1e0ff */
[----:B------:R-:W-:Y:S02]  /*31660*/  @P6 IADD3.X R2, RZ, R2, RZ, P0, !PT ;  /* 0x00000002ff026210 */ /* 0x000fe400007fe4ff */
[----:B------:R-:W-:Y:S02]  /*31670*/  ISETP.GE.AND P0, PT, R30, R8, PT ;  /* 0x000000081e00720c */ /* 0x000fe40003f06270 */
        /* <DEDUP_REMOVED lines=11> */
.L_x_1104:
[----:B------:R-:W-:Y:S01]  /*31730*/  MOV R13, R4 ;  /* 0x00000004000d7202 */ /* 0x000fe20000000f00 */
[----:B------:R-:W-:-:S07]  /*31740*/  IMAD.MOV.U32 R2, RZ, RZ, R14 ;  /* 0x000000ffff027224 */ /* 0x000fce00078e000e */
[----:B------:R-:W-:Y:S05]  /*31750*/  WARPSYNC.COLLECTIVE R15, `(.L_x_1105) ;  /* 0x000000000f087348 */ /* 0x000fea0003c00000 */
[----:B------:R0:W1:Y:S02]  /*31760*/  SHFL.IDX P6, R14, R13, R12, R11 ;  /* 0x0000000c0d0e7389 */ /* 0x00006400000c000b */
[----:B01----:R-:W-:Y:S01]  /*31770*/  ENDCOLLECTIVE ;  /* 0x000000000000791b */ /* 0x003fe20003800000 */
.L_x_1105:
        /* <DEDUP_REMOVED lines=18> */
.L_x_1106:
[----:B------:R-:W-:Y:S02]  /*318a0*/  IMAD.MOV.U32 R13, RZ, RZ, R4 ;  /* 0x000000ffff0d7224 */ /* 0x000fe400078e0004 */
[----:B------:R-:W-:-:S07]  /*318b0*/  IMAD.MOV.U32 R2, RZ, RZ, R14 ;  /* 0x000000ffff027224 */ /* 0x000fce00078e000e */
[----:B------:R-:W-:Y:S05]  /*318c0*/  WARPSYNC.COLLECTIVE R15, `(.L_x_1107) ;  /* 0x000000000f087348 */ /* 0x000fea0003c00000 */
[----:B------:R0:W1:Y:S02]  /*318d0*/  SHFL.IDX P6, R14, R13, R12, R11 ;  /* 0x0000000c0d0e7389 */ /* 0x00006400000c000b */
[----:B01----:R-:W-:Y:S01]  /*318e0*/  ENDCOLLECTIVE ;  /* 0x000000000000791b */ /* 0x003fe20003800000 */
.L_x_1107:
[----:B------:R-:W-:Y:S02]  /*318f0*/  IMAD.MOV.U32 R13, RZ, RZ, R0 ;  /* 0x000000ffff0d7224 */ /* 0x000fe400078e0000 */
[----:B------:R-:W-:Y:S02]  /*31900*/  IMAD.MOV.U32 R12, RZ, RZ, 0x4 ;  /* 0x00000004ff0c7424 */ /* 0x000fe400078e00ff */
[----:B------:R-:W-:Y:S01]  /*31910*/  IMAD.MOV.U32 R3, RZ, RZ, R14 ;  /* 0x000000ffff037224 */ /* 0x000fe200078e000e */
[----:B------:R-:W-:-:S04]  /*31920*/  ISETP.GE.AND P6, PT, R30, R8, PT ;  /* 0x000000081e00720c */ /* 0x000fc80003fc6270 */
[----:B------:R-:W-:-:S04]  /*31930*/  @P5 IADD3 R3, P0, R30, R3, RZ ;  /* 0x000000031e035210 */ /* 0x000fc80007f1e0ff */
[----:B------:R-:W-:-:S04]  /*31940*/  @P5 IADD3.X R2, RZ, R2, RZ, P0, !PT ;  /* 0x00000002ff025210 */ /* 0x000fc800007fe4ff */
[----:B------:R-:W-:-:S04]  /*31950*/  @P5 LOP3.LUT R3, R3, R2, RZ, 0x3c, !PT ;  /* 0x0000000203035212 */ /* 0x000fc800078e3cff */
[----:B------:R-:W-:-:S04]  /*31960*/  @P5 LOP3.LUT R2, R3, R2, RZ, 0x3c, !PT ;  /* 0x0000000203025212 */ /* 0x000fc800078e3cff */
[----:B------:R-:W-:-:S05]  /*31970*/  @P5 LOP3.LUT R3, R3, R2, RZ, 0x3c, !PT ;  /* 0x0000000203035212 */ /* 0x000fca00078e3cff */
[----:B------:R-:W-:Y:S01]  /*31980*/  @!PT LDS RZ, [RZ] ;  /* 0x00000000fffff984 */ /* 0x000fe20000000800 */
[----:B------:R-:W-:Y:S01]  /*31990*/  @!PT LDS RZ, [RZ] ;  /* 0x00000000fffff984 */ /* 0x000fe20000000800 */
[----:B------:R-:W-:Y:S01]  /*319a0*/  @!PT LDS RZ, [RZ] ;  /* 0x00000000fffff984 */ /* 0x000fe20000000800 */
[----:B------:R0:W-:Y:S02]  /*319b0*/  @P5 LDGSTS.E.BYPASS.LTC128B.128 [R5+0x29c00], desc[UR36][R2.64], !P6 ;  /* 0x29c0000002055fae */ /* 0x0001e4000f101d64 */
[----:B0-----:R-:W-:Y:S05]  /*319c0*/  WARPSYNC.COLLECTIVE R15, `(.L_x_1108) ;  /* 0x000000000f087348 */ /* 0x001fea0003c00000 */
[----:B------:R1:W2:Y:S02]  /*319d0*/  SHFL.IDX P6, R14, R13, R12, R11 ;  /* 0x0000000c0d0e7389 */ /* 0x0002a400000c000b */
[----:B012---:R-:W-:Y:S01]  /*319e0*/  ENDCOLLECTIVE ;  /* 0x000000000000791b */ /* 0x007fe20003800000 */
.L_x_1108:
[----:B------:R-:W-:Y:S01]  /*319f0*/  @!PT LDS RZ, [RZ] ;  /* 0x00000000fffff984 */ /* 0x000fe20000000800 */
[----:B------:R-:W-:Y:S01]  /*31a00*/  @!PT LDS RZ, [RZ] ;  /* 0x00000000fffff984 */ /* 0x000fe20000000800 */
[----:B------:R-:W-:Y:S01]  /*31a10*/  @!PT LDS RZ, [RZ] ;  /* 0x00000000fffff984 */ /* 0x000fe20000000800 */
[----:B------:R0:W-:Y:S01]  /*31a20*/  @P5 LDGSTS.E.BYPASS.LTC128B.128 [R5+0x2dc00], desc[UR36][R2.64+0x80], !P1 ;  /* 0x2dc0008002055fae */ /* 0x0001e2000c901d64 */
[----:B------:R-:W-:Y:S02]  /*31a30*/  ISETP.GE.AND P5, PT, R30, R8, PT ;  /* 0x000000081e00720c */ /* 0x000fe40003fa6270 */
[----:B------:R-:W-:Y:S01]  /*31a40*/  MOV R13, R4 ;  /* 0x00000004000d7202 */ /* 0x000fe20000000f00 */
[----:B0-----:R-:W-:-:S10]  /*31a50*/  IMAD.MOV.U32 R2, RZ, RZ, R14 ;  /* 0x000000ffff027224 */ /* 0x001fd400078e000e */
[----:B------:R-:W-:Y:S05]  /*31a60*/  WARPSYNC.COLLECTIVE R15, `(.L_x_1109) ;  /* 0x000000000f087348 */ /* 0x000fea0003c00000 */
[----:B------:R0:W1:Y:S02]  /*31a70*/  SHFL.IDX P6, R14, R13, R12, R11 ;  /* 0x0000000c0d0e7389 */ /* 0x00006400000c000b */
[----:B01----:R-:W-:Y:S01]  /*31a80*/  ENDCOLLECTIVE ;  /* 0x000000000000791b */ /* 0x003fe20003800000 */
.L_x_1109:
[----:B------:R-:W-:Y:S01]  /*31a90*/  IMAD.MOV.U32 R13, RZ, RZ, R0 ;  /* 0x000000ffff0d7224 */ /* 0x000fe200078e0000 */
[----:B------:R-:W-:Y:S01]  /*31aa0*/  MOV R12, 0x5 ;  /* 0x00000005000c7802 */ /* 0x000fe20000000f00 */
[----:B------:R-:W-:-:S07]  /*31ab0*/  IMAD.MOV.U32 R3, RZ, RZ, R14 ;  /* 0x000000ffff037224 */ /* 0x000fce00078e000e */
[----:B------:R-:W-:Y:S05]  /*31ac0*/  WARPSYNC.COLLECTIVE R15, `(.L_x_1110) ;  /* 0x000000000f087348 */ /* 0x000fea0003c00000 */
[----:B------:R0:W1:Y:S02]  /*31ad0*/  SHFL.IDX P6, R14, R13, R12, R11 ;  /* 0x0000000c0d0e7389 */ /* 0x00006400000c000b */
[----:B01----:R-:W-:Y:S01]  /*31ae0*/  ENDCOLLECTIVE ;  /* 0x000000000000791b */ /* 0x003fe20003800000 */
.L_x_1110:
[----:B------:R-:W-:-:S05]  /*31af0*/  @P4 IADD3 R3, P0, R30, R3, RZ ;  /* 0x000000031e034210 */ /* 0x000fca0007f1e0ff */
[----:B------:R-:W-:-:S05]  /*31b00*/  @P4 IMAD.X R2, RZ, RZ, R2, P0 ;  /* 0x000000ffff024224 */ /* 0x000fca00000e0602 */
[----:B------:R-:W-:Y:S01]  /*31b10*/  @P4 LOP3.LUT R3, R3, R2, RZ, 0x3c, !PT ;  /* 0x0000000203034212 */ /* 0x000fe200078e3cff */
[----:B------:R-:W-:-:S03]  /*31b20*/  IMAD.MOV.U32 R13, RZ, RZ, R4 ;  /* 0x000000ffff0d7224 */ /* 0x000fc600078e0004 */
[----:B------:R-:W-:-:S04]  /*31b30*/  @P4 LOP3.LUT R2, R3, R2, RZ, 0x3c, !PT ;  /* 0x0000000203024212 */ /* 0x000fc800078e3cff */
[----:B------:R-:W-:-:S05]  /*31b40*/  @P4 LOP3.LUT R3, R3, R2, RZ, 0x3c, !PT ;  /* 0x0000000203034212 */ /* 0x000fca00078e3cff */
[----:B------:R-:W-:Y:S01]  /*31b50*/  @!PT LDS RZ, [RZ] ;  /* 0x00000000fffff984 */ /* 0x000fe20000000800 */
[----:B------:R-:W-:Y:S01]  /*31b60*/  @!PT LDS RZ, [RZ] ;  /* 0x00000000fffff984 */ /* 0x000fe20000000800 */
[----:B------:R-:W-:Y:S01]  /*31b70*/  @!PT LDS RZ, [RZ] ;  /* 0x00000000fffff984 */ /* 0x000fe20000000800 */
[----:B------:R-:W-:Y:S04]  /*31b80*/  @P4 LDGSTS.E.BYPASS.LTC128B.128 [R5+0x2a400], desc[UR36][R2.64], !P5 ;  /* 0x2a40000002054fae */ /* 0x000fe8000e901d64 */
[----:B------:R0:W-:Y:S02]  /*31b90*/  @P4 LDGSTS.E.BYPASS.LTC128B.128 [R5+0x2e400], desc[UR36][R2.64+0x80], !P1 ;  /* 0x2e40008002054fae */ /* 0x0001e4000c901d64 */
[----:B0-----:R-:W-:-:S07]  /*31ba0*/  IMAD.MOV.U32 R2, RZ, RZ, R14 ;  /* 0x000000ffff027224 */ /* 0x001fce00078e000e */
[----:B------:R-:W-:Y:S05]  /*31bb0*/  WARPSYNC.COLLECTIVE R15, `(.L_x_1111) ;  /* 0x000000000f087348 */ /* 0x000fea0003c00000 */
[----:B------:R0:W1:Y:S02]  /*31bc0*/  SHFL.IDX P6, R14, R13, R12, R11 ;  /* 0x0000000c0d0e7389 */ /* 0x00006400000c000b */
[----:B01----:R-:W-:Y:S01]  /*31bd0*/  ENDCOLLECTIVE ;  /* 0x000000000000791b */ /* 0x003fe20003800000 */
.L_x_1111:
[----:B------:R-:W-:Y:S02]  /*31be0*/  IMAD.MOV.U32 R13, RZ, RZ, R0 ;  /* 0x000000ffff0d7224 */ /* 0x000fe400078e0000 */
[----:B------:R-:W-:Y:S02]  /*31bf0*/  IMAD.MOV.U32 R12, RZ, RZ, 0x6 ;  /* 0x00000006ff0c7424 */ /* 0x000fe400078e00ff */
[----:B------:R-:W-:-:S07]  /*31c00*/  IMAD.MOV.U32 R3, RZ, RZ, R14 ;  /* 0x000000ffff037224 */ /* 0x000fce00078e000e */
[----:B------:R-:W-:Y:S05]  /*31c10*/  WARPSYNC.COLLECTIVE R15, `(.L_x_1112) ;  /* 0x000000000f087348 */ /* 0x000fea0003c00000 */
[----:B------:R0:W1:Y:S02]  /*31c20*/  SHFL.IDX P6, R14, R13, R12, R11 ;  /* 0x0000000c0d0e7389 */ /* 0x00006400000c000b */
[----:B01----:R-:W-:Y:S01]  /*31c30*/  ENDCOLLECTIVE ;  /* 0x000000000000791b */ /* 0x003fe20003800000 */
.L_x_1112:
[----:B------:R-:W-:-:S04]  /*31c40*/  @P3 IADD3 R3, P0, R30, R3, RZ ;  /* 0x000000031e033210 */ /* 0x000fc80007f1e0ff */
[----:B------:R-:W-:-:S04]  /*31c50*/  @P3 IADD3.X R2, RZ, R2, RZ, P0, !PT ;  /* 0x00000002ff023210 */ /* 0x000fc800007fe4ff */
[----:B------:R-:W-:Y:S02]  /*31c60*/  @P3 LOP3.LUT R3, R3, R2, RZ, 0x3c, !PT ;  /* 0x0000000203033212 */ /* 0x000fe400078e3cff */
[----:B------:R-:W-:Y:S02]  /*31c70*/  MOV R13, R4 ;  /* 0x00000004000d7202 */ /* 0x000fe40000000f00 */
        /* <DEDUP_REMOVED lines=11> */
.L_x_1113:
[----:B------:R-:W-:Y:S01]  /*31d30*/  IMAD.MOV.U32 R13, RZ, RZ, R0 ;  /* 0x000000ffff0d7224 */ /* 0x000fe200078e0000 */
[----:B------:R-:W-:Y:S01]  /*31d40*/  MOV R12, 0x7 ;  /* 0x00000007000c7802 */ /* 0x000fe20000000f00 */
[----:B------:R-:W-:-:S07]  /*31d50*/  IMAD.MOV.U32 R3, RZ, RZ, R14 ;  /* 0x000000ffff037224 */ /* 0x000fce00078e000e */
[----:B------:R-:W-:Y:S05]  /*31d60*/  WARPSYNC.COLLECTIVE R15, `(.L_x_1114) ;  /* 0x000000000f087348 */ /* 0x000fea0003c00000 */
[----:B------:R0:W1:Y:S02]  /*31d70*/  SHFL.IDX P6, R14, R13, R12, R11 ;  /* 0x0000000c0d0e7389 */ /* 0x00006400000c000b */
[----:B01----:R-:W-:Y:S01]  /*31d80*/  ENDCOLLECTIVE ;  /* 0x000000000000791b */ /* 0x003fe20003800000 */
.L_x_1114:
[----:B------:R-:W-:-:S05]  /*31d90*/  @P2 IADD3 R3, P0, R30, R3, RZ ;  /* 0x000000031e032210 */ /* 0x000fca0007f1e0ff */
[----:B------:R-:W-:-:S05]  /*31da0*/  @P2 IMAD.X R2, RZ, RZ, R2, P0 ;  /* 0x000000ffff022224 */ /* 0x000fca00000e0602 */
[----:B------:R-:W-:Y:S01]  /*31db0*/  @P2 LOP3.LUT R3, R3, R2, RZ, 0x3c, !PT ;  /* 0x0000000203032212 */ /* 0x000fe200078e3cff */
[----:B------:R-:W-:-:S03]  /*31dc0*/  IMAD.MOV.U32 R13, RZ, RZ, R4 ;  /* 0x000000ffff0d7224 */ /* 0x000fc600078e0004 */
[----:B------:R-:W-:-:S04]  /*31dd0*/  @P2 LOP3.LUT R2, R3, R2, RZ, 0x3c, !PT ;  /* 0x0000000203022212 */ /* 0x000fc800078e3cff */
[----:B------:R-:W-:Y:S01]  /*31de0*/  @P2 LOP3.LUT R3, R3, R2, RZ, 0x3c, !PT ;  /* 0x0000000203032212 */ /* 0x000fe200078e3cff */
[----:B------:R-:W-:-:S07]  /*31df0*/  IMAD.MOV.U32 R0, RZ, RZ, R14 ;  /* 0x000000ffff007224 */ /* 0x000fce00078e000e */
[----:B------:R-:W-:Y:S05]  /*31e00*/  WARPSYNC.COLLECTIVE R15, `(.L_x_1115) ;  /* 0x000000000f087348 */ /* 0x000fea0003c00000 */
[----:B------:R0:W1:Y:S02]  /*31e10*/  SHFL.IDX P6, R14, R13, R12, R11 ;  /* 0x0000000c0d0e7389 */ /* 0x00006400000c000b */
[----:B01----:R-:W-:Y:S01]  /*31e20*/  ENDCOLLECTIVE ;  /* 0x000000000000791b */ /* 0x003fe20003800000 */
.L_x_1115:
[----:B------:R-:W-:Y:S01]  /*31e30*/  @!PT LDS RZ, [RZ] ;  /* 0x00000000fffff984 */ /* 0x000fe20000000800 */
[----:B------:R-:W-:Y:S01]  /*31e40*/  @!PT LDS RZ, [RZ] ;  /* 0x00000000fffff984 */ /* 0x000fe20000000800 */
[----:B------:R-:W-:Y:S01]  /*31e50*/  @!PT LDS RZ, [RZ] ;  /* 0x00000000fffff984 */ /* 0x000fe20000000800 */
[----:B------:R1:W-:Y:S04]  /*31e60*/  @P2 LDGSTS.E.BYPASS.LTC128B.128 [R5+0x2b400], desc[UR36][R2.64], !P5 ;  /* 0x2b40000002052fae */ /* 0x0003e8000e901d64 */
[----:B------:R1:W-:Y:S01]  /*31e70*/  @P2 LDGSTS.E.BYPASS.LTC128B.128 [R5+0x2f400], desc[UR36][R2.64+0x80], !P1 ;  /* 0x2f40008002052fae */ /* 0x0003e2000c901d64 */
[----:B------:R-:W-:Y:S01]  /*31e80*/  IMAD.MOV.U32 R4, RZ, RZ, R14 ;  /* 0x000000ffff047224 */ /* 0x000fe200078e000e */
[----:B------:R-:W-:Y:S06]  /*31e90*/  BRA `(.L_x_1116) ;  /* 0xffffff48004c7947 */ /* 0x000fec000383ffff */
.L_x_768:
[----:B------:R-:W-:Y:S01]  /*31ea0*/  MOV R13, R5 ;  /* 0x00000005000d7202 */ /* 0x000fe20000000f00 */
[----:B------:R-:W-:Y:S02]  /*31eb0*/  IMAD.MOV.U32 R12, RZ, RZ, RZ ;  /* 0x000000ffff0c7224 */ /* 0x000fe400078e00ff */
[----:B------:R-:W-:Y:S02]  /*31ec0*/  IMAD.MOV.U32 R11, RZ, RZ, 0x181f ;  /* 0x0000181fff0b7424 */ /* 0x000fe400078e00ff */
[----:B------:R-:W-:Y:S02]  /*31ed0*/  IMAD.MOV.U32 R15, RZ, RZ, -0x1 ;  /* 0xffffffffff0f7424 */ /* 0x000fe400078e00ff */
[----:B-----5:R-:W-:Y:S02]  /*31ee0*/  IMAD R6, R19, R7, RZ ;  /* 0x0000000713067224 */ /* 0x020fe400078e02ff */
[----:B------:R-:W-:-:S07]  /*31ef0*/  IMAD.IADD R4, R10, 0x1, R4 ;  /* 0x000000010a047824 */ /* 0x000fce00078e0204 */
[----:B------:R-:W-:Y:S05]  /*31f00*/  WARPSYNC.COLLECTIVE R15, `(.L_x_1117) ;  /* 0x000000000f087348 */ /* 0x000fea0003c00000 */
[----:B------:R0:W1:Y:S02]  /*31f10*/  SHFL.IDX P6, R14, R13, R12, R11 ;  /* 0x0000000c0d0e7389 */ /* 0x00006400000c000b */
[----:B01----:R-:W-:Y:S01]  /*31f20*/  ENDCOLLECTIVE ;  /* 0x000000000000791b */ /* 0x003fe20003800000 */
.L_x_1117:
[----:B------:R-:W-:Y:S01]  /*31f30*/  ISETP.GE.AND P3, PT, R4, R6, PT ;  /* 0x000000060400720c */ /* 0x000fe20003f66270 */
[----:B------:R-:W-:Y:S01]  /*31f40*/  IMAD.MOV.U32 R13, RZ, RZ, R0 ;  /* 0x000000ffff0d7224 */ /* 0x000fe200078e0000 */
[----:B------:R-:W-:-:S11]  /*31f50*/  MOV R2, R14 ;  /* 0x0000000e00027202 */ /* 0x000fd60000000f00 */
[----:B------:R-:W-:Y:S05]  /*31f60*/  WARPSYNC.COLLECTIVE R15, `(.L_x_1118) ;  /* 0x000000000f087348 */ /* 0x000fea0003c00000 */
[----:B------:R0:W1:Y:S02]  /*31f70*/  SHFL.IDX P6, R14, R13, R12, R11 ;  /* 0x0000000c0d0e7389 */ /* 0x00006400000c000b */
[----:B01----:R-:W-:Y:S01]  /*31f80*/  ENDCOLLECTIVE ;  /* 0x000000000000791b */ /* 0x003fe20003800000 */
.L_x_1118:
[----:B------:R-:W-:Y:S01]  /*31f90*/  IMAD.MOV.U32 R13, RZ, RZ, R5 ;  /* 0x000000ffff0d7224 */ /* 0x000fe200078e0005 */
[----:B------:R-:W-:Y:S01]  /*31fa0*/  MOV R12, 0x1 ;  /* 0x00000001000c7802 */ /* 0x000fe20000000f00 */
[----:B------:R-:W-:-:S07]  /*31fb0*/  IMAD.MOV.U32 R3, RZ, RZ, R14 ;  /* 0x000000ffff037224 */ /* 0x000fce00078e000e */
[----:B------:R-:W-:Y:S05]  /*31fc0*/  WARPSYNC.COLLECTIVE R15, `(.L_x_1119) ;  /* 0x000000000f087348 */ /* 0x000fea0003c00000 */
[----:B------:R0:W1:Y:S02]  /*31fd0*/  SHFL.IDX P6, R14, R13, R12, R11 ;  /* 0x0000000c0d0e7389 */ /* 0x00006400000c000b */
[----:B01----:R-:W-:Y:S01]  /*31fe0*/  ENDCOLLECTIVE ;  /* 0x000000000000791b */ /* 0x003fe20003800000 */
.L_x_1119:
[----:B------:R-:W-:-:S04]  /*31ff0*/  @!P3 IADD3 R7, P2, R30, R3, RZ ;  /* 0x000000031e07b210 */ /* 0x000fc80007f5e0ff */
[----:B------:R-:W-:Y:S01]  /*32000*/  @!P3 IADD3.X R3, RZ, R2, RZ, P2, !PT ;  /* 0x00000002ff03b210 */ /* 0x000fe200017fe4ff */
[----:B------:R-:W-:Y:S02]  /*32010*/  @!P3 IMAD.MOV.U32 R2, RZ, RZ, R7 ;  /* 0x000000ffff02b224 */ /* 0x000fe400078e0007 */
[----:B------:R-:W-:-:S03]  /*32020*/  VIADD R7, R4, 0x10 ;  /* 0x0000001004077836 */ /* 0x000fc60000000000 */
[----:B------:R-:W-:Y:S01]  /*32030*/  @!PT LDS RZ, [RZ] ;  /* 0x00000000fffff984 */ /* 0x000fe20000000800 */
[----:B------:R-:W-:Y:S01]  /*32040*/  @!PT LDS RZ, [RZ] ;  /* 0x00000000fffff984 */ /* 0x000fe20000000800 */
[----:B------:R-:W-:Y:S01]  /*32050*/  @!PT LDS RZ, [RZ] ;  /* 0x00000000fffff984 */ /* 0x000fe20000000800 */
[----:B------:R-:W-:Y:S01]  /*32060*/  @!P3 LDGSTS.E.BYPASS.LTC128B.128 [R9+0x20400], desc[UR36][R2.64], !P0 ;  /* 0x204000000209bfae */ /* 0x000fe2000c101d64 */
[----:B------:R-:W-:-:S03]  /*32070*/  IMAD.MOV.U32 R13, RZ, RZ, R0 ;  /* 0x000000ffff0d7224 */ /* 0x000fc600078e0000 */
[----:B------:R0:W-:Y:S01]  /*32080*/  @!P3 LDGSTS.E.BYPASS.LTC128B.128 [R9+0x24400], desc[UR36][R2.64+0x80], !P1 ;  /* 0x244000800209bfae */ /* 0x0001e2000c901d64 */
[----:B------:R-:W-:Y:S01]  /*32090*/  ISETP.GE.AND P3, PT, R7, R6, PT ;  /* 0x000000060700720c */ /* 0x000fe20003f66270 */
[----:B0-----:R-:W-:-:S12]  /*320a0*/  IMAD.MOV.U32 R2, RZ, RZ, R14 ;  /* 0x000000ffff027224 */ /* 0x001fd800078e000e */
[----:B------:R-:W-:Y:S05]  /*320b0*/  WARPSYNC.COLLECTIVE R15, `(.L_x_1120) ;  /* 0x000000000f087348 */ /* 0x000fea0003c00000 */
[----:B------:R0:W1:Y:S02]  /*320c0*/  SHFL.IDX P6, R14, R13, R12, R11 ;  /* 0x0000000c0d0e7389 */ /* 0x00006400000c000b */
[----:B01----:R-:W-:Y:S01]  /*320d0*/  ENDCOLLECTIVE ;  /* 0x000000000000791b */ /* 0x003fe20003800000 */
.L_x_1120:
[----:B------:R-:W-:Y:S01]  /*320e0*/  IMAD.MOV.U32 R13, RZ, RZ, R5 ;  /* 0x000000ffff0d7224 */ /* 0x000fe200078e0005 */
[----:B------:R-:W-:Y:S02]  /*320f0*/  MOV R12, 0x2 ;  /* 0x00000002000c7802 */ /* 0x000fe40000000f00 */
[----:B------:R-:W-:-:S13]  /*32100*/  @!P3 IADD3 R7, P2, R30, R14, RZ ;  /* 0x0000000e1e07b210 */ /* 0x000fda0007f5e0ff */
[----:B------:R-:W-:Y:S05]  /*32110*/  WARPSYNC.COLLECTIVE R15, `(.L_x_1121) ;  /* 0x000000000f087348 */ /* 0x000fea0003c00000 */
[----:B------:R0:W1:Y:S02]  /*32120*/  SHFL.IDX P6, R14, R13, R12, R11 ;  /* 0x0000000c0d0e7389 */ /* 0x00006400000c000b */
[----:B01----:R-:W-:Y:S01]  /*32130*/  ENDCOLLECTIVE ;  /* 0x000000000000791b */ /* 0x003fe20003800000 */
.L_x_1121:
[----:B------:R-:W-:Y:S01]  /*32140*/  @!P3 IMAD.X R8, RZ, RZ, R2, P2 ;  /* 0x000000ffff08b224 */ /* 0x000fe200010e0602 */
[----:B------:R-:W-:Y:S01]  /*32150*/  @!P3 MOV R2, R7 ;  /* 0x000000070002b202 */ /* 0x000fe20000000f00 */
[----:B------:R-:W-:Y:S02]  /*32160*/  VIADD R7, R4, 0x20 ;  /* 0x0000002004077836 */ /* 0x000fe40000000000 */
[----:B------:R-:W-:-:S05]  /*32170*/  @!P3 IMAD.MOV.U32 R3, RZ, RZ, R8 ;  /* 0x000000ffff03b224 */ /* 0x000fca00078e0008 */
        /* <DEDUP_REMOVED lines=11> */
.L_x_1122:
[----:B------:R-:W-:Y:S01]  /*32230*/  IMAD.MOV.U32 R13, RZ, RZ, R5 ;  /* 0x000000ffff0d7224 */ /* 0x000fe200078e0005 */
[----:B------:R-:W-:Y:S02]  /*32240*/  MOV R12, 0x3 ;  /* 0x00000003000c7802 */ /* 0x000fe40000000f00 */
[----:B------:R-:W-:-:S13]  /*32250*/  @!P3 IADD3 R7, P2, R30, R14, RZ ;  /* 0x0000000e1e07b210 */ /* 0x000fda0007f5e0ff */
[----:B------:R-:W-:Y:S05]  /*32260*/  WARPSYNC.COLLECTIVE R15, `(.L_x_1123) ;  /* 0x000000000f087348 */ /* 0x000fea0003c00000 */
[----:B------:R0:W1:Y:S02]  /*32270*/  SHFL.IDX P6, R14, R13, R12, R11 ;  /* 0x0000000c0d0e7389 */ /* 0x00006400000c000b */
[----:B01----:R-:W-:Y:S01]  /*32280*/  ENDCOLLECTIVE ;  /* 0x000000000000791b */ /* 0x003fe20003800000 */
.L_x_1123:
        /* <DEDUP_REMOVED lines=15> */
.L_x_1124:
[----:B------:R-:W-:Y:S01]  /*32380*/  IMAD.MOV.U32 R13, RZ, RZ, R5 ;  /* 0x000000ffff0d7224 */ /* 0x000fe200078e0005 */
[----:B------:R-:W-:Y:S02]  /*32390*/  MOV R12, 0x4 ;  /* 0x00000004000c7802 */ /* 0x000fe40000000f00 */
[----:B------:R-:W-:-:S13]  /*323a0*/  @!P3 IADD3 R7, P2, R30, R14, RZ ;  /* 0x0000000e1e07b210 */ /* 0x000fda0007f5e0ff */
[----:B------:R-:W-:Y:S05]  /*323b0*/  WARPSYNC.COLLECTIVE R15, `(.L_x_1125) ;  /* 0x000000000f087348 */ /* 0x000fea0003c00000 */
[----:B------:R0:W1:Y:S02]  /*323c0*/  SHFL.IDX P6, R14, R13, R12, R11 ;  /* 0x0000000c0d0e7389 */ /* 0x00006400000c000b */
[----:B01----:R-:W-:Y:S01]  /*323d0*/  ENDCOLLECTIVE ;  /* 0x000000000000791b */ /* 0x003fe20003800000 */
.L_x_1125:
        /* <DEDUP_REMOVED lines=15> */
.L_x_1126:
[----:B------:R-:W-:Y:S01]  /*324d0*/  IMAD.MOV.U32 R13, RZ, RZ, R5 ;  /* 0x000000ffff0d7224 */ /* 0x000fe200078e0005 */
[----:B------:R-:W-:Y:S02]  /*324e0*/  MOV R12, 0x5 ;  /* 0x00000005000c7802 */ /* 0x000fe40000000f00 */
[----:B------:R-:W-:-:S13]  /*324f0*/  @!P3 IADD3 R7, P2, R30, R14, RZ ;  /* 0x0000000e1e07b210 */ /* 0x000fda0007f5e0ff */
[----:B------:R-:W-:Y:S05]  /*32500*/  WARPSYNC.COLLECTIVE R15, `(.L_x_1127) ;  /* 0x000000000f087348 */ /* 0x000fea0003c00000 */
[----:B------:R0:W1:Y:S02]  /*32510*/  SHFL.IDX P6, R14, R13, R12, R11 ;  /* 0x0000000c0d0e7389 */ /* 0x00006400000c000b */
[----:B01----:R-:W-:Y:S01]  /*32520*/  ENDCOLLECTIVE ;  /* 0x000000000000791b */ /* 0x003fe20003800000 */
.L_x_1127:
        /* <DEDUP_REMOVED lines=15> */
.L_x_1128:
[----:B------:R-:W-:Y:S02]  /*32620*/  IMAD.MOV.U32 R13, RZ, RZ, R5 ;  /* 0x000000ffff0d7224 */ /* 0x000fe400078e0005 */
[----:B------:R-:W-:Y:S01]  /*32630*/  IMAD.MOV.U32 R12, RZ, RZ, 0x6 ;  /* 0x00000006ff0c7424 */ /* 0x000fe200078e00ff */
[----:B------:R-:W-:-:S13]  /*32640*/  @!P3 IADD3 R7, P2, R30, R14, RZ ;  /* 0x0000000e1e07b210 */ /* 0x000fda0007f5e0ff */
[----:B------:R-:W-:Y:S05]  /*32650*/  WARPSYNC.COLLECTIVE R15, `(.L_x_1129) ;  /* 0x000000000f087348 */ /* 0x000fea0003c00000 */
[----:B------:R0:W1:Y:S02]  /*32660*/  SHFL.IDX P6, R14, R13, R12, R11 ;  /* 0x0000000c0d0e7389 */ /* 0x00006400000c000b */
[----:B01----:R-:W-:Y:S01]  /*32670*/  ENDCOLLECTIVE ;  /* 0x000000000000791b */ /* 0x003fe20003800000 */
.L_x_1129:
        /* <DEDUP_REMOVED lines=10> */
[----:B------:R-:W-:Y:S02]  /*32720*/  ISETP.GE.AND P3, PT, R7, R6, PT ;  /* 0x000000060700720c */ /* 0x000fe40003f66270 */
[----:B0-----:R-:W-:-:S11]  /*32730*/  MOV R2, R14 ;  /* 0x0000000e00027202 */ /* 0x001fd60000000f00 */
[----:B------:R-:W-:Y:S05]  /*32740*/  WARPSYNC.COLLECTIVE R15, `(.L_x_1130) ;  /* 0x000000000f087348 */ /* 0x000fea0003c00000 */
[----:B------:R0:W1:Y:S02]  /*32750*/  SHFL.IDX P6, R14, R13, R12, R11 ;  /* 0x0000000c0d0e7389 */ /* 0x00006400000c000b */
[----:B01----:R-:W-:Y:S01]  /*32760*/  ENDCOLLECTIVE ;  /* 0x000000000000791b */ /* 0x003fe20003800000 */
.L_x_1130:
[----:B------:R-:W-:Y:S01]  /*32770*/  IMAD.MOV.U32 R13, RZ, RZ, R5 ;  /* 0x000000ffff0d7224 */ /* 0x000fe200078e0005 */
[----:B------:R-:W-:Y:S01]  /*32780*/  MOV R12, 0x7 ;  /* 0x00000007000c7802 */ /* 0x000fe20000000f00 */
[----:B------:R-:W-:-:S07]  /*32790*/  IMAD.MOV.U32 R3, RZ, RZ, R14 ;  /* 0x000000ffff037224 */ /* 0x000fce00078e000e */
[----:B------:R-:W-:Y:S05]  /*327a0*/  WARPSYNC.COLLECTIVE R15, `(.L_x_1131) ;  /* 0x000000000f087348 */ /* 0x000fea0003c00000 */
[----:B------:R0:W1:Y:S02]  /*327b0*/  SHFL.IDX P6, R14, R13, R12, R11 ;  /* 0x0000000c0d0e7389 */ /* 0x00006400000c000b */
[----:B01----:R-:W-:Y:S01]  /*327c0*/  ENDCOLLECTIVE ;  /* 0x000000000000791b */ /* 0x003fe20003800000 */
.L_x_1131:
[----:B------:R-:W-:-:S04]  /*327d0*/  @!P3 IADD3 R7, P2, R30, R3, RZ ;  /* 0x000000031e07b210 */ /* 0x000fc80007f5e0ff */
[----:B------:R-:W-:Y:S01]  /*327e0*/  @!P3 IADD3.X R8, RZ, R2, RZ, P2, !PT ;  /* 0x00000002ff08b210 */ /* 0x000fe200017fe4ff */
[----:B------:R-:W-:-:S04]  /*327f0*/  @!P3 IMAD.MOV.U32 R2, RZ, RZ, R7 ;  /* 0x000000ffff02b224 */ /* 0x000fc800078e0007 */
[----:B------:R-:W-:Y:S02]  /*32800*/  @!P3 IMAD.MOV.U32 R3, RZ, RZ, R8 ;  /* 0x000000ffff03b224 */ /* 0x000fe400078e0008 */
[----:B------:R-:W-:-:S03]  /*32810*/  IMAD.MOV.U32 R13, RZ, RZ, R0 ;  /* 0x000000ffff0d7224 */ /* 0x000fc600078e0000 */
[----:B------:R-:W-:Y:S01]  /*32820*/  @!PT LDS RZ, [RZ] ;  /* 0x00000000fffff984 */ /* 0x000fe20000000800 */
[----:B------:R-:W-:Y:S01]  /*32830*/  @!PT LDS RZ, [RZ] ;  /* 0x00000000fffff984 */ /* 0x000fe20000000800 */
[----:B------:R-:W-:Y:S01]  /*32840*/  @!PT LDS RZ, [RZ] ;  /* 0x00000000fffff984 */ /* 0x000fe20000000800 */
[----:B------:R0:W-:Y:S04]  /*32850*/  @!P3 LDGSTS.E.BYPASS.LTC128B.128 [R9+0x23400], desc[UR36][R2.64], !P0 ;  /* 0x234000000209bfae */ /* 0x0001e8000c101d64 */
[----:B------:R0:W-:Y:S01]  /*32860*/  @!P3 LDGSTS.E.BYPASS.LTC128B.128 [R9+0x27400], desc[UR36][R2.64+0x80], !P1 ;  /* 0x274000800209bfae */ /* 0x0001e2000c901d64 */
[----:B------:R-:W-:-:S07]  /*32870*/  IMAD.MOV.U32 R5, RZ, RZ, R14 ;  /* 0x000000ffff057224 */ /* 0x000fce00078e000e */
[----:B0-----:R-:W-:Y:S05]  /*32880*/  WARPSYNC.COLLECTIVE R15, `(.L_x_1132) ;  /* 0x000000000f087348 */ /* 0x001fea0003c00000 */
[----:B------:R1:W2:Y:S02]  /*32890*/  SHFL.IDX P6, R14, R13, R12, R11 ;  /* 0x0000000c0d0e7389 */ /* 0x0002a400000c000b */
[----:B012---:R-:W-:Y:S01]  /*328a0*/  ENDCOLLECTIVE ;  /* 0x000000000000791b */ /* 0x007fe20003800000 */
.L_x_1132:
[----:B------:R-:W-:Y:S05]  /*328b0*/  BRA `(.L_x_1133) ;  /* 0xffffff4800a87947 */ /* 0x000fea000383ffff */
.L_x_773:
[----:B0-----:R0:W1:Y:S02]  /*328c0*/  SYNCS.PHASECHK.TRANS64.TRYWAIT P0, [R16+URZ+0x38820], R3 ;  /* 0x03882003100075a7 */ /* 0x001064000800017f */
[----:B-1----:R-:W-:Y:S05]  /*328d0*/  @!P0 NANOSLEEP.SYNCS 0x989680 ;  /* 0x009896800000895d */ /* 0x002fea0003900000 */
[----:B------:R-:W1:Y:S02]  /*328e0*/  @!P0 SYNCS.PHASECHK.TRANS64 P0, [R16+URZ+0x38820], R3 ;  /* 0x03882003100085a7 */ /* 0x000e64000800007f */
[----:B-1----:R-:W-:Y:S05]  /*328f0*/  @!P0 BRA `(.L_x_773) ;  /* 0xfffffffc00f08947 */ /* 0x002fea000383ffff */
[----:B------:R-:W-:Y:S05]  /*32900*/  BRA `(.L_x_1134) ;  /* 0xffffff4c00207947 */ /* 0x000fea000383ffff */
.L_x_777:
[----:B0-----:R0:W1:Y:S02]  /*32910*/  SYNCS.PHASECHK.TRANS64.TRYWAIT P0, [R0+URZ+0x38880], R20 ;  /* 0x03888014000075a7 */ /* 0x001064000800017f */
[----:B-1----:R-:W-:Y:S05]  /*32920*/  @!P0 NANOSLEEP.SYNCS 0x989680 ;  /* 0x009896800000895d */ /* 0x002fea0003900000 */
[----:B------:R-:W1:Y:S02]  /*32930*/  @!P0 SYNCS.PHASECHK.TRANS64 P0, [R0+URZ+0x38880], R20 ;  /* 0x03888014000085a7 */ /* 0x000e64000800007f */
[----:B-1----:R-:W-:Y:S05]  /*32940*/  @!P0 BRA `(.L_x_777) ;  /* 0xfffffffc00f08947 */ /* 0x002fea000383ffff */
[----:B------:R-:W-:Y:S05]  /*32950*/  BRA `(.L_x_1135) ;  /* 0xffffff4c00c87947 */ /* 0x000fea000383ffff */
.L_x_778:
[----:B------:R-:W-:Y:S01]  /*32960*/  BSSY B0, `(.L_x_1136) ;  /* 0x0000008000007945 */ /* 0x000fe20003800000 */
[----:B------:R-:W-:Y:S01]  /*32970*/  IMAD.MOV.U32 R13, RZ, RZ, R7 ;  /* 0x000000ffff0d7224 */ /* 0x000fe200078e0007 */
[----:B------:R-:W-:Y:S01]  /*32980*/  MOV R12, RZ ;  /* 0x000000ff000c7202 */ /* 0x000fe20000000f00 */
[----:B------:R-:W-:Y:S02]  /*32990*/  IMAD.MOV.U32 R11, RZ, RZ, 0x181f ;  /* 0x0000181fff0b7424 */ /* 0x000fe400078e00ff */
[----:B------:R-:W-:-:S07]  /*329a0*/  IMAD.MOV.U32 R15, RZ, RZ, -0x1 ;  /* 0xffffffffff0f7424 */ /* 0x000fce00078e00ff */
[----:B0-----:R-:W-:Y:S05]  /*329b0*/  WARPSYNC.COLLECTIVE R15, `(.L_x_1137) ;  /* 0x000000000f087348 */ /* 0x001fea0003c00000 */
[----:B------:R1:W2:Y:S02]  /*329c0*/  SHFL.IDX P6, R14, R13, R12, R11 ;  /* 0x0000000c0d0e7389 */ /* 0x0002a400000c000b */
[----:B012---:R-:W-:Y:S01]  /*329d0*/  ENDCOLLECTIVE ;  /* 0x000000000000791b */ /* 0x007fe20003800000 */
.L_x_1137:
[----:B------:R-:W-:Y:S05]  /*329e0*/  BSYNC B0 ;  /* 0x0000000000007941 */ /* 0x000fea0003800000 */
.L_x_1136:
[----:B------:R-:W-:Y:S01]  /*329f0*/  MOV R13, R8 ;  /* 0x00000008000d7202 */ /* 0x000fe20000000f00 */
        /* <DEDUP_REMOVED lines=8> */
.L_x_1138:
[----:B------:R-:W-:Y:S01]  /*32a80*/  IMAD.MOV.U32 R13, RZ, RZ, R7 ;  /* 0x000000ffff0d7224 */ /* 0x000fe200078e0007 */
[----:B------:R-:W-:Y:S02]  /*32a90*/  MOV R12, 0x1 ;  /* 0x00000001000c7802 */ /* 0x000fe40000000f00 */
[----:B------:R-:W-:-:S07]  /*32aa0*/  MOV R2, R14 ;  /* 0x0000000e00027202 */ /* 0x000fce0000000f00 */
[----:B------:R-:W-:Y:S05]  /*32ab0*/  WARPSYNC.COLLECTIVE R15, `(.L_x_1139) ;  /* 0x000000000f087348 */ /* 0x000fea0003c00000 */
[----:B------:R0:W1:Y:S02]  /*32ac0*/  SHFL.IDX P6, R14, R13, R12, R11 ;  /* 0x0000000c0d0e7389 */ /* 0x00006400000c000b */
[----:B01----:R-:W-:Y:S01]  /*32ad0*/  ENDCOLLECTIVE ;  /* 0x000000000000791b */ /* 0x003fe20003800000 */
.L_x_1139:
        /* <DEDUP_REMOVED lines=12> */
.L_x_1140:
[----:B------:R-:W-:Y:S02]  /*32ba0*/  IMAD.MOV.U32 R13, RZ, RZ, R7 ;  /* 0x000000ffff0d7224 */ /* 0x000fe400078e0007 */
[----:B------:R-:W-:Y:S02]  /*32bb0*/  IMAD.MOV.U32 R12, RZ, RZ, 0x2 ;  /* 0x00000002ff0c7424 */ /* 0x000fe400078e00ff */
[----:B------:R-:W-:-:S07]  /*32bc0*/  IMAD.MOV.U32 R2, RZ, RZ, R14 ;  /* 0x000000ffff027224 */ /* 0x000fce00078e000e */
[----:B------:R-:W-:Y:S05]  /*32bd0*/  WARPSYNC.COLLECTIVE R15, `(.L_x_1141) ;  /* 0x000000000f087348 */ /* 0x000fea0003c00000 */
[----:B------:R0:W1:Y:S02]  /*32be0*/  SHFL.IDX P6, R14, R13, R12, R11 ;  /* 0x0000000c0d0e7389 */ /* 0x00006400000c000b */
[----:B01----:R-:W-:Y:S01]  /*32bf0*/  ENDCOLLECTIVE ;  /* 0x000000000000791b */ /* 0x003fe20003800000 */
.L_x_1141:
[----:B------:R-:W-:-:S04]  /*32c00*/  IADD3 R2, P0, R30, R2, RZ ;  /* 0x000000021e027210 */ /* 0x000fc80007f1e0ff */
[----:B------:R-:W-:-:S05]  /*32c10*/  IADD3.X R3, RZ, R3, RZ, P0, !PT ;  /* 0x00000003ff037210 */ /* 0x000fca00007fe4ff */
[----:B------:R-:W-:Y:S01]  /*32c20*/  @!PT LDS RZ, [RZ] ;  /* 0x00000000fffff984 */ /* 0x000fe20000000800 */
[----:B------:R-:W-:Y:S01]  /*32c30*/  @!PT LDS RZ, [RZ] ;  /* 0x00000000fffff984 */ /* 0x000fe20000000800 */
[----:B------:R-:W-:Y:S01]  /*32c40*/  @!PT LDS RZ, [RZ] ;  /* 0x00000000fffff984 */ /* 0x000fe20000000800 */
[----:B------:R-:W-:Y:S01]  /*32c50*/  LDGSTS.E.BYPASS.LTC128B.128 [R4+0x10c00], desc[UR36][R2.64], !P3 ;  /* 0x10c0000002047fae */ /* 0x000fe2000d901d64 */
[----:B------:R-:W-:-:S03]  /*32c60*/  MOV R13, R8 ;  /* 0x00000008000d7202 */ /* 0x000fc60000000f00 */
[----:B------:R0:W-:Y:S02]  /*32c70*/  LDGSTS.E.BYPASS.LTC128B.128 [R4+0x14c00], desc[UR36][R2.64+0x80], !P2 ;  /* 0x14c0008002047fae */ /* 0x0001e4000d101d64 */
[----:B0-----:R-:W-:-:S07]  /*32c80*/  IMAD.MOV.U32 R3, RZ, RZ, R14 ;  /* 0x000000ffff037224 */ /* 0x001fce00078e000e */
[----:B------:R-:W-:Y:S05]  /*32c90*/  WARPSYNC.COLLECTIVE R15, `(.L_x_1142) ;  /* 0x000000000f087348 */ /* 0x000fea0003c00000 */
[----:B------:R0:W1:Y:S02]  /*32ca0*/  SHFL.IDX P6, R14, R13, R12, R11 ;  /* 0x0000000c0d0e7389 */ /* 0x00006400000c000b */
[----:B01----:R-:W-:Y:S01]  /*32cb0*/  ENDCOLLECTIVE ;  /* 0x000000000000791b */ /* 0x003fe20003800000 */
.L_x_1142:
[----:B------:R-:W-:Y:S01]  /*32cc0*/  IMAD.MOV.U32 R13, RZ, RZ, R7 ;  /* 0x000000ffff0d7224 */ /* 0x000fe200078e0007 */
[----:B------:R-:W-:Y:S01]  /*32cd0*/  MOV R12, 0x3 ;  /* 0x00000003000c7802 */ /* 0x000fe20000000f00 */
[----:B------:R-:W-:-:S07]  /*32ce0*/  IMAD.MOV.U32 R2, RZ, RZ, R14 ;  /* 0x000000ffff027224 */ /* 0x000fce00078e000e */
[----:B------:R-:W-:Y:S05]  /*32cf0*/  WARPSYNC.COLLECTIVE R15, `(.L_x_1143) ;  /* 0x000000000f087348 */ /* 0x000fea0003c00000 */
[----:B------:R0:W1:Y:S02]  /*32d00*/  SHFL.IDX P6, R14, R13, R12, R11 ;  /* 0x0000000c0d0e7389 */ /* 0x00006400000c000b */
[----:B01----:R-:W-:Y:S01]  /*32d10*/  ENDCOLLECTIVE ;  /* 0x000000000000791b */ /* 0x003fe20003800000 */
.L_x_1143:
        /* <DEDUP_REMOVED lines=12> */
.L_x_1144:
[----:B------:R-:W-:Y:S02]  /*32de0*/  IMAD.MOV.U32 R13, RZ, RZ, R7 ;  /* 0x000000ffff0d7224 */ /* 0x000fe400078e0007 */
[----:B------:R-:W-:Y:S02]  /*32df0*/  IMAD.MOV.U32 R12, RZ, RZ, 0x4 ;  /* 0x00000004ff0c7424 */ /* 0x000fe400078e00ff */
[----:B------:R-:W-:-:S07]  /*32e00*/  IMAD.MOV.U32 R2, RZ, RZ, R14 ;  /* 0x000000ffff027224 */ /* 0x000fce00078e000e */
[----:B------:R-:W-:Y:S05]  /*32e10*/  WARPSYNC.COLLECTIVE R15, `(.L_x_1145) ;  /* 0x000000000f087348 */ /* 0x000fea0003c00000 */
[----:B------:R0:W1:Y:S02]  /*32e20*/  SHFL.IDX P6, R14, R13, R12, R11 ;  /* 0x0000000c0d0e7389 */ /* 0x00006400000c000b */
[----:B01----:R-:W-:Y:S01]  /*32e30*/  ENDCOLLECTIVE ;  /* 0x000000000000791b */ /* 0x003fe20003800000 */
.L_x_1145:
        /* <DEDUP_REMOVED lines=12> */
.L_x_1146:
[----:B------:R-:W-:Y:S01]  /*32f00*/  IMAD.MOV.U32 R13, RZ, RZ, R7 ;  /* 0x000000ffff0d7224 */ /* 0x000fe200078e0007 */
[----:B------:R-:W-:Y:S01]  /*32f10*/  MOV R12, 0x5 ;  /* 0x00000005000c7802 */ /* 0x000fe20000000f00 */
[----:B------:R-:W-:-:S07]  /*32f20*/  IMAD.MOV.U32 R2, RZ, RZ, R14 ;  /* 0x000000ffff027224 */ /* 0x000fce00078e000e */
[----:B------:R-:W-:Y:S05]  /*32f30*/  WARPSYNC.COLLECTIVE R15, `(.L_x_1147) ;  /* 0x000000000f087348 */ /* 0x000fea0003c00000 */
[----:B------:R0:W1:Y:S02]  /*32f40*/  SHFL.IDX P6, R14, R13, R12, R11 ;  /* 0x0000000c0d0e7389 */ /* 0x00006400000c000b */
[----:B01----:R-:W-:Y:S01]  /*32f50*/  ENDCOLLECTIVE ;  /* 0x000000000000791b */ /* 0x003fe20003800000 */
.L_x_1147:
        /* <DEDUP_REMOVED lines=12> */
.L_x_1148:
[----:B------:R-:W-:Y:S02]  /*33020*/  IMAD.MOV.U32 R13, RZ, RZ, R7 ;  /* 0x000000ffff0d7224 */ /* 0x000fe400078e0007 */
[----:B------:R-:W-:Y:S02]  /*33030*/  IMAD.MOV.U32 R12, RZ, RZ, 0x6 ;  /* 0x00000006ff0c7424 */ /* 0x000fe400078e00ff */
[----:B------:R-:W-:-:S07]  /*33040*/  IMAD.MOV.U32 R2, RZ, RZ, R14 ;  /* 0x000000ffff027224 */ /* 0x000fce00078e000e */
[----:B------:R-:W-:Y:S05]  /*33050*/  WARPSYNC.COLLECTIVE R15, `(.L_x_1149) ;  /* 0x000000000f087348 */ /* 0x000fea0003c00000 */
[----:B------:R0:W1:Y:S02]  /*33060*/  SHFL.IDX P6, R14, R13, R12, R11 ;  /* 0x0000000c0d0e7389 */ /* 0x00006400000c000b */
[----:B01----:R-:W-:Y:S01]  /*33070*/  ENDCOLLECTIVE ;  /* 0x000000000000791b */ /* 0x003fe20003800000 */
.L_x_1149:
        /* <DEDUP_REMOVED lines=12> */
.L_x_1150:
[----:B------:R-:W-:Y:S01]  /*33140*/  IMAD.MOV.U32 R13, RZ, RZ, R7 ;  /* 0x000000ffff0d7224 */ /* 0x000fe200078e0007 */
[----:B------:R-:W-:Y:S01]  /*33150*/  MOV R12, 0x7 ;  /* 0x00000007000c7802 */ /* 0x000fe20000000f00 */
[----:B------:R-:W-:-:S07]  /*33160*/  IMAD.MOV.U32 R2, RZ, RZ, R14 ;  /* 0x000000ffff027224 */ /* 0x000fce00078e000e */
[----:B------:R-:W-:Y:S05]  /*33170*/  WARPSYNC.COLLECTIVE R15, `(.L_x_1151) ;  /* 0x000000000f087348 */ /* 0x000fea0003c00000 */
[----:B------:R0:W1:Y:S02]  /*33180*/  SHFL.IDX P6, R14, R13, R12, R11 ;  /* 0x0000000c0d0e7389 */ /* 0x00006400000c000b */
[----:B01----:R-:W-:Y:S01]  /*33190*/  ENDCOLLECTIVE ;  /* 0x000000000000791b */ /* 0x003fe20003800000 */
.L_x_1151:
        /* <DEDUP_REMOVED lines=12> */
.L_x_1152:
[----:B------:R-:W-:Y:S01]  /*33260*/  IMAD.MOV.U32 R2, RZ, RZ, R14 ;  /* 0x000000ffff027224 */ /* 0x000fe200078e000e */
[----:B------:R-:W-:Y:S06]  /*33270*/  BRA `(.L_x_1153) ;  /* 0xffffff48009c7947 */ /* 0x000fec000383ffff */
.L_x_783:
[----:B---3--:R3:W4:Y:S02]  /*33280*/  SYNCS.PHASECHK.TRANS64.TRYWAIT P0, [R0+URZ+0x38840], R20 ;  /* 0x03884014000075a7 */ /* 0x008724000800017f */
[----:B----4-:R-:W-:Y:S05]  /*33290*/  @!P0 NANOSLEEP.SYNCS 0x989680 ;  /* 0x009896800000895d */ /* 0x010fea0003900000 */
[----:B------:R-:W4:Y:S02]  /*332a0*/  @!P0 SYNCS.PHASECHK.TRANS64 P0, [R0+URZ+0x38840], R20 ;  /* 0x03884014000085a7 */ /* 0x000f24000800007f */
[----:B----4-:R-:W-:Y:S05]  /*332b0*/  @!P0 BRA `(.L_x_783) ;  /* 0xfffffffc00f08947 */ /* 0x010fea000383ffff */
[----:B------:R-:W-:Y:S05]  /*332c0*/  BRA `(.L_x_1154) ;  /* 0xffffff4800f07947 */ /* 0x000fea000383ffff */
.L_x_784:
[----:B------:R-:W-:Y:S01]  /*332d0*/  BSSY B0, `(.L_x_1155) ;  /* 0x0000008000007945 */ /* 0x000fe20003800000 */
[----:B------:R-:W-:Y:S01]  /*332e0*/  MOV R13, R5 ;  /* 0x00000005000d7202 */ /* 0x000fe20000000f00 */
[----:B------:R-:W-:Y:S02]  /*332f0*/  IMAD.MOV.U32 R12, RZ, RZ, RZ ;  /* 0x000000ffff0c7224 */ /* 0x000fe400078e00ff */
[----:B------:R-:W-:Y:S02]  /*33300*/  IMAD.MOV.U32 R11, RZ, RZ, 0x181f ;  /* 0x0000181fff0b7424 */ /* 0x000fe400078e00ff */
[----:B------:R-:W-:-:S07]  /*33310*/  IMAD.MOV.U32 R15, RZ, RZ, -0x1 ;  /* 0xffffffffff0f7424 */ /* 0x000fce00078e00ff */
[----:B0-23--:R-:W-:Y:S05]  /*33320*/  WARPSYNC.COLLECTIVE R15, `(.L_x_1156) ;  /* 0x000000000f087348 */ /* 0x00dfea0003c00000 */
[----:B------:R1:W4:Y:S02]  /*33330*/  SHFL.IDX P6, R14, R13, R12, R11 ;  /* 0x0000000c0d0e7389 */ /* 0x00032400000c000b */
[----:B01234-:R-:W-:Y:S01]  /*33340*/  ENDCOLLECTIVE ;  /* 0x000000000000791b */ /* 0x01ffe20003800000 */
.L_x_1156:
[----:B------:R-:W-:Y:S05]  /*33350*/  BSYNC B0 ;  /* 0x0000000000007941 */ /* 0x000fea0003800000 */
.L_x_1155:
        /* <DEDUP_REMOVED lines=8> */
.L_x_1157:
[----:B------:R-:W-:Y:S01]  /*333e0*/  IMAD.MOV.U32 R13, RZ, RZ, R5 ;  /* 0x000000ffff0d7224 */ /* 0x000fe200078e0005 */
[----:B------:R-:W-:Y:S01]  /*333f0*/  MOV R12, 0x1 ;  /* 0x00000001000c7802 */ /* 0x000fe20000000f00 */
[----:B------:R-:W-:-:S07]  /*33400*/  IMAD.MOV.U32 R2, RZ, RZ, R14 ;  /* 0x000000ffff027224 */ /* 0x000fce00078e000e */
[----:B------:R-:W-:Y:S05]  /*33410*/  WARPSYNC.COLLECTIVE R15, `(.L_x_1158) ;  /* 0x000000000f087348 */ /* 0x000fea0003c00000 */
[----:B------:R0:W1:Y:S02]  /*33420*/  SHFL.IDX P6, R14, R13, R12, R11 ;  /* 0x0000000c0d0e7389 */ /* 0x00006400000c000b */
[----:B01----:R-:W-:Y:S01]  /*33430*/  ENDCOLLECTIVE ;  /* 0x000000000000791b */ /* 0x003fe20003800000 */
.L_x_1158:
        /* <DEDUP_REMOVED lines=12> */
.L_x_1159:
[----:B------:R-:W-:Y:S02]  /*33500*/  IMAD.MOV.U32 R13, RZ, RZ, R5 ;  /* 0x000000ffff0d7224 */ /* 0x000fe400078e0005 */
[----:B------:R-:W-:Y:S02]  /*33510*/  IMAD.MOV.U32 R12, RZ, RZ, 0x2 ;  /* 0x00000002ff0c7424 */ /* 0x000fe400078e00ff */
[----:B------:R-:W-:-:S07]  /*33520*/  IMAD.MOV.U32 R2, RZ, RZ, R14 ;  /* 0x000000ffff027224 */ /* 0x000fce00078e000e */
[----:B------:R-:W-:Y:S05]  /*33530*/  WARPSYNC.COLLECTIVE R15, `(.L_x_1160) ;  /* 0x000000000f087348 */ /* 0x000fea0003c00000 */
[----:B------:R0:W1:Y:S02]  /*33540*/  SHFL.IDX P6, R14, R13, R12, R11 ;  /* 0x0000000c0d0e7389 */ /* 0x00006400000c000b */
[----:B01----:R-:W-:Y:S01]  /*33550*/  ENDCOLLECTIVE ;  /* 0x000000000000791b */ /* 0x003fe20003800000 */
.L_x_1160:
        /* <DEDUP_REMOVED lines=12> */
.L_x_1161:
[----:B------:R-:W-:Y:S01]  /*33620*/  IMAD.MOV.U32 R13, RZ, RZ, R5 ;  /* 0x000000ffff0d7224 */ /* 0x000fe200078e0005 */
[----:B------:R-:W-:Y:S01]  /*33630*/  MOV R12, 0x3 ;  /* 0x00000003000c7802 */ /* 0x000fe20000000f00 */
[----:B------:R-:W-:-:S07]  /*33640*/  IMAD.MOV.U32 R2, RZ, RZ, R14 ;  /* 0x000000ffff027224 */ /* 0x000fce00078e000e */
[----:B------:R-:W-:Y:S05]  /*33650*/  WARPSYNC.COLLECTIVE R15, `(.L_x_1162) ;  /* 0x000000000f087348 */ /* 0x000fea0003c00000 */
[----:B------:R0:W1:Y:S02]  /*33660*/  SHFL.IDX P6, R14, R13, R12, R11 ;  /* 0x0000000c0d0e7389 */ /* 0x00006400000c000b */
[----:B01----:R-:W-:Y:S01]  /*33670*/  ENDCOLLECTIVE ;  /* 0x000000000000791b */ /* 0x003fe20003800000 */
.L_x_1162:
        /* <DEDUP_REMOVED lines=12> */
.L_x_1163:
[----:B------:R-:W-:Y:S02]  /*33740*/  IMAD.MOV.U32 R13, RZ, RZ, R5 ;  /* 0x000000ffff0d7224 */ /* 0x000fe400078e0005 */
[----:B------:R-:W-:Y:S02]  /*33750*/  IMAD.MOV.U32 R12, RZ, RZ, 0x4 ;  /* 0x00000004ff0c7424 */ /* 0x000fe400078e00ff */
[----:B------:R-:W-:-:S07]  /*33760*/  IMAD.MOV.U32 R2, RZ, RZ, R14 ;  /* 0x000000ffff027224 */ /* 0x000fce00078e000e */
[----:B------:R-:W-:Y:S05]  /*33770*/  WARPSYNC.COLLECTIVE R15, `(.L_x_1164) ;  /* 0x000000000f087348 */ /* 0x000fea0003c00000 */
[----:B------:R0:W1:Y:S02]  /*33780*/  SHFL.IDX P6, R14, R13, R12, R11 ;  /* 0x0000000c0d0e7389 */ /* 0x00006400000c000b */
[----:B01----:R-:W-:Y:S01]  /*33790*/  ENDCOLLECTIVE ;  /* 0x000000000000791b */ /* 0x003fe20003800000 */
.L_x_1164:
        /* <DEDUP_REMOVED lines=12> */
.L_x_1165:
[----:B------:R-:W-:Y:S01]  /*33860*/  IMAD.MOV.U32 R13, RZ, RZ, R5 ;  /* 0x000000ffff0d7224 */ /* 0x000fe200078e0005 */
[----:B------:R-:W-:Y:S01]  /*33870*/  MOV R12, 0x5 ;  /* 0x00000005000c7802 */ /* 0x000fe20000000f00 */
[----:B------:R-:W-:-:S07]  /*33880*/  IMAD.MOV.U32 R2, RZ, RZ, R14 ;  /* 0x000000ffff027224 */ /* 0x000fce00078e000e */
[----:B------:R-:W-:Y:S05]  /*33890*/  WARPSYNC.COLLECTIVE R15, `(.L_x_1166) ;  /* 0x000000000f087348 */ /* 0x000fea0003c00000 */
[----:B------:R0:W1:Y:S02]  /*338a0*/  SHFL.IDX P6, R14, R13, R12, R11 ;  /* 0x0000000c0d0e7389 */ /* 0x00006400000c000b */
[----:B01----:R-:W-:Y:S01]  /*338b0*/  ENDCOLLECTIVE ;  /* 0x000000000000791b */ /* 0x003fe20003800000 */
.L_x_1166:
        /* <DEDUP_REMOVED lines=12> */
.L_x_1167:
[----:B------:R-:W-:Y:S02]  /*33980*/  IMAD.MOV.U32 R13, RZ, RZ, R5 ;  /* 0x000000ffff0d7224 */ /* 0x000fe400078e0005 */
[----:B------:R-:W-:Y:S02]  /*33990*/  IMAD.MOV.U32 R12, RZ, RZ, 0x6 ;  /* 0x00000006ff0c7424 */ /* 0x000fe400078e00ff */
[----:B------:R-:W-:-:S07]  /*339a0*/  IMAD.MOV.U32 R2, RZ, RZ, R14 ;  /* 0x000000ffff027224 */ /* 0x000fce00078e000e */
[----:B------:R-:W-:Y:S05]  /*339b0*/  WARPSYNC.COLLECTIVE R15, `(.L_x_1168) ;  /* 0x000000000f087348 */ /* 0x000fea0003c00000 */
[----:B------:R0:W1:Y:S02]  /*339c0*/  SHFL.IDX P6, R14, R13, R12, R11 ;  /* 0x0000000c0d0e7389 */ /* 0x00006400000c000b */
[----:B01----:R-:W-:Y:S01]  /*339d0*/  ENDCOLLECTIVE ;  /* 0x000000000000791b */ /* 0x003fe20003800000 */
.L_x_1168:
        /* <DEDUP_REMOVED lines=12> */
.L_x_1169:
[----:B------:R-:W-:Y:S01]  /*33aa0*/  IMAD.MOV.U32 R13, RZ, RZ, R5 ;  /* 0x000000ffff0d7224 */ /* 0x000fe200078e0005 */
[----:B------:R-:W-:Y:S01]  /*33ab0*/  MOV R12, 0x7 ;  /* 0x00000007000c7802 */ /* 0x000fe20000000f00 */
[----:B------:R-:W-:-:S07]  /*33ac0*/  IMAD.MOV.U32 R2, RZ, RZ, R14 ;  /* 0x000000ffff027224 */ /* 0x000fce00078e000e */
[----:B------:R-:W-:Y:S05]  /*33ad0*/  WARPSYNC.COLLECTIVE R15, `(.L_x_1170) ;  /* 0x000000000f087348 */ /* 0x000fea0003c00000 */
[----:B------:R0:W1:Y:S02]  /*33ae0*/  SHFL.IDX P6, R14, R13, R12, R11 ;  /* 0x0000000c0d0e7389 */ /* 0x00006400000c000b */
[----:B01----:R-:W-:Y:S01]  /*33af0*/  ENDCOLLECTIVE ;  /* 0x000000000000791b */ /* 0x003fe20003800000 */
.L_x_1170:
        /* <DEDUP_REMOVED lines=12> */
.L_x_1171:
[----:B------:R-:W-:Y:S01]  /*33bc0*/  IMAD.MOV.U32 R2, RZ, RZ, R14 ;  /* 0x000000ffff027224 */ /* 0x000fe200078e000e */
[----:B------:R-:W-:Y:S06]  /*33bd0*/  BRA `(.L_x_1172) ;  /* 0xffffff4400bc7947 */ /* 0x000fec000383ffff */
.L_x_789:
[----:B0-----:R0:W2:Y:S02]  /*33be0*/  SYNCS.PHASECHK.TRANS64.TRYWAIT P2, [R18+URZ+0x38870], R3 ;  /* 0x03887003120075a7 */ /* 0x0010a4000804017f */
[----:B--2---:R-:W-:Y:S05]  /*33bf0*/  @!P2 NANOSLEEP.SYNCS 0x989680 ;  /* 0x009896800000a95d */ /* 0x004fea0003900000 */
[----:B------:R-:W2:Y:S02]  /*33c00*/  @!P2 SYNCS.PHASECHK.TRANS64 P2, [R18+URZ+0x38870], R3 ;  /* 0x038870031200a5a7 */ /* 0x000ea4000804007f */
[----:B--2---:R-:W-:Y:S05]  /*33c10*/  @!P2 BRA `(.L_x_789) ;  /* 0xfffffffc00f0a947 */ /* 0x004fea000383ffff */
[----:B------:R-:W-:Y:S05]  /*33c20*/  BRA `(.L_x_1173) ;  /* 0xffffff4800247947 */ /* 0x000fea000383ffff */
.L_x_791:
[----:B0-----:R0:W2:Y:S02]  /*33c30*/  SYNCS.PHASECHK.TRANS64.TRYWAIT P2, [R18+URZ+0x38860], R5 ;  /* 0x03886005120075a7 */ /* 0x0010a4000804017f */
[----:B--2---:R-:W-:Y:S05]  /*33c40*/  @!P2 NANOSLEEP.SYNCS 0x989680 ;  /* 0x009896800000a95d */ /* 0x004fea0003900000 */
[----:B------:R-:W2:Y:S02]  /*33c50*/  @!P2 SYNCS.PHASECHK.TRANS64 P2, [R18+URZ+0x38860], R5 ;  /* 0x038860051200a5a7 */ /* 0x000ea4000804007f */
[----:B--2---:R-:W-:Y:S05]  /*33c60*/  @!P2 BRA `(.L_x_791) ;  /* 0xfffffffc00f0a947 */ /* 0x004fea000383ffff */
[----:B------:R-:W-:Y:S05]  /*33c70*/  BRA `(.L_x_1174) ;  /* 0xffffff4800347947 */ /* 0x000fea000383ffff */
.L_x_799:
[----:B0-----:R0:W1:Y:S02]  /*33c80*/  SYNCS.PHASECHK.TRANS64.TRYWAIT P1, [R18+URZ+0x38870], R3 ;  /* 0x03887003120075a7 */ /* 0x001064000802017f */
[----:B-1----:R-:W-:Y:S05]  /*33c90*/  @!P1 NANOSLEEP.SYNCS 0x989680 ;  /* 0x009896800000995d */ /* 0x002fea0003900000 */
[----:B------:R-:W1:Y:S02]  /*33ca0*/  @!P1 SYNCS.PHASECHK.TRANS64 P1, [R18+URZ+0x38870], R3 ;  /* 0x03887003120095a7 */ /* 0x000e64000802007f */
[----:B-1----:R-:W-:Y:S05]  /*33cb0*/  @!P1 BRA `(.L_x_799) ;  /* 0xfffffffc00f09947 */ /* 0x002fea000383ffff */
[----:B------:R-:W-:Y:S05]  /*33cc0*/  BRA `(.L_x_1175) ;  /* 0xffffff5000907947 */ /* 0x000fea000383ffff */
.L_x_801:
[----:B0-----:R0:W1:Y:S02]  /*33cd0*/  SYNCS.PHASECHK.TRANS64.TRYWAIT P1, [R18+URZ+0x38860], R3 ;  /* 0x03886003120075a7 */ /* 0x001064000802017f */
[----:B-1----:R-:W-:Y:S05]  /*33ce0*/  @!P1 NANOSLEEP.SYNCS 0x989680 ;  /* 0x009896800000995d */ /* 0x002fea0003900000 */
[----:B------:R-:W1:Y:S02]  /*33cf0*/  @!P1 SYNCS.PHASECHK.TRANS64 P1, [R18+URZ+0x38860], R3 ;  /* 0x03886003120095a7 */ /* 0x000e64000802007f */
[----:B-1----:R-:W-:Y:S05]  /*33d00*/  @!P1 BRA `(.L_x_801) ;  /* 0xfffffffc00f09947 */ /* 0x002fea000383ffff */
[----:B------:R-:W-:Y:S05]  /*33d10*/  BRA `(.L_x_1176) ;  /* 0xffffff50009c7947 */ /* 0x000fea000383ffff */
.L_x_806:
[----:B------:R-:W-:Y:S01]  /*33d20*/  BSSY B0, `(.L_x_1177) ;  /* 0x0000008000007945 */ /* 0x000fe20003800000 */
[----:B------:R-:W-:Y:S01]  /*33d30*/  MOV R13, R24 ;  /* 0x00000018000d7202 */ /* 0x000fe20000000f00 */
[----:B------:R-:W-:Y:S02]  /*33d40*/  IMAD.MOV.U32 R12, RZ, RZ, RZ ;  /* 0x000000ffff0c7224 */ /* 0x000fe400078e00ff */
[----:B------:R-:W-:Y:S02]  /*33d50*/  IMAD.MOV.U32 R11, RZ, RZ, 0x1f ;  /* 0x0000001fff0b7424 */ /* 0x000fe400078e00ff */
[----:B------:R-:W-:-:S07]  /*33d60*/  IMAD.MOV.U32 R15, RZ, RZ, -0x1 ;  /* 0xffffffffff0f7424 */ /* 0x000fce00078e00ff */
[----:B-1----:R-:W-:Y:S05]  /*33d70*/  WARPSYNC.COLLECTIVE R15, `(.L_x_1178) ;  /* 0x000000000f087348 */ /* 0x002fea0003c00000 */
[----:B------:R0:W2:Y:S02]  /*33d80*/  SHFL.IDX P6, R14, R13, R12, R11 ;  /* 0x0000000c0d0e7389 */ /* 0x0000a400000c000b */
[----:B012---:R-:W-:Y:S01]  /*33d90*/  ENDCOLLECTIVE ;  /* 0x000000000000791b */ /* 0x007fe20003800000 */
.L_x_1178:
[----:B------:R-:W-:Y:S05]  /*33da0*/  BSYNC B0 ;  /* 0x0000000000007941 */ /* 0x000fea0003800000 */
.L_x_1177:
[----:B------:R-:W-:Y:S01]  /*33db0*/  IMAD.MOV.U32 R13, RZ, RZ, R24 ;  /* 0x000000ffff0d7224 */ /* 0x000fe200078e0018 */
[----:B------:R-:W-:Y:S01]  /*33dc0*/  MOV R15, 0xffffffff ;  /* 0xffffffff000f7802 */ /* 0x000fe20000000f00 */
[----:B------:R-:W-:Y:S01]  /*33dd0*/  IMAD.MOV.U32 R12, RZ, RZ, 0x1 ;  /* 0x00000001ff0c7424 */ /* 0x000fe200078e00ff */
[----:B------:R-:W-:Y:S01]  /*33de0*/  MOV R0, R14 ;  /* 0x0000000e00007202 */ /* 0x000fe20000000f00 */
[----:B------:R-:W-:Y:S02]  /*33df0*/  IMAD.MOV.U32 R11, RZ, RZ, 0x1f ;  /* 0x0000001fff0b7424 */ /* 0x000fe400078e00ff */
[----:B------:R-:W-:-:S07]  /*33e00*/  IMAD.IADD R7, R27, 0x1, R9 ;  /* 0x000000011b077824 */ /* 0x000fce00078e0209 */
[----:B------:R-:W-:Y:S05]  /*33e10*/  WARPSYNC.COLLECTIVE R15, `(.L_x_1179) ;  /* 0x000000000f087348 */ /* 0x000fea0003c00000 */
[----:B------:R0:W1:Y:S02]  /*33e20*/  SHFL.IDX P6, R14, R13, R12, R11 ;  /* 0x0000000c0d0e7389 */ /* 0x00006400000c000b */
[----:B01----:R-:W-:Y:S01]  /*33e30*/  ENDCOLLECTIVE ;  /* 0x000000000000791b */ /* 0x003fe20003800000 */
.L_x_1179:
[----:B------:R-:W-:Y:S02]  /*33e40*/  ULDC UR4, c[0x0][0xc3c] ;  /* 0x00030f0000047ab9 */ /* 0x000fe40000000800 */
[----:B------:R-:W-:-:S13]  /*33e50*/  ISETP.GE.OR P1, PT, R7, UR4, !P0 ;  /* 0x0000000407007c0c */ /* 0x000fda000c726670 */
[----:B------:R-:W0:Y:S08]  /*33e60*/  @!P1 LDC.64 R2, c[0x0][0xc80] ;  /* 0x00032000ff029b82 */ /* 0x000e300000000a00 */
[----:B------:R-:W1:Y:S01]  /*33e70*/  @!P1 LDC.64 R4, c[0x0][0xc78] ;  /* 0x00031e00ff049b82 */ /* 0x000e620000000a00 */
[----:B------:R-:W-:Y:S02]  /*33e80*/  IMAD.MOV.U32 R11, RZ, RZ, RZ ;  /* 0x000000ffff0b7224 */ /* 0x000fe400078e00ff */
[----:B------:R-:W-:-:S02]  /*33e90*/  IMAD.MOV.U32 R6, RZ, RZ, R14 ;  /* 0x000000ffff067224 */ /* 0x000fc400078e000e */
[----:B0-----:R-:W-:-:S05]  /*33ea0*/  @!P1 IMAD.WIDE R2, R7, 0x4, R2 ;  /* 0x0000000407029825 */ /* 0x001fca00078e0202 */
[----:B------:R1:W2:Y:S02]  /*33eb0*/  @!P1 LDG.E R8, desc[UR36][R2.64] ;  /* 0x0000002402089981 */ /* 0x0002a4000c1e1900 */
[----:B-1----:R-:W-:-:S05]  /*33ec0*/  @!P1 IMAD.WIDE R2, R7, 0x4, R4 ;  /* 0x0000000407029825 */ /* 0x002fca00078e0204 */
[----:B------:R-:W3:Y:S01]  /*33ed0*/  @!P1 LDG.E R5, desc[UR36][R2.64] ;  /* 0x0000002402059981 */ /* 0x000ee2000c1e1900 */
[----:B------:R-:W-:Y:S01]  /*33ee0*/  IMAD.MOV.U32 R7, RZ, RZ, RZ ;  /* 0x000000ffff077224 */ /* 0x000fe200078e00ff */
[C---:B------:R-:W-:Y:S01]  /*33ef0*/  ISETP.GE.U32.AND P2, PT, R9.reuse, 0x2, PT ;  /* 0x000000020900780c */ /* 0x040fe20003f46070 */
[----:B------:R-:W-:Y:S01]  /*33f00*/  IMAD.MOV.U32 R4, RZ, RZ, RZ ;  /* 0x000000ffff047224 */ /* 0x000fe200078e00ff */
[C---:B------:R-:W-:Y:S02]  /*33f10*/  ISETP.GE.U32.AND P3, PT, R9.reuse, 0x4, PT ;  /* 0x000000040900780c */ /* 0x040fe40003f66070 */
[C---:B------:R-:W-:Y:S02]  /*33f20*/  ISETP.GE.U32.AND P4, PT, R9.reuse, 0x8, PT ;  /* 0x000000080900780c */ /* 0x040fe40003f86070 */
[----:B------:R-:W-:Y:S02]  /*33f30*/  ISETP.GE.U32.AND P5, PT, R9, 0x10, PT ;  /* 0x000000100900780c */ /* 0x000fe40003fa6070 */
[----:B------:R-:W-:-:S02]  /*33f40*/  MOV R24, RZ ;  /* 0x000000ff00187202 */ /* 0x000fc40000000f00 */
[----:B--2---:R-:W-:Y:S01]  /*33f50*/  @!P1 MOV R7, R8 ;  /* 0x0000000800079202 */ /* 0x004fe20000000f00 */
[----:B---3--:R-:W-:Y:S01]  /*33f60*/  @!P1 IMAD.MOV.U32 R4, RZ, RZ, R5 ;  /* 0x000000ffff049224 */ /* 0x008fe200078e0005 */
[----:B------:R-:W-:-:S03]  /*33f70*/  ISETP.NE.AND P1, PT, R9, RZ, PT ;  /* 0x000000ff0900720c */ /* 0x000fc60003f25270 */
[----:B------:R-:W-:-:S10]  /*33f80*/  IMAD R13, R4, R7, RZ ;  /* 0x00000007040d7224 */ /* 0x000fd400078e02ff */
[----:B------:R-:W-:Y:S05]  /*33f90*/  WARPSYNC.COLLECTIVE R15, `(.L_x_1180) ;  /* 0x000000000f087348 */ /* 0x000fea0003c00000 */
[----:B------:R0:W1:Y:S02]  /*33fa0*/  SHFL.UP P6, R14, R13, R12, R11 ;  /* 0x0400000c0d0e7389 */ /* 0x00006400000c000b */
[----:B01----:R-:W-:Y:S01]  /*33fb0*/  ENDCOLLECTIVE ;  /* 0x000000000000791b */ /* 0x003fe20003800000 */
.L_x_1180:
[----:B------:R-:W-:Y:S01]  /*33fc0*/  IMAD.MOV.U32 R12, RZ, RZ, 0x2 ;  /* 0x00000002ff0c7424 */ /* 0x000fe200078e00ff */
[----:B------:R-:W-:-:S04]  /*33fd0*/  SEL R14, R14, RZ, P1 ;  /* 0x000000ff0e0e7207 */ /* 0x000fc80000800000 */
[----:B------:R-:W-:-:S05]  /*33fe0*/  IADD3 R5, R13, R14, RZ ;  /* 0x0000000e0d057210 */ /* 0x000fca0007ffe0ff */
[----:B------:R-:W-:-:S07]  /*33ff0*/  IMAD.MOV.U32 R13, RZ, RZ, R5 ;  /* 0x000000ffff0d7224 */ /* 0x000fce00078e0005 */
[----:B------:R-:W-:Y:S05]  /*34000*/  WARPSYNC.COLLECTIVE R15, `(.L_x_1181) ;  /* 0x000000000f087348 */ /* 0x000fea0003c00000 */
[----:B------:R0:W1:Y:S02]  /*34010*/  SHFL.UP P6, R14, R13, R12, R11 ;  /* 0x0400000c0d0e7389 */ /* 0x00006400000c000b */
[----:B01----:R-:W-:Y:S01]  /*34020*/  ENDCOLLECTIVE ;  /* 0x000000000000791b */ /* 0x003fe20003800000 */
.L_x_1181:
[----:B------:R-:W-:Y:S01]  /*34030*/  IMAD.MOV.U32 R12, RZ, RZ, 0x4 ;  /* 0x00000004ff0c7424 */ /* 0x000fe200078e00ff */
[----:B------:R-:W-:-:S05]  /*34040*/  SEL R2, R14, RZ, P2 ;  /* 0x000000ff0e027207 */ /* 0x000fca0001000000 */
[----:B------:R-:W-:-:S05]  /*34050*/  IMAD.IADD R2, R5, 0x1, R2 ;  /* 0x0000000105027824 */ /* 0x000fca00078e0202 */
[----:B------:R-:W-:-:S07]  /*34060*/  MOV R13, R2 ;  /* 0x00000002000d7202 */ /* 0x000fce0000000f00 */
[----:B------:R-:W-:Y:S05]  /*34070*/  WARPSYNC.COLLECTIVE R15, `(.L_x_1182) ;  /* 0x000000000f087348 */ /* 0x000fea0003c00000 */
[----:B------:R0:W1:Y:S02]  /*34080*/  SHFL.UP P6, R14, R13, R12, R11 ;  /* 0x0400000c0d0e7389 */ /* 0x00006400000c000b */
[----:B01----:R-:W-:Y:S01]  /*34090*/  ENDCOLLECTIVE ;  /* 0x000000000000791b */ /* 0x003fe20003800000 */
.L_x_1182:
[----:B------:R-:W-:Y:S02]  /*340a0*/  MOV R12, 0x8 ;  /* 0x00000008000c7802 */ /* 0x000fe40000000f00 */
[----:B------:R-:W-:-:S05]  /*340b0*/  SEL R3, R14, RZ, P3 ;  /* 0x000000ff0e037207 */ /* 0x000fca0001800000 */
[----:B------:R-:W-:-:S04]  /*340c0*/  IMAD.IADD R8, R2, 0x1, R3 ;  /* 0x0000000102087824 */ /* 0x000fc800078e0203 */
[----:B------:R-:W-:-:S07]  /*340d0*/  IMAD.MOV.U32 R13, RZ, RZ, R8 ;  /* 0x000000ffff0d7224 */ /* 0x000fce00078e0008 */
[----:B------:R-:W-:Y:S05]  /*340e0*/  WARPSYNC.COLLECTIVE R15, `(.L_x_1183) ;  /* 0x000000000f087348 */ /* 0x000fea0003c00000 */
[----:B------:R0:W1:Y:S02]  /*340f0*/  SHFL.UP P6, R14, R13, R12, R11 ;  /* 0x0400000c0d0e7389 */ /* 0x00006400000c000b */
[----:B01----:R-:W-:Y:S01]  /*34100*/  ENDCOLLECTIVE ;  /* 0x000000000000791b */ /* 0x003fe20003800000 */
.L_x_1183:
[----:B------:R-:W-:Y:S01]  /*34110*/  IMAD.MOV.U32 R12, RZ, RZ, 0x10 ;  /* 0x00000010ff0c7424 */ /* 0x000fe200078e00ff */
[----:B------:R-:W-:-:S05]  /*34120*/  SEL R5, R14, RZ, P4 ;  /* 0x000000ff0e057207 */ /* 0x000fca0002000000 */
[----:B------:R-:W-:-:S04]  /*34130*/  IMAD.IADD R5, R8, 0x1, R5 ;  /* 0x0000000108057824 */ /* 0x000fc800078e0205 */
[----:B------:R-:W-:-:S07]  /*34140*/  IMAD.MOV.U32 R13, RZ, RZ, R5 ;  /* 0x000000ffff0d7224 */ /* 0x000fce00078e0005 */
[----:B------:R-:W-:Y:S05]  /*34150*/  WARPSYNC.COLLECTIVE R15, `(.L_x_1184) ;  /* 0x000000000f087348 */ /* 0x000fea0003c00000 */
[----:B------:R0:W1:Y:S02]  /*34160*/  SHFL.UP P6, R14, R13, R12, R11 ;  /* 0x0400000c0d0e7389 */ /* 0x00006400000c000b */
[----:B01----:R-:W-:Y:S01]  /*34170*/  ENDCOLLECTIVE ;  /* 0x000000000000791b */ /* 0x003fe20003800000 */
.L_x_1184:
[----:B------:R-:W-:Y:S02]  /*34180*/  IMAD.MOV.U32 R12, RZ, RZ, 0x1f ;  /* 0x0000001fff0c7424 */ /* 0x000fe400078e00ff */
[----:B------:R-:W-:Y:S01]  /*34190*/  IMAD.MOV.U32 R11, RZ, RZ, 0x1f ;  /* 0x0000001fff0b7424 */ /* 0x000fe200078e00ff */
[----:B------:R-:W-:-:S04]  /*341a0*/  SEL R14, R14, RZ, P5 ;  /* 0x000000ff0e0e7207 */ /* 0x000fc80002800000 */
[----:B------:R-:W-:-:S05]  /*341b0*/  IADD3 R3, R5, R14, RZ ;  /* 0x0000000e05037210 */ /* 0x000fca0007ffe0ff */
[----:B------:R-:W-:-:S07]  /*341c0*/  IMAD.MOV.U32 R13, RZ, RZ, R3 ;  /* 0x000000ffff0d7224 */ /* 0x000fce00078e0003 */
[----:B------:R-:W-:Y:S05]  /*341d0*/  WARPSYNC.COLLECTIVE R15, `(.L_x_1185) ;  /* 0x000000000f087348 */ /* 0x000fea0003c00000 */
[----:B------:R0:W1:Y:S02]  /*341e0*/  SHFL.IDX P6, R14, R13, R12, R11 ;  /* 0x0000000c0d0e7389 */ /* 0x00006400000c000b */
[----:B01----:R-:W-:Y:S01]  /*341f0*/  ENDCOLLECTIVE ;  /* 0x000000000000791b */ /* 0x003fe20003800000 */
.L_x_1185:
[----:B------:R-:W-:Y:S05]  /*34200*/  BRA `(.L_x_1186) ;  /* 0xffffff58004c7947 */ /* 0x000fea000383ffff */
.L_x_809:
[----:B------:R-:W-:Y:S01]  /*34210*/  BSSY B0, `(.L_x_1187) ;  /* 0x0000007000007945 */ /* 0x000fe20003800000 */
[----:B------:R-:W-:Y:S02]  /*34220*/  IMAD.MOV.U32 R12, RZ, RZ, 0x1 ;  /* 0x00000001ff0c7424 */ /* 0x000fe400078e00ff */
[----:B------:R-:W-:Y:S02]  /*34230*/  IMAD.MOV.U32 R11, RZ, RZ, RZ ;  /* 0x000000ffff0b7224 */ /* 0x000fe400078e00ff */
[----:B------:R-:W-:-:S07]  /*34240*/  IMAD.MOV.U32 R15, RZ, RZ, -0x1 ;  /* 0xffffffffff0f7424 */ /* 0x000fce00078e00ff */
[----:B-1----:R-:W-:Y:S05]  /*34250*/  WARPSYNC.COLLECTIVE R15, `(.L_x_1188) ;  /* 0x000000000f087348 */ /* 0x002fea0003c00000 */
[----:B------:R0:W2:Y:S02]  /*34260*/  SHFL.UP P6, R14, R13, R12, R11 ;  /* 0x0400000c0d0e7389 */ /* 0x0000a400000c000b */
[----:B012---:R-:W-:Y:S01]  /*34270*/  ENDCOLLECTIVE ;  /* 0x000000000000791b */ /* 0x007fe20003800000 */
.L_x_1188:
[----:B------:R-:W-:Y:S05]  /*34280*/  BSYNC B0 ;  /* 0x0000000000007941 */ /* 0x000fea0003800000 */
.L_x_1187:
[----:B------:R-:W-:Y:S01]  /*34290*/  SEL R14, R14, RZ, P1 ;  /* 0x000000ff0e0e7207 */ /* 0x000fe20000800000 */
[----:B------:R-:W-:Y:S02]  /*342a0*/  IMAD.MOV.U32 R12, RZ, RZ, 0x2 ;  /* 0x00000002ff0c7424 */ /* 0x000fe400078e00ff */
[----:B------:R-:W-:Y:S01]  /*342b0*/  IMAD.MOV.U32 R11, RZ, RZ, RZ ;  /* 0x000000ffff0b7224 */ /* 0x000fe200078e00ff */
[----:B------:R-:W-:Y:S01]  /*342c0*/  IADD3 R13, R13, R14, RZ ;  /* 0x0000000e0d0d7210 */ /* 0x000fe20007ffe0ff */
[----:B------:R-:W-:-:S07]  /*342d0*/  IMAD.MOV.U32 R15, RZ, RZ, -0x1 ;  /* 0xffffffffff0f7424 */ /* 0x000fce00078e00ff */
[----:B------:R-:W-:Y:S05]  /*342e0*/  WARPSYNC.COLLECTIVE R15, `(.L_x_1189) ;  /* 0x000000000f087348 */ /* 0x000fea0003c00000 */
[----:B------:R0:W1:Y:S02]  /*342f0*/  SHFL.UP P6, R14, R13, R12, R11 ;  /* 0x0400000c0d0e7389 */ /* 0x00006400000c000b */
[----:B01----:R-:W-:Y:S01]  /*34300*/  ENDCOLLECTIVE ;  /* 0x000000000000791b */ /* 0x003fe20003800000 */
.L_x_1189:
[----:B------:R-:W-:Y:S01]  /*34310*/  IMAD.MOV.U32 R12, RZ, RZ, 0x4 ;  /* 0x00000004ff0c7424 */ /* 0x000fe200078e00ff */
[----:B------:R-:W-:-:S04]  /*34320*/  SEL R2, R14, RZ, P2 ;  /* 0x000000ff0e027207 */ /* 0x000fc80001000000 */
[----:B------:R-:W-:-:S05]  /*34330*/  IADD3 R2, R13, R2, RZ ;  /* 0x000000020d027210 */ /* 0x000fca0007ffe0ff */
[----:B------:R-:W-:-:S07]  /*34340*/  IMAD.MOV.U32 R13, RZ, RZ, R2 ;  /* 0x000000ffff0d7224 */ /* 0x000fce00078e0002 */
[----:B------:R-:W-:Y:S05]  /*34350*/  WARPSYNC.COLLECTIVE R15, `(.L_x_1190) ;  /* 0x000000000f087348 */ /* 0x000fea0003c00000 */
[----:B------:R0:W1:Y:S02]  /*34360*/  SHFL.UP P6, R14, R13, R12, R11 ;  /* 0x0400000c0d0e7389 */ /* 0x00006400000c000b */
[----:B01----:R-:W-:Y:S01]  /*34370*/  ENDCOLLECTIVE ;  /* 0x000000000000791b */ /* 0x003fe20003800000 */
.L_x_1190:
[----:B------:R-:W-:Y:S01]  /*34380*/  IMAD.MOV.U32 R12, RZ, RZ, 0x8 ;  /* 0x00000008ff0c7424 */ /* 0x000fe200078e00ff */
[----:B------:R-:W-:-:S05]  /*34390*/  SEL R3, R14, RZ, P3 ;  /* 0x000000ff0e037207 */ /* 0x000fca0001800000 */
[----:B------:R-:W-:-:S05]  /*343a0*/  IMAD.IADD R3, R2, 0x1, R3 ;  /* 0x0000000102037824 */ /* 0x000fca00078e0203 */
[----:B------:R-:W-:-:S07]  /*343b0*/  MOV R13, R3 ;  /* 0x00000003000d7202 */ /* 0x000fce0000000f00 */
[----:B------:R-:W-:Y:S05]  /*343c0*/  WARPSYNC.COLLECTIVE R15, `(.L_x_1191) ;  /* 0x000000000f087348 */ /* 0x000fea0003c00000 */
[----:B------:R0:W1:Y:S02]  /*343d0*/  SHFL.UP P6, R14, R13, R12, R11 ;  /* 0x0400000c0d0e7389 */ /* 0x00006400000c000b */
[----:B01----:R-:W-:Y:S01]  /*343e0*/  ENDCOLLECTIVE ;  /* 0x000000000000791b */ /* 0x003fe20003800000 */
.L_x_1191:
[----:B------:R-:W-:Y:S02]  /*343f0*/  MOV R12, 0x10 ;  /* 0x00000010000c7802 */ /* 0x000fe40000000f00 */
[----:B------:R-:W-:-:S05]  /*34400*/  SEL R14, R14, RZ, P4 ;  /* 0x000000ff0e0e7207 */ /* 0x000fca0002000000 */
[----:B------:R-:W-:-:S04]  /*34410*/  IMAD.IADD R5, R3, 0x1, R14 ;  /* 0x0000000103057824 */ /* 0x000fc800078e020e */
[----:B------:R-:W-:-:S07]  /*34420*/  IMAD.MOV.U32 R13, RZ, RZ, R5 ;  /* 0x000000ffff0d7224 */ /* 0x000fce00078e0005 */
[----:B------:R-:W-:Y:S05]  /*34430*/  WARPSYNC.COLLECTIVE R15, `(.L_x_1192) ;  /* 0x000000000f087348 */ /* 0x000fea0003c00000 */
[----:B------:R0:W1:Y:S02]  /*34440*/  SHFL.UP P6, R14, R13, R12, R11 ;  /* 0x0400000c0d0e7389 */ /* 0x00006400000c000b */
[----:B01----:R-:W-:Y:S01]  /*34450*/  ENDCOLLECTIVE ;  /* 0x000000000000791b */ /* 0x003fe20003800000 */
.L_x_1192:
[----:B------:R-:W-:Y:S01]  /*34460*/  IMAD.MOV.U32 R12, RZ, RZ, 0x1f ;  /* 0x0000001fff0c7424 */ /* 0x000fe200078e00ff */
[----:B------:R-:W-:Y:S02]  /*34470*/  MOV R11, 0x1f ;  /* 0x0000001f000b7802 */ /* 0x000fe40000000f00 */
[----:B------:R-:W-:-:S05]  /*34480*/  SEL R14, R14, RZ, P5 ;  /* 0x000000ff0e0e7207 */ /* 0x000fca0002800000 */
[----:B------:R-:W-:-:S04]  /*34490*/  IMAD.IADD R3, R5, 0x1, R14 ;  /* 0x0000000105037824 */ /* 0x000fc800078e020e */
[----:B------:R-:W-:-:S07]  /*344a0*/  IMAD.MOV.U32 R13, RZ, RZ, R3 ;  /* 0x000000ffff0d7224 */ /* 0x000fce00078e0003 */
[----:B------:R-:W-:Y:S05]  /*344b0*/  WARPSYNC.COLLECTIVE R15, `(.L_x_1193) ;  /* 0x000000000f087348 */ /* 0x000fea0003c00000 */
[----:B------:R0:W1:Y:S02]  /*344c0*/  SHFL.IDX P6, R14, R13, R12, R11 ;  /* 0x0000000c0d0e7389 */ /* 0x00006400000c000b */
[----:B01----:R-:W-:Y:S01]  /*344d0*/  ENDCOLLECTIVE ;  /* 0x000000000000791b */ /* 0x003fe20003800000 */
.L_x_1193:
[----:B------:R-:W-:Y:S05]  /*344e0*/  BRA `(.L_x_1194) ;  /* 0xffffff5800387947 */ /* 0x000fea000383ffff */
.L_x_811:
[----:B------:R-:W-:Y:S01]  /*344f0*/  BSSY B0, `(.L_x_1195) ;  /* 0x0000006000007945 */ /* 0x000fe20003800000 */
[----:B------:R-:W-:Y:S01]  /*34500*/  PLOP3.LUT P6, PT, P6, PT, PT, 0x8, 0x0 ;  /* 0x000000000000781c */ /* 0x000fe200037ce170 */
[----:B------:R-:W-:-:S12]  /*34510*/  IMAD.MOV.U32 R15, RZ, RZ, -0x1 ;  /* 0xffffffffff0f7424 */ /* 0x000fd800078e00ff */
[----:B01----:R-:W-:Y:S05]  /*34520*/  WARPSYNC.COLLECTIVE R15, `(.L_x_1196) ;  /* 0x000000000f087348 */ /* 0x003fea0003c00000 */
[----:B------:R-:W-:Y:S01]  /*34530*/  VOTE.ANY R14, PT, P6 ;  /* 0x00000000000e7806 */ /* 0x000fe200030e0100 */
[----:B01----:R-:W-:Y:S06]  /*34540*/  ENDCOLLECTIVE ;  /* 0x000000000000791b */ /* 0x003fec0003800000 */
.L_x_1196:
[----:B------:R-:W-:Y:S05]  /*34550*/  BSYNC B0 ;  /* 0x0000000000007941 */ /* 0x000fea0003800000 */
.L_x_1195:
[----:B------:R-:W-:Y:S02]  /*34560*/  IMAD.MOV.U32 R8, RZ, RZ, R14 ;  /* 0x000000ffff087224 */ /* 0x000fe400078e000e */
[----:B------:R-:W-:Y:S02]  /*34570*/  IMAD.MOV.U32 R13, RZ, RZ, R7 ;  /* 0x000000ffff0d7224 */ /* 0x000fe400078e0007 */
[----:B------:R-:W0:Y:S01]  /*34580*/  POPC R5, R8 ;  /* 0x0000000800057309 */ /* 0x000e220000000000 */
[----:B------:R-:W-:Y:S02]  /*34590*/  IMAD.MOV.U32 R11, RZ, RZ, 0x1f ;  /* 0x0000001fff0b7424 */ /* 0x000fe400078e00ff */
[----:B------:R-:W-:Y:S01]  /*345a0*/  IMAD.MOV.U32 R15, RZ, RZ, -0x1 ;  /* 0xffffffffff0f7424 */ /* 0x000fe200078e00ff */
[----:B0-----:R-:W-:-:S07]  /*345b0*/  MOV R12, R5 ;  /* 0x00000005000c7202 */ /* 0x001fce0000000f00 */
[----:B------:R-:W-:Y:S05]  /*345c0*/  WARPSYNC.COLLECTIVE R15, `(.L_x_1197) ;  /* 0x000000000f087348 */ /* 0x000fea0003c00000 */
[----:B------:R0:W1:Y:S02]  /*345d0*/  SHFL.IDX P6, R14, R13, R12, R11 ;  /* 0x0000000c0d0e7389 */ /* 0x00006400000c000b */
[----:B01----:R-:W-:Y:S01]  /*345e0*/  ENDCOLLECTIVE ;  /* 0x000000000000791b */ /* 0x003fe20003800000 */
.L_x_1197:
[----:B------:R-:W-:Y:S01]  /*345f0*/  MOV R13, R4 ;  /* 0x00000004000d7202 */ /* 0x000fe20000000f00 */
[----:B------:R-:W-:-:S07]  /*34600*/  IMAD.MOV.U32 R7, RZ, RZ, R14 ;  /* 0x000000ffff077224 */ /* 0x000fce00078e000e */
[----:B------:R-:W-:Y:S05]  /*34610*/  WARPSYNC.COLLECTIVE R15, `(.L_x_1198) ;  /* 0x000000000f087348 */ /* 0x000fea0003c00000 */
[----:B------:R0:W1:Y:S02]  /*34620*/  SHFL.IDX P6, R14, R13, R12, R11 ;  /* 0x0000000c0d0e7389 */ /* 0x00006400000c000b */
[----:B01----:R-:W-:Y:S01]  /*34630*/  ENDCOLLECTIVE ;  /* 0x000000000000791b */ /* 0x003fe20003800000 */
.L_x_1198:
[----:B------:R-:W-:Y:S01]  /*34640*/  IMAD.MOV.U32 R4, RZ, RZ, R14 ;  /* 0x000000ffff047224 */ /* 0x000fe200078e000e */
[----:B------:R-:W-:Y:S06]  /*34650*/  BRA `(.L_x_1199) ;  /* 0xffffff5800187947 */ /* 0x000fec000383ffff */
.L_x_813:
[----:B------:R-:W-:Y:S01]  /*34660*/  BSSY B0, `(.L_x_1200) ;  /* 0x0000007000007945 */ /* 0x000fe20003800000 */
[----:B------:R-:W-:Y:S01]  /*34670*/  IMAD.MOV.U32 R13, RZ, RZ, R3 ;  /* 0x000000ffff0d7224 */ /* 0x000fe200078e0003 */
[----:B------:R-:W-:Y:S01]  /*34680*/  MOV R15, 0xffffffff ;  /* 0xffffffff000f7802 */ /* 0x000fe20000000f00 */
[----:B------:R-:W-:-:S07]  /*34690*/  IMAD.MOV.U32 R11, RZ, RZ, 0x1f ;  /* 0x0000001fff0b7424 */ /* 0x000fce00078e00ff */
[----:B01234-:R-:W-:Y:S05]  /*346a0*/  WARPSYNC.COLLECTIVE R15, `(.L_x_1201) ;  /* 0x000000000f087348 */ /* 0x01ffea0003c00000 */
[----:B------:R0:W0:Y:S02]  /*346b0*/  SHFL.IDX P6, R14, R13, R12, R11 ;  /* 0x0000000c0d0e7389 */ /* 0x00002400000c000b */
[----:B01234-:R-:W-:Y:S01]  /*346c0*/  ENDCOLLECTIVE ;  /* 0x000000000000791b */ /* 0x01ffe20003800000 */
.L_x_1201:
[----:B------:R-:W-:Y:S05]  /*346d0*/  BSYNC B0 ;  /* 0x0000000000007941 */ /* 0x000fea0003800000 */
.L_x_1200:
[----:B------:R-:W-:Y:S01]  /*346e0*/  IMAD.MOV.U32 R24, RZ, RZ, R14 ;  /* 0x000000ffff187224 */ /* 0x000fe200078e000e */
[----:B------:R-:W-:Y:S06]  /*346f0*/  BRA `(.L_x_812) ;  /* 0xffffff5800087947 */ /* 0x000fec000383ffff */
.L_x_817:
[----:B0-----:R0:W2:Y:S02]  /*34700*/  SYNCS.PHASECHK.TRANS64.TRYWAIT P0, [R5+URZ+0x38820], R0 ;  /* 0x03882000050075a7 */ /* 0x0010a4000800017f */
[----:B--2---:R-:W-:Y:S05]  /*34710*/  @!P0 NANOSLEEP.SYNCS 0x989680 ;  /* 0x009896800000895d */ /* 0x004fea0003900000 */
[----:B------:R-:W2:Y:S02]  /*34720*/  @!P0 SYNCS.PHASECHK.TRANS64 P0, [R5+URZ+0x38820], R0 ;  /* 0x03882000050085a7 */ /* 0x000ea4000800007f */
[----:B--2---:R-:W-:Y:S05]  /*34730*/  @!P0 BRA `(.L_x_817) ;  /* 0xfffffffc00f08947 */ /* 0x004fea000383ffff */
[----:B------:R-:W-:Y:S05]  /*34740*/  BRA `(.L_x_1202) ;  /* 0xffffff5c00687947 */ /* 0x000fea000383ffff */
.L_x_818:
[----:B------:R-:W2:Y:S01]  /*34750*/  S2R R2, SR_TID.X ;  /* 0x0000000000027919 */ /* 0x000ea20000002100 */
[----:B------:R-:W-:Y:S01]  /*34760*/  BSSY B0, `(.L_x_1203) ;  /* 0x000000a000007945 */ /* 0x000fe20003800000 */
[----:B------:R-:W-:Y:S01]  /*34770*/  IMAD.MOV.U32 R12, RZ, RZ, RZ ;  /* 0x000000ffff0c7224 */ /* 0x000fe200078e00ff */
[----:B------:R-:W-:Y:S01]  /*34780*/  MOV R11, 0x1f ;  /* 0x0000001f000b7802 */ /* 0x000fe20000000f00 */
[----:B------:R-:W-:Y:S01]  /*34790*/  IMAD.MOV.U32 R15, RZ, RZ, -0x1 ;  /* 0xffffffffff0f7424 */ /* 0x000fe200078e00ff */
[----:B--2---:R-:W-:-:S04]  /*347a0*/  SHF.R.U32.HI R2, RZ, 0x5, R2 ;  /* 0x00000005ff027819 */ /* 0x004fc80000011602 */
[----:B------:R-:W-:-:S05]  /*347b0*/  LOP3.LUT R2, R2, 0x3, RZ, 0xc0, !PT ;  /* 0x0000000302027812 */ /* 0x000fca00078ec0ff */
[----:B------:R-:W-:-:S07]  /*347c0*/  IMAD.MOV.U32 R13, RZ, RZ, R2 ;  /* 0x000000ffff0d7224 */ /* 0x000fce00078e0002 */
[----:B01----:R-:W-:Y:S05]  /*347d0*/  WARPSYNC.COLLECTIVE R15, `(.L_x_1204) ;  /* 0x000000000f087348 */ /* 0x003fea0003c00000 */
[----:B------:R2:W3:Y:S02]  /*347e0*/  SHFL.IDX P6, R14, R13, R12, R11 ;  /* 0x0000000c0d0e7389 */ /* 0x0004e400000c000b */
[----:B0123--:R-:W-:Y:S01]  /*347f0*/  ENDCOLLECTIVE ;  /* 0x000000000000791b */ /* 0x00ffe20003800000 */
.L_x_1204:
[----:B------:R-:W-:Y:S05]  /*34800*/  BSYNC B0 ;  /* 0x0000000000007941 */ /* 0x000fea0003800000 */
.L_x_1203:
[----:B------:R-:W-:Y:S05]  /*34810*/  BRA `(.L_x_1205) ;  /* 0xffffff5c00507947 */ /* 0x000fea000383ffff */
.L_x_819:
[----:B------:R-:W-:Y:S01]  /*34820*/  BSSY B0, `(.L_x_1206) ;  /* 0x0000006000007945 */ /* 0x000fe20003800000 */
[----:B------:R-:W-:-:S07]  /*34830*/  IMAD.MOV.U32 R15, RZ, RZ, -0x1 ;  /* 0xffffffffff0f7424 */ /* 0x000fce00078e00ff */
[----:B01----:R-:W-:Y:S05]  /*34840*/  WARPSYNC.COLLECTIVE R15, `(.L_x_1207) ;  /* 0x000000000f0c7348 */ /* 0x003fea0003c00000 */
[----:B------:R-:W-:Y:S02]  /*34850*/  ELECT P6, UR62, PT ;  /* 0x00000000003e782f */ /* 0x000fe400038c0000 */
[----:B------:R-:W-:Y:S01]  /*34860*/  MOV R14, UR62 ;  /* 0x0000003e000e7c02 */ /* 0x000fe20008000f00 */
[----:B01----:R-:W-:Y:S10]  /*34870*/  ENDCOLLECTIVE ;  /* 0x000000000000791b */ /* 0x003ff40003800000 */
.L_x_1207:
[----:B------:R-:W-:Y:S05]  /*34880*/  BSYNC B0 ;  /* 0x0000000000007941 */ /* 0x000fea0003800000 */
.L_x_1206:
[----:B------:R-:W-:Y:S05]  /*34890*/  BRA `(.L_x_1208) ;  /* 0xffffff5c00447947 */ /* 0x000fea000383ffff */
.L_x_821:
[----:B0-----:R0:W2:Y:S02]  /*348a0*/  SYNCS.PHASECHK.TRANS64.TRYWAIT P1, [R3+URZ+0x38840], R2 ;  /* 0x03884002030075a7 */ /* 0x0010a4000802017f */
[----:B--2---:R-:W-:Y:S05]  /*348b0*/  @!P1 NANOSLEEP.SYNCS 0x989680 ;  /* 0x009896800000995d */ /* 0x004fea0003900000 */
[----:B------:R-:W2:Y:S02]  /*348c0*/  @!P1 SYNCS.PHASECHK.TRANS64 P1, [R3+URZ+0x38840], R2 ;  /* 0x03884002030095a7 */ /* 0x000ea4000802007f */
[----:B--2---:R-:W-:Y:S05]  /*348d0*/  @!P1 BRA `(.L_x_821) ;  /* 0xfffffffc00f09947 */ /* 0x004fea000383ffff */
[----:B------:R-:W-:Y:S05]  /*348e0*/  BRA `(.L_x_1209) ;  /* 0xffffff5c006c7947 */ /* 0x000fea000383ffff */
.L_x_823:
[----:B--2---:R2:W3:Y:S02]  /*348f0*/  SYNCS.PHASECHK.TRANS64.TRYWAIT P1, [R5+URZ+0x38840], R0 ;  /* 0x03884000050075a7 */ /* 0x0044e4000802017f */
[----:B---3--:R-:W-:Y:S05]  /*34900*/  @!P1 NANOSLEEP.SYNCS 0x989680 ;  /* 0x009896800000995d */ /* 0x008fea0003900000 */
[----:B------:R-:W3:Y:S02]  /*34910*/  @!P1 SYNCS.PHASECHK.TRANS64 P1, [R5+URZ+0x38840], R0 ;  /* 0x03884000050095a7 */ /* 0x000ee4000802007f */
[----:B---3--:R-:W-:Y:S05]  /*34920*/  @!P1 BRA `(.L_x_823) ;  /* 0xfffffffc00f09947 */ /* 0x008fea000383ffff */
[----:B------:R-:W-:Y:S05]  /*34930*/  BRA `(.L_x_1210) ;  /* 0xffffff5c00787947 */ /* 0x000fea000383ffff */
.L_x_825:
[----:B---3--:R3:W4:Y:S02]  /*34940*/  SYNCS.PHASECHK.TRANS64.TRYWAIT P1, [R3+URZ+0x38860], R2 ;  /* 0x03886002030075a7 */ /* 0x008724000802017f */
[----:B----4-:R-:W-:Y:S05]  /*34950*/  @!P1 NANOSLEEP.SYNCS 0x989680 ;  /* 0x009896800000995d */ /* 0x010fea0003900000 */
[----:B------:R-:W4:Y:S02]  /*34960*/  @!P1 SYNCS.PHASECHK.TRANS64 P1, [R3+URZ+0x38860], R2 ;  /* 0x03886002030095a7 */ /* 0x000f24000802007f */
[----:B----4-:R-:W-:Y:S05]  /*34970*/  @!P1 BRA `(.L_x_825) ;  /* 0xfffffffc00f09947 */ /* 0x010fea000383ffff */
[----:B------:R-:W-:Y:S05]  /*34980*/  BRA `(.L_x_1211) ;  /* 0xffffff5c00747947 */ /* 0x000fea000383ffff */
.L_x_827:
[----:B----4-:R4:W0:Y:S02]  /*34990*/  SYNCS.PHASECHK.TRANS64.TRYWAIT P1, [R5+URZ+0x38860], R0 ;  /* 0x03886000050075a7 */ /* 0x010824000802017f */
[----:B0-----:R-:W-:Y:S05]  /*349a0*/  @!P1 NANOSLEEP.SYNCS 0x989680 ;  /* 0x009896800000995d */ /* 0x001fea0003900000 */
[----:B------:R-:W0:Y:S02]  /*349b0*/  @!P1 SYNCS.PHASECHK.TRANS64 P1, [R5+URZ+0x38860], R0 ;  /* 0x03886000050095a7 */ /* 0x000e24000802007f */
[----:B0-----:R-:W-:Y:S05]  /*349c0*/  @!P1 BRA `(.L_x_827) ;  /* 0xfffffffc00f09947 */ /* 0x001fea000383ffff */
[----:B------:R-:W-:Y:S05]  /*349d0*/  BRA `(.L_x_1212) ;  /* 0xffffff5c00707947 */ /* 0x000fea000383ffff */
.L_x_829:
[----:B------:R0:W0:Y:S02]  /*349e0*/  SYNCS.PHASECHK.TRANS64.TRYWAIT P1, [R3+URZ+0x38880], R2 ;  /* 0x03888002030075a7 */ /* 0x000024000802017f */
[----:B0-----:R-:W-:Y:S05]  /*349f0*/  @!P1 NANOSLEEP.SYNCS 0x989680 ;  /* 0x009896800000995d */ /* 0x001fea0003900000 */
[----:B------:R-:W0:Y:S02]  /*34a00*/  @!P1 SYNCS.PHASECHK.TRANS64 P1, [R3+URZ+0x38880], R2 ;  /* 0x03888002030095a7 */ /* 0x000e24000802007f */
[----:B0-----:R-:W-:Y:S05]  /*34a10*/  @!P1 BRA `(.L_x_829) ;  /* 0xfffffffc00f09947 */ /* 0x001fea000383ffff */
[----:B------:R-:W-:Y:S05]  /*34a20*/  BRA `(.L_x_1213) ;  /* 0xffffff5c006c7947 */ /* 0x000fea000383ffff */
.L_x_1214:
        /* <DEDUP_REMOVED lines=13> */
.L_x_3854:


//--------------------- .text._ZN7cutlass13device_kernelIN5flash11enable_sm90INS1_16FlashAttnFwdSm90INS1_25CollectiveMainloopFwdSm90ILi2EN4cute5tupleIJNS5_1CILi1EEES8_S8_EEENS6_IJNS7_ILi128EEENS7_ILi64EEENS7_ILi256EEEEEELi256ENS_12float_e4m3_tEfNS_4arch4Sm90ELb0ELb1ELb1ELb0ELb1ELb0ELb0ELb1ELb0ELb1ELb1ELb0EEENS1_21CollectiveEpilogueFwdINS6_IJSA_SC_SB_EEES9_NS_10bfloat16_tESG_Li256ELb0ELb1ELb1ELb1EEENS1_19SingleTileSchedulerILb0ELb1ELb1ELi128EEEEEEEEEvNT_6ParamsE --------------------------
	.section	.text._ZN7cutlass13device_kernelIN5flash11enable_sm90INS1_16FlashAttnFwdSm90INS1_25CollectiveMainloopFwdSm90ILi2EN4cute5tupleIJNS5_1CILi1EEES8_S8_EEENS6_IJNS7_ILi128EEENS7_ILi64EEENS7_ILi256EEEEEELi256ENS_12float_e4m3_tEfNS_4arch4Sm90ELb0ELb1ELb1ELb0ELb1ELb0ELb0ELb1ELb0ELb1ELb1ELb0EEENS1_21CollectiveEpilogueFwdINS6_IJSA_SC_SB_EEES9_NS_10bfloat16_tESG_Li256ELb0ELb1ELb1ELb1EEENS1_19SingleTileSchedulerILb0ELb1ELb1ELi128EEEEEEEEEvNT_6ParamsE,"ax",@progbits
	.align	128
.text._ZN7cutlass13device_kernelIN5flash11enable_sm90INS1_16FlashAttnFwdSm90INS1_25CollectiveMainloopFwdSm90ILi2EN4cute5tupleIJNS5_1CILi1EEES8_S8_EEENS6_IJNS7_ILi128EEENS7_ILi64EEENS7_ILi256EEEEEELi256ENS_12float_e4m3_tEfNS_4arch4Sm90ELb0ELb1ELb1ELb0ELb1ELb0ELb0ELb1ELb0ELb1ELb1ELb0EEENS1_21CollectiveEpilogueFwdINS6_IJSA_SC_SB_EEES9_NS_10bfloat16_tESG_Li256ELb0ELb1ELb1ELb1EEENS1_19SingleTileSchedulerILb0ELb1ELb1ELi128EEEEEEEEEvNT_6ParamsE:
        .type           _ZN7cutlass13device_kernelIN5flash11enable_sm90INS1_16FlashAttnFwdSm90INS1_25CollectiveMainloopFwdSm90ILi2EN4cute5tupleIJNS5_1CILi1EEES8_S8_EEENS6_IJNS7_ILi128EEENS7_ILi64EEENS7_ILi256EEEEEELi256ENS_12float_e4m3_tEfNS_4arch4Sm90ELb0ELb1ELb1ELb0ELb1ELb0ELb0ELb1ELb0ELb1ELb1ELb0EEENS1_21CollectiveEpilogueFwdINS6_IJSA_SC_SB_EEES9_NS_10bfloat16_tESG_Li256ELb0ELb1ELb1ELb1EEENS1_19SingleTileSchedulerILb0ELb1ELb1ELi128EEEEEEEEEvNT_6ParamsE,@function
        .size           _ZN7cutlass13device_kernelIN5flash11enable_sm90INS1_16FlashAttnFwdSm90INS1_25CollectiveMainloopFwdSm90ILi2EN4cute5tupleIJNS5_1CILi1EEES8_S8_EEENS6_IJNS7_ILi128EEENS7_ILi64EEENS7_ILi256EEEEEELi256ENS_12float_e4m3_tEfNS_4arch4Sm90ELb0ELb1ELb1ELb0ELb1ELb0ELb0ELb1ELb0ELb1ELb1ELb0EEENS1_21CollectiveEpilogueFwdINS6_IJSA_SC_SB_EEES9_NS_10bfloat16_tESG_Li256ELb0ELb1ELb1ELb1EEENS1_19SingleTileSchedulerILb0ELb1ELb1ELi128EEEEEEEEEvNT_6ParamsE,(.L_x_3855 - _ZN7cutlass13device_kernelIN5flash11enable_sm90INS1_16FlashAttnFwdSm90INS1_25CollectiveMainloopFwdSm90ILi2EN4cute5tupleIJNS5_1CILi1EEES8_S8_EEENS6_IJNS7_ILi128EEENS7_ILi64EEENS7_ILi256EEEEEELi256ENS_12float_e4m3_tEfNS_4arch4Sm90ELb0ELb1ELb1ELb0ELb1ELb0ELb0ELb1ELb0ELb1ELb1ELb0EEENS1_21CollectiveEpilogueFwdINS6_IJSA_SC_SB_EEES9_NS_10bfloat16_tESG_Li256ELb0ELb1ELb1ELb1EEENS1_19SingleTileSchedulerILb0ELb1ELb1ELi128EEEEEEEEEvNT_6ParamsE)
        .other          _ZN7cutlass13device_kernelIN5flash11enable_sm90INS1_16FlashAttnFwdSm90INS1_25CollectiveMainloopFwdSm90ILi2EN4cute5tupleIJNS5_1CILi1EEES8_S8_EEENS6_IJNS7_ILi128EEENS7_ILi64EEENS7_ILi256EEEEEELi256ENS_12float_e4m3_tEfNS_4arch4Sm90ELb0ELb1ELb1ELb0ELb1ELb0ELb0ELb1ELb0ELb1ELb1ELb0EEENS1_21CollectiveEpilogueFwdINS6_IJSA_SC_SB_EEES9_NS_10bfloat16_tESG_Li256ELb0ELb1ELb1ELb1EEENS1_19SingleTileSchedulerILb0ELb1ELb1ELi128EEEEEEEEEvNT_6ParamsE,@"STO_CUDA_ENTRY STV_DEFAULT"
_ZN7cutlass13device_kernelIN5flash11enable_sm90INS1_16FlashAttnFwdSm90INS1_25CollectiveMainloopFwdSm90ILi2EN4cute5tupleIJNS5_1CILi1EEES8_S8_EEENS6_IJNS7_ILi128EEENS7_ILi64EEENS7_ILi256EEEEEELi256ENS_12float_e4m3_tEfNS_4arch4Sm90ELb0ELb1ELb1ELb0ELb1ELb0ELb0ELb1ELb0ELb1ELb1ELb0EEENS1_21CollectiveEpilogueFwdINS6_IJSA_SC_SB_EEES9_NS_10bfloat16_tESG_Li256ELb0ELb1ELb1ELb1EEENS1_19SingleTileSchedulerILb0ELb1ELb1ELi128EEEEEEEEEvNT_6ParamsE:
        /* <DEDUP_REMOVED lines=45> */
.L_x_1215:
        /* <DEDUP_REMOVED lines=22> */
.L_x_1216:
        /* <DEDUP_REMOVED lines=18> */
.L_x_1217:
        /* <DEDUP_REMOVED lines=22> */
.L_x_1218:
        /* <DEDUP_REMOVED lines=23> */
.L_x_1219:
        /* <DEDUP_REMOVED lines=9> */
.L_x_1222:
        /* <DEDUP_REMOVED lines=20> */
[----:B------:R-:W0:Y:S01]  /*09f0*/  LDC.64 R8, c[0x0][0x418] ;  /* 0x00010600ff087b82 */ /* 0x000e220000000a00 */
[----:B------:R-:W-:Y:S01]  /*0a00*/  ULDC UR4, c[0x0][0x448] ;  /* 0x0001120000047ab9 */ /* 0x000fe20000000800 */
[----:B------:R-:W-:Y:S01]  /*0a10*/  USHF.R.S32.HI UR39, URZ, 0x1f, UR37 ;  /* 0x0000001f3f277899 */ /* 0x000fe20008011425 */
[----:B------:R-:W-:Y:S01]  /*0a20*/  VIADD R22, R22, 0xffffff80 ;  /* 0xffffff8016167836 */ /* 0x000fe20000000000 */
[----:B------:R-:W-:-:S04]  /*0a30*/  UISETP.NE.AND UP0, UPT, UR4, 0x1, UPT ;  /* 0x000000010400788c */ /* 0x000fc8000bf05270 */
[----:B------:R-:W1:Y:S01]  /*0a40*/  S2UR UR47, SR_CTAID.X ;  /* 0x00000000002f79c3 */ /* 0x000e620000002500 */
[----:B------:R-:W-:-:S06]  /*0a50*/  UP2UR UR43, UPR, URZ, 0x1 ;  /* 0x000000013f2b7883 */ /* 0x000fcc0008000000 */
[----:B------:R-:W-:Y:S01]  /*0a60*/  @UP0 ULDC UR5, c[0x0][0x44c] ;  /* 0x0001130000050ab9 */ /* 0x000fe20000000800 */
[----:B------:R-:W2:Y:S01]  /*0a70*/  LDC R5, c[0x0][0x288] ;  /* 0x0000a200ff057b82 */ /* 0x000ea20000000800 */
[----:B------:R-:W-:-:S07]  /*0a80*/  @UP0 ULDC UR9, c[0x0][0x450] ;  /* 0x0001140000090ab9 */ /* 0x000fce0000000800 */
[----:B------:R-:W3:Y:S01]  /*0a90*/  LDC R2, c[0x0][0x424] ;  /* 0x00010900ff027b82 */ /* 0x000ee20000000800 */
[----:B0-----:R-:W-:-:S04]  /*0aa0*/  ISETP.NE.U32.AND P0, PT, R8, RZ, PT ;  /* 0x000000ff0800720c */ /* 0x001fc80003f05070 */
[----:B------:R-:W-:-:S03]  /*0ab0*/  ISETP.NE.AND.EX P0, PT, R9, RZ, PT, P0 ;  /* 0x000000ff0900720c */ /* 0x000fc60003f05300 */
[----:B------:R-:W0:Y:S01]  /*0ac0*/  LDC R7, c[0x0][0x2f0] ;  /* 0x0000bc00ff077b82 */ /* 0x000e220000000800 */
[----:B-1----:R-:W-:-:S04]  /*0ad0*/  USHF.L.U32 UR47, UR47, 0x7, URZ ;  /* 0x000000072f2f7899 */ /* 0x002fc8000800063f */
[----:B------:R-:W-:Y:S02]  /*0ae0*/  @UP0 UIADD3 UR4, UR47, 0x7f, URZ ;  /* 0x0000007f2f040890 */ /* 0x000fe4000fffe03f */
[----:B------:R-:W-:Y:S01]  /*0af0*/  UIADD3 UR7, UR47, 0x7f, URZ ;  /* 0x0000007f2f077890 */ /* 0x000fe2000fffe03f */
[----:B--2---:R-:W-:Y:S01]  /*0b00*/  IADD3 R3, -R5, 0x1, RZ ;  /* 0x0000000105037810 */ /* 0x004fe20007ffe1ff */
[----:B------:R-:W-:-:S04]  /*0b10*/  UIMAD.WIDE.U32 UR4, UR4, UR5, URZ ;  /* 0x00000005040472a5 */ /* 0x000fc8000f8e003f */
[----:B------:R-:W-:Y:S01]  /*0b20*/  @UP0 USHF.R.U32.HI UR7, URZ, UR9, UR5 ;  /* 0x000000093f070299 */ /* 0x000fe20008011605 */
[----:B---3--:R-:W-:Y:S02]  /*0b30*/  SEL R2, R2, 0x1, P0 ;  /* 0x0000000102027807 */ /* 0x008fe40000000000 */
[----:B------:R-:W-:Y:S02]  /*0b40*/  ULDC.64 UR4, c[0x0][0x9e0] ;  /* 0x0002780000047ab9 */ /* 0x000fe40000000a00 */
[----:B------:R-:W-:-:S04]  /*0b50*/  UISETP.GE.AND UP0, UPT, UR5, 0x1, UPT ;  /* 0x000000010500788c */ /* 0x000fc8000bf06270 */
[----:B------:R-:W-:Y:S01]  /*0b60*/  UP2UR UR42, UPR, URZ, 0x1 ;  /* 0x000000013f2a7883 */ /* 0x000fe20008000000 */
[----:B0-----:R-:W-:Y:S01]  /*0b70*/  IMAD R3, R2, R7, R3 ;  /* 0x0000000702037224 */ /* 0x001fe200078e0203 */
[----:B------:R-:W-:-:S04]  /*0b80*/  PLOP3.LUT P0, PT, PT, PT, UP0, 0x40, 0x0 ;  /* 0x000000000000781c */ /* 0x000fc80003f0e808 */
[----:B------:R-:W-:-:S13]  /*0b90*/  R2UR UR8, R3 ;  /* 0x00000000030872ca */ /* 0x000fda00000e0000 */
[----:B------:R-:W-:-:S04]  /*0ba0*/  UIADD3 UR7, UR8, UR7, URZ ;  /* 0x0000000708077290 */ /* 0x000fc8000fffe03f */
[----:B------:R-:W-:-:S06]  /*0bb0*/  UIADD3 UR4, UR7, UR4, URZ ;  /* 0x0000000407047290 */ /* 0x000fcc000fffe03f */
[----:B------:R-:W-:Y:S01]  /*0bc0*/  IMAD.U32 R0, RZ, RZ, UR4 ;  /* 0x00000004ff007e24 */ /* 0x000fe2000f8e00ff */
[----:B------:R-:W-:Y:S06]  /*0bd0*/  @P0 BRA `(.L_x_1224) ;  /* 0x0000000000400947 */ /* 0x000fec0003800000 */
[----:B------:R-:W-:Y:S01]  /*0be0*/  ISETP.LT.AND P0, PT, RZ, UR7, PT ;  /* 0x00000007ff007c0c */ /* 0x000fe2000bf01270 */
[----:B------:R-:W-:-:S12]  /*0bf0*/  UIADD3 UR4, UR7, -0x1, URZ ;  /* 0xffffffff07047890 */ /* 0x000fd8000fffe03f */
[----:B------:R-:W-:Y:S05]  /*0c00*/  @P0 BRA `(.L_x_1225) ;  /* 0x00000000001c0947 */ /* 0x000fea0003800000 */
[----:B------:R-:W-:Y:S02]  /*0c10*/  UISETP.NE.AND UP0, UPT, UR5, 0x1, UPT ;  /* 0x000000010500788c */ /* 0x000fe4000bf05270 */
[----:B------:R-:W-:-:S09]  /*0c20*/  UIADD3 UR4, -UR7, URZ, URZ ;  /* 0x0000003f07047290 */ /* 0x000fd2000fffe13f */
[----:B------:R-:W-:Y:S02]  /*0c30*/  @UP0 ULDC.64 UR10, c[0x0][0x9e8] ;  /* 0x00027a00000a0ab9 */ /* 0x000fe40000000a00 */
[----:B------:R-:W-:-:S04]  /*0c40*/  UIMAD.WIDE.U32 UR8, UR4, UR10, URZ ;  /* 0x0000000a040872a5 */ /* 0x000fc8000f8e003f */
[----:B------:R-:W-:-:S04]  /*0c50*/  @UP0 USHF.R.U32.HI UR4, URZ, UR11, UR9 ;  /* 0x0000000b3f040299 */ /* 0x000fc80008011609 */
[----:B------:R-:W-:Y:S01]  /*0c60*/  ULOP3.LUT UR4, URZ, UR4, URZ, 0x33, !UPT ;  /* 0x000000043f047292 */ /* 0x000fe2000f8e333f */
[----:B------:R-:W-:Y:S11]  /*0c70*/  BRA `(.L_x_1226) ;  /* 0x0000000000107947 */ /* 0x000ff60003800000 */
.L_x_1225:
[----:B------:R-:W-:-:S11]  /*0c80*/  UISETP.NE.AND UP0, UPT, UR5, 0x1, UPT ;  /* 0x000000010500788c */ /* 0x000fd6000bf05270 */
[----:B------:R-:W-:Y:S02]  /*0c90*/  @UP0 ULDC.64 UR10, c[0x0][0x9e8] ;  /* 0x00027a00000a0ab9 */ /* 0x000fe40000000a00 */
[----:B------:R-:W-:-:S04]  /*0ca0*/  UIMAD.WIDE.U32 UR8, UR4, UR10, URZ ;  /* 0x0000000a040872a5 */ /* 0x000fc8000f8e003f */
[----:B------:R-:W-:-:S12]  /*0cb0*/  @UP0 USHF.R.U32.HI UR4, URZ, UR11, UR9 ;  /* 0x0000000b3f040299 */ /* 0x000fd80008011609 */
.L_x_1226:
[----:B------:R-:W-:-:S06]  /*0cc0*/  UIMAD UR4, UR4, UR5, UR5 ;  /* 0x00000005040472a4 */ /* 0x000fcc000f8e0205 */
[----:B------:R-:W-:-:S07]  /*0cd0*/  VIMNMX R0, R0, UR4, PT ;  /* 0x0000000400007c48 */ /* 0x000fce000bfe0100 */
.L_x_1224:
[----:B------:R-:W-:Y:S01]  /*0ce0*/  UISETP.NE.AND UP0, UPT, UR43, URZ, UPT ;  /* 0x0000003f2b00728c */ /* 0x000fe2000bf05270 */
[-C--:B------:R-:W-:Y:S01]  /*0cf0*/  IMAD R18, R2, R7.reuse, -R5 ;  /* 0x0000000702127224 */ /* 0x080fe200078e0a05 */
[----:B------:R-:W-:Y:S01]  /*0d00*/  UMOV UR4, UR47 ;  /* 0x0000002f00047c82 */ /* 0x000fe20008000000 */
[----:B------:R-:W-:Y:S02]  /*0d10*/  VIADD R4, R0, 0x3f ;  /* 0x0000003f00047836 */ /* 0x000fe40000000000 */
[----:B------:R-:W-:Y:S01]  /*0d20*/  IMAD R0, R2, R7, 0x3f ;  /* 0x0000003f02007424 */ /* 0x000fe200078e0207 */
[----:B------:R-:W-:Y:S02]  /*0d30*/  R2UR UR7, R18 ;  /* 0x00000000120772ca */ /* 0x000fe400000e0000 */
[----:B------:R-:W-:Y:S02]  /*0d40*/  SHF.R.S32.HI R5, RZ, 0x1f, R4 ;  /* 0x0000001fff057819 */ /* 0x000fe40000011404 */
[----:B------:R-:W-:Y:S01]  /*0d50*/  SHF.R.S32.HI R3, RZ, 0x1f, R0 ;  /* 0x0000001fff037819 */ /* 0x000fe20000011400 */
[----:B------:R-:W-:Y:S01]  /*0d60*/  @UP0 ULDC UR8, c[0x0][0x44c] ;  /* 0x0001130000080ab9 */ /* 0x000fe20000000800 */
[----:B------:R-:W-:Y:S01]  /*0d70*/  @UP0 ULDC UR10, c[0x0][0x450] ;  /* 0x00011400000a0ab9 */ /* 0x000fe20000000800 */
[----:B------:R-:W-:Y:S01]  /*0d80*/  UIMAD.WIDE.U32 UR8, UR47, UR8, URZ ;  /* 0x000000082f0872a5 */ /* 0x000fe2000f8e003f */
[----:B------:R-:W-:-:S02]  /*0d90*/  LEA.HI R5, R5, R4, RZ, 0x6 ;  /* 0x0000000405057211 */ /* 0x000fc400078f30ff */
[----:B------:R-:W-:Y:S01]  /*0da0*/  LEA.HI R3, R3, R0, RZ, 0x6 ;  /* 0x0000000003037211 */ /* 0x000fe200078f30ff */
[----:B------:R-:W-:Y:S01]  /*0db0*/  @UP0 USHF.R.U32.HI UR4, URZ, UR10, UR9 ;  /* 0x0000000a3f040299 */ /* 0x000fe20008011609 */
[----:B------:R-:W-:Y:S01]  /*0dc0*/  SHF.R.S32.HI R0, RZ, 0x6, R5 ;  /* 0x00000006ff007819 */ /* 0x000fe20000011405 */
[----:B------:R-:W-:Y:S01]  /*0dd0*/  UISETP.GE.AND UP0, UPT, UR5, 0x1, UPT ;  /* 0x000000010500788c */ /* 0x000fe2000bf06270 */
[----:B------:R-:W-:Y:S01]  /*0de0*/  SHF.R.S32.HI R3, RZ, 0x6, R3 ;  /* 0x00000006ff037819 */ /* 0x000fe20000011403 */
[----:B------:R-:W-:-:S03]  /*0df0*/  UIADD3 UR4, UR7, UR4, URZ ;  /* 0x0000000407047290 */ /* 0x000fc6000fffe03f */
[----:B------:R-:W-:Y:S01]  /*0e00*/  ULDC UR7, c[0x0][0x9dc] ;  /* 0x0002770000077ab9 */ /* 0x000fe20000000800 */
[----:B------:R-:W-:Y:S01]  /*0e10*/  PLOP3.LUT P0, PT, PT, PT, UP0, 0x40, 0x0 ;  /* 0x000000000000781c */ /* 0x000fe20003f0e808 */
[----:B------:R-:W-:Y:S01]  /*0e20*/  UIADD3 UR7, UR4, -UR7, URZ ;  /* 0x8000000704077290 */ /* 0x000fe2000fffe03f */
[----:B------:R-:W-:-:S11]  /*0e30*/  VIMNMX R17, R3, R0, PT ;  /* 0x0000000003117248 */ /* 0x000fd60003fe0100 */
[----:B------:R-:W-:Y:S05]  /*0e40*/  @P0 BRA `(.L_x_1227) ;  /* 0x0000000000440947 */ /* 0x000fea0003800000 */
[----:B------:R-:W-:-:S06]  /*0e50*/  UISETP.GT.AND UP0, UPT, UR4, -0x1, UPT ;  /* 0xffffffff0400788c */ /* 0x000fcc000bf04270 */
[----:B------:R-:W-:-:S13]  /*0e60*/  PLOP3.LUT P0, PT, PT, PT, UP0, 0x80, 0x0 ;  /* 0x000000000000781c */ /* 0x000fda0003f0f008 */
[----:B------:R-:W-:Y:S05]  /*0e70*/  @P0 BRA `(.L_x_1228) ;  /* 0x00000000001c0947 */ /* 0x000fea0003800000 */
[----:B------:R-:W-:Y:S02]  /*0e80*/  UISETP.NE.AND UP0, UPT, UR5, 0x1, UPT ;  /* 0x000000010500788c */ /* 0x000fe4000bf05270 */
[----:B------:R-:W-:-:S09]  /*0e90*/  ULOP3.LUT UR4, URZ, UR4, URZ, 0x33, !UPT ;  /* 0x000000043f047292 */ /* 0x000fd2000f8e333f */
[----:B------:R-:W-:Y:S02]  /*0ea0*/  @UP0 ULDC.64 UR10, c[0x0][0x9e8] ;  /* 0x00027a00000a0ab9 */ /* 0x000fe40000000a00 */
[----:B------:R-:W-:-:S04]  /*0eb0*/  UIMAD.WIDE.U32 UR8, UR4, UR10, URZ ;  /* 0x0000000a040872a5 */ /* 0x000fc8000f8e003f */
[----:B------:R-:W-:-:S04]  /*0ec0*/  @UP0 USHF.R.U32.HI UR4, URZ, UR11, UR9 ;  /* 0x0000000b3f040299 */ /* 0x000fc80008011609 */
[----:B------:R-:W-:Y:S01]  /*0ed0*/  ULOP3.LUT UR4, URZ, UR4, URZ, 0x33, !UPT ;  /* 0x000000043f047292 */ /* 0x000fe2000f8e333f */
[----:B------:R-:W-:Y:S11]  /*0ee0*/  BRA `(.L_x_1229) ;  /* 0x0000000000107947 */ /* 0x000ff60003800000 */
.L_x_1228:
[----:B------:R-:W-:-:S11]  /*0ef0*/  UISETP.NE.AND UP0, UPT, UR5, 0x1, UPT ;  /* 0x000000010500788c */ /* 0x000fd6000bf05270 */
[----:B------:R-:W-:Y:S02]  /*0f00*/  @UP0 ULDC.64 UR10, c[0x0][0x9e8] ;  /* 0x00027a00000a0ab9 */ /* 0x000fe40000000a00 */
[----:B------:R-:W-:-:S04]  /*0f10*/  UIMAD.WIDE.U32 UR8, UR4, UR10, URZ ;  /* 0x0000000a040872a5 */ /* 0x000fc8000f8e003f */
[----:B------:R-:W-:-:S12]  /*0f20*/  @UP0 USHF.R.U32.HI UR4, URZ, UR11, UR9 ;  /* 0x0000000b3f040299 */ /* 0x000fd80008011609 */
.L_x_1229:
[----:B------:R-:W-:-:S04]  /*0f30*/  UIMAD UR4, UR4, UR5, URZ ;  /* 0x00000005040472a4 */ /* 0x000fc8000f8e023f */
[----:B------:R-:W-:-:S04]  /*0f40*/  UISETP.LT.AND UP0, UPT, UR7, UR4, UPT ;  /* 0x000000040700728c */ /* 0x000fc8000bf01270 */
[----:B------:R-:W-:-:S12]  /*0f50*/  USEL UR7, UR7, UR4, !UP0 ;  /* 0x0000000407077287 */ /* 0x000fd8000c000000 */
.L_x_1227:
[----:B------:R-:W-:Y:S02]  /*0f60*/  USHF.R.S32.HI UR4, URZ, 0x1f, UR7 ;  /* 0x0000001f3f047899 */ /* 0x000fe40008011407 */
[----:B------:R-:W-:Y:S02]  /*0f70*/  USHF.R.U32.HI UR10, URZ, 0x10, UR6 ;  /* 0x000000103f0a7899 */ /* 0x000fe40008011606 */
[----:B------:R-:W-:Y:S02]  /*0f80*/  ULEA.HI UR4, UR4, UR7, URZ, 0x6 ;  /* 0x0000000704047291 */ /* 0x000fe4000f8f303f */
[----:B------:R-:W-:Y:S02]  /*0f90*/  ULOP3.LUT UR40, UR6, 0xffff, URZ, 0xc0, !UPT ;  /* 0x0000ffff06287892 */ /* 0x000fe4000f8ec03f */
[----:B------:R-:W-:-:S04]  /*0fa0*/  USHF.R.S32.HI UR4, URZ, 0x6, UR4 ;  /* 0x000000063f047899 */ /* 0x000fc80008011404 */
[----:B------:R-:W-:-:S04]  /*0fb0*/  UISETP.LT.AND UP0, UPT, URZ, UR4, UPT ;  /* 0x000000043f00728c */ /* 0x000fc8000bf01270 */
[----:B------:R-:W-:Y:S02]  /*0fc0*/  USEL UR9, URZ, UR4, !UP0 ;  /* 0x000000043f097287 */ /* 0x000fe4000c000000 */
[----:B------:R-:W-:Y:S01]  /*0fd0*/  UISETP.NE.AND UP0, UPT, UR10, URZ, UPT ;  /* 0x0000003f0a00728c */ /* 0x000fe2000bf05270 */
[----:B------:R-:W-:-:S03]  /*0fe0*/  UMOV UR4, URZ ;  /* 0x0000003f00047c82 */ /* 0x000fc60008000000 */
[----:B------:R-:W-:-:S07]  /*0ff0*/  ISETP.GT.AND P0, PT, R17, UR9, PT ;  /* 0x0000000911007c0c */ /* 0x000fce000bf04270 */
[----:B------:R-:W-:-:S06]  /*1000*/  @!UP0 ULDC UR10, c[0x0][0x9f0] ;  /* 0x00027c00000a8ab9 */ /* 0x000fcc0000000800 */
[----:B------:R-:W-:Y:S05]  /*1010*/  @!P0 BRA `(.L_x_1230) ;  /* 0x00000000008c8947 */ /* 0x000fea0003800000 */
[----:B------:R-:W-:Y:S01]  /*1020*/  IMAD.U32 R6, RZ, RZ, UR10 ;  /* 0x0000000aff067e24 */ /* 0x000fe2000f8e00ff */
[----:B------:R-:W-:-:S04]  /*1030*/  UMOV UR4, URZ ;  /* 0x0000003f00047c82 */ /* 0x000fc80008000000 */
[----:B------:R-:W-:-:S04]  /*1040*/  IABS R0, R6 ;  /* 0x0000000600007213 */ /* 0x000fc80000000000 */
[----:B------:R-:W-:Y:S02]  /*1050*/  R2UR UR11, R0 ;  /* 0x00000000000b72ca */ /* 0x000fe400000e0000 */
[----:B------:R-:W-:Y:S02]  /*1060*/  IADD3 R0, R6, -0x1, R17 ;  /* 0xffffffff06007810 */ /* 0x000fe40007ffe011 */
[----:B------:R-:W-:Y:S02]  /*1070*/  IABS R6, R6 ;  /* 0x0000000600067213 */ /* 0x000fe40000000000 */
[----:B------:R-:W-:-:S03]  /*1080*/  R2UR UR6, R0 ;  /* 0x00000000000672ca */ /* 0x000fc600000e0000 */
[----:B------:R-:W-:-:S04]  /*1090*/  IMAD.MOV R6, RZ, RZ, -R6 ;  /* 0x000000ffff067224 */ /* 0x000fc800078e0a06 */
[----:B------:R-:W0:Y:S06]  /*10a0*/  I2F.RP R3, UR11 ;  /* 0x0000000b00037d06 */ /* 0x000e2c0008209400 */
[----:B------:R-:W-:-:S06]  /*10b0*/  UIADD3 UR6, -UR9, UR6, URZ ;  /* 0x0000000609067290 */ /* 0x000fcc000fffe13f */
[----:B------:R-:W-:Y:S01]  /*10c0*/  IMAD.U32 R0, RZ, RZ, UR6 ;  /* 0x00000006ff007e24 */ /* 0x000fe2000f8e00ff */
[----:B------:R-:W-:Y:S01]  /*10d0*/  ULOP3.LUT UR6, UR6, UR10, URZ, 0x3c, !UPT ;  /* 0x0000000a06067292 */ /* 0x000fe2000f8e3c3f */
[----:B0-----:R-:W0:Y:S03]  /*10e0*/  MUFU.RCP R3, R3 ;  /* 0x0000000300037308 */ /* 0x001e260000001000 */
[----:B------:R-:W-:-:S04]  /*10f0*/  IABS R0, R0 ;  /* 0x0000000000007213 */ /* 0x000fc80000000000 */
[----:B------:R-:W-:Y:S01]  /*1100*/  R2UR UR8, R0 ;  /* 0x00000000000872ca */ /* 0x000fe200000e0000 */
[----:B------:R-:W-:Y:S02]  /*1110*/  IMAD.MOV.U32 R0, RZ, RZ, R6 ;  /* 0x000000ffff007224 */ /* 0x000fe400078e0006 */
[----:B0-----:R-:W-:-:S06]  /*1120*/  VIADD R4, R3, 0xffffffe ;  /* 0x0ffffffe03047836 */ /* 0x001fcc0000000000 */
        /* <DEDUP_REMOVED lines=18> */
.L_x_1230:
[----:B------:R-:W-:Y:S02]  /*1250*/  UIMAD UR40, UR40, UR4, UR9 ;  /* 0x00000004282872a4 */ /* 0x000fe4000f8e0209 */
[----:B------:R-:W-:Y:S01]  /*1260*/  IMAD.U32 R0, RZ, RZ, UR4 ;  /* 0x00000004ff007e24 */ /* 0x000fe2000f8e00ff */
[----:B------:R-:W-:Y:S02]  /*1270*/  PLOP3.LUT P0, PT, PT, PT, PT, 0x80, 0x0 ;  /* 0x000000000000781c */ /* 0x000fe40003f0f070 */
[----:B------:R-:W-:Y:S01]  /*1280*/  CS2R R28, SRZ ;  /* 0x00000000001c7805 */ /* 0x000fe2000001ff00 */
[----:B------:R-:W-:Y:S01]  /*1290*/  IMAD.MOV.U32 R3, RZ, RZ, RZ ;  /* 0x000000ffff037224 */ /* 0x000fe200078e00ff */
[----:B------:R-:W-:Y:S02]  /*12a0*/  CS2R R24, SRZ ;  /* 0x0000000000187805 */ /* 0x000fe4000001ff00 */
[----:B------:R-:W-:Y:S01]  /*12b0*/  VIADDMNMX R17, R0, UR40, R17, PT ;  /* 0x0000002800117c46 */ /* 0x000fe2000b800111 */
[----:B------:R-:W-:Y:S01]  /*12c0*/  IMAD.MOV.U32 R0, RZ, RZ, RZ ;  /* 0x000000ffff007224 */ /* 0x000fe200078e00ff */
[----:B------:R-:W-:-:S02]  /*12d0*/  CS2R R30, SRZ ;  /* 0x00000000001e7805 */ /* 0x000fc4000001ff00 */
[----:B------:R-:W-:Y:S02]  /*12e0*/  CS2R R26, SRZ ;  /* 0x00000000001a7805 */ /* 0x000fe4000001ff00 */
[----:B------:R-:W-:Y:S02]  /*12f0*/  ISETP.GT.AND P1, PT, R17, UR40, PT ;  /* 0x0000002811007c0c */ /* 0x000fe4000bf24270 */
        /* <DEDUP_REMOVED lines=59> */
[----:B------:R-:W-:Y:S01]  /*16b0*/  MOV R8, RZ ;  /* 0x000000ff00087202 */ /* 0x000fe20000000f00 */
[----:B------:R-:W-:Y:S01]  /*16c0*/  IMAD.MOV.U32 R147, RZ, RZ, RZ ;  /* 0x000000ffff937224 */ /* 0x000fe200078e00ff */
[----:B------:R-:W-:Y:S06]  /*16d0*/  @!P1 BRA `(.L_x_1231) ;  /* 0x000000a400ac9947 */ /* 0x000fec0003800000 */
[----:B------:R-:W-:Y:S01]  /*16e0*/  SHF.R.S32.HI R19, RZ, 0x1f, R22 ;  /* 0x0000001fff137819 */ /* 0x000fe20000011416 */
[----:B------:R-:W0:Y:S01]  /*16f0*/  S2UR UR45, SR_CgaCtaId ;  /* 0x00000000002d79c3 */ /* 0x000e220000008800 */
[----:B------:R-:W-:Y:S02]  /*1700*/  UMOV UR41, 0x400 ;  /* 0x0000040000297882 */ /* 0x000fe40000000000 */
[----:B------:R-:W-:-:S04]  /*1710*/  LEA.HI R23, R19, R22, RZ, 0x7 ;  /* 0x0000001613177211 */ /* 0x000fc800078f38ff */
[----:B------:R-:W-:-:S05]  /*1720*/  SHF.R.S32.HI R56, RZ, 0x7, R23 ;  /* 0x00000007ff387819 */ /* 0x000fca0000011417 */
        /* <DEDUP_REMOVED lines=29> */
.L_x_1232:
[----:B------:R-:W-:Y:S01]  /*1900*/  ULDC.64 UR6, c[0x0][0x990] ;  /* 0x0002640000067ab9 */ /* 0x000fe20000000a00 */
[----:B------:R-:W-:Y:S01]  /*1910*/  ULDC.64 UR4, c[0x0][0x998] ;  /* 0x0002660000047ab9 */ /* 0x000fe20000000a00 */
[----:B------:R-:W-:Y:S01]  /*1920*/  UISETP.NE.U32.AND UP0, UPT, UR6, URZ, UPT ;  /* 0x0000003f0600728c */ /* 0x000fe2000bf05070 */
[----:B------:R-:W-:Y:S01]  /*1930*/  IMAD.MOV.U32 R3, RZ, RZ, 0x3f800000 ;  /* 0x3f800000ff037424 */ /* 0x000fe200078e00ff */
[----:B------:R-:W-:Y:S01]  /*1940*/  UISETP.NE.U32.AND UP1, UPT, UR4, URZ, UPT ;  /* 0x0000003f0400728c */ /* 0x000fe2000bf25070 */
[----:B------:R-:W-:Y:S01]  /*1950*/  IMAD.MOV.U32 R0, RZ, RZ, 0x3f800000 ;  /* 0x3f800000ff007424 */ /* 0x000fe200078e00ff */
        /* <DEDUP_REMOVED lines=16> */
[----:B------:R-:W-:Y:S02]  /*1a60*/  @UP0 UIADD3 UR11, UR11, UR13, URZ ;  /* 0x0000000d0b0b0290 */ /* 0x000fe4000fffe03f */
[----:B------:R-:W-:Y:S02]  /*1a70*/  @UP0 UIMAD UR12, UR12, UR16, URZ ;  /* 0x000000100c0c02a4 */ /* 0x000fe4000f8e023f */
        /* <DEDUP_REMOVED lines=11> */
[----:B------:R-:W-:Y:S01]  /*1b30*/  MOV R4, UR6 ;  /* 0x0000000600047c02 */ /* 0x000fe20008000f00 */
        /* <DEDUP_REMOVED lines=9> */
[----:B------:R-:W-:Y:S02]  /*1bd0*/  VIADD R8, R16, 0x8 ;  /* 0x0000000810087836 */ /* 0x000fe40000000000 */
[----:B--2---:R-:W-:-:S04]  /*1be0*/  FMUL.FTZ R0, R3, R0 ;  /* 0x0000000003007220 */ /* 0x004fc80000410000 */
[----:B------:R-:W-:Y:S01]  /*1bf0*/  FMUL.FTZ R0, R0, UR4 ;  /* 0x0000000400007c20 */ /* 0x000fe20008410000 */
[----:B0-----:R-:W-:Y:S06]  /*1c00*/  @!P0 BRA `(.L_x_1233) ;  /* 0x00000124004c8947 */ /* 0x001fec0003800000 */
.L_x_1377:
[----:B------:R-:W-:Y:S05]  /*1c10*/  WARPSYNC.ALL ;  /* 0x0000000000007948 */ /* 0x000fea0003800000 */
[----:B------:R-:W-:Y:S01]  /*1c20*/  ULOP3.LUT UR4, UR36, 0x1, URZ, 0xfc, !UPT ;  /* 0x0000000124047892 */ /* 0x000fe2000f8efc3f */
[----:B------:R1:W-:Y:S03]  /*1c30*/  BAR.SYNC.DEFER_BLOCKING R8, 0x100 ;  /* 0x000400080000751d */ /* 0x0003e60000010000 */
[----:B------:R-:W-:-:S06]  /*1c40*/  UISETP.NE.AND UP0, UPT, UR4, 0x3, UPT ;  /* 0x000000030400788c */ /* 0x000fcc000bf05270 */
[----:B------:R-:W-:-:S13]  /*1c50*/  PLOP3.LUT P0, PT, PT, PT, UP0, 0x40, 0x0 ;  /* 0x000000000000781c */ /* 0x000fda0003f0e808 */
[----:B-1----:R-:W-:Y:S05]  /*1c60*/  @P0 BRA `(.L_x_1234) ;  /* 0x0000000000040947 */ /* 0x002fea0003800000 */
[----:B------:R-:W-:Y:S01]  /*1c70*/  BPT.TRAP 0x1 ;  /* 0x000000040000795c */ /* 0x000fe20000300000 */
.L_x_1234:
[----:B------:R-:W-:Y:S01]  /*1c80*/  PLOP3.LUT P1, PT, PT, PT, UP0, 0x40, 0x0 ;  /* 0x000000000000781c */ /* 0x000fe20003f2e808 */
[----:B------:R1:W2:-:S12]  /*1c90*/  SYNCS.PHASECHK.TRANS64.TRYWAIT P0, [UR41+0x20830], R9 ;  /* 0x02083009ff0075a7 */ /* 0x0002980008000169 */
[----:B-1----:R-:W-:Y:S05]  /*1ca0*/  @P1 BRA `(.L_x_1235) ;  /* 0x0000000000041947 */ /* 0x002fea0003800000 */
[----:B------:R-:W-:Y:S01]  /*1cb0*/  BPT.TRAP 0x1 ;  /* 0x000000040000795c */ /* 0x000fe20000300000 */
.L_x_1235:
[----:B--2---:R-:W-:Y:S05]  /*1cc0*/  @P0 BRA `(.L_x_1236) ;  /* 0x0000000000080947 */ /* 0x004fea0003800000 */
[----:B------:R-:W1:Y:S02]  /*1cd0*/  SYNCS.PHASECHK.TRANS64.TRYWAIT P0, [UR41+0x20830], R9 ;  /* 0x02083009ff0075a7 */ /* 0x000e640008000169 */
[----:B-1----:R-:W-:Y:S05]  /*1ce0*/  @!P0 BRA `(.L_x_1237) ;  /* 0x00000124002c8947 */ /* 0x002fea0003800000 */
.L_x_1236:
[----:B------:R-:W-:Y:S01]  /*1cf0*/  UIADD3 UR4, UR41, 0x18400, URZ ;  /* 0x0001840029047890 */ /* 0x000fe2000fffe03f */
[----:B------:R-:W-:Y:S01]  /*1d00*/  WARPGROUP.ARRIVE ;  /* 0x00000000000079c5 */ /* 0x000fe20000000000 */
[----:B------:R-:W-:Y:S01]  /*1d10*/  UMOV UR11, 0x40000040 ;  /* 0x40000040000b7882 */ /* 0x000fe20000000000 */
[----:B------:R-:W-:Y:S01]  /*1d20*/  UMOV UR13, 0x40000040 ;  /* 0x40000040000d7882 */ /* 0x000fe20000000000 */
[----:B------:R-:W-:Y:S01]  /*1d30*/  USHF.R.U32.HI UR4, URZ, 0x4, UR4 ;  /* 0x000000043f047899 */ /* 0x000fe20008011604 */
[----:B------:R-:W-:Y:S01]  /*1d40*/  PLOP3.LUT P0, PT, PT, PT, UP0, 0x40, 0x0 ;  /* 0x000000000000781c */ /* 0x000fe20003f0e808 */
[----:B------:R-:W-:Y:S01]  /*1d50*/  UMOV UR15, 0x40000040 ;  /* 0x40000040000f7882 */ /* 0x000fe20000000000 */
[----:B------:R-:W-:Y:S01]  /*1d60*/  UMOV UR17, 0x40000040 ;  /* 0x4000004000117882 */ /* 0x000fe20000000000 */
[----:B------:R-:W-:Y:S01]  /*1d70*/  ULOP3.LUT UR5, UR4, 0x3fff, URZ, 0xc0, !UPT ;  /* 0x00003fff04057892 */ /* 0x000fe2000f8ec03f */
[----:B------:R-:W-:Y:S01]  /*1d80*/  IADD3 R6, -R16, 0xb, RZ ;  /* 0x0000000b10067810 */ /* 0x000fe20007ffe1ff */
[----:B------:R-:W-:-:S02]  /*1d90*/  ULOP3.LUT UR4, UR44, 0x10000, URZ, 0xfc, !UPT ;  /* 0x000100002c047892 */ /* 0x000fc4000f8efc3f */
[----:B------:R-:W-:Y:S02]  /*1da0*/  ULOP3.LUT UR44, UR5, 0x10000, URZ, 0xfc, !UPT ;  /* 0x00010000052c7892 */ /* 0x000fe4000f8efc3f */
[----:B------:R-:W-:Y:S01]  /*1db0*/  UIADD3 UR12, UR4, 0x4, URZ ;  /* 0x00000004040c7890 */ /* 0x000fe2000fffe03f */
[----:B------:R-:W-:Y:S02]  /*1dc0*/  UMOV UR5, 0x40000040 ;  /* 0x4000004000057882 */ /* 0x000fe40000000000 */
[----:B------:R-:W-:Y:S01]  /*1dd0*/  UMOV UR8, UR4 ;  /* 0x0000000400087c82 */ /* 0x000fe20008000000 */
[----:B------:R-:W-:Y:S01]  /*1de0*/  UMOV UR9, UR5 ;  /* 0x0000000500097c82 */ /* 0x000fe20008000000 */
[----:B------:R-:W-:Y:S01]  /*1df0*/  UMOV UR10, UR44 ;  /* 0x0000002c000a7c82 */ /* 0x000fe20008000000 */
[----:B------:R-:W-:Y:S01]  /*1e00*/  UIADD3 UR14, UR44, 0x4, URZ ;  /* 0x000000042c0e7890 */ /* 0x000fe2000fffe03f */
[----:B------:R-:W-:Y:S01]  /*1e10*/  QGMMA.64x64x32.F32.E4M3.E4M3 R24, gdesc[UR8], RZ, !UPT, gsb0 ;  /* 0x00e00000081879f3 */ /* 0x000fe2000c0008ff */
[----:B------:R-:W-:-:S02]  /*1e20*/  UIADD3 UR8, UR4, 0x2, URZ ;  /* 0x0000000204087890 */ /* 0x000fc4000fffe03f */
[----:B------:R-:W-:Y:S01]  /*1e30*/  UIADD3 UR10, UR44, 0x2, URZ ;  /* 0x000000022c0a7890 */ /* 0x000fe2000fffe03f */
[----:B------:R-:W-:Y:S01]  /*1e40*/  UMOV UR9, 0x40000040 ;  /* 0x4000004000097882 */ /* 0x000fe20000000000 */
[----:B------:R-:W-:Y:S01]  /*1e50*/  UMOV UR11, 0x40000040 ;  /* 0x40000040000b7882 */ /* 0x000fe20000000000 */
[----:B------:R-:W-:Y:S02]  /*1e60*/  UIADD3 UR16, UR4, 0x6, URZ ;  /* 0x0000000604107890 */ /* 0x000fe4000fffe03f */
[----:B------:R-:W-:Y:S01]  /*1e70*/  UIADD3 UR18, UR44, 0x6, URZ ;  /* 0x000000062c127890 */ /* 0x000fe2000fffe03f */
        /* <DEDUP_REMOVED lines=19> */
[----:B------:R-:W-:Y:S03]  /*1fb0*/  QGMMA.64x64x32.F32.E4M3.E4M3 R24, gdesc[UR8], R24, gsb0 ;  /* 0x00e00000081879f3 */ /* 0x000fe60008000818 */
[----:B------:R-:W-:Y:S02]  /*1fc0*/  WARPGROUP.DEPBAR.LE gsb0, 0x0 ;  /* 0x00008000000079c5 */ /* 0x000fe40000010000 */
        /* <DEDUP_REMOVED lines=18> */
[----:B------:R1:W-:Y:S06]  /*20f0*/  BAR.ARV R6, 0x100 ;  /* 0x000400060000751d */ /* 0x0003ec0000002000 */
[----:B------:R-:W-:Y:S05]  /*2100*/  @P0 BRA `(.L_x_1238) ;  /* 0x0000000000040947 */ /* 0x000fea0003800000 */
[----:B------:R-:W-:Y:S01]  /*2110*/  BPT.TRAP 0x1 ;  /* 0x000000040000795c */ /* 0x000fe20000300000 */
.L_x_1238:
[----:B------:R-:W-:Y:S01]  /*2120*/  LOP3.LUT R23, R23, 0xffffff80, RZ, 0xc0, !PT ;  /* 0xffffff8017177812 */ /* 0x000fe200078ec0ff */
[----:B------:R-:W-:Y:S01]  /*2130*/  UISETP.NE.AND UP2, UPT, UR43, URZ, UPT ;  /* 0x0000003f2b00728c */ /* 0x000fe2000bf45270 */
[----:B------:R-:W-:Y:S01]  /*2140*/  LEA.HI R19, R19, R22, RZ, 0x2 ;  /* 0x0000001613137211 */ /* 0x000fe200078f10ff */
[----:B------:R-:W-:Y:S01]  /*2150*/  UISETP.NE.AND UP1, UPT, UR42, URZ, UPT ;  /* 0x0000003f2a00728c */ /* 0x000fe2000bf25270 */
[----:B------:R-:W-:Y:S01]  /*2160*/  LEA.HI R10, R56, R56, RZ, 0x1 ;  /* 0x00000038380a7211 */ /* 0x000fe200078f08ff */
[----:B------:R-:W-:Y:S01]  /*2170*/  IMAD.IADD R23, R22, 0x1, -R23 ;  /* 0x0000000116177824 */ /* 0x000fe200078e0a17 */
[----:B------:R-:W-:Y:S01]  /*2180*/  LOP3.LUT R19, R19, 0xfffffffc, RZ, 0xc0, !PT ;  /* 0xfffffffc13137812 */ /* 0x000fe200078ec0ff */
[----:B------:R-:W-:Y:S01]  /*2190*/  ULDC UR53, c[0x0][0x2f0] ;  /* 0x0000bc0000357ab9 */ /* 0x000fe20000000800 */
[----:B------:R-:W-:Y:S01]  /*21a0*/  LOP3.LUT R11, R10, 0x3fffffe, RZ, 0xc0, !PT ;  /* 0x03fffffe0a0b7812 */ /* 0x000fe200078ec0ff */
[----:B------:R-:W-:Y:S01]  /*21b0*/  FMUL.FTZ R24, R0, R24 ;  /* 0x0000001800187220 */ /* 0x000fe20000410000 */
[----:B0-----:R-:W-:Y:S01]  /*21c0*/  SHF.R.S32.HI R4, RZ, 0x1f, R23 ;  /* 0x0000001fff047819 */ /* 0x001fe20000011417 */
[----:B------:R-:W-:Y:S01]  /*21d0*/  IMAD.IADD R19, R22, 0x1, -R19 ;  /* 0x0000000116137824 */ /* 0x000fe200078e0a13 */
[----:B------:R-:W-:Y:S01]  /*21e0*/  PLOP3.LUT P0, PT, PT, PT, UP2, 0x80, 0x0 ;  /* 0x000000000000781c */ /* 0x000fe20003f0f028 */
[----:B------:R-:W-:Y:S01]  /*21f0*/  IMAD.IADD R11, R56, 0x1, -R11 ;  /* 0x00000001380b7824 */ /* 0x000fe200078e0a0b */
[CC--:B------:R-:W-:Y:S01]  /*2200*/  LEA.HI R3, R4.reuse, R23.reuse, RZ, 0x2 ;  /* 0x0000001704037211 */ /* 0x0c0fe200078f10ff */
[----:B------:R-:W-:Y:S01]  /*2210*/  @UP2 ULDC UR6, c[0x0][0x44c] ;  /* 0x0001130000062ab9 */ /* 0x000fe20000000800 */
[----:B------:R-:W-:Y:S01]  /*2220*/  LEA.HI R5, R4, R23, RZ, 0x5 ;  /* 0x0000001704057211 */ /* 0x000fe200078f28ff */
[C---:B------:R-:W-:Y:S01]  /*2230*/  FMUL.FTZ R25, R0.reuse, R25 ;  /* 0x0000001900197220 */ /* 0x040fe20000410000 */
[--C-:B------:R-:W-:Y:S01]  /*2240*/  SHF.R.S32.HI R4, RZ, 0x2, R3.reuse ;  /* 0x00000002ff047819 */ /* 0x100fe20000011403 */
[C---:B------:R-:W-:Y:S01]  /*2250*/  FMUL.FTZ R26, R0.reuse, R26 ;  /* 0x0000001a001a7220 */ /* 0x040fe20000410000 */
[----:B------:R-:W-:Y:S01]  /*2260*/  SHF.R.S32.HI R7, RZ, 0x1f, R3 ;  /* 0x0000001fff077819 */ /* 0x000fe20000011403 */
[C---:B------:R-:W-:Y:S01]  /*2270*/  FMUL.FTZ R27, R0.reuse, R27 ;  /* 0x0000001b001b7220 */ /* 0x040fe20000410000 */
[----:B------:R-:W-:Y:S01]  /*2280*/  SHF.R.S32.HI R5, RZ, 0x5, R5 ;  /* 0x00000005ff057819 */ /* 0x000fe20000011405 */
[C---:B------:R-:W-:Y:S01]  /*2290*/  FMUL.FTZ R28, R0.reuse, R28 ;  /* 0x0000001c001c7220 */ /* 0x040fe20000410000 */
[----:B------:R-:W-:Y:S01]  /*22a0*/  LEA.HI R7, R7, R4, RZ, 0x3 ;  /* 0x0000000407077211 */ /* 0x000fe200078f18ff */
[C---:B------:R-:W-:Y:S01]  /*22b0*/  FMUL.FTZ R29, R0.reuse, R29 ;  /* 0x0000001d001d7220 */ /* 0x040fe20000410000 */
[----:B------:R-:W-:Y:S01]  /*22c0*/  LEA R10, R5, UR47, 0x4 ;  /* 0x0000002f050a7c11 */ /* 0x000fe2000f8e20ff */
[C---:B------:R-:W-:Y:S01]  /*22d0*/  FMUL.FTZ R30, R0.reuse, R30 ;  /* 0x0000001e001e7220 */ /* 0x040fe20000410000 */
[----:B------:R-:W-:Y:S01]  /*22e0*/  LOP3.LUT R7, R7, 0xfffffff8, RZ, 0xc0, !PT ;  /* 0xfffffff807077812 */ /* 0x000fe200078ec0ff */
[C---:B------:R-:W-:Y:S01]  /*22f0*/  FMUL.FTZ R31, R0.reuse, R31 ;  /* 0x0000001f001f7220 */ /* 0x040fe20000410000 */
[----:B------:R-:W-:Y:S01]  /*2300*/  LEA.HI R5, R19, R19, RZ, 0x1 ;  /* 0x0000001313057211 */ /* 0x000fe200078f08ff */
[----:B------:R-:W-:Y:S01]  /*2310*/  FMUL.FTZ R32, R0, R32 ;  /* 0x0000002000207220 */ /* 0x000fe20000410000 */
[----:B------:R-:W-:Y:S01]  /*2320*/  IADD3 R10, R10, R4, -R7 ;  /* 0x000000040a0a7210 */ /* 0x000fe20007ffe807 */
[C---:B------:R-:W-:Y:S01]  /*2330*/  FMUL.FTZ R33, R0.reuse, R33 ;  /* 0x0000002100217220 */ /* 0x040fe20000410000 */
[----:B------:R-:W-:Y:S01]  /*2340*/  LOP3.LUT R4, R5, 0x1ffffffe, RZ, 0xc0, !PT ;  /* 0x1ffffffe05047812 */ /* 0x000fe200078ec0ff */
[----:B------:R-:W-:Y:S01]  /*2350*/  FMUL.FTZ R36, R0, R36 ;  /* 0x0000002400247220 */ /* 0x000fe20000410000 */
[----:B------:R-:W-:Y:S01]  /*2360*/  PLOP3.LUT P1, PT, PT, PT, UP2, 0x80, 0x0 ;  /* 0x000000000000781c */ /* 0x000fe20003f2f028 */
[----:B------:R-:W-:-:S02]  /*2370*/  IMAD R7, R11, 0x40, R10 ;  /* 0x000000400b077824 */ /* 0x000fc400078e020a */
[C---:B------:R-:W-:Y:S01]  /*2380*/  FMUL.FTZ R37, R0.reuse, R37 ;  /* 0x0000002500257220 */ /* 0x040fe20000410000 */
[----:B------:R-:W-:Y:S02]  /*2390*/  IMAD.IADD R4, R19, 0x1, -R4 ;  /* 0x0000000113047824 */ /* 0x000fe400078e0a04 */
[C---:B------:R-:W-:Y:S01]  /*23a0*/  FMUL.FTZ R38, R0.reuse, R38 ;  /* 0x0000002600267220 */ /* 0x040fe20000410000 */
[----:B------:R-:W-:Y:S02]  /*23b0*/  IMAD.MOV.U32 R10, RZ, RZ, -0x40 ;  /* 0xffffffc0ff0a7424 */ /* 0x000fe400078e00ff */
[----:B------:R-:W-:Y:S01]  /*23c0*/  FMUL.FTZ R39, R0, R39 ;  /* 0x0000002700277220 */ /* 0x000fe20000410000 */
[----:B------:R-:W-:Y:S02]  /*23d0*/  IMAD R7, R4, 0x8, R7 ;  /* 0x0000000804077824 */ /* 0x000fe400078e0207 */
[----:B------:R-:W-:Y:S01]  /*23e0*/  FMUL.FTZ R40, R0, R40 ;  /* 0x0000002800287220 */ /* 0x000fe20000410000 */
[----:B------:R-:W-:-:S02]  /*23f0*/  IMAD R11, R17, R10, 0x41 ;  /* 0x00000041110b7424 */ /* 0x000fc400078e020a */
[----:B------:R-:W-:Y:S01]  /*2400*/  FMUL.FTZ R41, R0, R41 ;  /* 0x0000002900297220 */ /* 0x000fe20000410000 */
[----:B------:R-:W-:Y:S01]  /*2410*/  @P0 IMAD.HI.U32 R4, R7, UR6, RZ ;  /* 0x0000000607040c27 */ /* 0x000fe2000f8e00ff */
[----:B------:R-:W-:-:S03]  /*2420*/  @UP2 ULDC UR6, c[0x0][0x450] ;  /* 0x0001140000062ab9 */ /* 0x000fc60000000800 */
[C---:B------:R-:W-:Y:S01]  /*2430*/  FMUL.FTZ R42, R0.reuse, R42 ;  /* 0x0000002a002a7220 */ /* 0x040fe20000410000 */
[C---:B------:R-:W-:Y:S01]  /*2440*/  FMUL.FTZ R43, R0.reuse, R43 ;  /* 0x0000002b002b7220 */ /* 0x040fe20000410000 */
[----:B------:R-:W-:Y:S01]  /*2450*/  IMAD.MOV.U32 R5, RZ, RZ, R7 ;  /* 0x000000ffff057224 */ /* 0x000fe200078e0007 */
[----:B------:R-:W-:Y:S01]  /*2460*/  @P1 SHF.R.U32.HI R5, RZ, UR6, R4 ;  /* 0x00000006ff051c19 */ /* 0x000fe20008011604 */
[C---:B------:R-:W-:Y:S01]  /*2470*/  FMUL.FTZ R44, R0.reuse, R44 ;  /* 0x0000002c002c7220 */ /* 0x040fe20000410000 */
[----:B------:R-:W-:Y:S01]  /*2480*/  LOP3.LUT R4, R3, 0x7ffffffc, RZ, 0xc0, !PT ;  /* 0x7ffffffc03047812 */ /* 0x000fe200078ec0ff */
[C---:B------:R-:W-:Y:S01]  /*2490*/  FMUL.FTZ R45, R0.reuse, R45 ;  /* 0x0000002d002d7220 */ /* 0x040fe20000410000 */
[C---:B------:R-:W-:Y:S01]  /*24a0*/  FMUL.FTZ R46, R0.reuse, R46 ;  /* 0x0000002e002e7220 */ /* 0x040fe20000410000 */
[----:B------:R-:W0:Y:S01]  /*24b0*/  SHFL.IDX PT, R12, R5, RZ, 0x1c1f ;  /* 0x001c1fff050c7589 */ /* 0x000e2200000e0000 */
[C---:B------:R-:W-:Y:S01]  /*24c0*/  FMUL.FTZ R47, R0.reuse, R47 ;  /* 0x0000002f002f7220 */ /* 0x040fe20000410000 */
[C---:B------:R-:W-:Y:S01]  /*24d0*/  FMUL.FTZ R48, R0.reuse, R48 ;  /* 0x0000003000307220 */ /* 0x040fe20000410000 */
[C---:B------:R-:W-:Y:S01]  /*24e0*/  FMUL.FTZ R49, R0.reuse, R49 ;  /* 0x0000003100317220 */ /* 0x040fe20000410000 */
[C---:B------:R-:W-:Y:S01]  /*24f0*/  FMUL.FTZ R50, R0.reuse, R50 ;  /* 0x0000003200327220 */ /* 0x040fe20000410000 */
[C---:B------:R-:W-:Y:S01]  /*2500*/  FMUL.FTZ R51, R0.reuse, R51 ;  /* 0x0000003300337220 */ /* 0x040fe20000410000 */
[C---:B------:R-:W-:Y:S01]  /*2510*/  FMUL.FTZ R52, R0.reuse, R52 ;  /* 0x0000003400347220 */ /* 0x040fe20000410000 */
[C---:B------:R-:W-:Y:S01]  /*2520*/  FMUL.FTZ R53, R0.reuse, R53 ;  /* 0x0000003500357220 */ /* 0x040fe20000410000 */
[C---:B------:R-:W-:Y:S01]  /*2530*/  FMUL.FTZ R54, R0.reuse, R54 ;  /* 0x0000003600367220 */ /* 0x040fe20000410000 */
[----:B------:R-:W-:Y:S01]  /*2540*/  FMUL.FTZ R55, R0, R55 ;  /* 0x0000003700377220 */ /* 0x000fe20000410000 */
[----:B------:R-:W-:Y:S01]  /*2550*/  IADD3 R3, R23, -R4, RZ ;  /* 0x8000000417037210 */ /* 0x000fe20007ffe0ff */
[----:B------:R-:W-:-:S02]  /*2560*/  IMAD R4, R2, UR53, R11 ;  /* 0x0000003502047c24 */ /* 0x000fc4000f8e020b */
[C---:B------:R-:W-:Y:S01]  /*2570*/  FMUL.FTZ R35, R0.reuse, R35 ;  /* 0x0000002300237220 */ /* 0x040fe20000410000 */
[----:B------:R-:W-:Y:S01]  /*2580*/  UIADD3 UR6, UR41, 0x20840, URZ ;  /* 0x0002084029067890 */ /* 0x000fe2000fffe03f */
[----:B------:R-:W-:Y:S01]  /*2590*/  PLOP3.LUT P0, PT, PT, PT, UP1, 0x40, 0x0 ;  /* 0x000000000000781c */ /* 0x000fe20003f0e818 */
[----:B------:R-:W-:Y:S01]  /*25a0*/  ULDC UR7, c[0x0][0x288] ;  /* 0x0000a20000077ab9 */ /* 0x000fe20000000800 */
[----:B------:R-:W-:Y:S01]  /*25b0*/  LEA R22, R17, 0xffffffc0, 0x6 ;  /* 0xffffffc011167811 */ /* 0x000fe200078e30ff */
[----:B------:R-:W-:Y:S01]  /*25c0*/  IMAD R13, R3, -0x2, R4 ;  /* 0xfffffffe030d7824 */ /* 0x000fe200078e0204 */
[----:B------:R-:W2:Y:S01]  /*25d0*/  MUFU.TANH R24, R24 ;  /* 0x0000001800187308 */ /* 0x000ea20000002400 */
[----:B------:R-:W-:Y:S01]  /*25e0*/  IMAD.U32 R14, RZ, RZ, UR7 ;  /* 0x00000007ff0e7e24 */ /* 0x000fe2000f8e00ff */
[----:B------:R-:W-:Y:S01]  /*25f0*/  UPRMT UR6, UR45, 0x654, UR6 ;  /* 0x000006542d067896 */ /* 0x000fe20008000006 */
[----:B------:R-:W-:Y:S01]  /*2600*/  FMUL.FTZ R34, R0, R34 ;  /* 0x0000002200227220 */ /* 0x000fe20000410000 */
[----:B------:R-:W-:Y:S01]  /*2610*/  ULDC UR49, c[0x0][0x9dc] ;  /* 0x0002770000317ab9 */ /* 0x000fe20000000800 */
[----:B------:R-:W-:Y:S01]  /*2620*/  IMAD R4, R2, UR53, -R22 ;  /* 0x0000003502047c24 */ /* 0x000fe2000f8e0a16 */
[----:B------:R-:W-:Y:S01]  /*2630*/  ULOP3.LUT UR49, URZ, UR49, URZ, 0x33, !UPT ;  /* 0x000000313f317292 */ /* 0x000fe2000f8e333f */
[----:B------:R-:W-:Y:S01]  /*2640*/  IMAD.IADD R13, R13, 0x1, -R14 ;  /* 0x000000010d0d7824 */ /* 0x000fe200078e0a0e */
[----:B------:R-:W3:Y:S01]  /*2650*/  MUFU.TANH R25, R25 ;  /* 0x0000001900197308 */ /* 0x000ee20000002400 */
[----:B------:R-:W-:Y:S01]  /*2660*/  ULDC UR11, c[0x0][0x9e0] ;  /* 0x00027800000b7ab9 */ /* 0x000fe20000000800 */
[----:B------:R-:W-:Y:S01]  /*2670*/  IMAD R15, R3, -0x2, R4 ;  /* 0xfffffffe030f7824 */ /* 0x000fe200078e0204 */
[----:B------:R-:W-:Y:S01]  /*2680*/  SYNCS.ARRIVE.TRANS64.RED.A1T0 RZ, [UR6], RZ ;  /* 0x000000ffffff79a7 */ /* 0x000fe20008100406 */
[----:B------:R-:W-:-:S04]  /*2690*/  VIADD R19, R11, 0xffffffff ;  /* 0xffffffff0b137836 */ /* 0x000fc80000000000 */
[----:B------:R-:W4:Y:S08]  /*26a0*/  MUFU.TANH R26, R26 ;  /* 0x0000001a001a7308 */ /* 0x000f300000002400 */
[----:B------:R-:W0:Y:S08]  /*26b0*/  MUFU.TANH R27, R27 ;  /* 0x0000001b001b7308 */ /* 0x000e300000002400 */
        /* <DEDUP_REMOVED lines=27> */
[----:B------:R5:W1:Y:S02]  /*2870*/  MUFU.TANH R20, R34 ;  /* 0x0000002200147308 */ /* 0x000a640000002400 */
[----:B-----5:R-:W-:-:S02]  /*2880*/  VIADD R34, R13, UR11 ;  /* 0x0000000b0d227c36 */ /* 0x020fc40008000000 */
[----:B------:R-:W-:-:S03]  /*2890*/  VIADD R13, R13, UR49 ;  /* 0x000000310d0d7c36 */ /* 0x000fc60008000000 */
[----:B0-----:R-:W-:Y:S01]  /*28a0*/  VIADDMNMX R4, R12, R34, R15, PT ;  /* 0x000000220c047246 */ /* 0x001fe2000380010f */
[----:B------:R-:W-:Y:S01]  /*28b0*/  IMAD.IADD R10, R13, 0x1, R12 ;  /* 0x000000010d0a7824 */ /* 0x000fe200078e020c */
[----:B--234-:R-:W-:Y:S06]  /*28c0*/  @P0 BRA `(.L_x_1239) ;  /* 0x0000000000640947 */ /* 0x01cfec0003800000 */
[----:B------:R-:W-:Y:S01]  /*28d0*/  IMAD R11, R2, UR53, R12 ;  /* 0x00000035020b7c24 */ /* 0x000fe2000f8e020c */
[----:B------:R-:W-:Y:S03]  /*28e0*/  BSSY B0, `(.L_x_1240) ;  /* 0x0000013000007945 */ /* 0x000fe60003800000 */
[----:B------:R-:W-:-:S05]  /*28f0*/  IMAD.IADD R11, R11, 0x1, -R14 ;  /* 0x000000010b0b7824 */ /* 0x000fca00078e0a0e */
[----:B------:R-:W-:-:S13]  /*2900*/  ISETP.GT.AND P0, PT, R11, -0x1, PT ;  /* 0xffffffff0b00780c */ /* 0x000fda0003f04270 */
[----:B------:R-:W-:Y:S05]  /*2910*/  @P0 BRA `(.L_x_1241) ;  /* 0x0000000000240947 */ /* 0x000fea0003800000 */
[----:B------:R-:W-:Y:S01]  /*2920*/  ULDC UR6, c[0x0][0x9e4] ;  /* 0x0002790000067ab9 */ /* 0x000fe20000000800 */
[----:B------:R-:W-:Y:S01]  /*2930*/  LOP3.LUT R11, RZ, R11, RZ, 0x33, !PT ;  /* 0x0000000bff0b7212 */ /* 0x000fe200078e33ff */
[----:B------:R-:W-:-:S05]  /*2940*/  IMAD.U32 R23, RZ, RZ, UR6 ;  /* 0x00000006ff177e24 */ /* 0x000fca000f8e00ff */
[----:B------:R-:W-:-:S13]  /*2950*/  ISETP.NE.AND P0, PT, R23, 0x1, PT ;  /* 0x000000011700780c */ /* 0x000fda0003f05270 */
[----:B------:R-:W0:Y:S02]  /*2960*/  @P0 LDC.64 R56, c[0x0][0x9e8] ;  /* 0x00027a00ff380b82 */ /* 0x000e240000000a00 */
[----:B0-----:R-:W-:-:S05]  /*2970*/  @P0 IMAD.HI.U32 R12, R11, R56, RZ ;  /* 0x000000380b0c0227 */ /* 0x001fca00078e00ff */
[----:B------:R-:W-:-:S04]  /*2980*/  @P0 SHF.R.U32.HI R11, RZ, R57, R12 ;  /* 0x00000039ff0b0219 */ /* 0x000fc8000001160c */
[----:B------:R-:W-:Y:S01]  /*2990*/  LOP3.LUT R11, RZ, R11, RZ, 0x33, !PT ;  /* 0x0000000bff0b7212 */ /* 0x000fe200078e33ff */
[----:B------:R-:W-:Y:S06]  /*29a0*/  BRA `(.L_x_1242) ;  /* 0x0000000000187947 */ /* 0x000fec0003800000 */
.L_x_1241:
[----:B------:R-:W-:Y:S02]  /*29b0*/  ULDC UR6, c[0x0][0x9e4] ;  /* 0x0002790000067ab9 */ /* 0x000fe40000000800 */
[----:B------:R-:W-:-:S05]  /*29c0*/  IMAD.U32 R23, RZ, RZ, UR6 ;  /* 0x00000006ff177e24 */ /* 0x000fca000f8e00ff */
[----:B------:R-:W-:-:S13]  /*29d0*/  ISETP.NE.AND P0, PT, R23, 0x1, PT ;  /* 0x000000011700780c */ /* 0x000fda0003f05270 */
[----:B------:R-:W0:Y:S02]  /*29e0*/  @P0 LDC.64 R56, c[0x0][0x9e8] ;  /* 0x00027a00ff380b82 */ /* 0x000e240000000a00 */
[----:B0-----:R-:W-:-:S05]  /*29f0*/  @P0 IMAD.HI.U32 R12, R11, R56, RZ ;  /* 0x000000380b0c0227 */ /* 0x001fca00078e00ff */
[----:B------:R-:W-:-:S07]  /*2a00*/  @P0 SHF.R.U32.HI R11, RZ, R57, R12 ;  /* 0x00000039ff0b0219 */ /* 0x000fce000001160c */
.L_x_1242:
[----:B------:R-:W-:Y:S05]  /*2a10*/  BSYNC B0 ;  /* 0x0000000000007941 */ /* 0x000fea0003800000 */
.L_x_1240:
[----:B------:R-:W-:-:S04]  /*2a20*/  IMAD R12, R11, R23, -R22 ;  /* 0x000000170b0c7224 */ /* 0x000fc800078e0a16 */
[----:B------:R-:W-:-:S05]  /*2a30*/  IMAD R11, R3, -0x2, R12 ;  /* 0xfffffffe030b7824 */ /* 0x000fca00078e020c */
[----:B------:R-:W-:Y:S02]  /*2a40*/  VIADDMNMX R4, R11, R23, R4, PT ;  /* 0x000000170b047246 */ /* 0x000fe40003800104 */
[----:B------:R-:W-:-:S07]  /*2a50*/  VIMNMX R10, R10, R11, !PT ;  /* 0x0000000b0a0a7248 */ /* 0x000fce0007fe0100 */
.L_x_1239:
[C---:B------:R-:W-:Y:S01]  /*2a60*/  ISETP.GE.AND P1, PT, R19.reuse, 0x1, PT ;  /* 0x000000011300780c */ /* 0x040fe20003f26270 */
[----:B------:R-:W0:Y:S01]  /*2a70*/  SHFL.IDX PT, R5, R5, 0x1, 0x1c1f ;  /* 0x003c1f0005057f89 */ /* 0x000e2200000e0000 */
[C---:B------:R-:W-:Y:S01]  /*2a80*/  ISETP.GE.AND P0, PT, R19.reuse, 0x2, PT ;  /* 0x000000021300780c */ /* 0x040fe20003f06270 */
[----:B------:R-:W-:Y:S01]  /*2a90*/  UISETP.NE.AND UP1, UPT, UR42, URZ, UPT ;  /* 0x0000003f2a00728c */ /* 0x000fe2000bf25270 */
[----:B------:R-:W-:Y:S02]  /*2aa0*/  P2R R23, PR, RZ, 0x2 ;  /* 0x00000002ff177803 */ /* 0x000fe40000000000 */
[C---:B------:R-:W-:Y:S02]  /*2ab0*/  ISETP.GT.AND P3, PT, R10.reuse, RZ, !P1 ;  /* 0x000000ff0a00720c */ /* 0x040fe40004f64270 */
[----:B------:R-:W-:Y:S02]  /*2ac0*/  ISETP.GE.AND P1, PT, R19, 0x9, PT ;  /* 0x000000091300780c */ /* 0x000fe40003f26270 */
[----:B------:R-:W-:-:S02]  /*2ad0*/  ISETP.GT.AND P2, PT, R10, 0x1, !P0 ;  /* 0x000000010a00780c */ /* 0x000fc40004744270 */
[----:B------:R-:W-:Y:S02]  /*2ae0*/  P2R R56, PR, RZ, 0x2 ;  /* 0x00000002ff387803 */ /* 0x000fe40000000000 */
[----:B------:R-:W-:Y:S02]  /*2af0*/  ISETP.GT.AND P1, PT, R10, 0x8, !P1 ;  /* 0x000000080a00780c */ /* 0x000fe40004f24270 */
[----:B------:R-:W-:Y:S02]  /*2b00*/  ISETP.GE.AND P4, PT, R19, 0x11, PT ;  /* 0x000000111300780c */ /* 0x000fe40003f86270 */
[C---:B------:R-:W-:Y:S02]  /*2b10*/  ISETP.LT.OR P1, PT, R4.reuse, 0x9, P1 ;  /* 0x000000090400780c */ /* 0x040fe40000f21670 */
[----:B------:R-:W-:Y:S02]  /*2b20*/  ISETP.LT.OR P3, PT, R4, 0x1, P3 ;  /* 0x000000010400780c */ /* 0x000fe40001f61670 */
[----:B------:R-:W-:-:S02]  /*2b30*/  FSEL R59, R28, -INF , !P1 ;  /* 0xff8000001c3b7808 */ /* 0x000fc40004800000 */
[----:B------:R-:W-:Y:S02]  /*2b40*/  ISETP.LT.OR P2, PT, R4, 0x2, P2 ;  /* 0x000000020400780c */ /* 0x000fe40001741670 */
[----:B------:R-:W-:Y:S02]  /*2b50*/  ISETP.GT.AND P1, PT, R10, 0x10, !P4 ;  /* 0x000000100a00780c */ /* 0x000fe40006724270 */
[----:B------:R-:W-:Y:S02]  /*2b60*/  ISETP.GE.AND P5, PT, R19, 0xa, PT ;  /* 0x0000000a1300780c */ /* 0x000fe40003fa6270 */
[----:B------:R-:W-:Y:S02]  /*2b70*/  FSEL R35, R24, -INF , !P3 ;  /* 0xff80000018237808 */ /* 0x000fe40005800000 */
[----:B------:R-:W-:Y:S02]  /*2b80*/  FSEL R57, R25, -INF , !P2 ;  /* 0xff80000019397808 */ /* 0x000fe40005000000 */
[----:B------:R-:W-:-:S02]  /*2b90*/  ISETP.LT.OR P1, PT, R4, 0x11, P1 ;  /* 0x000000110400780c */ /* 0x000fc40000f21670 */
[----:B------:R-:W-:Y:S02]  /*2ba0*/  ISETP.GT.AND P2, PT, R10, 0x9, !P5 ;  /* 0x000000090a00780c */ /* 0x000fe40006f44270 */
[----:B------:R-:W-:Y:S02]  /*2bb0*/  ISETP.GE.AND P3, PT, R19, 0x12, PT ;  /* 0x000000121300780c */ /* 0x000fe40003f66270 */
[----:B------:R-:W-:Y:S02]  /*2bc0*/  FSEL R63, R32, -INF , !P1 ;  /* 0xff800000203f7808 */ /* 0x000fe40004800000 */
[----:B------:R-:W-:Y:S02]  /*2bd0*/  ISETP.LT.OR P2, PT, R4, 0xa, P2 ;  /* 0x0000000a0400780c */ /* 0x000fe40001741670 */
[----:B------:R-:W-:Y:S02]  /*2be0*/  ISETP.GT.AND P1, PT, R10, 0x11, !P3 ;  /* 0x000000110a00780c */ /* 0x000fe40005f24270 */
[----:B------:R-:W-:-:S02]  /*2bf0*/  FSEL R61, R29, -INF , !P2 ;  /* 0xff8000001d3d7808 */ /* 0x000fc40005000000 */
[----:B------:R-:W-:Y:S02]  /*2c00*/  ISETP.LT.OR P1, PT, R4, 0x12, P1 ;  /* 0x000000120400780c */ /* 0x000fe40000f21670 */
[----:B------:R-:W-:Y:S02]  /*2c10*/  ISETP.GE.AND P2, PT, R19, 0x19, PT ;  /* 0x000000191300780c */ /* 0x000fe40003f46270 */
[----:B------:R-:W-:Y:S02]  /*2c20*/  FSEL R65, R33, -INF , !P1 ;  /* 0xff80000021417808 */ /* 0x000fe40004800000 */
[----:B------:R-:W-:Y:S02]  /*2c30*/  ISETP.GT.AND P1, PT, R10, 0x18, !P2 ;  /* 0x000000180a00780c */ /* 0x000fe40005724270 */
[----:B------:R-:W-:Y:S02]  /*2c40*/  P2R R29, PR, RZ, 0x4 ;  /* 0x00000004ff1d7803 */ /* 0x000fe40000000000 */
[----:B------:R-:W-:-:S02]  /*2c50*/  ISETP.LT.OR P1, PT, R4, 0x19, P1 ;  /* 0x000000190400780c */ /* 0x000fc40000f21670 */
[C---:B------:R-:W-:Y:S02]  /*2c60*/  ISETP.GE.AND P2, PT, R19.reuse, 0x1a, PT ;  /* 0x0000001a1300780c */ /* 0x040fe40003f46270 */
[----:B------:R-:W-:Y:S02]  /*2c70*/  FSEL R67, R36, -INF , !P1 ;  /* 0xff80000024437808 */ /* 0x000fe40004800000 */
[----:B------:R-:W-:Y:S02]  /*2c80*/  ISETP.GT.AND P1, PT, R10, 0x19, !P2 ;  /* 0x000000190a00780c */ /* 0x000fe40005724270 */
[----:B------:R-:W-:Y:S02]  /*2c90*/  P2R R32, PR, RZ, 0x4 ;  /* 0x00000004ff207803 */ /* 0x000fe40000000000 */
[----:B------:R-:W-:Y:S02]  /*2ca0*/  ISETP.LT.OR P1, PT, R4, 0x1a, P1 ;  /* 0x0000001a0400780c */ /* 0x000fe40000f21670 */
[----:B------:R-:W-:-:S02]  /*2cb0*/  ISETP.GE.AND P2, PT, R19, 0x21, PT ;  /* 0x000000211300780c */ /* 0x000fc40003f46270 */
[----:B------:R-:W-:Y:S02]  /*2cc0*/  FSEL R69, R37, -INF , !P1 ;  /* 0xff80000025457808 */ /* 0x000fe40004800000 */
[----:B------:R-:W-:Y:S02]  /*2cd0*/  ISETP.GT.AND P1, PT, R10, 0x20, !P2 ;  /* 0x000000200a00780c */ /* 0x000fe40005724270 */
[----:B------:R-:W-:Y:S02]  /*2ce0*/  P2R R33, PR, RZ, 0x4 ;  /* 0x00000004ff217803 */ /* 0x000fe40000000000 */
[----:B------:R-:W-:Y:S02]  /*2cf0*/  ISETP.LT.OR P1, PT, R4, 0x21, P1 ;  /* 0x000000210400780c */ /* 0x000fe40000f21670 */
[----:B------:R-:W-:Y:S02]  /*2d00*/  ISETP.GE.AND P2, PT, R19, 0x22, PT ;  /* 0x000000221300780c */ /* 0x000fe40003f46270 */
[----:B------:R-:W-:-:S02]  /*2d10*/  FSEL R71, R40, -INF , !P1 ;  /* 0xff80000028477808 */ /* 0x000fc40004800000 */
[----:B------:R-:W-:Y:S02]  /*2d20*/  ISETP.GT.AND P1, PT, R10, 0x21, !P2 ;  /* 0x000000210a00780c */ /* 0x000fe40005724270 */
[----:B------:R-:W-:Y:S02]  /*2d30*/  P2R R36, PR, RZ, 0x4 ;  /* 0x00000004ff247803 */ /* 0x000fe40000000000 */
[----:B------:R-:W-:Y:S02]  /*2d40*/  ISETP.LT.OR P1, PT, R4, 0x22, P1 ;  /* 0x000000220400780c */ /* 0x000fe40000f21670 */
[----:B------:R-:W-:Y:S02]  /*2d50*/  P2R R28, PR, RZ, 0x8 ;  /* 0x00000008ff1c7803 */ /* 0x000fe40000000000 */
[----:B------:R-:W-:Y:S02]  /*2d60*/  FSEL R41, R41, -INF , !P1 ;  /* 0xff80000029297808 */ /* 0x000fe40004800000 */
[----:B------:R-:W-:-:S02]  /*2d70*/  ISETP.GE.AND P1, PT, R19, 0x29, PT ;  /* 0x000000291300780c */ /* 0x000fc40003f26270 */
[----:B------:R-:W-:Y:S02]  /*2d80*/  P2R R25, PR, RZ, 0x10 ;  /* 0x00000010ff197803 */ /* 0x000fe40000000000 */
[----:B------:R-:W-:Y:S02]  /*2d90*/  ISETP.GT.AND P2, PT, R10, 0x28, !P1 ;  /* 0x000000280a00780c */ /* 0x000fe40004f44270 */
[----:B------:R-:W-:Y:S02]  /*2da0*/  P2R R24, PR, RZ, 0x20 ;  /* 0x00000020ff187803 */ /* 0x000fe40000000000 */
[----:B------:R-:W-:-:S04]  /*2db0*/  ISETP.LT.OR P2, PT, R4, 0x29, P2 ;  /* 0x000000290400780c */ /* 0x000fc80001741670 */
[----:B------:R-:W-:Y:S02]  /*2dc0*/  FSEL R73, R44, -INF , !P2 ;  /* 0xff8000002c497808 */ /* 0x000fe40005000000 */
[----:B------:R-:W-:-:S04]  /*2dd0*/  ISETP.GE.AND P2, PT, R19, 0x2a, PT ;  /* 0x0000002a1300780c */ /* 0x000fc80003f46270 */
[----:B------:R-:W-:-:S04]  /*2de0*/  ISETP.GT.AND P3, PT, R10, 0x29, !P2 ;  /* 0x000000290a00780c */ /* 0x000fc80005764270 */
        /* <DEDUP_REMOVED lines=15> */
[----:B------:R-:W-:Y:S02]  /*2ee0*/  P2R R37, PR, RZ, 0x40 ;  /* 0x00000040ff257803 */ /* 0x000fe40000000000 */
[----:B------:R-:W-:Y:S01]  /*2ef0*/  ISETP.GT.AND P6, PT, R10, 0x39, !P6 ;  /* 0x000000390a00780c */ /* 0x000fe200077c4270 */
[----:B0-----:R-:W-:-:S03]  /*2f00*/  IMAD.IADD R10, R13, 0x1, R5 ;  /* 0x000000010d0a7824 */ /* 0x001fc600078e0205 */
[----:B------:R-:W-:Y:S02]  /*2f10*/  ISETP.LT.OR P6, PT, R4, 0x3a, P6 ;  /* 0x0000003a0400780c */ /* 0x000fe400037c1670 */
[----:B------:R-:W-:Y:S02]  /*2f20*/  VIADDMNMX R4, R5, R34, R15, PT ;  /* 0x0000002205047246 */ /* 0x000fe4000380010f */
[----:B------:R-:W-:Y:S02]  /*2f30*/  FSEL R53, R53, -INF , !P6 ;  /* 0xff80000035357808 */ /* 0x000fe40007000000 */
[----:B------:R-:W-:-:S13]  /*2f40*/  PLOP3.LUT P6, PT, PT, PT, UP1, 0x40, 0x0 ;  /* 0x000000000000781c */ /* 0x000fda0003fce818 */
[----:B------:R-:W-:Y:S05]  /*2f50*/  @P6 BRA `(.L_x_1243) ;  /* 0x0000000000646947 */ /* 0x000fea0003800000 */
        /* <DEDUP_REMOVED lines=14> */
.L_x_1245:
[----:B------:R-:W-:Y:S02]  /*3040*/  ULDC UR6, c[0x0][0x9e4] ;  /* 0x0002790000067ab9 */ /* 0x000fe40000000800 */
[----:B------:R-:W-:-:S04]  /*3050*/  MOV R11, UR6 ;  /* 0x00000006000b7c02 */ /* 0x000fc80008000f00 */
[----:B------:R-:W-:-:S13]  /*3060*/  ISETP.NE.AND P6, PT, R11, 0x1, PT ;  /* 0x000000010b00780c */ /* 0x000fda0003fc5270 */
[----:B------:R-:W0:Y:S02]  /*3070*/  @P6 LDC.64 R12, c[0x0][0x9e8] ;  /* 0x00027a00ff0c6b82 */ /* 0x000e240000000a00 */
[----:B0-----:R-:W-:-:S05]  /*3080*/  @P6 IMAD.HI.U32 R12, R5, R12, RZ ;  /* 0x0000000c050c6227 */ /* 0x001fca00078e00ff */
[----:B------:R-:W-:-:S07]  /*3090*/  @P6 SHF.R.U32.HI R5, RZ, R13, R12 ;  /* 0x0000000dff056219 */ /* 0x000fce000001160c */
.L_x_1246:
[----:B------:R-:W-:Y:S05]  /*30a0*/  BSYNC B0 ;  /* 0x0000000000007941 */ /* 0x000fea0003800000 */
.L_x_1244:
[----:B------:R-:W-:-:S04]  /*30b0*/  IMAD R12, R5, R11, -R22 ;  /* 0x0000000b050c7224 */ /* 0x000fc800078e0a16 */
[----:B------:R-:W-:-:S05]  /*30c0*/  IMAD R5, R3, -0x2, R12 ;  /* 0xfffffffe03057824 */ /* 0x000fca00078e020c */
[----:B------:R-:W-:Y:S02]  /*30d0*/  VIADDMNMX R4, R5, R11, R4, PT ;  /* 0x0000000b05047246 */ /* 0x000fe40003800104 */
[----:B------:R-:W-:-:S07]  /*30e0*/  VIMNMX R10, R10, R5, !PT ;  /* 0x000000050a0a7248 */ /* 0x000fce0007fe0100 */
.L_x_1243:
[----:B------:R-:W-:Y:S01]  /*30f0*/  ISETP.GT.AND P0, PT, R10, 0x1, !P0 ;  /* 0x000000010a00780c */ /* 0x000fe20004704270 */
[----:B------:R-:W-:Y:S01]  /*3100*/  ULDC UR52, c[0x0][0x988] ;  /* 0x0002620000347ab9 */ /* 0x000fe20000000800 */
[----:B------:R-:W-:Y:S02]  /*3110*/  FMNMX.FTZ R13, R35, R57, !PT ;  /* 0x00000039230d7209 */ /* 0x000fe40007810000 */
[----:B------:R-:W-:Y:S02]  /*3120*/  ISETP.LT.OR P0, PT, R4, 0x2, P0 ;  /* 0x000000020400780c */ /* 0x000fe40000701670 */
[----:B------:R-:W-:Y:S02]  /*3130*/  FMNMX.FTZ R13, R59, R13, !PT ;  /* 0x0000000d3b0d7209 */ /* 0x000fe40007810000 */
[----:B------:R-:W-:Y:S02]  /*3140*/  FSEL R12, R27, -INF , !P0 ;  /* 0xff8000001b0c7808 */ /* 0x000fe40004000000 */
[----:B------:R-:W-:-:S02]  /*3150*/  ISETP.NE.AND P0, PT, R56, RZ, PT ;  /* 0x000000ff3800720c */ /* 0x000fc40003f05270 */
[----:B------:R-:W-:Y:S02]  /*3160*/  FMNMX.FTZ R13, R61, R13, !PT ;  /* 0x0000000d3d0d7209 */ /* 0x000fe40007810000 */
[----:B------:R-:W-:Y:S02]  /*3170*/  ISETP.GT.AND P0, PT, R10, 0x8, !P0 ;  /* 0x000000080a00780c */ /* 0x000fe40004704270 */
[----:B------:R-:W-:Y:S02]  /*3180*/  FMNMX.FTZ R13, R63, R13, !PT ;  /* 0x0000000d3f0d7209 */ /* 0x000fe40007810000 */
[----:B------:R-:W-:Y:S02]  /*3190*/  ISETP.LT.OR P0, PT, R4, 0x9, P0 ;  /* 0x000000090400780c */ /* 0x000fe40000701670 */
[----:B------:R-:W-:Y:S02]  /*31a0*/  FMNMX.FTZ R13, R65, R13, !PT ;  /* 0x0000000d410d7209 */ /* 0x000fe40007810000 */
[----:B------:R-:W-:-:S02]  /*31b0*/  FSEL R11, R30, -INF , !P0 ;  /* 0xff8000001e0b7808 */ /* 0x000fc40004000000 */
[----:B------:R-:W-:Y:S02]  /*31c0*/  ISETP.NE.AND P0, PT, R24, RZ, PT ;  /* 0x000000ff1800720c */ /* 0x000fe40003f05270 */
[----:B------:R-:W-:Y:S02]  /*31d0*/  FMNMX.FTZ R13, R67, R13, !PT ;  /* 0x0000000d430d7209 */ /* 0x000fe40007810000 */
[----:B------:R-:W-:Y:S02]  /*31e0*/  ISETP.GT.AND P0, PT, R10, 0x9, !P0 ;  /* 0x000000090a00780c */ /* 0x000fe40004704270 */
[----:B------:R-:W-:Y:S02]  /*31f0*/  FMNMX.FTZ R13, R69, R13, !PT ;  /* 0x0000000d450d7209 */ /* 0x000fe40007810000 */
[----:B------:R-:W-:Y:S02]  /*3200*/  ISETP.LT.OR P0, PT, R4, 0xa, P0 ;  /* 0x0000000a0400780c */ /* 0x000fe40000701670 */
[----:B------:R-:W-:-:S02]  /*3210*/  FMNMX.FTZ R13, R71, R13, !PT ;  /* 0x0000000d470d7209 */ /* 0x000fc40007810000 */
[----:B------:R-:W-:Y:S02]  /*3220*/  FSEL R19, R31, -INF , !P0 ;  /* 0xff8000001f137808 */ /* 0x000fe40004000000 */
[----:B------:R-:W-:Y:S02]  /*3230*/  ISETP.NE.AND P0, PT, R25, RZ, PT ;  /* 0x000000ff1900720c */ /* 0x000fe40003f05270 */
[----:B------:R-:W-:Y:S02]  /*3240*/  FMNMX.FTZ R13, R41, R13, !PT ;  /* 0x0000000d290d7209 */ /* 0x000fe40007810000 */
[----:B------:R-:W-:Y:S02]  /*3250*/  ISETP.GT.AND P0, PT, R10, 0x10, !P0 ;  /* 0x000000100a00780c */ /* 0x000fe40004704270 */
[----:B------:R-:W-:Y:S02]  /*3260*/  FMNMX.FTZ R13, R73, R13, !PT ;  /* 0x0000000d490d7209 */ /* 0x000fe40007810000 */
[----:B------:R-:W-:-:S02]  /*3270*/  ISETP.LT.OR P0, PT, R4, 0x11, P0 ;  /* 0x000000110400780c */ /* 0x000fc40000701670 */
[----:B------:R-:W-:Y:S02]  /*3280*/  ISETP.NE.AND P6, PT, R23, RZ, PT ;  /* 0x000000ff1700720c */ /* 0x000fe40003fc5270 */
[----:B-1----:R-:W-:Y:S02]  /*3290*/  FSEL R20, R20, -INF , !P0 ;  /* 0xff80000014147808 */ /* 0x002fe40004000000 */
[----:B------:R-:W-:Y:S02]  /*32a0*/  ISETP.NE.AND P0, PT, R28, RZ, PT ;  /* 0x000000ff1c00720c */ /* 0x000fe40003f05270 */
[----:B------:R-:W-:Y:S02]  /*32b0*/  FMNMX.FTZ R13, R45, R13, !PT ;  /* 0x0000000d2d0d7209 */ /* 0x000fe40007810000 */
[----:B------:R-:W-:Y:S02]  /*32c0*/  ISETP.GT.AND P0, PT, R10, 0x11, !P0 ;  /* 0x000000110a00780c */ /* 0x000fe40004704270 */
[----:B------:R-:W-:-:S02]  /*32d0*/  FMNMX.FTZ R13, R75, R13, !PT ;  /* 0x0000000d4b0d7209 */ /* 0x000fc40007810000 */
[----:B------:R-:W-:Y:S02]  /*32e0*/  ISETP.LT.OR P0, PT, R4, 0x12, P0 ;  /* 0x000000120400780c */ /* 0x000fe40000701670 */
[----:B------:R-:W-:Y:S02]  /*32f0*/  FMNMX.FTZ R13, R49, R13, !PT ;  /* 0x0000000d310d7209 */ /* 0x000fe40007810000 */
[----:B------:R-:W-:Y:S02]  /*3300*/  FSEL R21, R21, -INF , !P0 ;  /* 0xff80000015157808 */ /* 0x000fe40004000000 */
[----:B------:R-:W-:Y:S02]  /*3310*/  ISETP.NE.AND P0, PT, R29, RZ, PT ;  /* 0x000000ff1d00720c */ /* 0x000fe40003f05270 */
[----:B------:R-:W-:Y:S02]  /*3320*/  FMNMX.FTZ R13, R77, R13, !PT ;  /* 0x0000000d4d0d7209 */ /* 0x000fe40007810000 */
[----:B------:R-:W-:-:S02]  /*3330*/  ISETP.GT.AND P0, PT, R10, 0x18, !P0 ;  /* 0x000000180a00780c */ /* 0x000fc40004704270 */
[----:B------:R-:W-:Y:S02]  /*3340*/  FMNMX.FTZ R25, R53, R13, !PT ;  /* 0x0000000d35197209 */ /* 0x000fe40007810000 */
[----:B------:R-:W-:Y:S02]  /*3350*/  ISETP.LT.OR P0, PT, R4, 0x19, P0 ;  /* 0x000000190400780c */ /* 0x000fe40000701670 */
[----:B------:R-:W-:Y:S02]  /*3360*/  ISETP.GT.AND P1, PT, R10, 0x28, !P1 ;  /* 0x000000280a00780c */ /* 0x000fe40004f24270 */
[----:B------:R-:W-:Y:S02]  /*3370*/  FSEL R22, R38, -INF , !P0 ;  /* 0xff80000026167808 */ /* 0x000fe40004000000 */
[----:B------:R-:W-:Y:S02]  /*3380*/  ISETP.NE.AND P0, PT, R32, RZ, PT ;  /* 0x000000ff2000720c */ /* 0x000fe40003f05270 */
[----:B------:R-:W-:-:S02]  /*3390*/  ISETP.GT.AND P2, PT, R10, 0x29, !P2 ;  /* 0x000000290a00780c */ /* 0x000fc40005744270 */
[C---:B------:R-:W-:Y:S02]  /*33a0*/  ISETP.GT.AND P0, PT, R10.reuse, 0x19, !P0 ;  /* 0x000000190a00780c */ /* 0x040fe40004704270 */
[----:B------:R-:W-:Y:S02]  /*33b0*/  ISETP.GT.AND P3, PT, R10, 0x30, !P3 ;  /* 0x000000300a00780c */ /* 0x000fe40005f64270 */
[----:B------:R-:W-:Y:S02]  /*33c0*/  ISETP.LT.OR P0, PT, R4, 0x1a, P0 ;  /* 0x0000001a0400780c */ /* 0x000fe40000701670 */
[----:B------:R-:W-:Y:S02]  /*33d0*/  ISETP.GT.AND P4, PT, R10, 0x31, !P4 ;  /* 0x000000310a00780c */ /* 0x000fe40006784270 */
[----:B------:R-:W-:Y:S02]  /*33e0*/  FSEL R23, R39, -INF , !P0 ;  /* 0xff80000027177808 */ /* 0x000fe40004000000 */
[----:B------:R-:W-:-:S02]  /*33f0*/  ISETP.NE.AND P0, PT, R33, RZ, PT ;  /* 0x000000ff2100720c */ /* 0x000fc40003f05270 */
[C---:B------:R-:W-:Y:S02]  /*3400*/  ISETP.GT.AND P5, PT, R10.reuse, 0x38, !P5 ;  /* 0x000000380a00780c */ /* 0x040fe40006fa4270 */
[----:B------:R-:W-:Y:S02]  /*3410*/  ISETP.GT.AND P0, PT, R10, 0x20, !P0 ;  /* 0x000000200a00780c */ /* 0x000fe40004704270 */
[C---:B------:R-:W-:Y:S02]  /*3420*/  ISETP.LT.OR P1, PT, R4.reuse, 0x29, P1 ;  /* 0x000000290400780c */ /* 0x040fe40000f21670 */
[C---:B------:R-:W-:Y:S02]  /*3430*/  ISETP.LT.OR P0, PT, R4.reuse, 0x21, P0 ;  /* 0x000000210400780c */ /* 0x040fe40000701670 */
[----:B------:R-:W-:Y:S02]  /*3440*/  ISETP.LT.OR P2, PT, R4, 0x2a, P2 ;  /* 0x0000002a0400780c */ /* 0x000fe40001741670 */
[----:B------:R-:W-:-:S02]  /*3450*/  FSEL R24, R42, -INF , !P0 ;  /* 0xff8000002a187808 */ /* 0x000fc40004000000 */
[----:B------:R-:W-:Y:S02]  /*3460*/  ISETP.GT.AND P0, PT, R10, RZ, !P6 ;  /* 0x000000ff0a00720c */ /* 0x000fe40007704270 */
[----:B------:R-:W-:Y:S02]  /*3470*/  ISETP.NE.AND P6, PT, R37, RZ, PT ;  /* 0x000000ff2500720c */ /* 0x000fe40003fc5270 */
[----:B------:R-:W-:Y:S02]  /*3480*/  ISETP.LT.OR P0, PT, R4, 0x1, P0 ;  /* 0x000000010400780c */ /* 0x000fe40000701670 */
[----:B------:R-:W-:Y:S02]  /*3490*/  ISETP.GT.AND P6, PT, R10, 0x39, !P6 ;  /* 0x000000390a00780c */ /* 0x000fe400077c4270 */
[----:B------:R-:W-:Y:S02]  /*34a0*/  FSEL R5, R26, -INF , !P0 ;  /* 0xff8000001a057808 */ /* 0x000fe40004000000 */
[----:B------:R-:W0:Y:S01]  /*34b0*/  SHFL.BFLY PT, R26, R25, 0x2, 0x1f ;  /* 0x0c401f00191a7f89 */ /* 0x000e2200000e0000 */
[----:B------:R-:W-:-:S02]  /*34c0*/  ISETP.NE.AND P0, PT, R36, RZ, PT ;  /* 0x000000ff2400720c */ /* 0x000fc40003f05270 */
[----:B------:R-:W-:Y:S02]  /*34d0*/  ISETP.LT.OR P3, PT, R4, 0x31, P3 ;  /* 0x000000310400780c */ /* 0x000fe40001f61670 */
[----:B------:R-:W-:Y:S02]  /*34e0*/  ISETP.GT.AND P0, PT, R10, 0x21, !P0 ;  /* 0x000000210a00780c */ /* 0x000fe40004704270 */
[C---:B------:R-:W-:Y:S02]  /*34f0*/  ISETP.LT.OR P4, PT, R4.reuse, 0x32, P4 ;  /* 0x000000320400780c */ /* 0x040fe40002781670 */
[C---:B------:R-:W-:Y:S02]  /*3500*/  ISETP.LT.OR P0, PT, R4.reuse, 0x22, P0 ;  /* 0x000000220400780c */ /* 0x040fe40000701670 */
[----:B------:R-:W-:Y:S02]  /*3510*/  ISETP.LT.OR P5, PT, R4, 0x39, P5 ;  /* 0x000000390400780c */ /* 0x000fe40002fa1670 */
[----:B------:R-:W-:-:S02]  /*3520*/  FSEL R10, R43, -INF , !P0 ;  /* 0xff8000002b0a7808 */ /* 0x000fc40004000000 */
[----:B------:R-:W-:Y:S02]  /*3530*/  ISETP.LT.OR P6, PT, R4, 0x3a, P6 ;  /* 0x0000003a0400780c */ /* 0x000fe400037c1670 */
[----:B------:R-:W-:Y:S02]  /*3540*/  FSEL R4, R54, -INF , !P5 ;  /* 0xff80000036047808 */ /* 0x000fe40006800000 */
[----:B------:R-:W-:Y:S02]  /*3550*/  FSEL R29, R55, -INF , !P6 ;  /* 0xff800000371d7808 */ /* 0x000fe40007000000 */
[----:B0-----:R-:W-:Y:S02]  /*3560*/  FMNMX.FTZ R27, R25, R26, !PT ;  /* 0x0000001a191b7209 */ /* 0x001fe40007810000 */
[----:B------:R-:W-:-:S03]  /*3570*/  FMNMX.FTZ R26, R5, R12, !PT ;  /* 0x0000000c051a7209 */ /* 0x000fc60007810000 */
[----:B------:R-:W0:Y:S01]  /*3580*/  SHFL.BFLY PT, R28, R27, 0x1, 0x1f ;  /* 0x0c201f001b1c7f89 */ /* 0x000e2200000e0000 */
[----:B------:R-:W-:-:S04]  /*3590*/  FMNMX.FTZ R26, R11, R26, !PT ;  /* 0x0000001a0b1a7209 */ /* 0x000fc80007810000 */
[----:B------:R-:W-:-:S04]  /*35a0*/  FMNMX.FTZ R15, R19, R26, !PT ;  /* 0x0000001a130f7209 */ /* 0x000fc80007810000 */
[----:B------:R-:W-:-:S04]  /*35b0*/  FMNMX.FTZ R26, R20, R15, !PT ;  /* 0x0000000f141a7209 */ /* 0x000fc80007810000 */
[----:B------:R-:W-:-:S04]  /*35c0*/  FMNMX.FTZ R15, R21, R26, !PT ;  /* 0x0000001a150f7209 */ /* 0x000fc80007810000 */
[----:B------:R-:W-:-:S04]  /*35d0*/  FMNMX.FTZ R26, R22, R15, !PT ;  /* 0x0000000f161a7209 */ /* 0x000fc80007810000 */
[----:B------:R-:W-:Y:S02]  /*35e0*/  FMNMX.FTZ R15, R23, R26, !PT ;  /* 0x0000001a170f7209 */ /* 0x000fe40007810000 */
[----:B------:R-:W-:Y:S02]  /*35f0*/  FSEL R26, R47, -INF , !P2 ;  /* 0xff8000002f1a7808 */ /* 0x000fe40005000000 */
[----:B0-----:R-:W-:Y:S01]  /*3600*/  FMNMX.FTZ R13, R27, R28, !PT ;  /* 0x0000001c1b0d7209 */ /* 0x001fe20007810000 */
[----:B------:R-:W-:Y:S01]  /*3610*/  IMAD.U32 R28, RZ, RZ, UR52 ;  /* 0x00000034ff1c7e24 */ /* 0x000fe2000f8e00ff */
[----:B------:R-:W-:Y:S02]  /*3620*/  FMNMX.FTZ R15, R24, R15, !PT ;  /* 0x0000000f180f7209 */ /* 0x000fe40007810000 */
[C---:B------:R-:W-:Y:S01]  /*3630*/  FSETP.NEU.FTZ.AND P0, PT, R13.reuse, -INF , PT ;  /* 0xff8000000d00780b */ /* 0x040fe20003f1d000 */
[----:B------:R-:W-:Y:S01]  /*3640*/  FFMA.FTZ R25, R13, R28, -8 ;  /* 0xc10000000d197423 */ /* 0x000fe2000001001c */
[----:B------:R-:W-:-:S02]  /*3650*/  FMNMX.FTZ R28, R10, R15, !PT ;  /* 0x0000000f0a1c7209 */ /* 0x000fc40007810000 */
[----:B------:R-:W-:Y:S02]  /*3660*/  FSEL R27, R50, -INF , !P3 ;  /* 0xff800000321b7808 */ /* 0x000fe40005800000 */
[----:B------:R-:W-:Y:S02]  /*3670*/  FSEL R32, R25, RZ, P0 ;  /* 0x000000ff19207208 */ /* 0x000fe40000000000 */
[----:B------:R-:W-:Y:S01]  /*3680*/  FSEL R25, R46, -INF , !P1 ;  /* 0xff8000002e197808 */ /* 0x000fe20004800000 */
[----:B------:R-:W-:Y:S02]  /*3690*/  IMAD.U32 R46, RZ, RZ, UR52 ;  /* 0x00000034ff2e7e24 */ /* 0x000fe4000f8e00ff */
[--C-:B------:R-:W-:Y:S01]  /*36a0*/  FFMA.FTZ R31, R35, UR52, -R32.reuse ;  /* 0x00000034231f7c23 */ /* 0x100fe20008010820 */
[----:B------:R-:W-:Y:S01]  /*36b0*/  FMNMX.FTZ R15, R25, R28, !PT ;  /* 0x0000001c190f7209 */ /* 0x000fe20007810000 */
[--C-:B------:R-:W-:Y:S01]  /*36c0*/  FFMA.FTZ R33, R57, UR52, -R32.reuse ;  /* 0x0000003439217c23 */ /* 0x100fe20008010820 */
[----:B------:R-:W-:Y:S01]  /*36d0*/  FSEL R28, R51, -INF , !P4 ;  /* 0xff800000331c7808 */ /* 0x000fe20006000000 */
[----:B------:R0:W-:Y:S01]  /*36e0*/  MUFU.EX2 R152, R31 ;  /* 0x0000001f00987308 */ /* 0x0001e20000000800 */
[----:B------:R-:W-:Y:S01]  /*36f0*/  FMNMX.FTZ R30, R26, R15, !PT ;  /* 0x0000000f1a1e7209 */ /* 0x000fe20007810000 */
[--C-:B------:R-:W-:Y:S01]  /*3700*/  FFMA.FTZ R35, R61, UR52, -R32.reuse ;  /* 0x000000343d237c23 */ /* 0x100fe20008010820 */
[--C-:B------:R-:W-:Y:S01]  /*3710*/  FFMA.FTZ R36, R63, UR52, -R32.reuse ;  /* 0x000000343f247c23 */ /* 0x100fe20008010820 */
[--C-:B------:R-:W-:Y:S01]  /*3720*/  FFMA.FTZ R37, R65, UR52, -R32.reuse ;  /* 0x0000003441257c23 */ /* 0x100fe20008010820 */
[----:B------:R-:W-:Y:S01]  /*3730*/  FMNMX.FTZ R15, R27, R30, !PT ;  /* 0x0000001e1b0f7209 */ /* 0x000fe20007810000 */
[--C-:B------:R-:W-:Y:S01]  /*3740*/  FFMA.FTZ R43, R45, UR52, -R32.reuse ;  /* 0x000000342d2b7c23 */ /* 0x100fe20008010820 */
[--C-:B------:R-:W-:Y:S01]  /*3750*/  FFMA.FTZ R38, R67, UR52, -R32.reuse ;  /* 0x0000003443267c23 */ /* 0x100fe20008010820 */
[----:B------:R-:W1:Y:S01]  /*3760*/  MUFU.EX2 R33, R33 ;  /* 0x0000002100217308 */ /* 0x000e620000000800 */
[----:B------:R-:W-:Y:S01]  /*3770*/  FMNMX.FTZ R15, R28, R15, !PT ;  /* 0x0000000f1c0f7209 */ /* 0x000fe20007810000 */
[--C-:B0-----:R-:W-:Y:S01]  /*3780*/  FFMA.FTZ R31, R59, UR52, -R32.reuse ;  /* 0x000000343b1f7c23 */ /* 0x101fe20008010820 */
[--C-:B------:R-:W-:Y:S01]  /*3790*/  FFMA.FTZ R39, R69, UR52, -R32.reuse ;  /* 0x0000003445277c23 */ /* 0x100fe20008010820 */
[--C-:B------:R-:W-:Y:S01]  /*37a0*/  FFMA.FTZ R40, R71, UR52, -R32.reuse ;  /* 0x0000003447287c23 */ /* 0x100fe20008010820 */
[----:B------:R-:W-:Y:S01]  /*37b0*/  FMNMX.FTZ R30, R4, R15, !PT ;  /* 0x0000000f041e7209 */ /* 0x000fe20007810000 */
[--C-:B------:R-:W-:Y:S01]  /*37c0*/  FFMA.FTZ R41, R41, UR52, -R32.reuse ;  /* 0x0000003429297c23 */ /* 0x100fe20008010820 */
[--C-:B------:R-:W-:Y:S01]  /*37d0*/  FFMA.FTZ R42, R73, UR52, -R32.reuse ;  /* 0x00000034492a7c23 */ /* 0x100fe20008010820 */
[----:B------:R0:W2:Y:S01]  /*37e0*/  MUFU.EX2 R34, R31 ;  /* 0x0000001f00227308 */ /* 0x0000a20000000800 */
[----:B------:R-:W-:Y:S01]  /*37f0*/  FMNMX.FTZ R30, R29, R30, !PT ;  /* 0x0000001e1d1e7209 */ /* 0x000fe20007810000 */
[--C-:B------:R-:W-:Y:S01]  /*3800*/  FFMA.FTZ R44, R75, UR52, -R32.reuse ;  /* 0x000000344b2c7c23 */ /* 0x100fe20008010820 */
[----:B------:R-:W-:-:S03]  /*3810*/  FFMA.FTZ R45, R49, UR52, -R32 ;  /* 0x00000034312d7c23 */ /* 0x000fc60008010820 */
[----:B------:R-:W0:Y:S02]  /*3820*/  SHFL.BFLY PT, R15, R30, 0x2, 0x1f ;  /* 0x0c401f001e0f7f89 */ /* 0x000e2400000e0000 */
[----:B------:R-:W-:Y:S08]  /*3830*/  MUFU.EX2 R35, R35 ;  /* 0x0000002300237308 */ /* 0x000ff00000000800 */
[----:B------:R-:W-:Y:S08]  /*3840*/  MUFU.EX2 R36, R36 ;  /* 0x0000002400247308 */ /* 0x000ff00000000800 */
[----:B------:R-:W-:Y:S01]  /*3850*/  MUFU.EX2 R37, R37 ;  /* 0x0000002500257308 */ /* 0x000fe20000000800 */
[----:B0-----:R-:W-:-:S07]  /*3860*/  FMNMX.FTZ R31, R30, R15, !PT ;  /* 0x0000000f1e1f7209 */ /* 0x001fce0007810000 */
[----:B------:R-:W-:Y:S01]  /*3870*/  MUFU.EX2 R38, R38 ;  /* 0x0000002600267308 */ /* 0x000fe20000000800 */
[----:B------:R-:W0:Y:S07]  /*3880*/  SHFL.BFLY PT, R30, R31, 0x1, 0x1f ;  /* 0x0c201f001f1e7f89 */ /* 0x000e2e00000e0000 */
[----:B------:R-:W-:Y:S08]  /*3890*/  MUFU.EX2 R39, R39 ;  /* 0x0000002700277308 */ /* 0x000ff00000000800 */
[----:B------:R-:W-:Y:S08]  /*38a0*/  MUFU.EX2 R40, R40 ;  /* 0x0000002800287308 */ /* 0x000ff00000000800 */
[----:B------:R-:W-:Y:S01]  /*38b0*/  MUFU.EX2 R41, R41 ;  /* 0x0000002900297308 */ /* 0x000fe20000000800 */
[----:B0-----:R-:W-:Y:S01]  /*38c0*/  FMNMX.FTZ R15, R31, R30, !PT ;  /* 0x0000001e1f0f7209 */ /* 0x001fe20007810000 */
[--C-:B------:R-:W-:Y:S01]  /*38d0*/  FFMA.FTZ R30, R77, UR52, -R32.reuse ;  /* 0x000000344d1e7c23 */ /* 0x100fe20008010820 */
[----:B------:R-:W-:-:S02]  /*38e0*/  FFMA.FTZ R32, R53, UR52, -R32 ;  /* 0x0000003435207c23 */ /* 0x000fc40008010820 */
[C---:B------:R-:W-:Y:S01]  /*38f0*/  FSETP.NEU.FTZ.AND P0, PT, R15.reuse, -INF , PT ;  /* 0xff8000000f00780b */ /* 0x040fe20003f1d000 */
[----:B------:R-:W-:Y:S02]  /*3900*/  FFMA.FTZ R31, R15, R46, -8 ;  /* 0xc10000000f1f7423 */ /* 0x000fe4000001002e */
[----:B------:R-:W-:Y:S03]  /*3910*/  MUFU.EX2 R42, R42 ;  /* 0x0000002a002a7308 */ /* 0x000fe60000000800 */
[----:B------:R-:W-:Y:S02]  /*3920*/  FSEL R46, R31, RZ, P0 ;  /* 0x000000ff1f2e7208 */ /* 0x000fe40000000000 */
[----:B------:R-:W-:-:S03]  /*3930*/  PLOP3.LUT P0, PT, PT, PT, UP0, 0x40, 0x0 ;  /* 0x000000000000781c */ /* 0x000fc60003f0e808 */
        /* <DEDUP_REMOVED lines=17> */
[----:B-1----:R-:W-:Y:S01]  /*3a50*/  FADD.FTZ R5, R152, R33 ;  /* 0x0000002198057221 */ /* 0x002fe20000010000 */
[--C-:B------:R-:W-:Y:S01]  /*3a60*/  FFMA.FTZ R4, R4, UR52, -R46.reuse ;  /* 0x0000003404047c23 */ /* 0x100fe2000801082e */
[----:B------:R-:W-:-:S02]  /*3a70*/  FFMA.FTZ R29, R29, UR52, -R46 ;  /* 0x000000341d1d7c23 */ /* 0x000fc4000801082e */
[----:B--2---:R-:W-:-:S03]  /*3a80*/  FADD.FTZ R50, R34, R5 ;  /* 0x0000000522327221 */ /* 0x004fc60000010000 */
[----:B------:R-:W1:Y:S08]  /*3a90*/  MUFU.EX2 R11, R11 ;  /* 0x0000000b000b7308 */ /* 0x000e700000000800 */
[----:B------:R2:W3:Y:S01]  /*3aa0*/  MUFU.EX2 R48, R19 ;  /* 0x0000001300307308 */ /* 0x0004e20000000800 */
[----:B0-----:R-:W-:-:S07]  /*3ab0*/  FADD.FTZ R32, R153, R12 ;  /* 0x0000000c99207221 */ /* 0x001fce0000010000 */
[----:B------:R-:W0:Y:S01]  /*3ac0*/  MUFU.EX2 R20, R20 ;  /* 0x0000001400147308 */ /* 0x000e220000000800 */
[----:B-1----:R-:W-:Y:S01]  /*3ad0*/  FADD.FTZ R5, R11, R32 ;  /* 0x000000200b057221 */ /* 0x002fe20000010000 */
[----:B--2---:R-:W-:-:S06]  /*3ae0*/  FADD.FTZ R19, R35, R50 ;  /* 0x0000003223137221 */ /* 0x004fcc0000010000 */
[----:B------:R-:W1:Y:S01]  /*3af0*/  MUFU.EX2 R21, R21 ;  /* 0x0000001500157308 */ /* 0x000e620000000800 */
[C---:B---3--:R-:W-:Y:S01]  /*3b00*/  FADD.FTZ R5, R48.reuse, R5 ;  /* 0x0000000530057221 */ /* 0x048fe20000010000 */
[----:B------:R-:W-:-:S04]  /*3b10*/  F2FP.SATFINITE.E4M3.F32.PACK_AB_MERGE_C R48, R48, R11, RZ ;  /* 0x0000000b3030723e */ /* 0x000fc800048070ff */
[----:B------:R-:W-:Y:S02]  /*3b20*/  F2FP.SATFINITE.E4M3.F32.PACK_AB_MERGE_C R153, R12, R153, R48 ;  /* 0x000000990c99723e */ /* 0x000fe40004807030 */
[----:B------:R-:W2:Y:S01]  /*3b30*/  MUFU.EX2 R22, R22 ;  /* 0x0000001600167308 */ /* 0x000ea20000000800 */
[----:B0-----:R-:W-:-:S07]  /*3b40*/  FADD.FTZ R32, R20, R5 ;  /* 0x0000000514207221 */ /* 0x001fce0000010000 */
[----:B------:R-:W0:Y:S08]  /*3b50*/  MUFU.EX2 R23, R23 ;  /* 0x0000001700177308 */ /* 0x000e300000000800 */
[----:B------:R3:W-:Y:S08]  /*3b60*/  MUFU.EX2 R157, R10 ;  /* 0x0000000a009d7308 */ /* 0x0007f00000000800 */
[----:B------:R-:W4:Y:S01]  /*3b70*/  MUFU.EX2 R24, R24 ;  /* 0x0000001800187308 */ /* 0x000f220000000800 */
[----:B---3--:R-:W-:Y:S01]  /*3b80*/  FADD.FTZ R10, R36, R19 ;  /* 0x00000013240a7221 */ /* 0x008fe20000010000 */
[----:B-1----:R-:W-:-:S03]  /*3b90*/  FADD.FTZ R19, R21, R32 ;  /* 0x0000002015137221 */ /* 0x002fc60000010000 */
[----:B------:R-:W-:Y:S01]  /*3ba0*/  FADD.FTZ R5, R37, R10 ;  /* 0x0000000a25057221 */ /* 0x000fe20000010000 */
[----:B--2---:R-:W-:Y:S02]  /*3bb0*/  FADD.FTZ R32, R22, R19 ;  /* 0x0000001316207221 */ /* 0x004fe40000010000 */
[----:B------:R-:W1:Y:S01]  /*3bc0*/  MUFU.EX2 R25, R25 ;  /* 0x0000001900197308 */ /* 0x000e620000000800 */
[----:B------:R-:W-:Y:S01]  /*3bd0*/  FADD.FTZ R10, R38, R5 ;  /* 0x00000005260a7221 */ /* 0x000fe20000010000 */
[C---:B0-----:R-:W-:Y:S01]  /*3be0*/  FADD.FTZ R19, R23.reuse, R32 ;  /* 0x0000002017137221 */ /* 0x041fe20000010000 */
[----:B------:R-:W-:Y:S02]  /*3bf0*/  F2FP.SATFINITE.E4M3.F32.PACK_AB_MERGE_C R23, R23, R22, RZ ;  /* 0x000000161717723e */ /* 0x000fe400048070ff */
[C---:B------:R-:W-:Y:S01]  /*3c00*/  FADD.FTZ R5, R39.reuse, R10 ;  /* 0x0000000a27057221 */ /* 0x040fe20000010000 */
[----:B------:R-:W-:Y:S02]  /*3c10*/  F2FP.SATFINITE.E4M3.F32.PACK_AB_MERGE_C R38, R39, R38, RZ ;  /* 0x000000262726723e */ /* 0x000fe400048070ff */
[----:B------:R-:W0:Y:S01]  /*3c20*/  MUFU.EX2 R43, R43 ;  /* 0x0000002b002b7308 */ /* 0x000e220000000800 */
[----:B------:R-:W-:Y:S01]  /*3c30*/  FADD.FTZ R10, R40, R5 ;  /* 0x00000005280a7221 */ /* 0x000fe20000010000 */
[----:B----4-:R-:W-:Y:S01]  /*3c40*/  FADD.FTZ R32, R24, R19 ;  /* 0x0000001318207221 */ /* 0x010fe20000010000 */
[----:B------:R-:W-:-:S02]  /*3c50*/  F2FP.SATFINITE.E4M3.F32.PACK_AB_MERGE_C R154, R37, R36, R38 ;  /* 0x00000024259a723e */ /* 0x000fc40004807026 */
[----:B------:R-:W-:Y:S01]  /*3c60*/  FADD.FTZ R19, R41, R10 ;  /* 0x0000000a29137221 */ /* 0x000fe20000010000 */
[----:B------:R-:W-:Y:S01]  /*3c70*/  FADD.FTZ R32, R157, R32 ;  /* 0x000000209d207221 */ /* 0x000fe20000010000 */
[----:B------:R-:W-:Y:S01]  /*3c80*/  F2FP.SATFINITE.E4M3.F32.PACK_AB_MERGE_C R155, R21, R20, R23 ;  /* 0x00000014159b723e */ /* 0x000fe20004807017 */
[----:B------:R-:W2:Y:S01]  /*3c90*/  MUFU.EX2 R26, R26 ;  /* 0x0000001a001a7308 */ /* 0x000ea20000000800 */
[----:B------:R-:W-:Y:S01]  /*3ca0*/  FADD.FTZ R46, R42, R19 ;  /* 0x000000132a2e7221 */ /* 0x000fe20000010000 */
[----:B-1----:R-:W-:-:S06]  /*3cb0*/  FADD.FTZ R19, R25, R32 ;  /* 0x0000002019137221 */ /* 0x002fcc0000010000 */
[----:B------:R-:W1:Y:S01]  /*3cc0*/  MUFU.EX2 R44, R44 ;  /* 0x0000002c002c7308 */ /* 0x000e620000000800 */
[----:B0-----:R-:W-:Y:S01]  /*3cd0*/  FADD.FTZ R47, R43, R46 ;  /* 0x0000002e2b2f7221 */ /* 0x001fe20000010000 */
[----:B------:R-:W-:Y:S02]  /*3ce0*/  F2FP.SATFINITE.E4M3.F32.PACK_AB_MERGE_C R46, R35, R34, RZ ;  /* 0x00000022232e723e */ /* 0x000fe400048070ff */
[----:B------:R-:W-:Y:S02]  /*3cf0*/  F2FP.SATFINITE.E4M3.F32.PACK_AB_MERGE_C R42, R43, R42, RZ ;  /* 0x0000002a2b2a723e */ /* 0x000fe400048070ff */
[----:B------:R-:W-:Y:S02]  /*3d00*/  F2FP.SATFINITE.E4M3.F32.PACK_AB_MERGE_C R152, R33, R152, R46 ;  /* 0x000000982198723e */ /* 0x000fe4000480702e */
[----:B------:R-:W0:Y:S01]  /*3d10*/  MUFU.EX2 R27, R27 ;  /* 0x0000001b001b7308 */ /* 0x000e220000000800 */
[C---:B--2---:R-:W-:Y:S01]  /*3d20*/  FADD.FTZ R32, R26.reuse, R19 ;  /* 0x000000131a207221 */ /* 0x044fe20000010000 */
[----:B------:R-:W-:-:S02]  /*3d30*/  F2FP.SATFINITE.E4M3.F32.PACK_AB_MERGE_C R25, R26, R25, RZ ;  /* 0x000000191a19723e */ /* 0x000fc400048070ff */
[----:B------:R-:W-:Y:S02]  /*3d40*/  F2FP.SATFINITE.E4M3.F32.PACK_AB_MERGE_C R156, R41, R40, R42 ;  /* 0x00000028299c723e */ /* 0x000fe4000480702a */
[----:B------:R-:W-:Y:S02]  /*3d50*/  F2FP.SATFINITE.E4M3.F32.PACK_AB_MERGE_C R157, R157, R24, R25 ;  /* 0x000000189d9d723e */ /* 0x000fe40004807019 */
[----:B------:R-:W2:Y:S01]  /*3d60*/  MUFU.EX2 R45, R45 ;  /* 0x0000002d002d7308 */ /* 0x000ea20000000800 */
[----:B-1----:R-:W-:-:S07]  /*3d70*/  FADD.FTZ R34, R44, R47 ;  /* 0x0000002f2c227221 */ /* 0x002fce0000010000 */
[----:B------:R-:W1:Y:S01]  /*3d80*/  MUFU.EX2 R28, R28 ;  /* 0x0000001c001c7308 */ /* 0x000e620000000800 */
[----:B0-----:R-:W-:-:S07]  /*3d90*/  FADD.FTZ R19, R27, R32 ;  /* 0x000000201b137221 */ /* 0x001fce0000010000 */
[----:B------:R-:W0:Y:S01]  /*3da0*/  MUFU.EX2 R30, R30 ;  /* 0x0000001e001e7308 */ /* 0x000e220000000800 */
[----:B--2---:R-:W-:-:S07]  /*3db0*/  FADD.FTZ R35, R45, R34 ;  /* 0x000000222d237221 */ /* 0x004fce0000010000 */
[----:B------:R1:W2:Y:S08]  /*3dc0*/  MUFU.EX2 R5, R4 ;  /* 0x0000000400057308 */ /* 0x0002b00000000800 */
[----:B------:R-:W3:Y:S01]  /*3dd0*/  MUFU.EX2 R10, R29 ;  /* 0x0000001d000a7308 */ /* 0x000ee20000000800 */
[----:B-1----:R-:W-:Y:S01]  /*3de0*/  FADD.FTZ R4, R28, R19 ;  /* 0x000000131c047221 */ /* 0x002fe20000010000 */
[----:B0-----:R-:W-:Y:S01]  /*3df0*/  FADD.FTZ R22, R30, R35 ;  /* 0x000000231e167221 */ /* 0x001fe20000010000 */
[----:B------:R-:W-:-:S04]  /*3e00*/  F2FP.SATFINITE.E4M3.F32.PACK_AB_MERGE_C R30, R31, R30, RZ ;  /* 0x0000001e1f1e723e */ /* 0x000fc800048070ff */
[----:B------:R-:W-:Y:S01]  /*3e10*/  F2FP.SATFINITE.E4M3.F32.PACK_AB_MERGE_C R158, R45, R44, R30 ;  /* 0x0000002c2d9e723e */ /* 0x000fe2000480701e */
[----:B--2---:R-:W-:Y:S01]  /*3e20*/  FADD.FTZ R11, R5, R4 ;  /* 0x00000004050b7221 */ /* 0x004fe20000010000 */
[----:B------:R-:W-:Y:S01]  /*3e30*/  FADD.FTZ R4, R31, R22 ;  /* 0x000000161f047221 */ /* 0x000fe20000010000 */
[C---:B---3--:R-:W-:Y:S02]  /*3e40*/  F2FP.SATFINITE.E4M3.F32.PACK_AB_MERGE_C R159, R10.reuse, R5, RZ ;  /* 0x000000050a9f723e */ /* 0x048fe400048070ff */
[----:B------:R-:W-:Y:S02]  /*3e50*/  FADD.FTZ R5, R10, R11 ;  /* 0x0000000b0a057221 */ /* 0x000fe40000010000 */
[----:B------:R-:W-:Y:S01]  /*3e60*/  F2FP.SATFINITE.E4M3.F32.PACK_AB_MERGE_C R159, R28, R27, R159 ;  /* 0x0000001b1c9f723e */ /* 0x000fe2000480709f */
[----:B------:R-:W-:Y:S06]  /*3e70*/  @P0 BRA `(.L_x_1247) ;  /* 0x0000000000040947 */ /* 0x000fec0003800000 */
[----:B------:R-:W-:Y:S01]  /*3e80*/  BPT.TRAP 0x1 ;  /* 0x000000040000795c */ /* 0x000fe20000300000 */
.L_x_1247:
[----:B------:R-:W-:Y:S01]  /*3e90*/  PLOP3.LUT P1, PT, PT, PT, UP0, 0x40, 0x0 ;  /* 0x000000000000781c */ /* 0x000fe20003f2e808 */
[----:B------:R0:W1:-:S12]  /*3ea0*/  SYNCS.PHASECHK.TRANS64.TRYWAIT P0, [UR41+0x20850], R9 ;  /* 0x02085009ff0075a7 */ /* 0x0000580008000169 */
[----:B0-----:R-:W-:Y:S05]  /*3eb0*/  @P1 BRA `(.L_x_1248) ;  /* 0x0000000000041947 */ /* 0x001fea0003800000 */
[----:B------:R-:W-:Y:S01]  /*3ec0*/  BPT.TRAP 0x1 ;  /* 0x000000040000795c */ /* 0x000fe20000300000 */
.L_x_1248:
[----:B-1----:R-:W-:Y:S05]  /*3ed0*/  @P0 BRA `(.L_x_1249) ;  /* 0x0000000000080947 */ /* 0x002fea0003800000 */
[----:B------:R-:W0:Y:S02]  /*3ee0*/  SYNCS.PHASECHK.TRANS64.TRYWAIT P0, [UR41+0x20850], R9 ;  /* 0x02085009ff0075a7 */ /* 0x000e240008000169 */
[----:B0-----:R-:W-:Y:S05]  /*3ef0*/  @!P0 BRA `(.L_x_1250) ;  /* 0x0000010000c08947 */ /* 0x001fea0003800000 */
.L_x_1249:
[----:B------:R1:W-:Y:S01]  /*3f00*/  BAR.SYNC.DEFER_BLOCKING R8, 0x100 ;  /* 0x000400080000751d */ /* 0x0003e20000010000 */
[----:B------:R-:W-:Y:S01]  /*3f10*/  UIADD3 UR6, UR41, 0x400, URZ ;  /* 0x0000040029067890 */ /* 0x000fe2000fffe03f */
[----:B------:R-:W-:-:S03]  /*3f20*/  PLOP3.LUT P0, PT, PT, PT, UP0, 0x40, 0x0 ;  /* 0x000000000000781c */ /* 0x000fc60003f0e808 */
[----:B------:R-:W-:-:S03]  /*3f30*/  USHF.R.U32.HI UR6, URZ, 0x4, UR6 ;  /* 0x000000043f067899 */ /* 0x000fc60008011606 */
[----:B------:R-:W2:Y:S01]  /*3f40*/  S2UR UR45, SR_CgaCtaId ;  /* 0x00000000002d79c3 */ /* 0x000ea20000008800 */
[----:B------:R-:W-:Y:S01]  /*3f50*/  UMOV UR7, 0x80000020 ;  /* 0x8000002000077882 */ /* 0x000fe20000000000 */
[----:B------:R-:W-:-:S04]  /*3f60*/  ULOP3.LUT UR6, UR6, 0x3fff, URZ, 0xc0, !UPT ;  /* 0x00003fff06067892 */ /* 0x000fc8000f8ec03f */
[----:B------:R-:W-:-:S07]  /*3f70*/  ULOP3.LUT UR46, UR6, 0x10000, URZ, 0xfc, !UPT ;  /* 0x00010000062e7892 */ /* 0x000fce000f8efc3f */
[----:B------:R-:W-:Y:S01]  /*3f80*/  UMOV UR6, UR46 ;  /* 0x0000002e00067c82 */ /* 0x000fe20008000000 */
[----:B------:R-:W-:-:S06]  /*3f90*/  WARPGROUP.ARRIVE ;  /* 0x00000000000079c5 */ /* 0x000fcc0000000000 */
[----:B------:R-:W-:Y:S01]  /*3fa0*/  QGMMA.64x256x32.F32.E4M3.E4M3 R24, R152, gdesc[UR4], RZ, !UPT, gsb0 ;  /* 0x03e0000498187df3 */ /* 0x000fe2000c0008ff */
[----:B------:R-:W-:Y:S01]  /*3fb0*/  UIADD3 UR6, UR46, 0x2, URZ ;  /* 0x000000022e067890 */ /* 0x000fe2000fffe03f */
[----:B------:R-:W-:Y:S01]  /*3fc0*/  UMOV UR7, 0x80000020 ;  /* 0x8000002000077882 */ /* 0x000fe20000000000 */
[----:B------:R-:W-:Y:S02]  /*3fd0*/  WARPGROUP.DEPBAR.LE gsb0, 0x0 ;  /* 0x00008000000079c5 */ /* 0x000fe40000010000 */
[----:B------:R-:W-:-:S15]  /*3fe0*/  WARPGROUP.ARRIVE ;  /* 0x00000000000079c5 */ /* 0x000fde0000000000 */
[----:B------:R-:W-:-:S08]  /*3ff0*/  NOP ;  /* 0x0000000000007918 */ /* 0x000fd00000000000 */
[----:B------:R-:W-:Y:S03]  /*4000*/  QGMMA.64x256x32.F32.E4M3.E4M3 R24, R156, gdesc[UR4], R24, gsb0 ;  /* 0x03e000049c187df3 */ /* 0x000fe60008000818 */
[----:B------:R-:W-:Y:S02]  /*4010*/  WARPGROUP.DEPBAR.LE gsb0, 0x0 ;  /* 0x00008000000079c5 */ /* 0x000fe40000010000 */
[----:B-12---:R-:W-:Y:S05]  /*4020*/  @P0 BRA `(.L_x_1251) ;  /* 0x0000000000040947 */ /* 0x006fea0003800000 */
[----:B------:R-:W-:Y:S01]  /*4030*/  BPT.TRAP 0x1 ;  /* 0x000000040000795c */ /* 0x000fe20000300000 */
.L_x_1251:
[----:B------:R-:W-:Y:S01]  /*4040*/  UISETP.NE.AND UP2, UPT, UR43, URZ, UPT ;  /* 0x0000003f2b00728c */ /* 0x000fe2000bf45270 */
[----:B------:R-:W-:Y:S01]  /*4050*/  R2UR UR14, R18 ;  /* 0x00000000120e72ca */ /* 0x000fe200000e0000 */
[----:B------:R-:W-:Y:S01]  /*4060*/  UIADD3 UR6, UR41, 0x20860, URZ ;  /* 0x0002086029067890 */ /* 0x000fe2000fffe03f */
[----:B0-----:R-:W-:Y:S01]  /*4070*/  VIADD R10, R17, 0xfffffffe ;  /* 0xfffffffe110a7836 */ /* 0x001fe20000000000 */
[----:B------:R-:W-:Y:S02]  /*4080*/  UISETP.NE.AND UP1, UPT, UR42, URZ, UPT ;  /* 0x0000003f2a00728c */ /* 0x000fe4000bf25270 */
[----:B------:R-:W-:-:S04]  /*4090*/  UPRMT UR10, UR45, 0x654, UR6 ;  /* 0x000006542d0a7896 */ /* 0x000fc80008000006 */
[----:B------:R-:W-:Y:S01]  /*40a0*/  PLOP3.LUT P0, PT, PT, PT, UP1, 0x40, 0x0 ;  /* 0x000000000000781c */ /* 0x000fe20003f0e818 */
[----:B------:R-:W-:Y:S02]  /*40b0*/  @UP2 ULDC UR6, c[0x0][0x44c] ;  /* 0x0001130000062ab9 */ /* 0x000fe40000000800 */
[----:B------:R-:W-:Y:S02]  /*40c0*/  UIMAD.WIDE.U32 UR6, UR47, UR6, URZ ;  /* 0x000000062f0672a5 */ /* 0x000fe4000f8e003f */
[----:B------:R-:W-:Y:S01]  /*40d0*/  SYNCS.ARRIVE.TRANS64.RED.A1T0 RZ, [UR10], RZ ;  /* 0x000000ffffff79a7 */ /* 0x000fe2000810040a */
[----:B------:R-:W-:Y:S02]  /*40e0*/  @UP2 ULDC UR10, c[0x0][0x450] ;  /* 0x00011400000a2ab9 */ /* 0x000fe40000000800 */
[----:B------:R-:W-:-:S04]  /*40f0*/  @UP2 USHF.R.U32.HI UR47, URZ, UR10, UR7 ;  /* 0x0000000a3f2f2299 */ /* 0x000fc80008011607 */
[----:B------:R-:W-:-:S04]  /*4100*/  UIADD3 UR47, UR14, UR47, URZ ;  /* 0x0000002f0e2f7290 */ /* 0x000fc8000fffe03f */
[----:B------:R-:W-:Y:S01]  /*4110*/  UIADD3 UR10, UR47, UR11, URZ ;  /* 0x0000000b2f0a7290 */ /* 0x000fe2000fffe03f */
[----:B------:R-:W-:Y:S11]  /*4120*/  @P0 BRA `(.L_x_1252) ;  /* 0x00000000004c0947 */ /* 0x000ff60003800000 */
[----:B------:R-:W-:Y:S01]  /*4130*/  ISETP.LT.AND P0, PT, RZ, UR47, PT ;  /* 0x0000002fff007c0c */ /* 0x000fe2000bf01270 */
[----:B------:R-:W-:-:S12]  /*4140*/  UIADD3 UR11, UR47, -0x1, URZ ;  /* 0xffffffff2f0b7890 */ /* 0x000fd8000fffe03f */
[----:B------:R-:W-:Y:S05]  /*4150*/  @P0 BRA `(.L_x_1253) ;  /* 0x0000000000200947 */ /* 0x000fea0003800000 */
[----:B------:R-:W-:Y:S01]  /*4160*/  ULDC UR14, c[0x0][0x9e4] ;  /* 0x00027900000e7ab9 */ /* 0x000fe20000000800 */
[----:B------:R-:W-:Y:S02]  /*4170*/  UIADD3 UR11, -UR47, URZ, URZ ;  /* 0x0000003f2f0b7290 */ /* 0x000fe4000fffe13f */
[----:B------:R-:W-:-:S11]  /*4180*/  UISETP.NE.AND UP1, UPT, UR14, 0x1, UPT ;  /* 0x000000010e00788c */ /* 0x000fd6000bf25270 */
[----:B------:R-:W-:Y:S02]  /*4190*/  @UP1 ULDC.64 UR18, c[0x0][0x9e8] ;  /* 0x00027a0000121ab9 */ /* 0x000fe40000000a00 */
[----:B------:R-:W-:-:S04]  /*41a0*/  UIMAD.WIDE.U32 UR6, UR11, UR18, URZ ;  /* 0x000000120b0672a5 */ /* 0x000fc8000f8e003f */
[----:B------:R-:W-:-:S04]  /*41b0*/  @UP1 USHF.R.U32.HI UR11, URZ, UR19, UR7 ;  /* 0x000000133f0b1299 */ /* 0x000fc80008011607 */
[----:B------:R-:W-:Y:S01]  /*41c0*/  ULOP3.LUT UR11, URZ, UR11, URZ, 0x33, !UPT ;  /* 0x0000000b3f0b7292 */ /* 0x000fe2000f8e333f */
[----:B------:R-:W-:Y:S11]  /*41d0*/  BRA `(.L_x_1254) ;  /* 0x0000000000147947 */ /* 0x000ff60003800000 */
.L_x_1253:
[----:B------:R-:W-:Y:S02]  /*41e0*/  ULDC UR14, c[0x0][0x9e4] ;  /* 0x00027900000e7ab9 */ /* 0x000fe40000000800 */
[----:B------:R-:W-:-:S11]  /*41f0*/  UISETP.NE.AND UP1, UPT, UR14, 0x1, UPT ;  /* 0x000000010e00788c */ /* 0x000fd6000bf25270 */
[----:B------:R-:W-:Y:S02]  /*4200*/  @UP1 ULDC.64 UR18, c[0x0][0x9e8] ;  /* 0x00027a0000121ab9 */ /* 0x000fe40000000a00 */
[----:B------:R-:W-:-:S04]  /*4210*/  UIMAD.WIDE.U32 UR6, UR11, UR18, URZ ;  /* 0x000000120b0672a5 */ /* 0x000fc8000f8e003f */
[----:B------:R-:W-:-:S12]  /*4220*/  @UP1 USHF.R.U32.HI UR11, URZ, UR19, UR7 ;  /* 0x000000133f0b1299 */ /* 0x000fd80008011607 */
.L_x_1254:
[----:B------:R-:W-:-:S04]  /*4230*/  UIMAD UR11, UR11, UR14, UR14 ;  /* 0x0000000e0b0b72a4 */ /* 0x000fc8000f8e020e */
[----:B------:R-:W-:-:S04]  /*4240*/  UISETP.LT.AND UP1, UPT, UR10, UR11, UPT ;  /* 0x0000000b0a00728c */ /* 0x000fc8000bf21270 */
[----:B------:R-:W-:-:S12]  /*4250*/  USEL UR10, UR10, UR11, UP1 ;  /* 0x0000000b0a0a7287 */ /* 0x000fd80008800000 */
.L_x_1252:
[----:B------:R-:W-:Y:S01]  /*4260*/  USHF.R.S32.HI UR6, URZ, 0x1f, UR10 ;  /* 0x0000001f3f067899 */ /* 0x000fe2000801140a */
[----:B------:R-:W-:Y:S01]  /*4270*/  UMOV UR48, URZ ;  /* 0x0000003f00307c82 */ /* 0x000fe20008000000 */
[----:B------:R-:W-:Y:S02]  /*4280*/  UMOV UR47, URZ ;  /* 0x0000003f002f7c82 */ /* 0x000fe40008000000 */
[----:B------:R-:W-:-:S04]  /*4290*/  ULEA.HI UR6, UR6, UR10, URZ, 0x6 ;  /* 0x0000000a06067291 */ /* 0x000fc8000f8f303f */
[----:B------:R-:W-:-:S04]  /*42a0*/  USHF.R.S32.HI UR6, URZ, 0x6, UR6 ;  /* 0x000000063f067899 */ /* 0x000fc80008011406 */
[----:B------:R-:W-:-:S04]  /*42b0*/  UISETP.LT.AND UP1, UPT, UR40, UR6, UPT ;  /* 0x000000062800728c */ /* 0x000fc8000bf21270 */
[----:B------:R-:W-:-:S06]  /*42c0*/  USEL UR54, UR40, UR6, !UP1 ;  /* 0x0000000628367287 */ /* 0x000fcc000c800000 */
[----:B------:R-:W-:-:S13]  /*42d0*/  ISETP.GE.AND P0, PT, R10, UR54, PT ;  /* 0x000000360a007c0c */ /* 0x000fda000bf06270 */
[----:B------:R-:W-:Y:S05]  /*42e0*/  @!P0 BRA `(.L_x_1255) ;  /* 0x0000002800008947 */ /* 0x000fea0003800000 */
[----:B------:R-:W-:Y:S01]  /*42f0*/  IMAD.MOV.U32 R12, RZ, RZ, R15 ;  /* 0x000000ffff0c7224 */ /* 0x000fe200078e000f */
[----:B------:R-:W-:Y:S01]  /*4300*/  UMOV UR47, URZ ;  /* 0x0000003f002f7c82 */ /* 0x000fe20008000000 */
[----:B------:R-:W-:Y:S01]  /*4310*/  IMAD.MOV.U32 R11, RZ, RZ, R13 ;  /* 0x000000ffff0b7224 */ /* 0x000fe200078e000d */
[----:B------:R-:W-:Y:S01]  /*4320*/  UMOV UR48, URZ ;  /* 0x0000003f00307c82 */ /* 0x000fe20008000000 */
[----:B------:R-:W-:Y:S01]  /*4330*/  IMAD.MOV.U32 R9, RZ, RZ, R10 ;  /* 0x000000ffff097224 */ /* 0x000fe200078e000a */
[----:B------:R-:W-:Y:S01]  /*4340*/  ULDC UR56, c[0x0][0x9e4] ;  /* 0x0002790000387ab9 */ /* 0x000fe20000000800 */
[----:B------:R-:W-:Y:S01]  /*4350*/  ULDC UR53, c[0x0][0x2f0] ;  /* 0x0000bc0000357ab9 */ /* 0x000fe20000000800 */
[----:B------:R-:W-:Y:S01]  /*4360*/  ULDC UR52, c[0x0][0x988] ;  /* 0x0002620000347ab9 */ /* 0x000fe20000000800 */
[----:B------:R-:W-:-:S05]  /*4370*/  ULDC UR57, c[0x0][0x9e0] ;  /* 0x0002780000397ab9 */ /* 0x000fca0000000800 */
.L_x_1274:
[----:B------:R-:W-:Y:S01]  /*4380*/  UIADD3 UR48, UR48, 0x1, URZ ;  /* 0x0000000130307890 */ /* 0x000fe2000fffe03f */
[----:B------:R-:W-:-:S03]  /*4390*/  PLOP3.LUT P0, PT, PT, PT, UP0, 0x40, 0x0 ;  /* 0x000000000000781c */ /* 0x000fc60003f0e808 */
[----:B------:R-:W-:-:S04]  /*43a0*/  UISETP.NE.AND UP1, UPT, UR48, 0x2, UPT ;  /* 0x000000023000788c */ /* 0x000fc8000bf25270 */
[----:B------:R-:W-:Y:S02]  /*43b0*/  USEL UR6, URZ, 0x1, UP1 ;  /* 0x000000013f067887 */ /* 0x000fe40008800000 */
[----:B------:R-:W-:Y:S02]  /*43c0*/  USEL UR48, UR48, URZ, UP1 ;  /* 0x0000003f30307287 */ /* 0x000fe40008800000 */
[----:B------:R-:W-:Y:S02]  /*43d0*/  ULOP3.LUT UR47, UR47, UR6, URZ, 0x3c, !UPT ;  /* 0x000000062f2f7292 */ /* 0x000fe4000f8e3c3f */
[----:B--2---:R-:W-:Y:S10]  /*43e0*/  @P0 BRA `(.L_x_1256) ;  /* 0x0000000000040947 */ /* 0x004ff40003800000 */
[----:B------:R-:W-:Y:S01]  /*43f0*/  BPT.TRAP 0x1 ;  /* 0x000000040000795c */ /* 0x000fe20000300000 */
.L_x_1256:
[----:B------:R-:W-:Y:S01]  /*4400*/  PLOP3.LUT P1, PT, PT, PT, UP0, 0x40, 0x0 ;  /* 0x000000000000781c */ /* 0x000fe20003f2e808 */
[----:B------:R-:W-:Y:S01]  /*4410*/  ULEA UR55, UR48, UR41, 0x3 ;  /* 0x0000002930377291 */ /* 0x000fe2000f8e183f */
[----:B------:R-:W-:-:S05]  /*4420*/  IMAD.U32 R10, RZ, RZ, UR47 ;  /* 0x0000002fff0a7e24 */ /* 0x000fca000f8e00ff */
[----:B------:R-:W-:-:S04]  /*4430*/  SHF.L.U32 R10, R10, 0x1f, RZ ;  /* 0x0000001f0a0a7819 */ /* 0x000fc800000006ff */
[----:B------:R0:W1:Y:S02]  /*4440*/  SYNCS.PHASECHK.TRANS64.TRYWAIT P0, [UR55+0x20830], R10 ;  /* 0x0208300aff0075a7 */ /* 0x0000640008000177 */
[----:B------:R-:W-:Y:S05]  /*4450*/  @P1 BRA `(.L_x_1257) ;  /* 0x0000000000041947 */ /* 0x000fea0003800000 */
[----:B------:R-:W-:Y:S01]  /*4460*/  BPT.TRAP 0x1 ;  /* 0x000000040000795c */ /* 0x000fe20000300000 */
.L_x_1257:
[----:B-1----:R-:W-:Y:S05]  /*4470*/  @P0 BRA `(.L_x_1258) ;  /* 0x0000000000080947 */ /* 0x002fea0003800000 */
[----:B------:R-:W1:Y:S02]  /*4480*/  SYNCS.PHASECHK.TRANS64.TRYWAIT P0, [UR55+0x20830], R10 ;  /* 0x0208300aff0075a7 */ /* 0x000e640008000177 */
[----:B-1----:R-:W-:Y:S05]  /*4490*/  @!P0 BRA `(.L_x_1259) ;  /* 0x000000fc00708947 */ /* 0x002fea0003800000 */
.L_x_1258:
[----:B------:R-:W-:Y:S01]  /*44a0*/  ULEA UR6, UR48, UR44, 0xa ;  /* 0x0000002c30067291 */ /* 0x000fe2000f8e503f */
[----:B------:R-:W-:Y:S01]  /*44b0*/  WARPGROUP.ARRIVE ;  /* 0x00000000000079c5 */ /* 0x000fe20000000000 */
[----:B------:R-:W-:Y:S01]  /*44c0*/  UMOV UR7, 0x40000040 ;  /* 0x4000004000077882 */ /* 0x000fe20000000000 */
[----:B------:R-:W-:Y:S01]  /*44d0*/  UMOV UR11, 0x40000040 ;  /* 0x40000040000b7882 */ /* 0x000fe20000000000 */
[----:B------:R-:W-:Y:S01]  /*44e0*/  UIADD3 UR10, UR6, 0x2, URZ ;  /* 0x00000002060a7890 */ /* 0x000fe2000fffe03f */
[----:B------:R-:W-:Y:S01]  /*44f0*/  PLOP3.LUT P0, PT, PT, PT, UP0, 0x40, 0x0 ;  /* 0x000000000000781c */ /* 0x000fe20003f0e808 */
[----:B------:R-:W-:Y:S01]  /*4500*/  UIADD3 UR14, UR6, 0x4, URZ ;  /* 0x00000004060e7890 */ /* 0x000fe2000fffe03f */
[----:B------:R-:W-:Y:S01]  /*4510*/  IADD3 R6, -R16, 0xb, RZ ;  /* 0x0000000b10067810 */ /* 0x000fe20007ffe1ff */
[----:B------:R-:W-:Y:S01]  /*4520*/  UMOV UR15, 0x40000040 ;  /* 0x40000040000f7882 */ /* 0x000fe20000000000 */
[----:B------:R-:W-:Y:S01]  /*4530*/  QGMMA.64x64x32.F32.E4M3.E4M3 R152, gdesc[UR4], RZ, !UPT, gsb0 ;  /* 0x00e00000049879f3 */ /* 0x000fe2000c0008ff */
        /* <DEDUP_REMOVED lines=35> */
.L_x_1260:
[----:B------:R-:W-:Y:S01]  /*4770*/  UISETP.NE.AND UP2, UPT, UR43, URZ, UPT ;  /* 0x0000003f2b00728c */ /* 0x000fe2000bf45270 */
[C---:B------:R-:W-:Y:S01]  /*4780*/  FMUL.FTZ R22, R0.reuse, R166 ;  /* 0x000000a600167220 */ /* 0x040fe20000410000 */
[C---:B------:R-:W-:Y:S01]  /*4790*/  FMUL.FTZ R21, R0.reuse, R163 ;  /* 0x000000a300157220 */ /* 0x040fe20000410000 */
[----:B------:R-:W3:Y:S01]  /*47a0*/  LDC R14, c[0x0][0x288] ;  /* 0x0000a200ff0e7b82 */ /* 0x000ee20000000800 */
[C---:B------:R-:W-:Y:S01]  /*47b0*/  FMUL.FTZ R163, R0.reuse, R164 ;  /* 0x000000a400a37220 */ /* 0x040fe20000410000 */
[C---:B------:R-:W-:Y:S01]  /*47c0*/  FMUL.FTZ R164, R0.reuse, R165 ;  /* 0x000000a500a47220 */ /* 0x040fe20000410000 */
[----:B------:R-:W-:Y:S01]  /*47d0*/  PLOP3.LUT P0, PT, PT, PT, UP2, 0x80, 0x0 ;  /* 0x000000000000781c */ /* 0x000fe20003f0f028 */
[C---:B------:R-:W-:Y:S01]  /*47e0*/  FMUL.FTZ R23, R0.reuse, R167 ;  /* 0x000000a700177220 */ /* 0x040fe20000410000 */
[----:B------:R-:W-:Y:S01]  /*47f0*/  PLOP3.LUT P1, PT, PT, PT, UP2, 0x80, 0x0 ;  /* 0x000000000000781c */ /* 0x000fe20003f2f028 */
[----:B------:R-:W-:Y:S01]  /*4800*/  FMUL.FTZ R165, R0, R180 ;  /* 0x000000b400a57220 */ /* 0x000fe20000410000 */
[----:B------:R-:W-:Y:S01]  /*4810*/  IMAD.MOV.U32 R167, RZ, RZ, R7 ;  /* 0x000000ffffa77224 */ /* 0x000fe200078e0007 */
[----:B------:R-:W-:Y:S01]  /*4820*/  @UP2 ULDC UR6, c[0x0][0x44c] ;  /* 0x0001130000062ab9 */ /* 0x000fe20000000800 */
[----:B------:R-:W-:-:S02]  /*4830*/  IMAD.SHL.U32 R180, R9, 0x40, RZ ;  /* 0x0000004009b47824 */ /* 0x000fc400078e00ff */
[C---:B------:R-:W-:Y:S01]  /*4840*/  FMUL.FTZ R184, R0.reuse, R168 ;  /* 0x000000a800b87220 */ /* 0x040fe20000410000 */
[----:B------:R-:W-:Y:S01]  /*4850*/  UISETP.NE.AND UP1, UPT, UR42, URZ, UPT ;  /* 0x0000003f2a00728c */ /* 0x000fe2000bf25270 */
[C---:B------:R-:W-:Y:S01]  /*4860*/  FMUL.FTZ R15, R0.reuse, R154 ;  /* 0x0000009a000f7220 */ /* 0x040fe20000410000 */
[C---:B------:R-:W-:Y:S01]  /*4870*/  FMUL.FTZ R19, R0.reuse, R159 ;  /* 0x0000009f00137220 */ /* 0x040fe20000410000 */
[C---:B-1----:R-:W-:Y:S01]  /*4880*/  FMUL.FTZ R13, R0.reuse, R152 ;  /* 0x00000098000d7220 */ /* 0x042fe20000410000 */
[----:B------:R-:W-:Y:S01]  /*4890*/  FMUL.FTZ R154, R0, R156 ;  /* 0x0000009c009a7220 */ /* 0x000fe20000410000 */
[----:B------:R-:W-:Y:S01]  /*48a0*/  @P0 IMAD.HI.U32 R166, R7, UR6, RZ ;  /* 0x0000000607a60c27 */ /* 0x000fe2000f8e00ff */
[----:B------:R-:W-:-:S03]  /*48b0*/  @UP2 ULDC UR6, c[0x0][0x450] ;  /* 0x0001140000062ab9 */ /* 0x000fc60000000800 */
[C---:B------:R-:W-:Y:S01]  /*48c0*/  FMUL.FTZ R159, R0.reuse, R160 ;  /* 0x000000a0009f7220 */ /* 0x040fe20000410000 */
[C---:B------:R-:W-:Y:S01]  /*48d0*/  FMUL.FTZ R185, R0.reuse, R169 ;  /* 0x000000a900b97220 */ /* 0x040fe20000410000 */
[C---:B------:R-:W-:Y:S01]  /*48e0*/  FMUL.FTZ R152, R0.reuse, R153 ;  /* 0x0000009900987220 */ /* 0x040fe20000410000 */
[----:B------:R-:W-:Y:S01]  /*48f0*/  @P1 SHF.R.U32.HI R167, RZ, UR6, R166 ;  /* 0x00000006ffa71c19 */ /* 0x000fe200080116a6 */
[----:B------:R-:W-:Y:S01]  /*4900*/  FMUL.FTZ R17, R0, R155 ;  /* 0x0000009b00117220 */ /* 0x000fe20000410000 */
[----:B------:R-:W-:Y:S01]  /*4910*/  IADD3 R166, -R180, 0x1, RZ ;  /* 0x00000001b4a67810 */ /* 0x000fe20007ffe1ff */
[C---:B------:R-:W-:Y:S01]  /*4920*/  FMUL.FTZ R156, R0.reuse, R157 ;  /* 0x0000009d009c7220 */ /* 0x040fe20000410000 */
[C---:B------:R-:W-:Y:S01]  /*4930*/  FMUL.FTZ R18, R0.reuse, R158 ;  /* 0x0000009e00127220 */ /* 0x040fe20000410000 */
[----:B------:R-:W1:Y:S01]  /*4940*/  SHFL.IDX PT, R168, R167, RZ, 0x1c1f ;  /* 0x001c1fffa7a87589 */ /* 0x000e6200000e0000 */
[C---:B------:R-:W-:Y:S01]  /*4950*/  FMUL.FTZ R160, R0.reuse, R161 ;  /* 0x000000a100a07220 */ /* 0x040fe20000410000 */
[----:B------:R-:W-:Y:S01]  /*4960*/  FMUL.FTZ R20, R0, R162 ;  /* 0x000000a200147220 */ /* 0x000fe20000410000 */
[----:B------:R-:W-:-:S02]  /*4970*/  IMAD R169, R3, -0x2, R166 ;  /* 0xfffffffe03a97824 */ /* 0x000fc400078e02a6 */
        /* <DEDUP_REMOVED lines=11> */
[----:B------:R-:W-:Y:S01]  /*4a30*/  UIADD3 UR6, UR55, 0x20840, URZ ;  /* 0x0002084037067890 */ /* 0x000fe2000fffe03f */
[----:B------:R-:W-:Y:S01]  /*4a40*/  FMUL.FTZ R182, R0, R182 ;  /* 0x000000b600b67220 */ /* 0x000fe20000410000 */
[----:B------:R-:W-:Y:S01]  /*4a50*/  PLOP3.LUT P0, PT, PT, PT, UP1, 0x40, 0x0 ;  /* 0x000000000000781c */ /* 0x000fe20003f0e818 */
[----:B------:R-:W4:Y:S01]  /*4a60*/  MUFU.TANH R188, R165 ;  /* 0x000000a500bc7308 */ /* 0x000f220000002400 */
[----:B------:R-:W-:Y:S01]  /*4a70*/  IMAD R169, R2, UR53, R169 ;  /* 0x0000003502a97c24 */ /* 0x000fe2000f8e02a9 */
[----:B------:R-:W-:Y:S01]  /*4a80*/  UPRMT UR6, UR45, 0x654, UR6 ;  /* 0x000006542d067896 */ /* 0x000fe20008000006 */
[----:B------:R-:W-:-:S02]  /*4a90*/  FMUL.FTZ R177, R0, R177 ;  /* 0x000000b100b17220 */ /* 0x000fc40000410000 */
[----:B---3--:R-:W-:-:S03]  /*4aa0*/  IMAD.IADD R169, R169, 0x1, -R14 ;  /* 0x00000001a9a97824 */ /* 0x008fc600078e0a0e */
[----:B------:R-:W3:Y:S01]  /*4ab0*/  MUFU.TANH R13, R13 ;  /* 0x0000000d000d7308 */ /* 0x000ee20000002400 */
[C---:B------:R-:W-:Y:S02]  /*4ac0*/  VIADD R179, R169.reuse, UR57 ;  /* 0x00000039a9b37c36 */ /* 0x040fe40008000000 */
[----:B------:R-:W-:Y:S01]  /*4ad0*/  VIADD R183, R169, UR49 ;  /* 0x00000031a9b77c36 */ /* 0x000fe20008000000 */
[----:B------:R-:W-:Y:S02]  /*4ae0*/  SYNCS.ARRIVE.TRANS64.RED.A1T0 RZ, [UR6], RZ ;  /* 0x000000ffffff79a7 */ /* 0x000fe40008100406 */
[----:B-1----:R-:W-:Y:S02]  /*4af0*/  IADD3 R174, R179, R168, RZ ;  /* 0x000000a8b3ae7210 */ /* 0x002fe40007ffe0ff */
[----:B------:R-:W1:Y:S08]  /*4b00*/  MUFU.TANH R152, R152 ;  /* 0x0000009800987308 */ /* 0x000e700000002400 */
        /* <DEDUP_REMOVED lines=28> */
[----:B------:R5:W0:Y:S02]  /*4cd0*/  MUFU.TANH R187, R177 ;  /* 0x000000b100bb7308 */ /* 0x000a240000002400 */
[----:B-----5:R-:W-:Y:S01]  /*4ce0*/  IMAD.IADD R177, R168, 0x1, R183 ;  /* 0x00000001a8b17824 */ /* 0x020fe200078e02b7 */
[----:B-1-34-:R-:W-:Y:S06]  /*4cf0*/  @P0 BRA `(.L_x_1261) ;  /* 0x00000000005c0947 */ /* 0x01afec0003800000 */
[----:B------:R-:W-:Y:S01]  /*4d00*/  IMAD R169, R2, UR53, R168 ;  /* 0x0000003502a97c24 */ /* 0x000fe2000f8e02a8 */
[----:B------:R-:W-:Y:S03]  /*4d10*/  BSSY B0, `(.L_x_1262) ;  /* 0x0000011000007945 */ /* 0x000fe60003800000 */
[----:B------:R-:W-:-:S05]  /*4d20*/  IMAD.IADD R171, R169, 0x1, -R14 ;  /* 0x00000001a9ab7824 */ /* 0x000fca00078e0a0e */
[----:B------:R-:W-:-:S13]  /*4d30*/  ISETP.GT.AND P0, PT, R171, -0x1, PT ;  /* 0xffffffffab00780c */ /* 0x000fda0003f04270 */
[----:B------:R-:W-:Y:S05]  /*4d40*/  @P0 BRA `(.L_x_1263) ;  /* 0x0000000000200947 */ /* 0x000fea0003800000 */
[----:B------:R-:W-:Y:S01]  /*4d50*/  IMAD.U32 R175, RZ, RZ, UR56 ;  /* 0x00000038ffaf7e24 */ /* 0x000fe2000f8e00ff */
[----:B------:R-:W-:-:S04]  /*4d60*/  LOP3.LUT R171, RZ, R171, RZ, 0x33, !PT ;  /* 0x000000abffab7212 */ /* 0x000fc800078e33ff */
[----:B------:R-:W-:-:S13]  /*4d70*/  ISETP.NE.AND P0, PT, R175, 0x1, PT ;  /* 0x00000001af00780c */ /* 0x000fda0003f05270 */
[----:B------:R-:W1:Y:S02]  /*4d80*/  @P0 LDC.64 R168, c[0x0][0x9e8] ;  /* 0x00027a00ffa80b82 */ /* 0x000e640000000a00 */
[----:B-1----:R-:W-:-:S05]  /*4d90*/  @P0 IMAD.HI.U32 R168, R171, R168, RZ ;  /* 0x000000a8aba80227 */ /* 0x002fca00078e00ff */
[----:B------:R-:W-:-:S04]  /*4da0*/  @P0 SHF.R.U32.HI R171, RZ, R169, R168 ;  /* 0x000000a9ffab0219 */ /* 0x000fc800000116a8 */
[----:B------:R-:W-:Y:S01]  /*4db0*/  LOP3.LUT R171, RZ, R171, RZ, 0x33, !PT ;  /* 0x000000abffab7212 */ /* 0x000fe200078e33ff */
[----:B------:R-:W-:Y:S06]  /*4dc0*/  BRA `(.L_x_1264) ;  /* 0x0000000000147947 */ /* 0x000fec0003800000 */
.L_x_1263:
[----:B------:R-:W-:-:S05]  /*4dd0*/  IMAD.U32 R175, RZ, RZ, UR56 ;  /* 0x00000038ffaf7e24 */ /* 0x000fca000f8e00ff */
[----:B------:R-:W-:-:S13]  /*4de0*/  ISETP.NE.AND P0, PT, R175, 0x1, PT ;  /* 0x00000001af00780c */ /* 0x000fda0003f05270 */
[----:B------:R-:W1:Y:S02]  /*4df0*/  @P0 LDC.64 R168, c[0x0][0x9e8] ;  /* 0x00027a00ffa80b82 */ /* 0x000e640000000a00 */
[----:B-1----:R-:W-:-:S05]  /*4e00*/  @P0 IMAD.HI.U32 R168, R171, R168, RZ ;  /* 0x000000a8aba80227 */ /* 0x002fca00078e00ff */
[----:B------:R-:W-:-:S07]  /*4e10*/  @P0 SHF.R.U32.HI R171, RZ, R169, R168 ;  /* 0x000000a9ffab0219 */ /* 0x000fce00000116a8 */
.L_x_1264:
[----:B------:R-:W-:Y:S05]  /*4e20*/  BSYNC B0 ;  /* 0x0000000000007941 */ /* 0x000fea0003800000 */
.L_x_1262:
[----:B------:R-:W-:-:S04]  /*4e30*/  IMAD R168, R171, R175, -R180 ;  /* 0x000000afaba87224 */ /* 0x000fc800078e0ab4 */
[----:B------:R-:W-:-:S05]  /*4e40*/  IMAD R168, R3, -0x2, R168 ;  /* 0xfffffffe03a87824 */ /* 0x000fca00078e02a8 */
[----:B------:R-:W-:Y:S02]  /*4e50*/  VIADDMNMX R174, R168, R175, R174, PT ;  /* 0x000000afa8ae7246 */ /* 0x000fe400038001ae */
[----:B------:R-:W-:-:S07]  /*4e60*/  VIMNMX R177, R177, R168, !PT ;  /* 0x000000a8b1b17248 */ /* 0x000fce0007fe0100 */
.L_x_1261:
[----:B------:R-:W-:Y:S01]  /*4e70*/  ISETP.GT.AND P0, PT, R9, -0x1, PT ;  /* 0xffffffff0900780c */ /* 0x000fe20003f04270 */
[----:B------:R1:W3:Y:S01]  /*4e80*/  SHFL.IDX PT, R168, R167, 0x1, 0x1c1f ;  /* 0x003c1f00a7a87f89 */ /* 0x0002e200000e0000 */
[----:B------:R-:W-:Y:S02]  /*4e90*/  UISETP.NE.AND UP1, UPT, UR42, URZ, UPT ;  /* 0x0000003f2a00728c */ /* 0x000fe4000bf25270 */
[C---:B------:R-:W-:Y:S02]  /*4ea0*/  ISETP.GT.AND P5, PT, R177.reuse, RZ, P0 ;  /* 0x000000ffb100720c */ /* 0x040fe400007a4270 */
[C---:B------:R-:W-:Y:S02]  /*4eb0*/  ISETP.GT.AND P6, PT, R177.reuse, 0x1, P0 ;  /* 0x00000001b100780c */ /* 0x040fe400007c4270 */
[C---:B------:R-:W-:Y:S02]  /*4ec0*/  ISETP.GT.AND P1, PT, R177.reuse, 0x8, P0 ;  /* 0x00000008b100780c */ /* 0x040fe40000724270 */
[----:B------:R-:W-:-:S02]  /*4ed0*/  ISETP.GT.AND P4, PT, R177, 0x9, P0 ;  /* 0x00000009b100780c */ /* 0x000fc40000784270 */
[C---:B------:R-:W-:Y:S02]  /*4ee0*/  ISETP.LT.OR P5, PT, R174.reuse, 0x1, P5 ;  /* 0x00000001ae00780c */ /* 0x040fe40002fa1670 */
[C---:B------:R-:W-:Y:S02]  /*4ef0*/  ISETP.LT.OR P6, PT, R174.reuse, 0x2, P6 ;  /* 0x00000002ae00780c */ /* 0x040fe400037c1670 */
[C---:B------:R-:W-:Y:S02]  /*4f00*/  ISETP.LT.OR P1, PT, R174.reuse, 0x9, P1 ;  /* 0x00000009ae00780c */ /* 0x040fe40000f21670 */
[----:B------:R-:W-:Y:S02]  /*4f10*/  ISETP.LT.OR P4, PT, R174, 0xa, P4 ;  /* 0x0000000aae00780c */ /* 0x000fe40002781670 */
[C---:B------:R-:W-:Y:S02]  /*4f20*/  ISETP.GT.AND P3, PT, R177.reuse, 0x10, P0 ;  /* 0x00000010b100780c */ /* 0x040fe40000764270 */
[----:B------:R-:W-:-:S02]  /*4f30*/  ISETP.GT.AND P2, PT, R177, 0x11, P0 ;  /* 0x00000011b100780c */ /* 0x000fc40000744270 */
[----:B------:R-:W-:Y:S02]  /*4f40*/  FSEL R178, R13, -INF , !P5 ;  /* 0xff8000000db27808 */ /* 0x000fe40006800000 */
[----:B------:R-:W-:Y:S02]  /*4f50*/  FSEL R176, R152, -INF , !P6 ;  /* 0xff80000098b07808 */ /* 0x000fe40007000000 */
[----:B0-----:R-:W-:Y:S02]  /*4f60*/  FSEL R175, R154, -INF , !P1 ;  /* 0xff8000009aaf7808 */ /* 0x001fe40004800000 */
[----:B------:R-:W-:Y:S02]  /*4f70*/  FSEL R171, R156, -INF , !P4 ;  /* 0xff8000009cab7808 */ /* 0x000fe40006000000 */
[C---:B------:R-:W-:Y:S02]  /*4f80*/  ISETP.GT.AND P5, PT, R177.reuse, 0x18, P0 ;  /* 0x00000018b100780c */ /* 0x040fe400007a4270 */
[----:B------:R-:W-:-:S02]  /*4f90*/  ISETP.GT.AND P6, PT, R177, 0x19, P0 ;  /* 0x00000019b100780c */ /* 0x000fc400007c4270 */
[C---:B------:R-:W-:Y:S02]  /*4fa0*/  ISETP.GT.AND P1, PT, R177.reuse, 0x20, P0 ;  /* 0x00000020b100780c */ /* 0x040fe40000724270 */
[----:B------:R-:W-:Y:S02]  /*4fb0*/  ISETP.GT.AND P4, PT, R177, 0x21, P0 ;  /* 0x00000021b100780c */ /* 0x000fe40000784270 */
[C---:B------:R-:W-:Y:S02]  /*4fc0*/  ISETP.LT.OR P3, PT, R174.reuse, 0x11, P3 ;  /* 0x00000011ae00780c */ /* 0x040fe40001f61670 */
[C---:B------:R-:W-:Y:S02]  /*4fd0*/  ISETP.LT.OR P2, PT, R174.reuse, 0x12, P2 ;  /* 0x00000012ae00780c */ /* 0x040fe40001741670 */
[C---:B------:R-:W-:Y:S02]  /*4fe0*/  ISETP.LT.OR P5, PT, R174.reuse, 0x19, P5 ;  /* 0x00000019ae00780c */ /* 0x040fe40002fa1670 */
[----:B------:R-:W-:-:S02]  /*4ff0*/  ISETP.LT.OR P6, PT, R174, 0x1a, P6 ;  /* 0x0000001aae00780c */ /* 0x000fc400037c1670 */
[C---:B------:R-:W-:Y:S02]  /*5000*/  ISETP.LT.OR P1, PT, R174.reuse, 0x21, P1 ;  /* 0x00000021ae00780c */ /* 0x040fe40000f21670 */
[----:B------:R-:W-:Y:S02]  /*5010*/  ISETP.LT.OR P4, PT, R174, 0x22, P4 ;  /* 0x00000022ae00780c */ /* 0x000fe40002781670 */
[----:B------:R-:W-:Y:S02]  /*5020*/  FSEL R159, R159, -INF , !P3 ;  /* 0xff8000009f9f7808 */ /* 0x000fe40005800000 */
[----:B------:R-:W-:Y:S02]  /*5030*/  ISETP.GT.AND P3, PT, R177, 0x28, P0 ;  /* 0x00000028b100780c */ /* 0x000fe40000764270 */
[----:B-1----:R-:W-:Y:S02]  /*5040*/  FSEL R167, R160, -INF , !P2 ;  /* 0xff800000a0a77808 */ /* 0x002fe40005000000 */
[----:B------:R-:W-:-:S02]  /*5050*/  FSEL R163, R163, -INF , !P5 ;  /* 0xff800000a3a37808 */ /* 0x000fc40006800000 */
[----:B------:R-:W-:Y:S02]  /*5060*/  FSEL R164, R164, -INF , !P6 ;  /* 0xff800000a4a47808 */ /* 0x000fe40007000000 */
[----:B------:R-:W-:Y:S02]  /*5070*/  FSEL R170, R184, -INF , !P1 ;  /* 0xff800000b8aa7808 */ /* 0x000fe40004800000 */
[----:B------:R-:W-:Y:S02]  /*5080*/  FSEL R160, R185, -INF , !P4 ;  /* 0xff800000b9a07808 */ /* 0x000fe40006000000 */
[C---:B------:R-:W-:Y:S02]  /*5090*/  ISETP.GT.AND P2, PT, R177.reuse, 0x29, P0 ;  /* 0x00000029b100780c */ /* 0x040fe40000744270 */
[C---:B------:R-:W-:Y:S02]  /*50a0*/  ISETP.GT.AND P5, PT, R177.reuse, 0x30, P0 ;  /* 0x00000030b100780c */ /* 0x040fe400007a4270 */
[----:B------:R-:W-:-:S02]  /*50b0*/  ISETP.GT.AND P6, PT, R177, 0x31, P0 ;  /* 0x00000031b100780c */ /* 0x000fc400007c4270 */
[C---:B------:R-:W-:Y:S02]  /*50c0*/  ISETP.GT.AND P1, PT, R177.reuse, 0x38, P0 ;  /* 0x00000038b100780c */ /* 0x040fe40000724270 */
[----:B------:R-:W-:Y:S01]  /*50d0*/  ISETP.GT.AND P4, PT, R177, 0x39, P0 ;  /* 0x00000039b100780c */ /* 0x000fe20000784270 */
[--C-:B---3--:R-:W-:Y:S01]  /*50e0*/  IMAD.IADD R177, R179, 0x1, R168.reuse ;  /* 0x00000001b3b17824 */ /* 0x108fe200078e02a8 */
[C---:B------:R-:W-:Y:S01]  /*50f0*/  ISETP.LT.OR P3, PT, R174.reuse, 0x29, P3 ;  /* 0x00000029ae00780c */ /* 0x040fe20001f61670 */
[----:B------:R-:W-:Y:S01]  /*5100*/  IMAD.IADD R179, R183, 0x1, R168 ;  /* 0x00000001b7b37824 */ /* 0x000fe200078e02a8 */
[C---:B------:R-:W-:Y:S02]  /*5110*/  ISETP.LT.OR P2, PT, R174.reuse, 0x2a, P2 ;  /* 0x0000002aae00780c */ /* 0x040fe40001741670 */
[C---:B------:R-:W-:Y:S02]  /*5120*/  ISETP.LT.OR P5, PT, R174.reuse, 0x31, P5 ;  /* 0x00000031ae00780c */ /* 0x040fe40002fa1670 */
[----:B------:R-:W-:-:S02]  /*5130*/  ISETP.LT.OR P6, PT, R174, 0x32, P6 ;  /* 0x00000032ae00780c */ /* 0x000fc400037c1670 */
[C---:B------:R-:W-:Y:S02]  /*5140*/  ISETP.LT.OR P1, PT, R174.reuse, 0x39, P1 ;  /* 0x00000039ae00780c */ /* 0x040fe40000f21670 */
[----:B------:R-:W-:Y:S02]  /*5150*/  ISETP.LT.OR P4, PT, R174, 0x3a, P4 ;  /* 0x0000003aae00780c */ /* 0x000fe40002781670 */
[----:B------:R-:W-:Y:S02]  /*5160*/  FSEL R174, R172, -INF , !P3 ;  /* 0xff800000acae7808 */ /* 0x000fe40005800000 */
[----:B------:R-:W-:Y:S02]  /*5170*/  PLOP3.LUT P3, PT, PT, PT, UP1, 0x40, 0x0 ;  /* 0x000000000000781c */ /* 0x000fe40003f6e818 */
[----:B------:R-:W-:Y:S02]  /*5180*/  FSEL R173, R173, -INF , !P2 ;  /* 0xff800000adad7808 */ /* 0x000fe40005000000 */
[----:B------:R-:W-:-:S02]  /*5190*/  FSEL R172, R186, -INF , !P5 ;  /* 0xff800000baac7808 */ /* 0x000fc40006800000 */
[----:B------:R-:W-:Y:S02]  /*51a0*/  FSEL R156, R187, -INF , !P6 ;  /* 0xff800000bb9c7808 */ /* 0x000fe40007000000 */
[----:B------:R-:W-:Y:S02]  /*51b0*/  FSEL R154, R188, -INF , !P1 ;  /* 0xff800000bc9a7808 */ /* 0x000fe40004800000 */
[----:B------:R-:W-:-:S03]  /*51c0*/  FSEL R152, R181, -INF , !P4 ;  /* 0xff800000b5987808 */ /* 0x000fc60006000000 */
[----:B------:R-:W-:Y:S05]  /*51d0*/  @P3 BRA `(.L_x_1265) ;  /* 0x00000000005c3947 */ /* 0x000fea0003800000 */
        /* <DEDUP_REMOVED lines=8> */
[----:B------:R-:W0:Y:S02]  /*5260*/  @P1 LDC.64 R168, c[0x0][0x9e8] ;  /* 0x00027a00ffa81b82 */ /* 0x000e240000000a00 */
[----:B0-----:R-:W-:-:S05]  /*5270*/  @P1 IMAD.HI.U32 R168, R13, R168, RZ ;  /* 0x000000a80da81227 */ /* 0x001fca00078e00ff */
[----:B------:R-:W-:-:S04]  /*5280*/  @P1 SHF.R.U32.HI R13, RZ, R169, R168 ;  /* 0x000000a9ff0d1219 */ /* 0x000fc800000116a8 */
[----:B------:R-:W-:Y:S01]  /*5290*/  LOP3.LUT R13, RZ, R13, RZ, 0x33, !PT ;  /* 0x0000000dff0d7212 */ /* 0x000fe200078e33ff */
[----:B------:R-:W-:Y:S06]  /*52a0*/  BRA `(.L_x_1268) ;  /* 0x0000000000147947 */ /* 0x000fec0003800000 */
.L_x_1267:
[----:B------:R-:W-:-:S05]  /*52b0*/  IMAD.U32 R181, RZ, RZ, UR56 ;  /* 0x00000038ffb57e24 */ /* 0x000fca000f8e00ff */
[----:B------:R-:W-:-:S13]  /*52c0*/  ISETP.NE.AND P1, PT, R181, 0x1, PT ;  /* 0x00000001b500780c */ /* 0x000fda0003f25270 */
[----:B------:R-:W0:Y:S02]  /*52d0*/  @P1 LDC.64 R168, c[0x0][0x9e8] ;  /* 0x00027a00ffa81b82 */ /* 0x000e240000000a00 */
[----:B0-----:R-:W-:-:S05]  /*52e0*/  @P1 IMAD.HI.U32 R168, R13, R168, RZ ;  /* 0x000000a80da81227 */ /* 0x001fca00078e00ff */
[----:B------:R-:W-:-:S07]  /*52f0*/  @P1 SHF.R.U32.HI R13, RZ, R169, R168 ;  /* 0x000000a9ff0d1219 */ /* 0x000fce00000116a8 */
.L_x_1268:
[----:B------:R-:W-:Y:S05]  /*5300*/  BSYNC B0 ;  /* 0x0000000000007941 */ /* 0x000fea0003800000 */
.L_x_1266:
[----:B------:R-:W-:-:S04]  /*5310*/  IMAD R180, R13, R181, -R180 ;  /* 0x000000b50db47224 */ /* 0x000fc800078e0ab4 */
[----:B------:R-:W-:-:S05]  /*5320*/  IMAD R180, R3, -0x2, R180 ;  /* 0xfffffffe03b47824 */ /* 0x000fca00078e02b4 */
[----:B------:R-:W-:Y:S02]  /*5330*/  VIADDMNMX R177, R180, R181, R177, PT ;  /* 0x000000b5b4b17246 */ /* 0x000fe400038001b1 */
[----:B------:R-:W-:-:S07]  /*5340*/  VIMNMX R179, R179, R180, !PT ;  /* 0x000000b4b3b37248 */ /* 0x000fce0007fe0100 */
.L_x_1265:
[----:B------:R-:W-:Y:S02]  /*5350*/  FMNMX.FTZ R13, R178, R11, !PT ;  /* 0x0000000bb20d7209 */ /* 0x000fe40007810000 */
[C---:B------:R-:W-:Y:S02]  /*5360*/  ISETP.GT.AND P1, PT, R179.reuse, RZ, P0 ;  /* 0x000000ffb300720c */ /* 0x040fe40000724270 */
[----:B------:R-:W-:Y:S02]  /*5370*/  FMNMX.FTZ R168, R176, R13, !PT ;  /* 0x0000000db0a87209 */ /* 0x000fe40007810000 */
[----:B------:R-:W-:Y:S02]  /*5380*/  ISETP.GT.AND P2, PT, R179, 0x1, P0 ;  /* 0x00000001b300780c */ /* 0x000fe40000744270 */
[----:B------:R-:W-:Y:S02]  /*5390*/  FMNMX.FTZ R168, R175, R168, !PT ;  /* 0x000000a8afa87209 */ /* 0x000fe40007810000 */
[----:B------:R-:W-:-:S02]  /*53a0*/  ISETP.LT.OR P1, PT, R177, 0x1, P1 ;  /* 0x00000001b100780c */ /* 0x000fc40000f21670 */
[----:B------:R-:W-:Y:S02]  /*53b0*/  FMNMX.FTZ R168, R171, R168, !PT ;  /* 0x000000a8aba87209 */ /* 0x000fe40007810000 */
[----:B------:R-:W-:Y:S02]  /*53c0*/  ISETP.GT.AND P3, PT, R179, 0x8, P0 ;  /* 0x00000008b300780c */ /* 0x000fe40000764270 */
[----:B------:R-:W-:Y:S02]  /*53d0*/  FMNMX.FTZ R168, R159, R168, !PT ;  /* 0x000000a89fa87209 */ /* 0x000fe40007810000 */
[----:B------:R-:W-:Y:S02]  /*53e0*/  ISETP.LT.OR P2, PT, R177, 0x2, P2 ;  /* 0x00000002b100780c */ /* 0x000fe40001741670 */
[----:B------:R-:W-:Y:S02]  /*53f0*/  FMNMX.FTZ R168, R167, R168, !PT ;  /* 0x000000a8a7a87209 */ /* 0x000fe40007810000 */
[----:B------:R-:W-:-:S02]  /*5400*/  ISETP.GT.AND P4, PT, R179, 0x9, P0 ;  /* 0x00000009b300780c */ /* 0x000fc40000784270 */
[----:B------:R-:W-:Y:S02]  /*5410*/  FMNMX.FTZ R13, R163, R168, !PT ;  /* 0x000000a8a30d7209 */ /* 0x000fe40007810000 */
[----:B------:R-:W-:Y:S02]  /*5420*/  ISETP.LT.OR P3, PT, R177, 0x9, P3 ;  /* 0x00000009b100780c */ /* 0x000fe40001f61670 */
[----:B------:R-:W-:Y:S02]  /*5430*/  FMNMX.FTZ R13, R164, R13, !PT ;  /* 0x0000000da40d7209 */ /* 0x000fe40007810000 */
[----:B------:R-:W-:Y:S02]  /*5440*/  FSEL R17, R17, -INF , !P2 ;  /* 0xff80000011117808 */ /* 0x000fe40005000000 */
        /* <DEDUP_REMOVED lines=9> */
[----:B------:R-:W-:Y:S02]  /*54e0*/  FSEL R19, R19, -INF , !P4 ;  /* 0xff80000013137808 */ /* 0x000fe40006000000 */
[----:B------:R-:W-:Y:S02]  /*54f0*/  FMNMX.FTZ R13, R156, R13, !PT ;  /* 0x0000000d9c0d7209 */ /* 0x000fe40007810000 */
[----:B------:R-:W-:Y:S02]  /*5500*/  ISETP.LT.OR P5, PT, R177, 0x11, P5 ;  /* 0x00000011b100780c */ /* 0x000fe40002fa1670 */
[----:B------:R-:W-:Y:S02]  /*5510*/  FMNMX.FTZ R13, R154, R13, !PT ;  /* 0x0000000d9a0d7209 */ /* 0x000fe40007810000 */
[----:B------:R-:W-:-:S02]  /*5520*/  ISETP.GT.AND P2, PT, R179, 0x18, P0 ;  /* 0x00000018b300780c */ /* 0x000fc40000744270 */
[----:B------:R-:W-:Y:S02]  /*5530*/  FMNMX.FTZ R168, R152, R13, !PT ;  /* 0x0000000d98a87209 */ /* 0x000fe40007810000 */
[----:B------:R-:W-:Y:S02]  /*5540*/  ISETP.LT.OR P6, PT, R177, 0x12, P6 ;  /* 0x00000012b100780c */ /* 0x000fe400037c1670 */
[----:B------:R-:W-:Y:S01]  /*5550*/  FSEL R20, R20, -INF , !P5 ;  /* 0xff80000014147808 */ /* 0x000fe20006800000 */
[----:B------:R-:W0:Y:S01]  /*5560*/  SHFL.BFLY PT, R13, R168, 0x2, 0x1f ;  /* 0x0c401f00a80d7f89 */ /* 0x000e2200000e0000 */
[----:B------:R-:W-:Y:S02]  /*5570*/  ISETP.GT.AND P3, PT, R179, 0x19, P0 ;  /* 0x00000019b300780c */ /* 0x000fe40000764270 */
[----:B------:R-:W-:Y:S02]  /*5580*/  FSEL R21, R21, -INF , !P6 ;  /* 0xff80000015157808 */ /* 0x000fe40007000000 */
[----:B------:R-:W-:-:S02]  /*5590*/  ISETP.LT.OR P2, PT, R177, 0x19, P2 ;  /* 0x00000019b100780c */ /* 0x000fc40001741670 */
[----:B------:R-:W-:Y:S02]  /*55a0*/  ISETP.GT.AND P4, PT, R179, 0x20, P0 ;  /* 0x00000020b300780c */ /* 0x000fe40000784270 */
[C---:B------:R-:W-:Y:S02]  /*55b0*/  ISETP.LT.OR P3, PT, R177.reuse, 0x1a, P3 ;  /* 0x0000001ab100780c */ /* 0x040fe40001f61670 */
[----:B------:R-:W-:Y:S02]  /*55c0*/  FSEL R22, R22, -INF , !P2 ;  /* 0xff80000016167808 */ /* 0x000fe40005000000 */
[----:B------:R-:W-:Y:S02]  /*55d0*/  ISETP.LT.OR P4, PT, R177, 0x21, P4 ;  /* 0x00000021b100780c */ /* 0x000fe40002781670 */
[----:B------:R-:W-:Y:S02]  /*55e0*/  FSEL R23, R23, -INF , !P3 ;  /* 0xff80000017177808 */ /* 0x000fe40005800000 */
[----:B------:R-:W-:-:S02]  /*55f0*/  ISETP.GT.AND P5, PT, R179, 0x28, P0 ;  /* 0x00000028b300780c */ /* 0x000fc400007a4270 */
[----:B------:R-:W-:Y:S02]  /*5600*/  FSEL R153, R153, -INF , !P4 ;  /* 0xff80000099997808 */ /* 0x000fe40006000000 */
[----:B------:R-:W-:Y:S02]  /*5610*/  ISETP.GT.AND P6, PT, R179, 0x29, P0 ;  /* 0x00000029b300780c */ /* 0x000fe400007c4270 */
[----:B------:R-:W-:Y:S02]  /*5620*/  ISETP.LT.OR P5, PT, R177, 0x29, P5 ;  /* 0x00000029b100780c */ /* 0x000fe40002fa1670 */
[----:B0-----:R-:W-:Y:S02]  /*5630*/  FMNMX.FTZ R169, R168, R13, !PT ;  /* 0x0000000da8a97209 */ /* 0x001fe40007810000 */
[----:B------:R-:W-:Y:S02]  /*5640*/  ISETP.GT.AND P2, PT, R179, 0x30, P0 ;  /* 0x00000030b300780c */ /* 0x000fe40000744270 */
[----:B------:R-:W-:Y:S01]  /*5650*/  ISETP.LT.OR P6, PT, R177, 0x2a, P6 ;  /* 0x0000002ab100780c */ /* 0x000fe200037c1670 */
[----:B------:R-:W0:Y:S01]  /*5660*/  SHFL.BFLY PT, R180, R169, 0x1, 0x1f ;  /* 0x0c201f00a9b47f89 */ /* 0x000e2200000e0000 */
[----:B------:R-:W-:-:S02]  /*5670*/  FSEL R157, R157, -INF , !P5 ;  /* 0xff8000009d9d7808 */ /* 0x000fc40006800000 */
[----:B------:R-:W-:Y:S02]  /*5680*/  ISETP.GT.AND P4, PT, R179, 0x31, P0 ;  /* 0x00000031b300780c */ /* 0x000fe40000784270 */
[C---:B------:R-:W-:Y:S02]  /*5690*/  ISETP.LT.OR P2, PT, R177.reuse, 0x31, P2 ;  /* 0x00000031b100780c */ /* 0x040fe40001741670 */
[----:B------:R-:W-:Y:S02]  /*56a0*/  FSEL R158, R158, -INF , !P6 ;  /* 0xff8000009e9e7808 */ /* 0x000fe40007000000 */
[----:B------:R-:W-:Y:S02]  /*56b0*/  ISETP.LT.OR P4, PT, R177, 0x32, P4 ;  /* 0x00000032b100780c */ /* 0x000fe40002781670 */
[----:B------:R-:W-:Y:S02]  /*56c0*/  FSEL R161, R161, -INF , !P2 ;  /* 0xff800000a1a17808 */ /* 0x000fe40005000000 */
[----:B------:R-:W-:-:S02]  /*56d0*/  FSEL R162, R162, -INF , !P4 ;  /* 0xff800000a2a27808 */ /* 0x000fc40006000000 */
[----:B0-----:R-:W-:Y:S01]  /*56e0*/  FMNMX.FTZ R13, R169, R180, !PT ;  /* 0x000000b4a90d7209 */ /* 0x001fe20007810000 */
[----:B------:R-:W-:Y:S01]  /*56f0*/  IMAD.U32 R180, RZ, RZ, UR52 ;  /* 0x00000034ffb47e24 */ /* 0x000fe2000f8e00ff */
[----:B------:R-:W-:Y:S02]  /*5700*/  FSEL R169, R15, -INF , !P1 ;  /* 0xff8000000fa97808 */ /* 0x000fe40004800000 */
[----:B------:R-:W-:Y:S01]  /*5710*/  ISETP.GT.AND P1, PT, R179, 0x21, P0 ;  /* 0x00000021b300780c */ /* 0x000fe20000724270 */
[----:B------:R-:W-:-:S01]  /*5720*/  FFMA.FTZ R180, R13, R180, -8 ;  /* 0xc10000000db47423 */ /* 0x000fc200000100b4 */
[----:B------:R-:W-:Y:S02]  /*5730*/  FMNMX.FTZ R168, R169, R12, !PT ;  /* 0x0000000ca9a87209 */ /* 0x000fe40007810000 */
[----:B------:R-:W-:Y:S02]  /*5740*/  FSETP.NEU.FTZ.AND P3, PT, R13, -INF , PT ;  /* 0xff8000000d00780b */ /* 0x000fe40003f7d000 */
[----:B------:R-:W-:-:S02]  /*5750*/  FMNMX.FTZ R15, R17, R168, !PT ;  /* 0x000000a8110f7209 */ /* 0x000fc40007810000 */
[----:B------:R-:W-:Y:S02]  /*5760*/  ISETP.LT.OR P1, PT, R177, 0x22, P1 ;  /* 0x00000022b100780c */ /* 0x000fe40000f21670 */
[----:B------:R-:W-:Y:S02]  /*5770*/  FMNMX.FTZ R168, R18, R15, !PT ;  /* 0x0000000f12a87209 */ /* 0x000fe40007810000 */
[----:B------:R-:W-:Y:S02]  /*5780*/  FSEL R181, R180, RZ, P3 ;  /* 0x000000ffb4b57208 */ /* 0x000fe40001800000 */
[----:B------:R-:W-:Y:S02]  /*5790*/  FMNMX.FTZ R15, R19, R168, !PT ;  /* 0x000000a8130f7209 */ /* 0x000fe40007810000 */
[----:B------:R-:W-:Y:S01]  /*57a0*/  FSEL R155, R155, -INF , !P1 ;  /* 0xff8000009b9b7808 */ /* 0x000fe20004800000 */
[--C-:B------:R-:W-:Y:S01]  /*57b0*/  FFMA.FTZ R180, R176, UR52, -R181.reuse ;  /* 0x00000034b0b47c23 */ /* 0x100fe200080108b5 */
[----:B------:R-:W-:Y:S01]  /*57c0*/  FMNMX.FTZ R168, R20, R15, !PT ;  /* 0x0000000f14a87209 */ /* 0x000fe20007810000 */
[--C-:B------:R-:W-:Y:S01]  /*57d0*/  FFMA.FTZ R178, R178, UR52, -R181.reuse ;  /* 0x00000034b2b27c23 */ /* 0x100fe200080108b5 */
[----:B------:R-:W-:Y:S01]  /*57e0*/  ISETP.GT.AND P1, PT, R179, 0x38, P0 ;  /* 0x00000038b300780c */ /* 0x000fe20000724270 */
[--C-:B------:R-:W-:Y:S01]  /*57f0*/  FFMA.FTZ R175, R175, UR52, -R181.reuse ;  /* 0x00000034afaf7c23 */ /* 0x100fe200080108b5 */
[----:B------:R-:W-:Y:S01]  /*5800*/  FMNMX.FTZ R15, R21, R168, !PT ;  /* 0x000000a8150f7209 */ /* 0x000fe20007810000 */
[--C-:B------:R-:W-:Y:S01]  /*5810*/  FFMA.FTZ R159, R159, UR52, -R181.reuse ;  /* 0x000000349f9f7c23 */ /* 0x100fe200080108b5 */
[----:B------:R-:W-:Y:S01]  /*5820*/  ISETP.GT.AND P0, PT, R179, 0x39, P0 ;  /* 0x00000039b300780c */ /* 0x000fe20000704270 */
[--C-:B------:R-:W-:Y:S01]  /*5830*/  FFMA.FTZ R163, R163, UR52, -R181.reuse ;  /* 0x00000034a3a37c23 */ /* 0x100fe200080108b5 */
[----:B------:R-:W-:Y:S01]  /*5840*/  FMNMX.FTZ R168, R22, R15, !PT ;  /* 0x0000000f16a87209 */ /* 0x000fe20007810000 */
[----:B------:R-:W-:Y:S01]  /*5850*/  MUFU.EX2 R179, R178 ;  /* 0x000000b200b37308 */ /* 0x000fe20000000800 */
[----:B------:R-:W-:Y:S01]  /*5860*/  ISETP.LT.OR P1, PT, R177, 0x39, P1 ;  /* 0x00000039b100780c */ /* 0x000fe20000f21670 */
[----:B------:R-:W-:Y:S01]  /*5870*/  FFMA.FTZ R154, R154, UR52, -R181 ;  /* 0x000000349a9a7c23 */ /* 0x000fe200080108b5 */
[----:B------:R-:W-:-:S02]  /*5880*/  FMNMX.FTZ R168, R23, R168, !PT ;  /* 0x000000a817a87209 */ /* 0x000fc40007810000 */
[----:B------:R-:W-:Y:S02]  /*5890*/  ISETP.LT.OR P0, PT, R177, 0x3a, P0 ;  /* 0x0000003ab100780c */ /* 0x000fe40000701670 */
[----:B------:R-:W-:Y:S01]  /*58a0*/  FMNMX.FTZ R168, R153, R168, !PT ;  /* 0x000000a899a87209 */ /* 0x000fe20007810000 */
[----:B------:R-:W-:Y:S01]  /*58b0*/  MUFU.EX2 R175, R175 ;  /* 0x000000af00af7308 */ /* 0x000fe20000000800 */
[----:B------:R-:W-:Y:S02]  /*58c0*/  FSEL R165, R165, -INF , !P1 ;  /* 0xff800000a5a57808 */ /* 0x000fe40004800000 */
[----:B------:R-:W-:Y:S02]  /*58d0*/  FMNMX.FTZ R176, R155, R168, !PT ;  /* 0x000000a89bb07209 */ /* 0x000fe40007810000 */
[----:B------:R-:W-:Y:S02]  /*58e0*/  FSEL R166, R166, -INF , !P0 ;  /* 0xff800000a6a67808 */ /* 0x000fe40004000000 */
[----:B------:R-:W-:Y:S01]  /*58f0*/  FMNMX.FTZ R15, R157, R176, !PT ;  /* 0x000000b09d0f7209 */ /* 0x000fe20007810000 */
[----:B------:R0:W-:Y:S03]  /*5900*/  MUFU.EX2 R168, R180 ;  /* 0x000000b400a87308 */ /* 0x0001e60000000800 */
[----:B------:R-:W-:-:S04]  /*5910*/  FMNMX.FTZ R176, R158, R15, !PT ;  /* 0x0000000f9eb07209 */ /* 0x000fc80007810000 */
[----:B------:R-:W-:Y:S01]  /*5920*/  FMNMX.FTZ R15, R161, R176, !PT ;  /* 0x000000b0a10f7209 */ /* 0x000fe20007810000 */
[----:B------:R-:W-:-:S01]  /*5930*/  FFMA.FTZ R176, R171, UR52, -R181 ;  /* 0x00000034abb07c23 */ /* 0x000fc200080108b5 */
[--C-:B0-----:R-:W-:Y:S01]  /*5940*/  FFMA.FTZ R180, R164, UR52, -R181.reuse ;  /* 0x00000034a4b47c23 */ /* 0x101fe200080108b5 */
        /* <DEDUP_REMOVED lines=11> */
[----:B------:R-:W-:Y:S01]  /*5a00*/  FSEL R152, R13, RZ, P3 ;  /* 0x000000ff0d987208 */ /* 0x000fe20001800000 */
[----:B------:R-:W-:Y:S01]  /*5a10*/  IMAD.U32 R156, RZ, RZ, UR52 ;  /* 0x00000034ff9c7e24 */ /* 0x000fe2000f8e00ff */
[----:B------:R-:W-:Y:S01]  /*5a20*/  MUFU.EX2 R176, R176 ;  /* 0x000000b000b07308 */ /* 0x000fe20000000800 */
[----:B------:R-:W0:Y:S02]  /*5a30*/  SHFL.BFLY PT, R182, R15, 0x2, 0x1f ;  /* 0x0c401f000fb67f89 */ /* 0x000e2400000e0000 */
[----:B------:R-:W-:-:S04]  /*5a40*/  FADD.FTZ R152, -R152, R11 ;  /* 0x0000000b98987221 */ /* 0x000fc80000010100 */
[----:B------:R-:W-:Y:S01]  /*5a50*/  FMUL.FTZ R172, R152, UR52 ;  /* 0x0000003498ac7c20 */ /* 0x000fe20008410000 */
[----:B------:R-:W-:Y:S08]  /*5a60*/  MUFU.EX2 R159, R159 ;  /* 0x0000009f009f7308 */ /* 0x000ff00000000800 */
[----:B------:R-:W1:Y:S08]  /*5a70*/  MUFU.EX2 R172, R172 ;  /* 0x000000ac00ac7308 */ /* 0x000e700000000800 */
[----:B------:R-:W-:Y:S01]  /*5a80*/  MUFU.EX2 R178, R178 ;  /* 0x000000b200b27308 */ /* 0x000fe20000000800 */
[----:B0-----:R-:W-:-:S05]  /*5a90*/  FMNMX.FTZ R182, R15, R182, !PT ;  /* 0x000000b60fb67209 */ /* 0x001fca0007810000 */
[----:B------:R-:W0:Y:S02]  /*5aa0*/  SHFL.BFLY PT, R15, R182, 0x1, 0x1f ;  /* 0x0c201f00b60f7f89 */ /* 0x000e2400000e0000 */
[----:B------:R-:W-:Y:S01]  /*5ab0*/  MUFU.EX2 R163, R163 ;  /* 0x000000a300a37308 */ /* 0x000fe20000000800 */
[-C--:B-1----:R-:W-:Y:S01]  /*5ac0*/  FMUL.FTZ R24, R24, R172.reuse ;  /* 0x000000ac18187220 */ /* 0x082fe20000410000 */
        /* <DEDUP_REMOVED lines=20> */
[----:B0-----:R-:W-:Y:S01]  /*5c10*/  FMNMX.FTZ R15, R182, R15, !PT ;  /* 0x0000000fb60f7209 */ /* 0x001fe20007810000 */
[-C--:B------:R-:W-:Y:S01]  /*5c20*/  FMUL.FTZ R61, R61, R172.reuse ;  /* 0x000000ac3d3d7220 */ /* 0x080fe20000410000 */
[----:B------:R-:W-:Y:S01]  /*5c30*/  MUFU.EX2 R167, R167 ;  /* 0x000000a700a77308 */ /* 0x000fe20000000800 */
[----:B------:R-:W-:Y:S01]  /*5c40*/  FMUL.FTZ R64, R64, R172 ;  /* 0x000000ac40407220 */ /* 0x000fe20000410000 */
[C---:B------:R-:W-:Y:S01]  /*5c50*/  FSETP.NEU.FTZ.AND P0, PT, R15.reuse, -INF , PT ;  /* 0xff8000000f00780b */ /* 0x040fe20003f1d000 */
[----:B------:R-:W-:-:S01]  /*5c60*/  FFMA.FTZ R156, R15, R156, -8 ;  /* 0xc10000000f9c7423 */ /* 0x000fc2000001009c */
[-C--:B------:R-:W-:Y:S01]  /*5c70*/  FMUL.FTZ R65, R65, R172.reuse ;  /* 0x000000ac41417220 */ /* 0x080fe20000410000 */
[-C--:B------:R-:W-:Y:S01]  /*5c80*/  FMUL.FTZ R68, R68, R172.reuse ;  /* 0x000000ac44447220 */ /* 0x080fe20000410000 */
[-C--:B------:R-:W-:Y:S01]  /*5c90*/  FMUL.FTZ R69, R69, R172.reuse ;  /* 0x000000ac45457220 */ /* 0x080fe20000410000 */
[-C--:B------:R-:W-:Y:S01]  /*5ca0*/  FMUL.FTZ R72, R72, R172.reuse ;  /* 0x000000ac48487220 */ /* 0x080fe20000410000 */
[----:B------:R-:W-:Y:S01]  /*5cb0*/  FSEL R152, R156, RZ, P0 ;  /* 0x000000ff9c987208 */ /* 0x000fe20000000000 */
[----:B------:R-:W-:Y:S01]  /*5cc0*/  MUFU.EX2 R160, R160 ;  /* 0x000000a000a07308 */ /* 0x000fe20000000800 */
[-C--:B------:R-:W-:Y:S01]  /*5cd0*/  FMUL.FTZ R73, R73, R172.reuse ;  /* 0x000000ac49497220 */ /* 0x080fe20000410000 */
[-C--:B------:R-:W-:Y:S01]  /*5ce0*/  FMUL.FTZ R76, R76, R172.reuse ;  /* 0x000000ac4c4c7220 */ /* 0x080fe20000410000 */
[----:B------:R-:W-:Y:S01]  /*5cf0*/  FMUL.FTZ R77, R77, R172 ;  /* 0x000000ac4d4d7220 */ /* 0x000fe20000410000 */
[--C-:B------:R-:W-:Y:S01]  /*5d00*/  FFMA.FTZ R174, R169, UR52, -R152.reuse ;  /* 0x00000034a9ae7c23 */ /* 0x100fe20008010898 */
[----:B------:R-:W-:-:S01]  /*5d10*/  FFMA.FTZ R169, R19, UR52, -R152 ;  /* 0x0000003413a97c23 */ /* 0x000fc20008010898 */
[--C-:B------:R-:W-:Y:S01]  /*5d20*/  FFMA.FTZ R19, R21, UR52, -R152.reuse ;  /* 0x0000003415137c23 */ /* 0x100fe20008010898 */
[----:B------:R-:W-:Y:S01]  /*5d30*/  FSEL R21, R15, RZ, P0 ;  /* 0x000000ff0f157208 */ /* 0x000fe20000000000 */
[--C-:B------:R-:W-:Y:S01]  /*5d40*/  FFMA.FTZ R17, R17, UR52, -R152.reuse ;  /* 0x0000003411117c23 */ /* 0x100fe20008010898 */
[----:B------:R-:W-:-:S01]  /*5d50*/  FFMA.FTZ R156, R18, UR52, -R152 ;  /* 0x00000034129c7c23 */ /* 0x000fc20008010898 */
[----:B------:R-:W-:Y:S01]  /*5d60*/  MUFU.EX2 R174, R174 ;  /* 0x000000ae00ae7308 */ /* 0x000fe20000000800 */
[----:B------:R-:W-:-:S01]  /*5d70*/  FFMA.FTZ R18, R20, UR52, -R152 ;  /* 0x0000003414127c23 */ /* 0x000fc20008010898 */
[----:B------:R-:W-:Y:S01]  /*5d80*/  FADD.FTZ R21, -R21, R12 ;  /* 0x0000000c15157221 */ /* 0x000fe20000010100 */
[----:B------:R-:W-:-:S01]  /*5d90*/  FFMA.FTZ R20, R22, UR52, -R152 ;  /* 0x0000003416147c23 */ /* 0x000fc20008010898 */
[--C-:B------:R-:W-:Y:S01]  /*5da0*/  FFMA.FTZ R22, R23, UR52, -R152.reuse ;  /* 0x0000003417167c23 */ /* 0x100fe20008010898 */
[----:B------:R-:W-:-:S01]  /*5db0*/  FFMA.FTZ R12, R153, UR52, -R152 ;  /* 0x00000034990c7c23 */ /* 0x000fc20008010898 */
[----:B------:R-:W-:Y:S01]  /*5dc0*/  FMUL.FTZ R21, R21, UR52 ;  /* 0x0000003415157c20 */ /* 0x000fe20008410000 */
[----:B------:R-:W-:-:S01]  /*5dd0*/  FFMA.FTZ R153, R172, R4, R179 ;  /* 0x00000004ac997223 */ /* 0x000fc200000100b3 */
        /* <DEDUP_REMOVED lines=9> */
[----:B------:R-:W-:Y:S01]  /*5e70*/  PLOP3.LUT P0, PT, PT, PT, UP0, 0x40, 0x0 ;  /* 0x000000000000781c */ /* 0x000fe20003f0e808 */
        /* <DEDUP_REMOVED lines=15> */
[----:B0-----:R-:W-:-:S01]  /*5f70*/  FFMA.FTZ R4, R21, R5, R174 ;  /* 0x0000000515047223 */ /* 0x001fc200000100ae */
[-C--:B------:R-:W-:Y:S01]  /*5f80*/  FMUL.FTZ R105, R105, R172.reuse ;  /* 0x000000ac69697220 */ /* 0x080fe20000410000 */
[-C--:B------:R-:W-:Y:S01]  /*5f90*/  FMUL.FTZ R108, R108, R172.reuse ;  /* 0x000000ac6c6c7220 */ /* 0x080fe20000410000 */
[----:B------:R-:W-:Y:S01]  /*5fa0*/  FMUL.FTZ R109, R109, R172 ;  /* 0x000000ac6d6d7220 */ /* 0x000fe20000410000 */
[----:B------:R-:W-:-:S01]  /*5fb0*/  FADD.FTZ R5, R17, R4 ;  /* 0x0000000411057221 */ /* 0x000fc20000010000 */
        /* <DEDUP_REMOVED lines=10> */
[----:B------:R1:W-:Y:S01]  /*6060*/  MUFU.EX2 R177, R22 ;  /* 0x0000001600b17308 */ /* 0x0003e20000000800 */
[----:B---3--:R-:W-:-:S01]  /*6070*/  FADD.FTZ R5, R169, R4 ;  /* 0x00000004a9057221 */ /* 0x008fc20000010000 */
[----:B------:R-:W-:Y:S01]  /*6080*/  F2FP.SATFINITE.E4M3.F32.PACK_AB_MERGE_C R169, R169, R156, RZ ;  /* 0x0000009ca9a9723e */ /* 0x000fe200048070ff */
[-C--:B------:R-:W-:Y:S01]  /*6090*/  FMUL.FTZ R128, R128, R172.reuse ;  /* 0x000000ac80807220 */ /* 0x080fe20000410000 */
[-C--:B------:R-:W-:Y:S01]  /*60a0*/  FMUL.FTZ R129, R129, R172.reuse ;  /* 0x000000ac81817220 */ /* 0x080fe20000410000 */
[-C--:B------:R-:W-:Y:S01]  /*60b0*/  FMUL.FTZ R132, R132, R172.reuse ;  /* 0x000000ac84847220 */ /* 0x080fe20000410000 */
[-C--:B------:R-:W-:Y:S01]  /*60c0*/  FMUL.FTZ R133, R133, R172.reuse ;  /* 0x000000ac85857220 */ /* 0x080fe20000410000 */
[----:B------:R-:W-:Y:S01]  /*60d0*/  FMUL.FTZ R136, R136, R172 ;  /* 0x000000ac88887220 */ /* 0x000fe20000410000 */
[----:B------:R-:W3:Y:S01]  /*60e0*/  MUFU.EX2 R19, R19 ;  /* 0x0000001300137308 */ /* 0x000ee20000000800 */
[----:B-1----:R-:W-:-:S01]  /*60f0*/  FADD.FTZ R22, R168, R153 ;  /* 0x00000099a8167221 */ /* 0x002fc20000010000 */
[----:B0-----:R-:W-:Y:S01]  /*6100*/  FADD.FTZ R4, R18, R5 ;  /* 0x0000000512047221 */ /* 0x001fe20000010000 */
[-C--:B------:R-:W-:Y:S01]  /*6110*/  FMUL.FTZ R137, R137, R172.reuse ;  /* 0x000000ac89897220 */ /* 0x080fe20000410000 */
[----:B------:R-:W-:Y:S01]  /*6120*/  FMUL.FTZ R140, R140, R172 ;  /* 0x000000ac8c8c7220 */ /* 0x000fe20000410000 */
[----:B------:R-:W-:-:S01]  /*6130*/  FADD.FTZ R153, R175, R22 ;  /* 0x00000016af997221 */ /* 0x000fc20000010000 */
[C---:B------:R-:W-:Y:S01]  /*6140*/  F2FP.SATFINITE.E4M3.F32.PACK_AB_MERGE_C R175, R176.reuse, R175, RZ ;  /* 0x000000afb0af723e */ /* 0x040fe200048070ff */
[----:B------:R-:W-:Y:S01]  /*6150*/  FMUL.FTZ R141, R141, R172 ;  /* 0x000000ac8d8d7220 */ /* 0x000fe20000410000 */
[----:B------:R-:W0:Y:S01]  /*6160*/  MUFU.EX2 R20, R20 ;  /* 0x0000001400147308 */ /* 0x000e220000000800 */
[----:B------:R-:W-:-:S01]  /*6170*/  FADD.FTZ R22, R176, R153 ;  /* 0x00000099b0167221 */ /* 0x000fc20000010000 */
[-C--:B------:R-:W-:Y:S01]  /*6180*/  FMUL.FTZ R144, R144, R172.reuse ;  /* 0x000000ac90907220 */ /* 0x080fe20000410000 */
[-C--:B------:R-:W-:Y:S01]  /*6190*/  FMUL.FTZ R145, R145, R172.reuse ;  /* 0x000000ac91917220 */ /* 0x080fe20000410000 */
[----:B------:R-:W-:Y:S01]  /*61a0*/  FMUL.FTZ R148, R148, R172 ;  /* 0x000000ac94947220 */ /* 0x000fe20000410000 */
[----:B------:R-:W-:-:S01]  /*61b0*/  FADD.FTZ R153, R159, R22 ;  /* 0x000000169f997221 */ /* 0x000fc20000010000 */
[----:B------:R-:W-:Y:S01]  /*61c0*/  FMUL.FTZ R149, R149, R172 ;  /* 0x000000ac95957220 */ /* 0x000fe20000410000 */
[----:B------:R-:W-:Y:S01]  /*61d0*/  FMUL.FTZ R26, R26, R21 ;  /* 0x000000151a1a7220 */ /* 0x000fe20000410000 */
[----:B------:R-:W1:Y:S01]  /*61e0*/  MUFU.EX2 R12, R12 ;  /* 0x0000000c000c7308 */ /* 0x000e620000000800 */
[----:B------:R-:W-:-:S01]  /*61f0*/  FADD.FTZ R22, R178, R153 ;  /* 0x00000099b2167221 */ /* 0x000fc20000010000 */
[----:B---3--:R-:W-:Y:S01]  /*6200*/  FADD.FTZ R5, R19, R4 ;  /* 0x0000000413057221 */ /* 0x008fe20000010000 */
[-C--:B------:R-:W-:Y:S01]  /*6210*/  FMUL.FTZ R27, R27, R21.reuse ;  /* 0x000000151b1b7220 */ /* 0x080fe20000410000 */
[----:B------:R-:W-:Y:S01]  /*6220*/  FMUL.FTZ R30, R30, R21 ;  /* 0x000000151e1e7220 */ /* 0x000fe20000410000 */
[----:B------:R-:W-:-:S01]  /*6230*/  FADD.FTZ R153, R163, R22 ;  /* 0x00000016a3997221 */ /* 0x000fc20000010000 */
[----:B------:R-:W-:Y:S01]  /*6240*/  F2FP.SATFINITE.E4M3.F32.PACK_AB_MERGE_C R163, R180, R163, RZ ;  /* 0x000000a3b4a3723e */ /* 0x000fe200048070ff */
[----:B------:R-:W-:Y:S01]  /*6250*/  FMUL.FTZ R31, R31, R21 ;  /* 0x000000151f1f7220 */ /* 0x000fe20000410000 */
[----:B------:R-:W3:Y:S01]  /*6260*/  MUFU.EX2 R23, R23 ;  /* 0x0000001700177308 */ /* 0x000ee20000000800 */
[----:B0-----:R-:W-:-:S01]  /*6270*/  FADD.FTZ R4, R20, R5 ;  /* 0x0000000514047221 */ /* 0x001fc20000010000 */
[----:B------:R-:W-:Y:S01]  /*6280*/  FADD.FTZ R153, R180, R153 ;  /* 0x00000099b4997221 */ /* 0x000fe20000010000 */
[C---:B------:R-:W-:Y:S01]  /*6290*/  F2FP.SATFINITE.E4M3.F32.PACK_AB_MERGE_C R155, R177.reuse, R20, RZ ;  /* 0x00000014b19b723e */ /* 0x040fe200048070ff */
[----:B------:R-:W-:Y:S01]  /*62a0*/  FMUL.FTZ R34, R34, R21 ;  /* 0x0000001522227220 */ /* 0x000fe20000410000 */
[----:B------:R-:W-:-:S01]  /*62b0*/  FADD.FTZ R5, R177, R4 ;  /* 0x00000004b1057221 */ /* 0x000fc20000010000 */
[----:B------:R-:W-:Y:S01]  /*62c0*/  FADD.FTZ R4, R164, R153 ;  /* 0x00000099a4047221 */ /* 0x000fe20000010000 */
[----:B------:R-:W-:Y:S01]  /*62d0*/  F2FP.SATFINITE.E4M3.F32.PACK_AB_MERGE_C R155, R19, R18, R155 ;  /* 0x00000012139b723e */ /* 0x000fe2000480709b */
[----:B------:R-:W0:Y:S01]  /*62e0*/  MUFU.EX2 R157, R157 ;  /* 0x0000009d009d7308 */ /* 0x000e220000000800 */
[----:B-1----:R-:W-:-:S01]  /*62f0*/  FADD.FTZ R22, R12, R5 ;  /* 0x000000050c167221 */ /* 0x002fc20000010000 */
[----:B------:R-:W-:Y:S01]  /*6300*/  FADD.FTZ R5, R167, R4 ;  /* 0x00000004a7057221 */ /* 0x000fe20000010000 */
[-C--:B------:R-:W-:Y:S01]  /*6310*/  FMUL.FTZ R35, R35, R21.reuse ;  /* 0x0000001523237220 */ /* 0x080fe20000410000 */
[-C--:B------:R-:W-:Y:S01]  /*6320*/  FMUL.FTZ R38, R38, R21.reuse ;  /* 0x0000001526267220 */ /* 0x080fe20000410000 */
[-C--:B------:R-:W-:Y:S01]  /*6330*/  FMUL.FTZ R39, R39, R21.reuse ;  /* 0x0000001527277220 */ /* 0x080fe20000410000 */
[----:B------:R-:W-:Y:S01]  /*6340*/  FADD.FTZ R4, R160, R5 ;  /* 0x00000005a0047221 */ /* 0x000fe20000010000 */
[----:B------:R-:W-:Y:S01]  /*6350*/  FMUL.FTZ R42, R42, R21 ;  /* 0x000000152a2a7220 */ /* 0x000fe20000410000 */
[----:B------:R-:W1:Y:S01]  /*6360*/  MUFU.EX2 R171, R171 ;  /* 0x000000ab00ab7308 */ /* 0x000e620000000800 */
[----:B---3--:R-:W-:-:S01]  /*6370*/  FADD.FTZ R22, R23, R22 ;  /* 0x0000001617167221 */ /* 0x008fc20000010000 */
        /* <DEDUP_REMOVED lines=19> */
[-C--:B------:R-:W-:Y:S01]  /*64b0*/  FMUL.FTZ R71, R71, R21.reuse ;  /* 0x0000001547477220 */ /* 0x080fe20000410000 */
[----:B------:R-:W-:Y:S01]  /*64c0*/  F2FP.SATFINITE.E4M3.F32.PACK_AB_MERGE_C R156, R167, R164, R160 ;  /* 0x000000a4a79c723e */ /* 0x000fe200048070a0 */
[----:B------:R-:W-:Y:S01]  /*64d0*/  FMUL.FTZ R74, R74, R21 ;  /* 0x000000154a4a7220 */ /* 0x000fe20000410000 */
[----:B------:R-:W1:Y:S01]  /*64e0*/  MUFU.EX2 R170, R170 ;  /* 0x000000aa00aa7308 */ /* 0x000e620000000800 */
[----:B---3--:R-:W-:-:S01]  /*64f0*/  FADD.FTZ R4, R158, R5 ;  /* 0x000000059e047221 */ /* 0x008fc20000010000 */
[----:B------:R-:W-:Y:S01]  /*6500*/  F2FP.SATFINITE.E4M3.F32.PACK_AB_MERGE_C R157, R158, R157, RZ ;  /* 0x0000009d9e9d723e */ /* 0x000fe200048070ff */
[-C--:B------:R-:W-:Y:S01]  /*6510*/  FMUL.FTZ R75, R75, R21.reuse ;  /* 0x000000154b4b7220 */ /* 0x080fe20000410000 */
[-C--:B------:R-:W-:Y:S01]  /*6520*/  FMUL.FTZ R78, R78, R21.reuse ;  /* 0x000000154e4e7220 */ /* 0x080fe20000410000 */
[-C--:B------:R-:W-:Y:S01]  /*6530*/  FMUL.FTZ R79, R79, R21.reuse ;  /* 0x000000154f4f7220 */ /* 0x080fe20000410000 */
[----:B------:R-:W-:Y:S01]  /*6540*/  F2FP.SATFINITE.E4M3.F32.PACK_AB_MERGE_C R157, R23, R12, R157 ;  /* 0x0000000c179d723e */ /* 0x000fe2000480709d */
        /* <DEDUP_REMOVED lines=43> */
[----:B------:R-:W-:Y:S01]  /*6800*/  F2FP.SATFINITE.E4M3.F32.PACK_AB_MERGE_C R153, R17, R174, R169 ;  /* 0x000000ae1199723e */ /* 0x000fe200048070a9 */
[-C--:B------:R-:W-:Y:S01]  /*6810*/  FMUL.FTZ R143, R143, R21.reuse ;  /* 0x000000158f8f7220 */ /* 0x080fe20000410000 */
[-C--:B------:R-:W-:Y:S01]  /*6820*/  FMUL.FTZ R146, R146, R21.reuse ;  /* 0x0000001592927220 */ /* 0x080fe20000410000 */
[-C--:B------:R-:W-:Y:S01]  /*6830*/  FMUL.FTZ R147, R147, R21.reuse ;  /* 0x0000001593937220 */ /* 0x080fe20000410000 */
[-C--:B------:R-:W-:Y:S01]  /*6840*/  FMUL.FTZ R150, R150, R21.reuse ;  /* 0x0000001596967220 */ /* 0x080fe20000410000 */
[----:B------:R-:W-:Y:S01]  /*6850*/  FMUL.FTZ R151, R151, R21 ;  /* 0x0000001597977220 */ /* 0x000fe20000410000 */
[C---:B0-----:R-:W-:Y:S01]  /*6860*/  F2FP.SATFINITE.E4M3.F32.PACK_AB_MERGE_C R158, R11.reuse, R154, RZ ;  /* 0x0000009a0b9e723e */ /* 0x041fe200048070ff */
[----:B------:R-:W-:-:S01]  /*6870*/  FADD.FTZ R4, R11, R20 ;  /* 0x000000140b047221 */ /* 0x000fc20000010000 */
[----:B------:R-:W-:-:S02]  /*6880*/  F2FP.SATFINITE.E4M3.F32.PACK_AB_MERGE_C R154, R178, R159, R163 ;  /* 0x0000009fb29a723e */ /* 0x000fc400048070a3 */
[----:B------:R-:W-:Y:S02]  /*6890*/  F2FP.SATFINITE.E4M3.F32.PACK_AB_MERGE_C R158, R173, R170, R158 ;  /* 0x000000aaad9e723e */ /* 0x000fe4000480709e */
[C---:B-1----:R-:W-:Y:S01]  /*68a0*/  F2FP.SATFINITE.E4M3.F32.PACK_AB_MERGE_C R165, R152.reuse, R165, RZ ;  /* 0x000000a598a5723e */ /* 0x042fe200048070ff */
[----:B------:R-:W-:-:S01]  /*68b0*/  FADD.FTZ R5, R152, R5 ;  /* 0x0000000598057221 */ /* 0x000fc20000010000 */
[----:B------:R-:W-:Y:S02]  /*68c0*/  F2FP.SATFINITE.E4M3.F32.PACK_AB_MERGE_C R152, R168, R179, R175 ;  /* 0x000000b3a898723e */ /* 0x000fe400048070af */
[----:B------:R-:W-:Y:S01]  /*68d0*/  F2FP.SATFINITE.E4M3.F32.PACK_AB_MERGE_C R159, R162, R161, R165 ;  /* 0x000000a1a29f723e */ /* 0x000fe200048070a5 */
[----:B------:R-:W-:Y:S06]  /*68e0*/  @P0 BRA `(.L_x_1269) ;  /* 0x0000000000040947 */ /* 0x000fec0003800000 */
[----:B------:R-:W-:Y:S01]  /*68f0*/  BPT.TRAP 0x1 ;  /* 0x000000040000795c */ /* 0x000fe20000300000 */
.L_x_1269:
[----:B------:R-:W-:Y:S01]  /*6900*/  PLOP3.LUT P1, PT, PT, PT, UP0, 0x40, 0x0 ;  /* 0x000000000000781c */ /* 0x000fe20003f2e808 */
[----:B------:R0:W1:-:S12]  /*6910*/  SYNCS.PHASECHK.TRANS64.TRYWAIT P0, [UR55+0x20850], R10 ;  /* 0x0208500aff0075a7 */ /* 0x0000580008000177 */
[----:B0-----:R-:W-:Y:S05]  /*6920*/  @P1 BRA `(.L_x_1270) ;  /* 0x0000000000041947 */ /* 0x001fea0003800000 */
[----:B------:R-:W-:Y:S01]  /*6930*/  BPT.TRAP 0x1 ;  /* 0x000000040000795c */ /* 0x000fe20000300000 */
.L_x_1270:
[----:B-1----:R-:W-:Y:S05]  /*6940*/  @P0 BRA `(.L_x_1271) ;  /* 0x0000000000080947 */ /* 0x002fea0003800000 */
[----:B------:R-:W0:Y:S02]  /*6950*/  SYNCS.PHASECHK.TRANS64.TRYWAIT P0, [UR55+0x20850], R10 ;  /* 0x0208500aff0075a7 */ /* 0x000e240008000177 */
[----:B0-----:R-:W-:Y:S05]  /*6960*/  @!P0 BRA `(.L_x_1272) ;  /* 0x000000d800548947 */ /* 0x001fea0003800000 */
.L_x_1271:
[----:B------:R1:W-:Y:S01]  /*6970*/  BAR.SYNC.DEFER_BLOCKING R8, 0x100 ;  /* 0x000400080000751d */ /* 0x0003e20000010000 */
[----:B------:R-:W-:Y:S01]  /*6980*/  ULEA UR6, UR48, UR46, 0xa ;  /* 0x0000002e30067291 */ /* 0x000fe2000f8e503f */
[----:B------:R-:W-:-:S04]  /*6990*/  PLOP3.LUT P0, PT, PT, PT, UP0, 0x40, 0x0 ;  /* 0x000000000000781c */ /* 0x000fc80003f0e808 */
[----:B------:R-:W-:Y:S01]  /*69a0*/  UMOV UR7, 0x80000020 ;  /* 0x8000002000077882 */ /* 0x000fe20000000000 */
[----:B------:R-:W-:-:S06]  /*69b0*/  WARPGROUP.ARRIVE ;  /* 0x00000000000079c5 */ /* 0x000fcc0000000000 */
        /* <DEDUP_REMOVED lines=8> */
[----:B-1----:R-:W-:Y:S05]  /*6a40*/  @P0 BRA `(.L_x_1273) ;  /* 0x0000000000040947 */ /* 0x002fea0003800000 */
[----:B------:R-:W-:Y:S01]  /*6a50*/  BPT.TRAP 0x1 ;  /* 0x000000040000795c */ /* 0x000fe20000300000 */
.L_x_1273:
[----:B------:R-:W-:Y:S01]  /*6a60*/  UIADD3 UR55, UR55, 0x20860, URZ ;  /* 0x0002086037377890 */ /* 0x000fe2000fffe03f */
[C---:B------:R-:W-:Y:S01]  /*6a70*/  ISETP.GT.AND P0, PT, R9.reuse, UR54, PT ;  /* 0x0000003609007c0c */ /* 0x040fe2000bf04270 */
[----:B------:R-:W-:Y:S01]  /*6a80*/  VIADD R9, R9, 0xffffffff ;  /* 0xffffffff09097836 */ /* 0x000fe20000000000 */
[----:B------:R-:W-:Y:S01]  /*6a90*/  MOV R12, R15 ;  /* 0x0000000f000c7202 */ /* 0x000fe20000000f00 */
[----:B------:R-:W-:Y:S01]  /*6aa0*/  UPRMT UR55, UR45, 0x654, UR55 ;  /* 0x000006542d377896 */ /* 0x000fe20008000037 */
[----:B0-----:R-:W-:-:S08]  /*6ab0*/  IMAD.MOV.U32 R11, RZ, RZ, R13 ;  /* 0x000000ffff0b7224 */ /* 0x001fd000078e000d */
[----:B------:R-:W-:Y:S01]  /*6ac0*/  SYNCS.ARRIVE.TRANS64.RED.A1T0 RZ, [UR55], RZ ;  /* 0x000000ffffff79a7 */ /* 0x000fe20008100437 */
[----:B------:R-:W-:Y:S05]  /*6ad0*/  @P0 BRA `(.L_x_1274) ;  /* 0xffffffd800280947 */ /* 0x000fea000383ffff */
[----:B------:R-:W-:-:S07]  /*6ae0*/  IMAD.MOV.U32 R10, RZ, RZ, R9 ;  /* 0x000000ffff0a7224 */ /* 0x000fce00078e0009 */
.L_x_1255:
[----:B------:R-:W0:Y:S01]  /*6af0*/  S2UR UR6, SR_CTAID.X ;  /* 0x00000000000679c3 */ /* 0x000e220000002500 */
[----:B------:R-:W-:Y:S01]  /*6b00*/  IADD3 R9, -R14, 0x1, RZ ;  /* 0x000000010e097810 */ /* 0x000fe20007ffe1ff */
[----:B------:R-:W-:Y:S02]  /*6b10*/  UISETP.NE.AND UP2, UPT, UR43, URZ, UPT ;  /* 0x0000003f2b00728c */ /* 0x000fe4000bf45270 */
[----:B------:R-:W-:Y:S02]  /*6b20*/  UISETP.NE.AND UP1, UPT, UR42, URZ, UPT ;  /* 0x0000003f2a00728c */ /* 0x000fe4000bf25270 */
[----:B------:R-:W-:Y:S01]  /*6b30*/  IMAD R9, R2, UR53, R9 ;  /* 0x0000003502097c24 */ /* 0x000fe2000f8e0209 */
[----:B------:R-:W-:-:S03]  /*6b40*/  ULDC UR15, c[0x0][0x9dc] ;  /* 0x00027700000f7ab9 */ /* 0x000fc60000000800 */
[----:B------:R-:W-:Y:S02]  /*6b50*/  PLOP3.LUT P0, PT, PT, PT, UP1, 0x40, 0x0 ;  /* 0x000000000000781c */ /* 0x000fe40003f0e818 */
[----:B------:R-:W-:Y:S01]  /*6b60*/  R2UR UR11, R9 ;  /* 0x00000000090b72ca */ /* 0x000fe200000e0000 */
[----:B------:R-:W-:Y:S01]  /*6b70*/  @UP2 ULDC UR14, c[0x0][0x450] ;  /* 0x00011400000e2ab9 */ /* 0x000fe20000000800 */
[----:B0-----:R-:W-:-:S03]  /*6b80*/  ULEA UR10, UR6, 0x7f, 0x7 ;  /* 0x0000007f060a7891 */ /* 0x001fc6000f8e383f */
[----:B------:R-:W-:Y:S02]  /*6b90*/  @UP2 ULDC UR6, c[0x0][0x44c] ;  /* 0x0001130000062ab9 */ /* 0x000fe40000000800 */
[----:B------:R-:W-:-:S04]  /*6ba0*/  UIMAD.WIDE.U32 UR6, UR10, UR6, URZ ;  /* 0x000000060a0672a5 */ /* 0x000fc8000f8e003f */
[----:B------:R-:W-:-:S04]  /*6bb0*/  @UP2 USHF.R.U32.HI UR10, URZ, UR14, UR7 ;  /* 0x0000000e3f0a2299 */ /* 0x000fc80008011607 */
[----:B------:R-:W-:-:S04]  /*6bc0*/  UIADD3 UR10, UR11, UR10, URZ ;  /* 0x0000000a0b0a7290 */ /* 0x000fc8000fffe03f */
[----:B------:R-:W-:Y:S01]  /*6bd0*/  UIADD3 UR15, UR10, -UR15, URZ ;  /* 0x8000000f0a0f7290 */ /* 0x000fe2000fffe03f */
[----:B------:R-:W-:Y:S11]  /*6be0*/  @P0 BRA `(.L_x_1275) ;  /* 0x0000000000500947 */ /* 0x000ff60003800000 */
[----:B------:R-:W-:Y:S02]  /*6bf0*/  UMOV UR14, UR10 ;  /* 0x0000000a000e7c82 */ /* 0x000fe40008000000 */
[----:B------:R-:W-:-:S06]  /*6c00*/  UISETP.GT.AND UP1, UPT, UR14, -0x1, UPT ;  /* 0xffffffff0e00788c */ /* 0x000fcc000bf24270 */
[----:B------:R-:W-:-:S13]  /*6c10*/  PLOP3.LUT P0, PT, PT, PT, UP1, 0x80, 0x0 ;  /* 0x000000000000781c */ /* 0x000fda0003f0f018 */
[----:B------:R-:W-:Y:S05]  /*6c20*/  @P0 BRA `(.L_x_1276) ;  /* 0x0000000000200947 */ /* 0x000fea0003800000 */
[----:B------:R-:W-:Y:S01]  /*6c30*/  ULDC UR18, c[0x0][0x9e4] ;  /* 0x0002790000127ab9 */ /* 0x000fe20000000800 */
[----:B------:R-:W-:Y:S02]  /*6c40*/  ULOP3.LUT UR14, URZ, UR14, URZ, 0x33, !UPT ;  /* 0x0000000e3f0e7292 */ /* 0x000fe4000f8e333f */
[----:B------:R-:W-:-:S11]  /*6c50*/  UISETP.NE.AND UP1, UPT, UR18, 0x1, UPT ;  /* 0x000000011200788c */ /* 0x000fd6000bf25270 */
[----:B------:R-:W-:Y:S02]  /*6c60*/  @UP1 ULDC.64 UR6, c[0x0][0x9e8] ;  /* 0x00027a0000061ab9 */ /* 0x000fe40000000a00 */
[----:B------:R-:W-:-:S04]  /*6c70*/  UIMAD.WIDE.U32 UR10, UR14, UR6, URZ ;  /* 0x000000060e0a72a5 */ /* 0x000fc8000f8e003f */
[----:B------:R-:W-:-:S04]  /*6c80*/  @UP1 USHF.R.U32.HI UR14, URZ, UR7, UR11 ;  /* 0x000000073f0e1299 */ /* 0x000fc8000801160b */
[----:B------:R-:W-:Y:S01]  /*6c90*/  ULOP3.LUT UR14, URZ, UR14, URZ, 0x33, !UPT ;  /* 0x0000000e3f0e7292 */ /* 0x000fe2000f8e333f */
[----:B------:R-:W-:Y:S11]  /*6ca0*/  BRA `(.L_x_1277) ;  /* 0x0000000000147947 */ /* 0x000ff60003800000 */
.L_x_1276:
[----:B------:R-:W-:Y:S02]  /*6cb0*/  ULDC UR18, c[0x0][0x9e4] ;  /* 0x0002790000127ab9 */ /* 0x000fe40000000800 */
[----:B------:R-:W-:-:S11]  /*6cc0*/  UISETP.NE.AND UP1, UPT, UR18, 0x1, UPT ;  /* 0x000000011200788c */ /* 0x000fd6000bf25270 */
[----:B------:R-:W-:Y:S02]  /*6cd0*/  @UP1 ULDC.64 UR6, c[0x0][0x9e8] ;  /* 0x00027a0000061ab9 */ /* 0x000fe40000000a00 */
[----:B------:R-:W-:-:S04]  /*6ce0*/  UIMAD.WIDE.U32 UR10, UR14, UR6, URZ ;  /* 0x000000060e0a72a5 */ /* 0x000fc8000f8e003f */
[----:B------:R-:W-:-:S12]  /*6cf0*/  @UP1 USHF.R.U32.HI UR14, URZ, UR7, UR11 ;  /* 0x000000073f0e1299 */ /* 0x000fd8000801160b */
.L_x_1277:
[----:B------:R-:W-:-:S04]  /*6d00*/  UIMAD UR14, UR14, UR18, URZ ;  /* 0x000000120e0e72a4 */ /* 0x000fc8000f8e023f */
[----:B------:R-:W-:-:S04]  /*6d10*/  UISETP.LT.AND UP1, UPT, UR15, UR14, UPT ;  /* 0x0000000e0f00728c */ /* 0x000fc8000bf21270 */
[----:B------:R-:W-:-:S12]  /*6d20*/  USEL UR15, UR15, UR14, !UP1 ;  /* 0x0000000e0f0f7287 */ /* 0x000fd8000c800000 */
.L_x_1275:
[----:B------:R-:W-:-:S04]  /*6d30*/  UIADD3 UR15, UR15, 0x3f, URZ ;  /* 0x0000003f0f0f7890 */ /* 0x000fc8000fffe03f */
[----:B------:R-:W-:-:S04]  /*6d40*/  USHF.R.S32.HI UR6, URZ, 0x1f, UR15 ;  /* 0x0000001f3f067899 */ /* 0x000fc8000801140f */
[----:B------:R-:W-:-:S04]  /*6d50*/  ULEA.HI UR6, UR6, UR15, URZ, 0x6 ;  /* 0x0000000f06067291 */ /* 0x000fc8000f8f303f */
[----:B------:R-:W-:-:S04]  /*6d60*/  USHF.R.S32.HI UR6, URZ, 0x6, UR6 ;  /* 0x000000063f067899 */ /* 0x000fc80008011406 */
[----:B------:R-:W-:-:S04]  /*6d70*/  UISETP.LT.AND UP1, UPT, UR40, UR6, UPT ;  /* 0x000000062800728c */ /* 0x000fc8000bf21270 */
[----:B------:R-:W-:-:S06]  /*6d80*/  USEL UR54, UR40, UR6, !UP1 ;  /* 0x0000000628367287 */ /* 0x000fcc000c800000 */
[----:B------:R-:W-:-:S13]  /*6d90*/  ISETP.GE.AND P0, PT, R10, UR54, PT ;  /* 0x000000360a007c0c */ /* 0x000fda000bf06270 */
[----:B------:R-:W-:Y:S05]  /*6da0*/  @!P0 BRA `(.L_x_1278) ;  /* 0x0000001c00208947 */ /* 0x000fea0003800000 */
[----:B------:R-:W-:Y:S01]  /*6db0*/  IMAD.MOV.U32 R12, RZ, RZ, R15 ;  /* 0x000000ffff0c7224 */ /* 0x000fe200078e000f */
[----:B------:R-:W-:Y:S01]  /*6dc0*/  ULDC UR52, c[0x0][0x988] ;  /* 0x0002620000347ab9 */ /* 0x000fe20000000800 */
[----:B------:R-:W-:-:S07]  /*6dd0*/  IMAD.MOV.U32 R20, RZ, RZ, R13 ;  /* 0x000000ffff147224 */ /* 0x000fce00078e000d */
.L_x_1289:
[----:B------:R-:W-:Y:S01]  /*6de0*/  UIADD3 UR48, UR48, 0x1, URZ ;  /* 0x0000000130307890 */ /* 0x000fe2000fffe03f */
[----:B------:R-:W-:Y:S02]  /*6df0*/  PLOP3.LUT P1, PT, PT, PT, UP0, 0x40, 0x0 ;  /* 0x000000000000781c */ /* 0x000fe40003f2e808 */
[C---:B------:R-:W-:Y:S01]  /*6e00*/  ISETP.GT.AND P0, PT, R10.reuse, UR54, PT ;  /* 0x000000360a007c0c */ /* 0x040fe2000bf04270 */
[----:B------:R-:W-:Y:S01]  /*6e10*/  UISETP.NE.AND UP1, UPT, UR48, 0x2, UPT ;  /* 0x000000023000788c */ /* 0x000fe2000bf25270 */
[----:B------:R-:W-:-:S03]  /*6e20*/  VIADD R10, R10, 0xffffffff ;  /* 0xffffffff0a0a7836 */ /* 0x000fc60000000000 */
[----:B------:R-:W-:Y:S02]  /*6e30*/  USEL UR6, URZ, 0x1, UP1 ;  /* 0x000000013f067887 */ /* 0x000fe40008800000 */
[----:B------:R-:W-:Y:S02]  /*6e40*/  USEL UR48, UR48, URZ, UP1 ;  /* 0x0000003f30307287 */ /* 0x000fe40008800000 */
[----:B------:R-:W-:Y:S02]  /*6e50*/  ULOP3.LUT UR47, UR47, UR6, URZ, 0x3c, !UPT ;  /* 0x000000062f2f7292 */ /* 0x000fe4000f8e3c3f */
[----:B------:R-:W-:Y:S10]  /*6e60*/  @P1 BRA `(.L_x_1279) ;  /* 0x0000000000041947 */ /* 0x000ff40003800000 */
[----:B------:R-:W-:Y:S01]  /*6e70*/  BPT.TRAP 0x1 ;  /* 0x000000040000795c */ /* 0x000fe20000300000 */
.L_x_1279:
[----:B------:R-:W-:Y:S01]  /*6e80*/  PLOP3.LUT P2, PT, PT, PT, UP0, 0x40, 0x0 ;  /* 0x000000000000781c */ /* 0x000fe20003f4e808 */
[----:B------:R-:W-:Y:S01]  /*6e90*/  ULEA UR53, UR48, UR41, 0x3 ;  /* 0x0000002930357291 */ /* 0x000fe2000f8e183f */
[----:B------:R-:W-:-:S05]  /*6ea0*/  IMAD.U32 R9, RZ, RZ, UR47 ;  /* 0x0000002fff097e24 */ /* 0x000fca000f8e00ff */
[----:B------:R-:W-:-:S04]  /*6eb0*/  SHF.L.U32 R9, R9, 0x1f, RZ ;  /* 0x0000001f09097819 */ /* 0x000fc800000006ff */
[----:B------:R0:W1:Y:S02]  /*6ec0*/  SYNCS.PHASECHK.TRANS64.TRYWAIT P1, [UR53+0x20830], R9 ;  /* 0x02083009ff0075a7 */ /* 0x0000640008020175 */
[----:B------:R-:W-:Y:S05]  /*6ed0*/  @P2 BRA `(.L_x_1280) ;  /* 0x0000000000042947 */ /* 0x000fea0003800000 */
[----:B------:R-:W-:Y:S01]  /*6ee0*/  BPT.TRAP 0x1 ;  /* 0x000000040000795c */ /* 0x000fe20000300000 */
.L_x_1280:
[----:B-1----:R-:W-:Y:S05]  /*6ef0*/  @P1 BRA `(.L_x_1281) ;  /* 0x0000000000081947 */ /* 0x002fea0003800000 */
[----:B------:R-:W1:Y:S02]  /*6f00*/  SYNCS.PHASECHK.TRANS64.TRYWAIT P1, [UR53+0x20830], R9 ;  /* 0x02083009ff0075a7 */ /* 0x000e640008020175 */
[----:B-1----:R-:W-:Y:S05]  /*6f10*/  @!P1 BRA `(.L_x_1282) ;  /* 0x000000d400009947 */ /* 0x002fea0003800000 */
.L_x_1281:
[----:B------:R-:W-:Y:S01]  /*6f20*/  ULEA UR6, UR48, UR44, 0xa ;  /* 0x0000002c30067291 */ /* 0x000fe2000f8e503f */
[----:B------:R-:W-:Y:S01]  /*6f30*/  WARPGROUP.ARRIVE ;  /* 0x00000000000079c5 */ /* 0x000fe20000000000 */
[----:B------:R-:W-:Y:S01]  /*6f40*/  UMOV UR7, 0x40000040 ;  /* 0x4000004000077882 */ /* 0x000fe20000000000 */
[----:B------:R-:W-:Y:S01]  /*6f50*/  UMOV UR11, 0x40000040 ;  /* 0x40000040000b7882 */ /* 0x000fe20000000000 */
[----:B------:R-:W-:Y:S01]  /*6f60*/  UIADD3 UR10, UR6, 0x2, URZ ;  /* 0x00000002060a7890 */ /* 0x000fe2000fffe03f */
[----:B------:R-:W-:Y:S01]  /*6f70*/  PLOP3.LUT P1, PT, PT, PT, UP0, 0x40, 0x0 ;  /* 0x000000000000781c */ /* 0x000fe20003f2e808 */
[----:B------:R-:W-:Y:S01]  /*6f80*/  UIADD3 UR14, UR6, 0x4, URZ ;  /* 0x00000004060e7890 */ /* 0x000fe2000fffe03f */
[----:B-12---:R-:W-:Y:S01]  /*6f90*/  IADD3 R6, -R16, 0xb, RZ ;  /* 0x0000000b10067810 */ /* 0x006fe20007ffe1ff */
        /* <DEDUP_REMOVED lines=37> */
.L_x_1283:
        /* <DEDUP_REMOVED lines=32> */
[----:B------:R-:W-:Y:S01]  /*73f0*/  UIADD3 UR6, UR53, 0x20840, URZ ;  /* 0x0002084035067890 */ /* 0x000fe2000fffe03f */
[----:B------:R-:W-:-:S03]  /*7400*/  PLOP3.LUT P1, PT, PT, PT, UP0, 0x40, 0x0 ;  /* 0x000000000000781c */ /* 0x000fc60003f2e808 */
[----:B------:R-:W-:Y:S02]  /*7410*/  UPRMT UR6, UR45, 0x654, UR6 ;  /* 0x000006542d067896 */ /* 0x000fe40008000006 */
[----:B------:R-:W3:Y:S01]  /*7420*/  MUFU.TANH R23, R23 ;  /* 0x0000001700177308 */ /* 0x000ee20000002400 */
[----:B----4-:R-:W-:-:S06]  /*7430*/  FMNMX.FTZ R13, R21, R160, !PT ;  /* 0x000000a0150d7209 */ /* 0x010fcc0007810000 */
[----:B------:R-:W-:Y:S01]  /*7440*/  SYNCS.ARRIVE.TRANS64.RED.A1T0 RZ, [UR6], RZ ;  /* 0x000000ffffff79a7 */ /* 0x000fe20008100406 */
[----:B------:R-:W4:Y:S01]  /*7450*/  MUFU.TANH R152, R152 ;  /* 0x0000009800987308 */ /* 0x000f220000002400 */
[----:B--2---:R-:W-:-:S07]  /*7460*/  FMNMX.FTZ R160, R22, R13, !PT ;  /* 0x0000000d16a07209 */ /* 0x004fce0007810000 */
[----:B------:R-:W2:Y:S01]  /*7470*/  MUFU.TANH R153, R153 ;  /* 0x0000009900997308 */ /* 0x000ea20000002400 */
[----:B---3--:R-:W-:Y:S01]  /*7480*/  FMNMX.FTZ R13, R23, R160, !PT ;  /* 0x000000a0170d7209 */ /* 0x008fe20007810000 */
[----:B------:R-:W-:-:S06]  /*7490*/  FMUL.FTZ R160, R0, R177 ;  /* 0x000000b100a07220 */ /* 0x000fcc0000410000 */
[----:B------:R-:W3:Y:S01]  /*74a0*/  MUFU.TANH R154, R154 ;  /* 0x0000009a009a7308 */ /* 0x000ee20000002400 */
[----:B----4-:R-:W-:-:S07]  /*74b0*/  FMNMX.FTZ R164, R152, R13, !PT ;  /* 0x0000000d98a47209 */ /* 0x010fce0007810000 */
[----:B------:R-:W4:Y:S01]  /*74c0*/  MUFU.TANH R155, R155 ;  /* 0x0000009b009b7308 */ /* 0x000f220000002400 */
[----:B--2---:R-:W-:-:S07]  /*74d0*/  FMNMX.FTZ R13, R153, R164, !PT ;  /* 0x000000a4990d7209 */ /* 0x004fce0007810000 */
[----:B------:R-:W2:Y:S01]  /*74e0*/  MUFU.TANH R156, R156 ;  /* 0x0000009c009c7308 */ /* 0x000ea20000002400 */
[----:B---3--:R-:W-:-:S07]  /*74f0*/  FMNMX.FTZ R164, R154, R13, !PT ;  /* 0x0000000d9aa47209 */ /* 0x008fce0007810000 */
[----:B------:R-:W3:Y:S01]  /*7500*/  MUFU.TANH R157, R157 ;  /* 0x0000009d009d7308 */ /* 0x000ee20000002400 */
[----:B----4-:R-:W-:Y:S01]  /*7510*/  FMNMX.FTZ R13, R155, R164, !PT ;  /* 0x000000a49b0d7209 */ /* 0x010fe20007810000 */
[----:B------:R-:W-:-:S06]  /*7520*/  FMUL.FTZ R164, R0, R181 ;  /* 0x000000b500a47220 */ /* 0x000fcc0000410000 */
[----:B------:R-:W4:Y:S01]  /*7530*/  MUFU.TANH R158, R158 ;  /* 0x0000009e009e7308 */ /* 0x000f220000002400 */
[----:B--2---:R-:W-:-:S07]  /*7540*/  FMNMX.FTZ R168, R156, R13, !PT ;  /* 0x0000000d9ca87209 */ /* 0x004fce0007810000 */
[----:B------:R-:W2:Y:S01]  /*7550*/  MUFU.TANH R159, R159 ;  /* 0x0000009f009f7308 */ /* 0x000ea20000002400 */
[----:B---3--:R-:W-:-:S07]  /*7560*/  FMNMX.FTZ R13, R157, R168, !PT ;  /* 0x000000a89d0d7209 */ /* 0x008fce0007810000 */
        /* <DEDUP_REMOVED lines=8> */
[C---:B------:R-:W-:Y:S01]  /*75f0*/  FMUL.FTZ R168, R0.reuse, R171 ;  /* 0x000000ab00a87220 */ /* 0x040fe20000410000 */
[----:B------:R-:W-:-:S05]  /*7600*/  FMUL.FTZ R171, R0, R178 ;  /* 0x000000b200ab7220 */ /* 0x000fca0000410000 */
[----:B------:R-:W4:Y:S01]  /*7610*/  MUFU.TANH R14, R14 ;  /* 0x0000000e000e7308 */ /* 0x000f220000002400 */
[----:B--2---:R-:W-:-:S05]  /*7620*/  FMNMX.FTZ R13, R164, R13, !PT ;  /* 0x0000000da40d7209 */ /* 0x004fca0007810000 */
[----:B------:R-:W2:Y:S02]  /*7630*/  SHFL.BFLY PT, R172, R13, 0x2, 0x1f ;  /* 0x0c401f000dac7f89 */ /* 0x000ea400000e0000 */
[----:B------:R-:W5:Y:S08]  /*7640*/  MUFU.TANH R17, R17 ;  /* 0x0000001100117308 */ /* 0x000f700000002400 */
[----:B------:R-:W0:Y:S08]  /*7650*/  MUFU.TANH R18, R18 ;  /* 0x0000001200127308 */ /* 0x000e300000002400 */
[----:B------:R-:W1:Y:S01]  /*7660*/  MUFU.TANH R162, R162 ;  /* 0x000000a200a27308 */ /* 0x000e620000002400 */
[----:B--2---:R-:W-:Y:S01]  /*7670*/  FMNMX.FTZ R177, R13, R172, !PT ;  /* 0x000000ac0db17209 */ /* 0x004fe20007810000 */
[----:B------:R-:W-:Y:S01]  /*7680*/  FMUL.FTZ R172, R0, R179 ;  /* 0x000000b300ac7220 */ /* 0x000fe20000410000 */
[----:B---3--:R-:W-:-:S05]  /*7690*/  FMNMX.FTZ R13, R11, R12, !PT ;  /* 0x0000000c0b0d7209 */ /* 0x008fca0007810000 */
[----:B------:R-:W2:Y:S01]  /*76a0*/  MUFU.TANH R163, R163 ;  /* 0x000000a300a37308 */ /* 0x000ea20000002400 */
[----:B------:R-:W3:Y:S01]  /*76b0*/  SHFL.BFLY PT, R180, R177, 0x1, 0x1f ;  /* 0x0c201f00b1b47f89 */ /* 0x000ee200000e0000 */
[----:B----4-:R-:W-:-:S04]  /*76c0*/  FMNMX.FTZ R174, R14, R13, !PT ;  /* 0x0000000d0eae7209 */ /* 0x010fc80007810000 */
[----:B-----5:R-:W-:Y:S02]  /*76d0*/  FMNMX.FTZ R13, R17, R174, !PT ;  /* 0x000000ae110d7209 */ /* 0x020fe40007810000 */
[----:B------:R-:W4:Y:S01]  /*76e0*/  MUFU.TANH R165, R165 ;  /* 0x000000a500a57308 */ /* 0x000f220000002400 */
[----:B------:R-:W-:Y:S01]  /*76f0*/  FMUL.FTZ R174, R0, R183 ;  /* 0x000000b700ae7220 */ /* 0x000fe20000410000 */
[----:B0-----:R-:W-:-:S04]  /*7700*/  FMNMX.FTZ R13, R18, R13, !PT ;  /* 0x0000000d120d7209 */ /* 0x001fc80007810000 */
[----:B-1----:R-:W-:Y:S02]  /*7710*/  FMNMX.FTZ R176, R162, R13, !PT ;  /* 0x0000000da2b07209 */ /* 0x002fe40007810000 */
[----:B------:R-:W0:Y:S02]  /*7720*/  MUFU.TANH R166, R166 ;  /* 0x000000a600a67308 */ /* 0x000e240000002400 */
[----:B--2---:R-:W-:-:S06]  /*7730*/  FMNMX.FTZ R176, R163, R176, !PT ;  /* 0x000000b0a3b07209 */ /* 0x004fcc0007810000 */
[----:B------:R-:W1:Y:S01]  /*7740*/  MUFU.TANH R167, R167 ;  /* 0x000000a700a77308 */ /* 0x000e620000002400 */
[----:B----4-:R-:W-:Y:S02]  /*7750*/  FMNMX.FTZ R175, R165, R176, !PT ;  /* 0x000000b0a5af7209 */ /* 0x010fe40007810000 */
[----:B---3--:R-:W-:Y:S01]  /*7760*/  FMNMX.FTZ R13, R177, R180, !PT ;  /* 0x000000b4b10d7209 */ /* 0x008fe20007810000 */
[----:B------:R-:W-:-:S04]  /*7770*/  IMAD.U32 R180, RZ, RZ, UR52 ;  /* 0x00000034ffb47e24 */ /* 0x000fc8000f8e00ff */
[----:B------:R-:W2:Y:S01]  /*7780*/  MUFU.TANH R168, R168 ;  /* 0x000000a800a87308 */ /* 0x000ea20000002400 */
[----:B------:R-:W-:-:S01]  /*7790*/  FADD.FTZ R20, -R13, R20 ;  /* 0x000000140d147221 */ /* 0x000fc20000010100 */
[----:B------:R-:W-:-:S03]  /*77a0*/  FFMA.FTZ R180, R13, R180, -8 ;  /* 0xc10000000db47423 */ /* 0x000fc600000100b4 */
[----:B------:R-:W-:Y:S01]  /*77b0*/  FMUL.FTZ R178, R20, UR52 ;  /* 0x0000003414b27c20 */ /* 0x000fe20008410000 */
[----:B0-----:R-:W-:Y:S01]  /*77c0*/  FMNMX.FTZ R20, R166, R175, !PT ;  /* 0x000000afa6147209 */ /* 0x001fe20007810000 */
[--C-:B------:R-:W-:Y:S01]  /*77d0*/  FFMA.FTZ R19, R19, UR52, -R180.reuse ;  /* 0x0000003413137c23 */ /* 0x100fe200080108b4 */
[----:B------:R-:W0:Y:S01]  /*77e0*/  MUFU.TANH R169, R169 ;  /* 0x000000a900a97308 */ /* 0x000e220000002400 */
[----:B------:R-:W-:-:S01]  /*77f0*/  FFMA.FTZ R21, R21, UR52, -R180 ;  /* 0x0000003415157c23 */ /* 0x000fc200080108b4 */
[----:B-1----:R-:W-:Y:S01]  /*7800*/  FMNMX.FTZ R177, R167, R20, !PT ;  /* 0x00000014a7b17209 */ /* 0x002fe20007810000 */
[----:B------:R-:W-:-:S01]  /*7810*/  FFMA.FTZ R20, R15, UR52, -R180 ;  /* 0x000000340f147c23 */ /* 0x000fc200080108b4 */
[--C-:B------:R-:W-:Y:S01]  /*7820*/  FFMA.FTZ R156, R156, UR52, -R180.reuse ;  /* 0x000000349c9c7c23 */ /* 0x100fe200080108b4 */
[----:B------:R-:W-:-:S03]  /*7830*/  FFMA.FTZ R164, R164, UR52, -R180 ;  /* 0x00000034a4a47c23 */ /* 0x000fc600080108b4 */
[----:B------:R-:W1:Y:S01]  /*7840*/  MUFU.TANH R170, R170 ;  /* 0x000000aa00aa7308 */ /* 0x000e620000002400 */
[----:B--2---:R-:W-:Y:S01]  /*7850*/  FMNMX.FTZ R176, R168, R177, !PT ;  /* 0x000000b1a8b07209 */ /* 0x004fe20007810000 */
[--C-:B------:R-:W-:Y:S01]  /*7860*/  FFMA.FTZ R177, R155, UR52, -R180.reuse ;  /* 0x000000349bb17c23 */ /* 0x100fe200080108b4 */
[----:B------:R-:W-:-:S01]  /*7870*/  FFMA.FTZ R155, R158, UR52, -R180 ;  /* 0x000000349e9b7c23 */ /* 0x000fc200080108b4 */
[--C-:B------:R-:W-:Y:S01]  /*7880*/  FFMA.FTZ R158, R159, UR52, -R180.reuse ;  /* 0x000000349f9e7c23 */ /* 0x100fe200080108b4 */
[----:B------:R-:W-:-:S03]  /*7890*/  FFMA.FTZ R159, R160, UR52, -R180 ;  /* 0x00000034a09f7c23 */ /* 0x000fc600080108b4 */
[----:B------:R-:W2:Y:S01]  /*78a0*/  MUFU.TANH R171, R171 ;  /* 0x000000ab00ab7308 */ /* 0x000ea20000002400 */
[----:B0-----:R-:W-:-:S07]  /*78b0*/  FMNMX.FTZ R15, R169, R176, !PT ;  /* 0x000000b0a90f7209 */ /* 0x001fce0007810000 */
[----:B------:R-:W0:Y:S01]  /*78c0*/  MUFU.TANH R172, R172 ;  /* 0x000000ac00ac7308 */ /* 0x000e220000002400 */
[----:B-1----:R-:W-:-:S07]  /*78d0*/  FMNMX.FTZ R176, R170, R15, !PT ;  /* 0x0000000faab07209 */ /* 0x002fce0007810000 */
[----:B------:R-:W1:Y:S01]  /*78e0*/  MUFU.TANH R173, R173 ;  /* 0x000000ad00ad7308 */ /* 0x000e620000002400 */
[----:B--2---:R-:W-:-:S07]  /*78f0*/  FMNMX.FTZ R15, R171, R176, !PT ;  /* 0x000000b0ab0f7209 */ /* 0x004fce0007810000 */
[----:B------:R-:W2:Y:S01]  /*7900*/  MUFU.TANH R174, R174 ;  /* 0x000000ae00ae7308 */ /* 0x000ea20000002400 */
[----:B0-----:R-:W-:-:S07]  /*7910*/  FMNMX.FTZ R176, R172, R15, !PT ;  /* 0x0000000facb07209 */ /* 0x001fce0007810000 */
[----:B------:R0:W3:Y:S01]  /*7920*/  MUFU.EX2 R175, R178 ;  /* 0x000000b200af7308 */ /* 0x0000e20000000800 */
[----:B-1----:R-:W-:Y:S01]  /*7930*/  FMNMX.FTZ R15, R173, R176, !PT ;  /* 0x000000b0ad0f7209 */ /* 0x002fe20007810000 */
[--C-:B------:R-:W-:Y:S01]  /*7940*/  FFMA.FTZ R176, R22, UR52, -R180.reuse ;  /* 0x0000003416b07c23 */ /* 0x100fe200080108b4 */
[----:B------:R-:W-:-:S01]  /*7950*/  FFMA.FTZ R22, R23, UR52, -R180 ;  /* 0x0000003417167c23 */ /* 0x000fc200080108b4 */
[--C-:B------:R-:W-:Y:S01]  /*7960*/  FFMA.FTZ R23, R152, UR52, -R180.reuse ;  /* 0x0000003498177c23 */ /* 0x100fe200080108b4 */
[----:B------:R-:W-:-:S01]  /*7970*/  FFMA.FTZ R152, R153, UR52, -R180 ;  /* 0x0000003499987c23 */ /* 0x000fc200080108b4 */
[--C-:B------:R-:W-:Y:S01]  /*7980*/  FFMA.FTZ R153, R154, UR52, -R180.reuse ;  /* 0x000000349a997c23 */ /* 0x100fe200080108b4 */
[----:B------:R-:W-:-:S01]  /*7990*/  FFMA.FTZ R154, R157, UR52, -R180 ;  /* 0x000000349d9a7c23 */ /* 0x000fc200080108b4 */
[----:B------:R-:W1:Y:S01]  /*79a0*/  MUFU.EX2 R20, R20 ;  /* 0x0000001400147308 */ /* 0x000e620000000800 */
[----:B--2---:R-:W-:Y:S01]  /*79b0*/  FMNMX.FTZ R15, R174, R15, !PT ;  /* 0x0000000fae0f7209 */ /* 0x004fe20007810000 */
[----:B------:R-:W-:-:S04]  /*79c0*/  FFMA.FTZ R157, R161, UR52, -R180 ;  /* 0x00000034a19d7c23 */ /* 0x000fc800080108b4 */
[----:B0-----:R-:W0:Y:S02]  /*79d0*/  SHFL.BFLY PT, R178, R15, 0x2, 0x1f ;  /* 0x0c401f000fb27f89 */ /* 0x001e2400000e0000 */
[----:B------:R-:W2:Y:S01]  /*79e0*/  MUFU.EX2 R19, R19 ;  /* 0x0000001300137308 */ /* 0x000ea20000000800 */
[-C--:B---3--:R-:W-:Y:S01]  /*79f0*/  FMUL.FTZ R24, R24, R175.reuse ;  /* 0x000000af18187220 */ /* 0x088fe20000410000 */
[-C--:B------:R-:W-:Y:S01]  /*7a00*/  FMUL.FTZ R25, R25, R175.reuse ;  /* 0x000000af19197220 */ /* 0x080fe20000410000 */
[-C--:B------:R-:W-:Y:S01]  /*7a10*/  FMUL.FTZ R28, R28, R175.reuse ;  /* 0x000000af1c1c7220 */ /* 0x080fe20000410000 */
[-C--:B------:R-:W-:Y:S01]  /*7a20*/  FMUL.FTZ R29, R29, R175.reuse ;  /* 0x000000af1d1d7220 */ /* 0x080fe20000410000 */
[-C--:B------:R-:W-:Y:S01]  /*7a30*/  FMUL.FTZ R32, R32, R175.reuse ;  /* 0x000000af20207220 */ /* 0x080fe20000410000 */
[-C--:B------:R-:W-:Y:S01]  /*7a40*/  FMUL.FTZ R33, R33, R175.reuse ;  /* 0x000000af21217220 */ /* 0x080fe20000410000 */
[----:B------:R-:W-:Y:S01]  /*7a50*/  FMUL.FTZ R36, R36, R175 ;  /* 0x000000af24247220 */ /* 0x000fe20000410000 */
[----:B------:R-:W-:Y:S01]  /*7a60*/  MUFU.EX2 R21, R21 ;  /* 0x0000001500157308 */ /* 0x000fe20000000800 */
[----:B-1----:R-:W-:-:S01]  /*7a70*/  FFMA.FTZ R4, R175, R4, R20 ;  /* 0x00000004af047223 */ /* 0x002fc20000010014 */
        /* <DEDUP_REMOVED lines=12> */
[----:B0-----:R-:W-:Y:S01]  /*7b40*/  FMNMX.FTZ R178, R15, R178, !PT ;  /* 0x000000b20fb27209 */ /* 0x001fe20007810000 */
[-C--:B------:R-:W-:Y:S01]  /*7b50*/  FMUL.FTZ R57, R57, R175.reuse ;  /* 0x000000af39397220 */ /* 0x080fe20000410000 */
[----:B------:R-:W-:Y:S01]  /*7b60*/  MUFU.EX2 R22, R22 ;  /* 0x0000001600167308 */ /* 0x000fe20000000800 */
[-C--:B------:R-:W-:Y:S01]  /*7b70*/  FMUL.FTZ R60, R60, R175.reuse ;  /* 0x000000af3c3c7220 */ /* 0x080fe20000410000 */
[-C--:B------:R-:W-:Y:S01]  /*7b80*/  FMUL.FTZ R61, R61, R175.reuse ;  /* 0x000000af3d3d7220 */ /* 0x080fe20000410000 */
[----:B------:R-:W0:Y:S01]  /*7b90*/  SHFL.BFLY PT, R15, R178, 0x1, 0x1f ;  /* 0x0c201f00b20f7f89 */ /* 0x000e2200000e0000 */
        /* <DEDUP_REMOVED lines=22> */
[----:B------:R-:W-:Y:S01]  /*7d00*/  FMUL.FTZ R101, R101, R175 ;  /* 0x000000af65657220 */ /* 0x000fe20000410000 */
[----:B0-----:R-:W-:Y:S01]  /*7d10*/  FMNMX.FTZ R15, R178, R15, !PT ;  /* 0x0000000fb20f7209 */ /* 0x001fe20007810000 */
[----:B------:R-:W-:-:S02]  /*7d20*/  IMAD.U32 R178, RZ, RZ, UR52 ;  /* 0x00000034ffb27e24 */ /* 0x000fc4000f8e00ff */
[-C--:B------:R-:W-:Y:S01]  /*7d30*/  FMUL.FTZ R104, R104, R175.reuse ;  /* 0x000000af68687220 */ /* 0x080fe20000410000 */
[-C--:B------:R-:W-:Y:S01]  /*7d40*/  FMUL.FTZ R105, R105, R175.reuse ;  /* 0x000000af69697220 */ /* 0x080fe20000410000 */
[----:B------:R-:W-:Y:S01]  /*7d50*/  FMUL.FTZ R108, R108, R175 ;  /* 0x000000af6c6c7220 */ /* 0x000fe20000410000 */
[C---:B------:R-:W-:Y:S01]  /*7d60*/  FADD.FTZ R160, -R15.reuse, R12 ;  /* 0x0000000c0fa07221 */ /* 0x040fe20000010100 */
[----:B------:R-:W-:-:S01]  /*7d70*/  FFMA.FTZ R178, R15, R178, -8 ;  /* 0xc10000000fb27423 */ /* 0x000fc200000100b2 */
[----:B------:R-:W-:Y:S01]  /*7d80*/  MUFU.EX2 R12, R164 ;  /* 0x000000a4000c7308 */ /* 0x000fe20000000800 */
[----:B------:R-:W-:Y:S01]  /*7d90*/  FMUL.FTZ R109, R109, R175 ;  /* 0x000000af6d6d7220 */ /* 0x000fe20000410000 */
        /* <DEDUP_REMOVED lines=30> */
[----:B------:R2:W3:Y:S01]  /*7f80*/  MUFU.EX2 R179, R161 ;  /* 0x000000a100b37308 */ /* 0x0004e20000000800 */
[----:B0-----:R-:W-:-:S01]  /*7f90*/  FFMA.FTZ R5, R160, R5, R11 ;  /* 0x00000005a0057223 */ /* 0x001fc2000001000b */
        /* <DEDUP_REMOVED lines=8> */
[----:B------:R-:W-:Y:S01]  /*8020*/  FADD.FTZ R5, R21, R4 ;  /* 0x0000000415057221 */ /* 0x000fe20000010000 */
[----:B--2---:R-:W-:-:S01]  /*8030*/  FFMA.FTZ R161, R167, UR52, -R178 ;  /* 0x00000034a7a17c23 */ /* 0x004fc200080108b2 */
[-C--:B------:R-:W-:Y:S01]  /*8040*/  FMUL.FTZ R145, R145, R175.reuse ;  /* 0x000000af91917220 */ /* 0x080fe20000410000 */
[----:B------:R-:W-:Y:S01]  /*8050*/  FMUL.FTZ R148, R148, R175 ;  /* 0x000000af94947220 */ /* 0x000fe20000410000 */
[C---:B------:R-:W-:Y:S01]  /*8060*/  FADD.FTZ R5, R176.reuse, R5 ;  /* 0x00000005b0057221 */ /* 0x040fe20000010000 */
[----:B------:R-:W-:Y:S01]  /*8070*/  F2FP.SATFINITE.E4M3.F32.PACK_AB_MERGE_C R176, R176, R21, RZ ;  /* 0x00000015b0b0723e */ /* 0x000fe200048070ff */
[----:B------:R-:W1:Y:S01]  /*8080*/  MUFU.EX2 R17, R17 ;  /* 0x0000001100117308 */ /* 0x000e620000000800 */
[----:B---3--:R-:W-:-:S01]  /*8090*/  FADD.FTZ R163, R179, R164 ;  /* 0x000000a4b3a37221 */ /* 0x008fc20000010000 */
[----:B------:R-:W-:Y:S01]  /*80a0*/  FADD.FTZ R164, R22, R5 ;  /* 0x0000000516a47221 */ /* 0x000fe20000010000 */
[----:B------:R-:W-:Y:S01]  /*80b0*/  FMUL.FTZ R149, R149, R175 ;  /* 0x000000af95957220 */ /* 0x000fe20000410000 */
        /* <DEDUP_REMOVED lines=10> */
[----:B------:R-:W-:Y:S01]  /*8160*/  FADD.FTZ R164, R152, R163 ;  /* 0x000000a398a47221 */ /* 0x000fe20000010000 */
[----:B------:R-:W-:Y:S01]  /*8170*/  FMUL.FTZ R38, R38, R160 ;  /* 0x000000a026267220 */ /* 0x000fe20000410000 */
[----:B------:R-:W0:Y:S01]  /*8180*/  MUFU.EX2 R165, R165 ;  /* 0x000000a500a57308 */ /* 0x000e220000000800 */
[----:B-1----:R-:W-:-:S01]  /*8190*/  FADD.FTZ R5, R17, R4 ;  /* 0x0000000411057221 */ /* 0x002fc20000010000 */
[----:B------:R-:W-:Y:S01]  /*81a0*/  FADD.FTZ R164, R153, R164 ;  /* 0x000000a499a47221 */ /* 0x000fe20000010000 */
        /* <DEDUP_REMOVED lines=75> */
[----:B------:R-:W-:-:S02]  /*8660*/  FMUL.FTZ R151, R151, R160 ;  /* 0x000000a097977220 */ /* 0x000fc40000410000 */
[----:B------:R-:W1:Y:S01]  /*8670*/  MUFU.EX2 R158, R158 ;  /* 0x0000009e009e7308 */ /* 0x000e620000000800 */
[----:B--2---:R-:W-:-:S01]  /*8680*/  FADD.FTZ R163, R155, R164 ;  /* 0x000000a49ba37221 */ /* 0x004fc20000010000 */
[----:B------:R-:W-:Y:S02]  /*8690*/  F2FP.SATFINITE.E4M3.F32.PACK_AB_MERGE_C R166, R155, R154, RZ ;  /* 0x0000009a9ba6723e */ /* 0x000fe400048070ff */
[----:B------:R-:W-:Y:S02]  /*86a0*/  F2FP.SATFINITE.E4M3.F32.PACK_AB_MERGE_C R155, R18, R17, R165 ;  /* 0x00000011129b723e */ /* 0x000fe400048070a5 */
[----:B------:R-:W-:Y:S02]  /*86b0*/  F2FP.SATFINITE.E4M3.F32.PACK_AB_MERGE_C R156, R156, R177, R166 ;  /* 0x000000b19c9c723e */ /* 0x000fe400048070a6 */
[----:B------:R-:W2:Y:S01]  /*86c0*/  MUFU.EX2 R171, R171 ;  /* 0x000000ab00ab7308 */ /* 0x000ea20000000800 */
[----:B0-----:R-:W-:-:S01]  /*86d0*/  FADD.FTZ R4, R170, R5 ;  /* 0x00000005aa047221 */ /* 0x001fc20000010000 */
[----:B------:R-:W-:-:S06]  /*86e0*/  F2FP.SATFINITE.E4M3.F32.PACK_AB_MERGE_C R169, R170, R169, RZ ;  /* 0x000000a9aaa9723e */ /* 0x000fcc00048070ff */
[----:B------:R-:W0:Y:S01]  /*86f0*/  MUFU.EX2 R159, R159 ;  /* 0x0000009f009f7308 */ /* 0x000e220000000800 */
[----:B-1----:R-:W-:-:S01]  /*8700*/  FADD.FTZ R164, R158, R163 ;  /* 0x000000a39ea47221 */ /* 0x002fc20000010000 */
[----:B------:R-:W-:Y:S02]  /*8710*/  F2FP.SATFINITE.E4M3.F32.PACK_AB_MERGE_C R163, R153, R152, RZ ;  /* 0x0000009899a3723e */ /* 0x000fe400048070ff */
[----:B------:R-:W-:Y:S02]  /*8720*/  F2FP.SATFINITE.E4M3.F32.PACK_AB_MERGE_C R152, R19, R20, R176 ;  /* 0x000000141398723e */ /* 0x000fe400048070b0 */
[----:B------:R-:W-:Y:S02]  /*8730*/  F2FP.SATFINITE.E4M3.F32.PACK_AB_MERGE_C R153, R14, R11, R179 ;  /* 0x0000000b0e99723e */ /* 0x000fe400048070b3 */
[----:B------:R-:W1:Y:S01]  /*8740*/  MUFU.EX2 R172, R172 ;  /* 0x000000ac00ac7308 */ /* 0x000e620000000800 */
[----:B--2---:R-:W-:-:S01]  /*8750*/  FADD.FTZ R5, R171, R4 ;  /* 0x00000004ab057221 */ /* 0x004fc20000010000 */
[----:B------:R-:W-:-:S06]  /*8760*/  F2FP.SATFINITE.E4M3.F32.PACK_AB_MERGE_C R154, R23, R22, R163 ;  /* 0x00000016179a723e */ /* 0x000fcc00048070a3 */
[----:B------:R-:W2:Y:S01]  /*8770*/  MUFU.EX2 R157, R157 ;  /* 0x0000009d009d7308 */ /* 0x000ea20000000800 */
[----:B0-----:R-:W-:-:S07]  /*8780*/  FADD.FTZ R164, R159, R164 ;  /* 0x000000a49fa47221 */ /* 0x001fce0000010000 */
[----:B------:R-:W0:Y:S01]  /*8790*/  MUFU.EX2 R173, R173 ;  /* 0x000000ad00ad7308 */ /* 0x000e220000000800 */
[----:B-1----:R-:W-:-:S07]  /*87a0*/  FADD.FTZ R4, R172, R5 ;  /* 0x00000005ac047221 */ /* 0x002fce0000010000 */
[----:B------:R-:W1:Y:S01]  /*87b0*/  MUFU.EX2 R174, R174 ;  /* 0x000000ae00ae7308 */ /* 0x000e620000000800 */
[----:B--2---:R-:W-:-:S01]  /*87c0*/  FADD.FTZ R5, R157, R164 ;  /* 0x000000a49d057221 */ /* 0x004fc20000010000 */
[----:B------:R-:W-:Y:S02]  /*87d0*/  F2FP.SATFINITE.E4M3.F32.PACK_AB_MERGE_C R164, R12, R157, RZ ;  /* 0x0000009d0ca4723e */ /* 0x000fe400048070ff */
[----:B------:R-:W-:Y:S02]  /*87e0*/  F2FP.SATFINITE.E4M3.F32.PACK_AB_MERGE_C R157, R162, R161, R169 ;  /* 0x000000a1a29d723e */ /* 0x000fe400048070a9 */
[----:B------:R-:W-:Y:S01]  /*87f0*/  F2FP.SATFINITE.E4M3.F32.PACK_AB_MERGE_C R158, R159, R158, R164 ;  /* 0x0000009e9f9e723e */ /* 0x000fe200048070a4 */
[----:B0-----:R-:W-:-:S01]  /*8800*/  FADD.FTZ R21, R173, R4 ;  /* 0x00000004ad157221 */ /* 0x001fc20000010000 */
[----:B------:R-:W-:Y:S01]  /*8810*/  FADD.FTZ R4, R12, R5 ;  /* 0x000000050c047221 */ /* 0x000fe20000010000 */
[C---:B-1----:R-:W-:Y:S02]  /*8820*/  F2FP.SATFINITE.E4M3.F32.PACK_AB_MERGE_C R173, R174.reuse, R173, RZ ;  /* 0x000000adaead723e */ /* 0x042fe400048070ff */
[----:B------:R-:W-:-:S02]  /*8830*/  FADD.FTZ R5, R174, R21 ;  /* 0x00000015ae057221 */ /* 0x000fc40000010000 */
[----:B------:R-:W-:Y:S01]  /*8840*/  F2FP.SATFINITE.E4M3.F32.PACK_AB_MERGE_C R159, R172, R171, R173 ;  /* 0x000000abac9f723e */ /* 0x000fe200048070ad */
[----:B------:R-:W-:Y:S06]  /*8850*/  @P1 BRA `(.L_x_1284) ;  /* 0x0000000000041947 */ /* 0x000fec0003800000 */
[----:B------:R-:W-:Y:S01]  /*8860*/  BPT.TRAP 0x1 ;  /* 0x000000040000795c */ /* 0x000fe20000300000 */
.L_x_1284:
[----:B------:R-:W-:Y:S01]  /*8870*/  PLOP3.LUT P2, PT, PT, PT, UP0, 0x40, 0x0 ;  /* 0x000000000000781c */ /* 0x000fe20003f4e808 */
[----:B------:R0:W1:-:S12]  /*8880*/  SYNCS.PHASECHK.TRANS64.TRYWAIT P1, [UR53+0x20850], R9 ;  /* 0x02085009ff0075a7 */ /* 0x0000580008020175 */
[----:B0-----:R-:W-:Y:S05]  /*8890*/  @P2 BRA `(.L_x_1285) ;  /* 0x0000000000042947 */ /* 0x001fea0003800000 */
[----:B------:R-:W-:Y:S01]  /*88a0*/  BPT.TRAP 0x1 ;  /* 0x000000040000795c */ /* 0x000fe20000300000 */
.L_x_1285:
[----:B-1----:R-:W-:Y:S05]  /*88b0*/  @P1 BRA `(.L_x_1286) ;  /* 0x0000000000081947 */ /* 0x002fea0003800000 */
[----:B------:R-:W0:Y:S02]  /*88c0*/  SYNCS.PHASECHK.TRANS64.TRYWAIT P1, [UR53+0x20850], R9 ;  /* 0x02085009ff0075a7 */ /* 0x000e240008020175 */
[----:B0-----:R-:W-:Y:S05]  /*88d0*/  @!P1 BRA `(.L_x_1287) ;  /* 0x000000b800a89947 */ /* 0x001fea0003800000 */
.L_x_1286:
        /* <DEDUP_REMOVED lines=15> */
.L_x_1288:
[----:B------:R-:W-:Y:S01]  /*89d0*/  UIADD3 UR53, UR53, 0x20860, URZ ;  /* 0x0002086035357890 */ /* 0x000fe2000fffe03f */
[----:B0-----:R-:W-:Y:S02]  /*89e0*/  IMAD.MOV.U32 R12, RZ, RZ, R15 ;  /* 0x000000ffff0c7224 */ /* 0x001fe400078e000f */
[----:B------:R-:W-:Y:S01]  /*89f0*/  IMAD.MOV.U32 R20, RZ, RZ, R13 ;  /* 0x000000ffff147224 */ /* 0x000fe200078e000d */
[----:B------:R-:W-:-:S09]  /*8a00*/  UPRMT UR53, UR45, 0x654, UR53 ;  /* 0x000006542d357896 */ /* 0x000fd20008000035 */
[----:B------:R-:W-:Y:S01]  /*8a10*/  SYNCS.ARRIVE.TRANS64.RED.A1T0 RZ, [UR53], RZ ;  /* 0x000000ffffff79a7 */ /* 0x000fe20008100435 */
[----:B------:R-:W-:Y:S05]  /*8a20*/  @P0 BRA `(.L_x_1289) ;  /* 0xffffffe000ec0947 */ /* 0x000fea000383ffff */
.L_x_1278:
[----:B------:R-:W-:-:S13]  /*8a30*/  ISETP.GE.AND P0, PT, R10, UR40, PT ;  /* 0x000000280a007c0c */ /* 0x000fda000bf06270 */
[----:B------:R-:W-:Y:S05]  /*8a40*/  @!P0 BRA `(.L_x_1290) ;  /* 0x0000002400ec8947 */ /* 0x000fea0003800000 */
[----:B------:R-:W-:Y:S01]  /*8a50*/  IMAD.MOV.U32 R12, RZ, RZ, R15 ;  /* 0x000000ffff0c7224 */ /* 0x000fe200078e000f */
[----:B------:R-:W-:Y:S01]  /*8a60*/  ULDC UR53, c[0x0][0x9e4] ;  /* 0x0002790000357ab9 */ /* 0x000fe20000000800 */
[----:B------:R-:W-:Y:S01]  /*8a70*/  IMAD.MOV.U32 R11, RZ, RZ, R13 ;  /* 0x000000ffff0b7224 */ /* 0x000fe200078e000d */
[----:B------:R-:W-:Y:S01]  /*8a80*/  ULDC UR55, c[0x0][0x288] ;  /* 0x0000a20000377ab9 */ /* 0x000fe20000000800 */
[----:B------:R-:W-:Y:S01]  /*8a90*/  ULDC UR56, c[0x0][0x2f0] ;  /* 0x0000bc0000387ab9 */ /* 0x000fe20000000800 */
[----:B------:R-:W-:Y:S01]  /*8aa0*/  ULDC UR52, c[0x0][0x988] ;  /* 0x0002620000347ab9 */ /* 0x000fe20000000800 */
[----:B------:R-:W-:-:S05]  /*8ab0*/  ULDC UR54, c[0x0][0x9e0] ;  /* 0x0002780000367ab9 */ /* 0x000fca0000000800 */
.L_x_1309:
[----:B------:R-:W-:Y:S01]  /*8ac0*/  UIADD3 UR48, UR48, 0x1, URZ ;  /* 0x0000000130307890 */ /* 0x000fe2000fffe03f */
[----:B------:R-:W-:-:S03]  /*8ad0*/  PLOP3.LUT P0, PT, PT, PT, UP0, 0x40, 0x0 ;  /* 0x000000000000781c */ /* 0x000fc60003f0e808 */
[----:B------:R-:W-:-:S04]  /*8ae0*/  UISETP.NE.AND UP1, UPT, UR48, 0x2, UPT ;  /* 0x000000023000788c */ /* 0x000fc8000bf25270 */
[----:B------:R-:W-:Y:S02]  /*8af0*/  USEL UR6, URZ, 0x1, UP1 ;  /* 0x000000013f067887 */ /* 0x000fe40008800000 */
[----:B------:R-:W-:Y:S02]  /*8b00*/  USEL UR48, UR48, URZ, UP1 ;  /* 0x0000003f30307287 */ /* 0x000fe40008800000 */
[----:B------:R-:W-:Y:S02]  /*8b10*/  ULOP3.LUT UR47, UR47, UR6, URZ, 0x3c, !UPT ;  /* 0x000000062f2f7292 */ /* 0x000fe4000f8e3c3f */
[----:B------:R-:W-:Y:S10]  /*8b20*/  @P0 BRA `(.L_x_1291) ;  /* 0x0000000000040947 */ /* 0x000ff40003800000 */
[----:B------:R-:W-:Y:S01]  /*8b30*/  BPT.TRAP 0x1 ;  /* 0x000000040000795c */ /* 0x000fe20000300000 */
.L_x_1291:
[----:B------:R-:W-:Y:S01]  /*8b40*/  PLOP3.LUT P1, PT, PT, PT, UP0, 0x40, 0x0 ;  /* 0x000000000000781c */ /* 0x000fe20003f2e808 */
[----:B------:R-:W-:Y:S01]  /*8b50*/  ULEA UR57, UR48, UR41, 0x3 ;  /* 0x0000002930397291 */ /* 0x000fe2000f8e183f */
[----:B------:R-:W-:-:S04]  /*8b60*/  MOV R9, UR47 ;  /* 0x0000002f00097c02 */ /* 0x000fc80008000f00 */
[----:B------:R-:W-:-:S04]  /*8b70*/  SHF.L.U32 R9, R9, 0x1f, RZ ;  /* 0x0000001f09097819 */ /* 0x000fc800000006ff */
[----:B------:R0:W1:Y:S03]  /*8b80*/  SYNCS.PHASECHK.TRANS64.TRYWAIT P0, [UR57+0x20830], R9 ;  /* 0x02083009ff0075a7 */ /* 0x0000660008000179 */
[----:B------:R-:W-:Y:S05]  /*8b90*/  @P1 BRA `(.L_x_1292) ;  /* 0x0000000000041947 */ /* 0x000fea0003800000 */
[----:B------:R-:W-:Y:S01]  /*8ba0*/  BPT.TRAP 0x1 ;  /* 0x000000040000795c */ /* 0x000fe20000300000 */
.L_x_1292:
[----:B-1----:R-:W-:Y:S05]  /*8bb0*/  @P0 BRA `(.L_x_1293) ;  /* 0x0000000000080947 */ /* 0x002fea0003800000 */
[----:B------:R-:W1:Y:S02]  /*8bc0*/  SYNCS.PHASECHK.TRANS64.TRYWAIT P0, [UR57+0x20830], R9 ;  /* 0x02083009ff0075a7 */ /* 0x000e640008000179 */
[----:B-1----:R-:W-:Y:S05]  /*8bd0*/  @!P0 BRA `(.L_x_1294) ;  /* 0x000000b800008947 */ /* 0x002fea0003800000 */
.L_x_1293:
[----:B------:R-:W-:Y:S01]  /*8be0*/  ULEA UR6, UR48, UR44, 0xa ;  /* 0x0000002c30067291 */ /* 0x000fe2000f8e503f */
[----:B------:R-:W-:Y:S01]  /*8bf0*/  WARPGROUP.ARRIVE ;  /* 0x00000000000079c5 */ /* 0x000fe20000000000 */
[----:B------:R-:W-:Y:S01]  /*8c00*/  UMOV UR7, 0x40000040 ;  /* 0x4000004000077882 */ /* 0x000fe20000000000 */
[----:B------:R-:W-:Y:S01]  /*8c10*/  UMOV UR11, 0x40000040 ;  /* 0x40000040000b7882 */ /* 0x000fe20000000000 */
[----:B------:R-:W-:Y:S01]  /*8c20*/  UIADD3 UR10, UR6, 0x2, URZ ;  /* 0x00000002060a7890 */ /* 0x000fe2000fffe03f */
[----:B------:R-:W-:Y:S01]  /*8c30*/  PLOP3.LUT P0, PT, PT, PT, UP0, 0x40, 0x0 ;  /* 0x000000000000781c */ /* 0x000fe20003f0e808 */
[----:B------:R-:W-:Y:S01]  /*8c40*/  UIADD3 UR14, UR6, 0x4, URZ ;  /* 0x00000004060e7890 */ /* 0x000fe2000fffe03f */
[----:B------:R-:W-:Y:S02]  /*8c50*/  UMOV UR15, 0x40000040 ;  /* 0x40000040000f7882 */ /* 0x000fe40000000000 */
        /* <DEDUP_REMOVED lines=36> */
.L_x_1295:
[----:B------:R-:W-:Y:S01]  /*8ea0*/  UISETP.NE.AND UP2, UPT, UR43, URZ, UPT ;  /* 0x0000003f2b00728c */ /* 0x000fe2000bf45270 */
[C---:B------:R-:W-:Y:S01]  /*8eb0*/  FMUL.FTZ R19, R0.reuse, R162 ;  /* 0x000000a200137220 */ /* 0x040fe20000410000 */
[C---:B------:R-:W-:Y:S01]  /*8ec0*/  FMUL.FTZ R162, R0.reuse, R164 ;  /* 0x000000a400a27220 */ /* 0x040fe20000410000 */
[C---:B------:R-:W-:Y:S01]  /*8ed0*/  FMUL.FTZ R184, R0.reuse, R168 ;  /* 0x000000a800b87220 */ /* 0x040fe20000410000 */
[----:B------:R-:W-:Y:S02]  /*8ee0*/  IMAD.MOV.U32 R168, RZ, RZ, R7 ;  /* 0x000000ffffa87224 */ /* 0x000fe400078e0007 */
[C---:B------:R-:W-:Y:S01]  /*8ef0*/  FMUL.FTZ R18, R0.reuse, R159 ;  /* 0x0000009f00127220 */ /* 0x040fe20000410000 */
[----:B------:R-:W-:Y:S01]  /*8f00*/  PLOP3.LUT P0, PT, PT, PT, UP2, 0x80, 0x0 ;  /* 0x000000000000781c */ /* 0x000fe20003f0f028 */
[C---:B------:R-:W-:Y:S01]  /*8f10*/  FMUL.FTZ R159, R0.reuse, R161 ;  /* 0x000000a1009f7220 */ /* 0x040fe20000410000 */
[----:B------:R-:W-:Y:S01]  /*8f20*/  PLOP3.LUT P1, PT, PT, PT, UP2, 0x80, 0x0 ;  /* 0x000000000000781c */ /* 0x000fe20003f2f028 */
[----:B------:R-:W-:Y:S01]  /*8f30*/  FMUL.FTZ R161, R0, R179 ;  /* 0x000000b300a17220 */ /* 0x000fe20000410000 */
[----:B------:R-:W-:Y:S01]  /*8f40*/  IMAD.SHL.U32 R179, R10, 0x40, RZ ;  /* 0x000000400ab37824 */ /* 0x000fe200078e00ff */
[----:B------:R-:W-:Y:S01]  /*8f50*/  @UP2 ULDC UR6, c[0x0][0x44c] ;  /* 0x0001130000062ab9 */ /* 0x000fe20000000800 */
[C---:B------:R-:W-:Y:S01]  /*8f60*/  FMUL.FTZ R185, R0.reuse, R169 ;  /* 0x000000a900b97220 */ /* 0x040fe20000410000 */
[C---:B------:R-:W-:Y:S01]  /*8f70*/  FMUL.FTZ R21, R0.reuse, R166 ;  /* 0x000000a600157220 */ /* 0x040fe20000410000 */
[----:B------:R-:W-:Y:S01]  /*8f80*/  UISETP.NE.AND UP1, UPT, UR42, URZ, UPT ;  /* 0x0000003f2a00728c */ /* 0x000fe2000bf25270 */
[C---:B-1----:R-:W-:Y:S01]  /*8f90*/  FMUL.FTZ R14, R0.reuse, R154 ;  /* 0x0000009a000e7220 */ /* 0x042fe20000410000 */
[----:B------:R-:W-:Y:S01]  /*8fa0*/  IADD3 R166, -R179, 0x1, RZ ;  /* 0x00000001b3a67810 */ /* 0x000fe20007ffe1ff */
[C---:B------:R-:W-:Y:S01]  /*8fb0*/  FMUL.FTZ R23, R0.reuse, R153 ;  /* 0x0000009900177220 */ /* 0x040fe20000410000 */
[----:B------:R-:W-:Y:S01]  /*8fc0*/  FMUL.FTZ R15, R0, R155 ;  /* 0x0000009b000f7220 */ /* 0x000fe20000410000 */
[----:B------:R-:W-:Y:S01]  /*8fd0*/  @P0 IMAD.HI.U32 R164, R7, UR6, RZ ;  /* 0x0000000607a40c27 */ /* 0x000fe2000f8e00ff */
[----:B------:R-:W-:-:S03]  /*8fe0*/  @UP2 ULDC UR6, c[0x0][0x450] ;  /* 0x0001140000062ab9 */ /* 0x000fc60000000800 */
[C---:B------:R-:W-:Y:S01]  /*8ff0*/  FMUL.FTZ R17, R0.reuse, R158 ;  /* 0x0000009e00117220 */ /* 0x040fe20000410000 */
[C---:B------:R-:W-:Y:S01]  /*9000*/  FMUL.FTZ R20, R0.reuse, R163 ;  /* 0x000000a300147220 */ /* 0x040fe20000410000 */
[C---:B------:R-:W-:Y:S01]  /*9010*/  FMUL.FTZ R154, R0.reuse, R171 ;  /* 0x000000ab009a7220 */ /* 0x040fe20000410000 */
[----:B------:R-:W-:Y:S01]  /*9020*/  @P1 SHF.R.U32.HI R168, RZ, UR6, R164 ;  /* 0x00000006ffa81c19 */ /* 0x000fe200080116a4 */
[C---:B------:R-:W-:Y:S01]  /*9030*/  FMUL.FTZ R13, R0.reuse, R152 ;  /* 0x00000098000d7220 */ /* 0x040fe20000410000 */
[C---:B------:R-:W-:Y:S01]  /*9040*/  FMUL.FTZ R153, R0.reuse, R156 ;  /* 0x0000009c00997220 */ /* 0x040fe20000410000 */
[C---:B------:R-:W-:Y:S01]  /*9050*/  FMUL.FTZ R155, R0.reuse, R157 ;  /* 0x0000009d009b7220 */ /* 0x040fe20000410000 */
[C---:B------:R-:W-:Y:S01]  /*9060*/  FMUL.FTZ R158, R0.reuse, R160 ;  /* 0x000000a0009e7220 */ /* 0x040fe20000410000 */
[----:B------:R-:W1:Y:S01]  /*9070*/  SHFL.IDX PT, R169, R168, RZ, 0x1c1f ;  /* 0x001c1fffa8a97589 */ /* 0x000e6200000e0000 */
        /* <DEDUP_REMOVED lines=13> */
[----:B------:R-:W-:Y:S01]  /*9150*/  UIADD3 UR6, UR57, 0x20840, URZ ;  /* 0x0002084039067890 */ /* 0x000fe2000fffe03f */
[----:B------:R-:W-:Y:S01]  /*9160*/  IMAD R167, R3, -0x2, R166 ;  /* 0xfffffffe03a77824 */ /* 0x000fe200078e02a6 */
[----:B------:R-:W-:Y:S01]  /*9170*/  PLOP3.LUT P0, PT, PT, PT, UP1, 0x40, 0x0 ;  /* 0x000000000000781c */ /* 0x000fe20003f0e818 */
[----:B------:R-:W4:Y:S01]  /*9180*/  MUFU.TANH R13, R13 ;  /* 0x0000000d000d7308 */ /* 0x000f220000002400 */
[----:B------:R-:W-:Y:S01]  /*9190*/  UPRMT UR6, UR45, 0x654, UR6 ;  /* 0x000006542d067896 */ /* 0x000fe20008000006 */
[----:B------:R-:W-:-:S02]  /*91a0*/  IMAD R167, R2, UR56, R167 ;  /* 0x0000003802a77c24 */ /* 0x000fc4000f8e02a7 */
[----:B------:R-:W-:Y:S02]  /*91b0*/  FMUL.FTZ R177, R0, R177 ;  /* 0x000000b100b17220 */ /* 0x000fe40000410000 */
[----:B------:R-:W-:Y:S02]  /*91c0*/  VIADD R167, R167, -UR55 ;  /* 0x80000037a7a77c36 */ /* 0x000fe40008000000 */
[----:B------:R-:W0:Y:S02]  /*91d0*/  MUFU.TANH R23, R23 ;  /* 0x0000001700177308 */ /* 0x000e240000002400 */
[C---:B------:R-:W-:Y:S01]  /*91e0*/  VIADD R178, R167.reuse, UR54 ;  /* 0x00000036a7b27c36 */ /* 0x040fe20008000000 */
[----:B------:R-:W-:Y:S01]  /*91f0*/  SYNCS.ARRIVE.TRANS64.RED.A1T0 RZ, [UR6], RZ ;  /* 0x000000ffffff79a7 */ /* 0x000fe20008100406 */
[----:B------:R-:W-:Y:S02]  /*9200*/  VIADD R182, R167, UR49 ;  /* 0x00000031a7b67c36 */ /* 0x000fe40008000000 */
[----:B-1----:R-:W-:-:S02]  /*9210*/  IMAD.IADD R173, R178, 0x1, R169 ;  /* 0x00000001b2ad7824 */ /* 0x002fc400078e02a9 */
        /* <DEDUP_REMOVED lines=31> */
[----:B-1--4-:R-:W-:Y:S06]  /*9410*/  @P0 BRA `(.L_x_1296) ;  /* 0x00000000005c0947 */ /* 0x012fec0003800000 */
[----:B------:R-:W-:Y:S01]  /*9420*/  IMAD R166, R2, UR56, R169 ;  /* 0x0000003802a67c24 */ /* 0x000fe2000f8e02a9 */
[----:B------:R-:W-:Y:S03]  /*9430*/  BSSY B0, `(.L_x_1297) ;  /* 0x0000011000007945 */ /* 0x000fe60003800000 */
[----:B------:R-:W-:-:S05]  /*9440*/  VIADD R169, R166, -UR55 ;  /* 0x80000037a6a97c36 */ /* 0x000fca0008000000 */
        /* <DEDUP_REMOVED lines=10> */
.L_x_1298:
[----:B------:R-:W-:-:S05]  /*94f0*/  IMAD.U32 R170, RZ, RZ, UR53 ;  /* 0x00000035ffaa7e24 */ /* 0x000fca000f8e00ff */
[----:B------:R-:W-:-:S13]  /*9500*/  ISETP.NE.AND P0, PT, R170, 0x1, PT ;  /* 0x00000001aa00780c */ /* 0x000fda0003f05270 */
[----:B------:R-:W1:Y:S02]  /*9510*/  @P0 LDC.64 R166, c[0x0][0x9e8] ;  /* 0x00027a00ffa60b82 */ /* 0x000e640000000a00 */
[----:B-1----:R-:W-:-:S05]  /*9520*/  @P0 IMAD.HI.U32 R166, R169, R166, RZ ;  /* 0x000000a6a9a60227 */ /* 0x002fca00078e00ff */
[----:B------:R-:W-:-:S07]  /*9530*/  @P0 SHF.R.U32.HI R169, RZ, R167, R166 ;  /* 0x000000a7ffa90219 */ /* 0x000fce00000116a6 */
.L_x_1299:
[----:B------:R-:W-:Y:S05]  /*9540*/  BSYNC B0 ;  /* 0x0000000000007941 */ /* 0x000fea0003800000 */
.L_x_1297:
[----:B------:R-:W-:-:S04]  /*9550*/  IMAD R166, R169, R170, -R179 ;  /* 0x000000aaa9a67224 */ /* 0x000fc800078e0ab3 */
[----:B------:R-:W-:-:S05]  /*9560*/  IMAD R166, R3, -0x2, R166 ;  /* 0xfffffffe03a67824 */ /* 0x000fca00078e02a6 */
[----:B------:R-:W-:Y:S02]  /*9570*/  VIADDMNMX R173, R166, R170, R173, PT ;  /* 0x000000aaa6ad7246 */ /* 0x000fe400038001ad */
[----:B------:R-:W-:-:S07]  /*9580*/  VIMNMX R177, R177, R166, !PT ;  /* 0x000000a6b1b17248 */ /* 0x000fce0007fe0100 */
.L_x_1296:
[----:B------:R-:W-:Y:S01]  /*9590*/  ISETP.GT.AND P0, PT, R10, -0x1, PT ;  /* 0xffffffff0a00780c */ /* 0x000fe20003f04270 */
[----:B------:R1:W4:Y:S01]  /*95a0*/  SHFL.IDX PT, R183, R168, 0x1, 0x1c1f ;  /* 0x003c1f00a8b77f89 */ /* 0x00032200000e0000 */
        /* <DEDUP_REMOVED lines=9> */
[----:B------:R-:W-:Y:S02]  /*9640*/  ISETP.GT.AND P3, PT, R177, 0x10, P0 ;  /* 0x00000010b100780c */ /* 0x000fe40000764270 */
[----:B------:R-:W-:-:S02]  /*9650*/  FSEL R176, R13, -INF , !P5 ;  /* 0xff8000000db07808 */ /* 0x000fc40006800000 */
[----:B------:R-:W-:Y:S02]  /*9660*/  ISETP.GT.AND P5, PT, R177, 0x18, P0 ;  /* 0x00000018b100780c */ /* 0x000fe400007a4270 */
[----:B0-----:R-:W-:Y:S02]  /*9670*/  FSEL R175, R23, -INF , !P6 ;  /* 0xff80000017af7808 */ /* 0x001fe40007000000 */
[----:B------:R-:W-:Y:S02]  /*9680*/  FSEL R174, R153, -INF , !P1 ;  /* 0xff80000099ae7808 */ /* 0x000fe40004800000 */
        /* <DEDUP_REMOVED lines=13> */
[----:B------:R-:W-:Y:S02]  /*9760*/  FSEL R167, R162, -INF , !P5 ;  /* 0xff800000a2a77808 */ /* 0x000fe40006800000 */
[----:B-1----:R-:W-:-:S02]  /*9770*/  FSEL R168, R159, -INF , !P2 ;  /* 0xff8000009fa87808 */ /* 0x002fc40005000000 */
        /* <DEDUP_REMOVED lines=8> */
[--C-:B----4-:R-:W-:Y:S01]  /*9800*/  IMAD.IADD R177, R178, 0x1, R183.reuse ;  /* 0x00000001b2b17824 */ /* 0x110fe200078e02b7 */
        /* <DEDUP_REMOVED lines=16> */
[----:B------:R-:W-:Y:S04]  /*9910*/  BSSY B0, `(.L_x_1301) ;  /* 0x0000011000007945 */ /* 0x000fe80003800000 */
[----:B------:R-:W-:-:S04]  /*9920*/  IADD3 R13, R13, -UR55, RZ ;  /* 0x800000370d0d7c10 */ /* 0x000fc8000fffe0ff */
        /* <DEDUP_REMOVED lines=10> */
.L_x_1302:
[----:B------:R-:W-:-:S05]  /*99d0*/  IMAD.U32 R180, RZ, RZ, UR53 ;  /* 0x00000035ffb47e24 */ /* 0x000fca000f8e00ff */
[----:B------:R-:W-:-:S13]  /*99e0*/  ISETP.NE.AND P1, PT, R180, 0x1, PT ;  /* 0x00000001b400780c */ /* 0x000fda0003f25270 */
[----:B------:R-:W0:Y:S02]  /*99f0*/  @P1 LDC.64 R158, c[0x0][0x9e8] ;  /* 0x00027a00ff9e1b82 */ /* 0x000e240000000a00 */
[----:B0-----:R-:W-:-:S05]  /*9a00*/  @P1 IMAD.HI.U32 R158, R13, R158, RZ ;  /* 0x0000009e0d9e1227 */ /* 0x001fca00078e00ff */
[----:B------:R-:W-:-:S07]  /*9a10*/  @P1 SHF.R.U32.HI R13, RZ, R159, R158 ;  /* 0x0000009fff0d1219 */ /* 0x000fce000001169e */
.L_x_1303:
[----:B------:R-:W-:Y:S05]  /*9a20*/  BSYNC B0 ;  /* 0x0000000000007941 */ /* 0x000fea0003800000 */
.L_x_1301:
[----:B------:R-:W-:-:S04]  /*9a30*/  IMAD R158, R13, R180, -R179 ;  /* 0x000000b40d9e7224 */ /* 0x000fc800078e0ab3 */
[----:B------:R-:W-:-:S05]  /*9a40*/  IMAD R158, R3, -0x2, R158 ;  /* 0xfffffffe039e7824 */ /* 0x000fca00078e029e */
[----:B------:R-:W-:Y:S02]  /*9a50*/  VIADDMNMX R177, R158, R180, R177, PT ;  /* 0x000000b49eb17246 */ /* 0x000fe400038001b1 */
[----:B------:R-:W-:-:S07]  /*9a60*/  VIMNMX R178, R178, R158, !PT ;  /* 0x0000009eb2b27248 */ /* 0x000fce0007fe0100 */
.L_x_1300:
[----:B------:R-:W-:Y:S02]  /*9a70*/  FMNMX.FTZ R158, R176, R11, !PT ;  /* 0x0000000bb09e7209 */ /* 0x000fe40007810000 */
[C---:B------:R-:W-:Y:S02]  /*9a80*/  ISETP.GT.AND P1, PT, R178.reuse, RZ, P0 ;  /* 0x000000ffb200720c */ /* 0x040fe40000724270 */
[----:B------:R-:W-:Y:S02]  /*9a90*/  FMNMX.FTZ R13, R175, R158, !PT ;  /* 0x0000009eaf0d7209 */ /* 0x000fe40007810000 */
[----:B------:R-:W-:Y:S02]  /*9aa0*/  ISETP.GT.AND P2, PT, R178, 0x1, P0 ;  /* 0x00000001b200780c */ /* 0x000fe40000744270 */
[----:B------:R-:W-:Y:S02]  /*9ab0*/  FMNMX.FTZ R13, R174, R13, !PT ;  /* 0x0000000dae0d7209 */ /* 0x000fe40007810000 */
[----:B------:R-:W-:-:S02]  /*9ac0*/  ISETP.LT.OR P1, PT, R177, 0x1, P1 ;  /* 0x00000001b100780c */ /* 0x000fc40000f21670 */
[----:B------:R-:W-:Y:S02]  /*9ad0*/  FMNMX.FTZ R13, R170, R13, !PT ;  /* 0x0000000daa0d7209 */ /* 0x000fe40007810000 */
[----:B------:R-:W-:Y:S02]  /*9ae0*/  ISETP.LT.OR P2, PT, R177, 0x2, P2 ;  /* 0x00000002b100780c */ /* 0x000fe40001741670 */
[----:B------:R-:W-:Y:S02]  /*9af0*/  FMNMX.FTZ R13, R166, R13, !PT ;  /* 0x0000000da60d7209 */ /* 0x000fe40007810000 */
[----:B------:R-:W-:Y:S02]  /*9b00*/  ISETP.GT.AND P3, PT, R178, 0x8, P0 ;  /* 0x00000008b200780c */ /* 0x000fe40000764270 */
[----:B------:R-:W-:Y:S02]  /*9b10*/  FMNMX.FTZ R158, R168, R13, !PT ;  /* 0x0000000da89e7209 */ /* 0x000fe40007810000 */
[----:B------:R-:W-:-:S02]  /*9b20*/  ISETP.GT.AND P4, PT, R178, 0x9, P0 ;  /* 0x00000009b200780c */ /* 0x000fc40000784270 */
[----:B------:R-:W-:Y:S02]  /*9b30*/  FMNMX.FTZ R158, R167, R158, !PT ;  /* 0x0000009ea79e7209 */ /* 0x000fe40007810000 */
[----:B------:R-:W-:Y:S02]  /*9b40*/  ISETP.LT.OR P3, PT, R177, 0x9, P3 ;  /* 0x00000009b100780c */ /* 0x000fe40001f61670 */
[----:B------:R-:W-:Y:S02]  /*9b50*/  FMNMX.FTZ R158, R163, R158, !PT ;  /* 0x0000009ea39e7209 */ /* 0x000fe40007810000 */
[----:B------:R-:W-:Y:S02]  /*9b60*/  ISETP.GT.AND P5, PT, R178, 0x10, P0 ;  /* 0x00000010b200780c */ /* 0x000fe400007a4270 */
[----:B------:R-:W-:Y:S02]  /*9b70*/  FMNMX.FTZ R13, R169, R158, !PT ;  /* 0x0000009ea90d7209 */ /* 0x000fe40007810000 */
[----:B------:R-:W-:-:S02]  /*9b80*/  ISETP.LT.OR P4, PT, R177, 0xa, P4 ;  /* 0x0000000ab100780c */ /* 0x000fc40002781670 */
[----:B------:R-:W-:Y:S02]  /*9b90*/  FMNMX.FTZ R158, R162, R13, !PT ;  /* 0x0000000da29e7209 */ /* 0x000fe40007810000 */
[----:B------:R-:W-:Y:S02]  /*9ba0*/  FSEL R17, R17, -INF , !P3 ;  /* 0xff80000011117808 */ /* 0x000fe40005800000 */
[----:B------:R-:W-:Y:S02]  /*9bb0*/  FMNMX.FTZ R13, R173, R158, !PT ;  /* 0x0000009ead0d7209 */ /* 0x000fe40007810000 */
[----:B------:R-:W-:Y:S02]  /*9bc0*/  ISETP.GT.AND P6, PT, R178, 0x11, P0 ;  /* 0x00000011b200780c */ /* 0x000fe400007c4270 */
[----:B------:R-:W-:Y:S02]  /*9bd0*/  FMNMX.FTZ R158, R172, R13, !PT ;  /* 0x0000000dac9e7209 */ /* 0x000fe40007810000 */
[----:B------:R-:W-:-:S02]  /*9be0*/  FSEL R18, R18, -INF , !P4 ;  /* 0xff80000012127808 */ /* 0x000fc40006000000 */
[----:B------:R-:W-:Y:S02]  /*9bf0*/  FMNMX.FTZ R158, R171, R158, !PT ;  /* 0x0000009eab9e7209 */ /* 0x000fe40007810000 */
[----:B------:R-:W-:Y:S02]  /*9c00*/  ISETP.LT.OR P5, PT, R177, 0x11, P5 ;  /* 0x00000011b100780c */ /* 0x000fe40002fa1670 */
[----:B------:R-:W-:Y:S02]  /*9c10*/  FMNMX.FTZ R158, R155, R158, !PT ;  /* 0x0000009e9b9e7209 */ /* 0x000fe40007810000 */
[----:B------:R-:W-:Y:S02]  /*9c20*/  ISETP.LT.OR P6, PT, R177, 0x12, P6 ;  /* 0x00000012b100780c */ /* 0x000fe400037c1670 */
[----:B------:R-:W-:Y:S02]  /*9c30*/  FMNMX.FTZ R158, R153, R158, !PT ;  /* 0x0000009e999e7209 */ /* 0x000fe40007810000 */
[----:B------:R-:W-:-:S02]  /*9c40*/  FSEL R19, R19, -INF , !P5 ;  /* 0xff80000013137808 */ /* 0x000fc40006800000 */
[----:B------:R-:W-:Y:S02]  /*9c50*/  FMNMX.FTZ R158, R23, R158, !PT ;  /* 0x0000009e179e7209 */ /* 0x000fe40007810000 */
[----:B------:R-:W-:Y:S02]  /*9c60*/  ISETP.GT.AND P3, PT, R178, 0x19, P0 ;  /* 0x00000019b200780c */ /* 0x000fe40000764270 */
[----:B------:R-:W-:Y:S01]  /*9c70*/  FSEL R20, R20, -INF , !P6 ;  /* 0xff80000014147808 */ /* 0x000fe20007000000 */
[----:B------:R-:W0:Y:S01]  /*9c80*/  SHFL.BFLY PT, R13, R158, 0x2, 0x1f ;  /* 0x0c401f009e0d7f89 */ /* 0x000e2200000e0000 */
[----:B------:R-:W-:Y:S02]  /*9c90*/  ISETP.GT.AND P4, PT, R178, 0x20, P0 ;  /* 0x00000020b200780c */ /* 0x000fe40000784270 */
[C---:B------:R-:W-:Y:S02]  /*9ca0*/  ISETP.LT.OR P3, PT, R177.reuse, 0x1a, P3 ;  /* 0x0000001ab100780c */ /* 0x040fe40001f61670 */
[----:B------:R-:W-:-:S02]  /*9cb0*/  ISETP.LT.OR P4, PT, R177, 0x21, P4 ;  /* 0x00000021b100780c */ /* 0x000fc40002781670 */
[----:B------:R-:W-:Y:S02]  /*9cc0*/  FSEL R22, R22, -INF , !P3 ;  /* 0xff80000016167808 */ /* 0x000fe40005800000 */
[----:B------:R-:W-:Y:S02]  /*9cd0*/  ISETP.GT.AND P5, PT, R178, 0x28, P0 ;  /* 0x00000028b200780c */ /* 0x000fe400007a4270 */
[----:B------:R-:W-:Y:S02]  /*9ce0*/  FSEL R152, R152, -INF , !P4 ;  /* 0xff80000098987808 */ /* 0x000fe40006000000 */
[----:B------:R-:W-:Y:S02]  /*9cf0*/  ISETP.GT.AND P6, PT, R178, 0x29, P0 ;  /* 0x00000029b200780c */ /* 0x000fe400007c4270 */
[C---:B------:R-:W-:Y:S02]  /*9d00*/  ISETP.LT.OR P5, PT, R177.reuse, 0x29, P5 ;  /* 0x00000029b100780c */ /* 0x040fe40002fa1670 */
[----:B------:R-:W-:-:S02]  /*9d10*/  ISETP.LT.OR P6, PT, R177, 0x2a, P6 ;  /* 0x0000002ab100780c */ /* 0x000fc400037c1670 */
[----:B------:R-:W-:Y:S02]  /*9d20*/  FSEL R156, R156, -INF , !P5 ;  /* 0xff8000009c9c7808 */ /* 0x000fe40006800000 */
[----:B------:R-:W-:Y:S02]  /*9d30*/  ISETP.GT.AND P4, PT, R178, 0x31, P0 ;  /* 0x00000031b200780c */ /* 0x000fe40000784270 */
[----:B------:R-:W-:Y:S02]  /*9d40*/  FSEL R157, R157, -INF , !P6 ;  /* 0xff8000009d9d7808 */ /* 0x000fe40007000000 */
[----:B0-----:R-:W-:Y:S02]  /*9d50*/  FMNMX.FTZ R159, R158, R13, !PT ;  /* 0x0000000d9e9f7209 */ /* 0x001fe40007810000 */
[----:B------:R-:W-:Y:S02]  /*9d60*/  FSEL R158, R15, -INF , !P2 ;  /* 0xff8000000f9e7808 */ /* 0x000fe40005000000 */
[----:B------:R-:W-:Y:S01]  /*9d70*/  ISETP.GT.AND P2, PT, R178, 0x18, P0 ;  /* 0x00000018b200780c */ /* 0x000fe20000744270 */
[----:B------:R-:W0:Y:S01]  /*9d80*/  SHFL.BFLY PT, R180, R159, 0x1, 0x1f ;  /* 0x0c201f009fb47f89 */ /* 0x000e2200000e0000 */
[----:B------:R-:W-:-:S02]  /*9d90*/  ISETP.LT.OR P4, PT, R177, 0x32, P4 ;  /* 0x00000032b100780c */ /* 0x000fc40002781670 */
[----:B------:R-:W-:Y:S02]  /*9da0*/  ISETP.LT.OR P2, PT, R177, 0x19, P2 ;  /* 0x00000019b100780c */ /* 0x000fe40001741670 */
[----:B------:R-:W-:Y:S02]  /*9db0*/  FSEL R161, R161, -INF , !P4 ;  /* 0xff800000a1a17808 */ /* 0x000fe40006000000 */
[----:B------:R-:W-:Y:S02]  /*9dc0*/  FSEL R21, R21, -INF , !P2 ;  /* 0xff80000015157808 */ /* 0x000fe40005000000 */
[----:B------:R-:W-:-:S04]  /*9dd0*/  ISETP.GT.AND P2, PT, R178, 0x30, P0 ;  /* 0x00000030b200780c */ /* 0x000fc80000744270 */
[----:B------:R-:W-:-:S04]  /*9de0*/  ISETP.LT.OR P2, PT, R177, 0x31, P2 ;  /* 0x00000031b100780c */ /* 0x000fc80001741670 */
[----:B------:R-:W-:Y:S02]  /*9df0*/  FSEL R160, R160, -INF , !P2 ;  /* 0xff800000a0a07808 */ /* 0x000fe40005000000 */
[----:B0-----:R-:W-:Y:S01]  /*9e00*/  FMNMX.FTZ R13, R159, R180, !PT ;  /* 0x000000b49f0d7209 */ /* 0x001fe20007810000 */
[----:B------:R-:W-:Y:S01]  /*9e10*/  IMAD.U32 R180, RZ, RZ, UR52 ;  /* 0x00000034ffb47e24 */ /* 0x000fe2000f8e00ff */
[----:B------:R-:W-:Y:S02]  /*9e20*/  FSEL R159, R14, -INF , !P1 ;  /* 0xff8000000e9f7808 */ /* 0x000fe40004800000 */
[----:B------:R-:W-:Y:S01]  /*9e30*/  ISETP.GT.AND P1, PT, R178, 0x21, P0 ;  /* 0x00000021b200780c */ /* 0x000fe20000724270 */
[----:B------:R-:W-:-:S01]  /*9e40*/  FFMA.FTZ R179, R13, R180, -8 ;  /* 0xc10000000db37423 */ /* 0x000fc200000100b4 */
[----:B------:R-:W-:Y:S02]  /*9e50*/  FMNMX.FTZ R15, R159, R12, !PT ;  /* 0x0000000c9f0f7209 */ /* 0x000fe40007810000 */
[----:B------:R-:W-:-:S02]  /*9e60*/  ISETP.LT.OR P1, PT, R177, 0x22, P1 ;  /* 0x00000022b100780c */ /* 0x000fc40000f21670 */
[----:B------:R-:W-:Y:S02]  /*9e70*/  FMNMX.FTZ R14, R158, R15, !PT ;  /* 0x0000000f9e0e7209 */ /* 0x000fe40007810000 */
[----:B------:R-:W-:Y:S02]  /*9e80*/  FSETP.NEU.FTZ.AND P3, PT, R13, -INF , PT ;  /* 0xff8000000d00780b */ /* 0x000fe40003f7d000 */
[----:B------:R-:W-:Y:S02]  /*9e90*/  FMNMX.FTZ R15, R17, R14, !PT ;  /* 0x0000000e110f7209 */ /* 0x000fe40007810000 */
[----:B------:R-:W-:Y:S02]  /*9ea0*/  FSEL R154, R154, -INF , !P1 ;  /* 0xff8000009a9a7808 */ /* 0x000fe40004800000 */
[----:B------:R-:W-:Y:S02]  /*9eb0*/  FMNMX.FTZ R14, R18, R15, !PT ;  /* 0x0000000f120e7209 */ /* 0x000fe40007810000 */
[----:B------:R-:W-:-:S02]  /*9ec0*/  FSEL R180, R179, RZ, P3 ;  /* 0x000000ffb3b47208 */ /* 0x000fc40001800000 */
[----:B------:R-:W-:Y:S02]  /*9ed0*/  FMNMX.FTZ R15, R19, R14, !PT ;  /* 0x0000000e130f7209 */ /* 0x000fe40007810000 */
[----:B------:R-:W-:Y:S01]  /*9ee0*/  ISETP.GT.AND P1, PT, R178, 0x38, P0 ;  /* 0x00000038b200780c */ /* 0x000fe20000724270 */
[--C-:B------:R-:W-:Y:S01]  /*9ef0*/  FFMA.FTZ R179, R176, UR52, -R180.reuse ;  /* 0x00000034b0b37c23 */ /* 0x100fe200080108b4 */
[----:B------:R-:W-:Y:S01]  /*9f00*/  FMNMX.FTZ R14, R20, R15, !PT ;  /* 0x0000000f140e7209 */ /* 0x000fe20007810000 */
[--C-:B------:R-:W-:Y:S01]  /*9f10*/  FFMA.FTZ R174, R174, UR52, -R180.reuse ;  /* 0x00000034aeae7c23 */ /* 0x100fe200080108b4 */
[----:B------:R-:W-:Y:S01]  /*9f20*/  ISETP.GT.AND P0, PT, R178, 0x39, P0 ;  /* 0x00000039b200780c */ /* 0x000fe20000704270 */
[--C-:B------:R-:W-:Y:S01]  /*9f30*/  FFMA.FTZ R166, R166, UR52, -R180.reuse ;  /* 0x00000034a6a67c23 */ /* 0x100fe200080108b4 */
[----:B------:R-:W-:Y:S01]  /*9f40*/  FMNMX.FTZ R15, R21, R14, !PT ;  /* 0x0000000e150f7209 */ /* 0x000fe20007810000 */
[--C-:B------:R-:W-:Y:S01]  /*9f50*/  FFMA.FTZ R14, R175, UR52, -R180.reuse ;  /* 0x00000034af0e7c23 */ /* 0x100fe200080108b4 */
[----:B------:R-:W-:Y:S01]  /*9f60*/  ISETP.LT.OR P1, PT, R177, 0x39, P1 ;  /* 0x00000039b100780c */ /* 0x000fe20000f21670 */
[--C-:B------:R-:W-:Y:S01]  /*9f70*/  FFMA.FTZ R175, R170, UR52, -R180.reuse ;  /* 0x00000034aaaf7c23 */ /* 0x100fe200080108b4 */
[----:B------:R-:W-:Y:S01]  /*9f80*/  FMNMX.FTZ R15, R22, R15, !PT ;  /* 0x0000000f160f7209 */ /* 0x000fe20007810000 */
[--C-:B------:R-:W-:Y:S01]  /*9f90*/  FFMA.FTZ R167, R167, UR52, -R180.reuse ;  /* 0x00000034a7a77c23 */ /* 0x100fe200080108b4 */
[----:B------:R-:W-:Y:S01]  /*9fa0*/  ISETP.LT.OR P0, PT, R177, 0x3a, P0 ;  /* 0x0000003ab100780c */ /* 0x000fe20000701670 */
[--C-:B------:R-:W-:Y:S01]  /*9fb0*/  FFMA.FTZ R177, R168, UR52, -R180.reuse ;  /* 0x00000034a8b17c23 */ /* 0x100fe200080108b4 */
[----:B------:R-:W-:Y:S01]  /*9fc0*/  FMNMX.FTZ R15, R152, R15, !PT ;  /* 0x0000000f980f7209 */ /* 0x000fe20007810000 */
[--C-:B------:R-:W-:Y:S01]  /*9fd0*/  FFMA.FTZ R168, R163, UR52, -R180.reuse ;  /* 0x00000034a3a87c23 */ /* 0x100fe200080108b4 */
[----:B------:R-:W-:Y:S01]  /*9fe0*/  FSEL R164, R164, -INF , !P1 ;  /* 0xff800000a4a47808 */ /* 0x000fe20004800000 */
[--C-:B------:R-:W-:Y:S01]  /*9ff0*/  FFMA.FTZ R163, R169, UR52, -R180.reuse ;  /* 0x00000034a9a37c23 */ /* 0x100fe200080108b4 */
[----:B------:R-:W-:Y:S01]  /*a000*/  FMNMX.FTZ R15, R154, R15, !PT ;  /* 0x0000000f9a0f7209 */ /* 0x000fe20007810000 */
[--C-:B------:R-:W-:Y:S01]  /*a010*/  FFMA.FTZ R162, R162, UR52, -R180.reuse ;  /* 0x00000034a2a27c23 */ /* 0x100fe200080108b4 */
[----:B------:R-:W-:Y:S01]  /*a020*/  FSEL R165, R165, -INF , !P0 ;  /* 0xff800000a5a57808 */ /* 0x000fe20004000000 */
[--C-:B------:R-:W-:Y:S01]  /*a030*/  FFMA.FTZ R169, R173, UR52, -R180.reuse ;  /* 0x00000034ada97c23 */ /* 0x100fe200080108b4 */
[----:B------:R-:W-:Y:S01]  /*a040*/  FMNMX.FTZ R176, R156, R15, !PT ;  /* 0x0000000f9cb07209 */ /* 0x000fe20007810000 */
[--C-:B------:R-:W-:Y:S01]  /*a050*/  FFMA.FTZ R172, R172, UR52, -R180.reuse ;  /* 0x00000034acac7c23 */ /* 0x100fe200080108b4 */
[----:B------:R-:W-:Y:S01]  /*a060*/  FSEL R178, R13, RZ, P3 ;  /* 0x000000ff0db27208 */ /* 0x000fe20001800000 */
[--C-:B------:R-:W-:Y:S01]  /*a070*/  FFMA.FTZ R155, R155, UR52, -R180.reuse ;  /* 0x000000349b9b7c23 */ /* 0x100fe200080108b4 */
[----:B------:R-:W-:Y:S01]  /*a080*/  FMNMX.FTZ R15, R157, R176, !PT ;  /* 0x000000b09d0f7209 */ /* 0x000fe20007810000 */
[----:B------:R-:W-:Y:S01]  /*a090*/  FFMA.FTZ R153, R153, UR52, -R180 ;  /* 0x0000003499997c23 */ /* 0x000fe200080108b4 */
[----:B------:R-:W-:Y:S01]  /*a0a0*/  MUFU.EX2 R179, R179 ;  /* 0x000000b300b37308 */ /* 0x000fe20000000800 */
[----:B------:R-:W-:-:S01]  /*a0b0*/  FADD.FTZ R11, -R178, R11 ;  /* 0x0000000bb20b7221 */ /* 0x000fc20000010100 */
[----:B------:R-:W-:-:S04]  /*a0c0*/  FMNMX.FTZ R176, R160, R15, !PT ;  /* 0x0000000fa0b07209 */ /* 0x000fc80007810000 */
[----:B------:R-:W-:Y:S02]  /*a0d0*/  FMNMX.FTZ R15, R161, R176, !PT ;  /* 0x000000b0a10f7209 */ /* 0x000fe40007810000 */
[----:B------:R-:W-:Y:S02]  /*a0e0*/  MUFU.EX2 R14, R14 ;  /* 0x0000000e000e7308 */ /* 0x000fe40000000800 */
[----:B------:R-:W-:-:S04]  /*a0f0*/  FMNMX.FTZ R170, R164, R15, !PT ;  /* 0x0000000fa4aa7209 */ /* 0x000fc80007810000 */
[----:B------:R-:W-:Y:S02]  /*a100*/  FMNMX.FTZ R170, R165, R170, !PT ;  /* 0x000000aaa5aa7209 */ /* 0x000fe40007810000 */
[----:B------:R-:W-:Y:S03]  /*a110*/  MUFU.EX2 R174, R174 ;  /* 0x000000ae00ae7308 */ /* 0x000fe60000000800 */
[----:B------:R-:W0:Y:S05]  /*a120*/  SHFL.BFLY PT, R15, R170, 0x2, 0x1f ;  /* 0x0c401f00aa0f7f89 */ /* 0x000e2a00000e0000 */
[----:B------:R-:W-:Y:S08]  /*a130*/  MUFU.EX2 R175, R175 ;  /* 0x000000af00af7308 */ /* 0x000ff00000000800 */
[----:B------:R-:W-:Y:S08]  /*a140*/  MUFU.EX2 R166, R166 ;  /* 0x000000a600a67308 */ /* 0x000ff00000000800 */
[----:B------:R-:W-:Y:S01]  /*a150*/  MUFU.EX2 R177, R177 ;  /* 0x000000b100b17308 */ /* 0x000fe20000000800 */
[----:B0-----:R-:W-:Y:S01]  /*a160*/  FMNMX.FTZ R15, R170, R15, !PT ;  /* 0x0000000faa0f7209 */ /* 0x001fe20007810000 */
[--C-:B------:R-:W-:Y:S01]  /*a170*/  FFMA.FTZ R170, R171, UR52, -R180.reuse ;  /* 0x00000034abaa7c23 */ /* 0x100fe200080108b4 */
[----:B------:R-:W-:-:S03]  /*a180*/  FFMA.FTZ R171, R23, UR52, -R180 ;  /* 0x0000003417ab7c23 */ /* 0x000fc600080108b4 */
[----:B------:R-:W0:Y:S02]  /*a190*/  SHFL.BFLY PT, R176, R15, 0x1, 0x1f ;  /* 0x0c201f000fb07f89 */ /* 0x000e2400000e0000 */
[----:B------:R-:W-:Y:S08]  /*a1a0*/  MUFU.EX2 R167, R167 ;  /* 0x000000a700a77308 */ /* 0x000ff00000000800 */
[----:B------:R-:W-:Y:S08]  /*a1b0*/  MUFU.EX2 R178, R171 ;  /* 0x000000ab00b27308 */ /* 0x000ff00000000800 */
[----:B------:R-:W-:Y:S01]  /*a1c0*/  MUFU.EX2 R168, R168 ;  /* 0x000000a800a87308 */ /* 0x000fe20000000800 */
[----:B0-----:R-:W-:Y:S01]  /*a1d0*/  FMNMX.FTZ R15, R15, R176, !PT ;  /* 0x000000b00f0f7209 */ /* 0x001fe20007810000 */
[----:B------:R-:W-:-:S06]  /*a1e0*/  IMAD.U32 R176, RZ, RZ, UR52 ;  /* 0x00000034ffb07e24 */ /* 0x000fcc000f8e00ff */
[----:B------:R-:W-:Y:S01]  /*a1f0*/  MUFU.EX2 R163, R163 ;  /* 0x000000a300a37308 */ /* 0x000fe20000000800 */
[C---:B------:R-:W-:Y:S01]  /*a200*/  FSETP.NEU.FTZ.AND P0, PT, R15.reuse, -INF , PT ;  /* 0xff8000000f00780b */ /* 0x040fe20003f1d000 */
[----:B------:R-:W-:Y:S01]  /*a210*/  FFMA.FTZ R23, R15, R176, -8 ;  /* 0xc10000000f177423 */ /* 0x000fe200000100b0 */
[----:B------:R-:W-:-:S04]  /*a220*/  FMUL.FTZ R176, R11, UR52 ;  /* 0x000000340bb07c20 */ /* 0x000fc80008410000 */
[----:B------:R-:W-:Y:S01]  /*a230*/  FSEL R23, R23, RZ, P0 ;  /* 0x000000ff17177208 */ /* 0x000fe20000000000 */
[----:B------:R-:W-:Y:S04]  /*a240*/  MUFU.EX2 R162, R162 ;  /* 0x000000a200a27308 */ /* 0x000fe80000000800 */
[----:B------:R-:W-:-:S01]  /*a250*/  FFMA.FTZ R11, R158, UR52, -R23 ;  /* 0x000000349e0b7c23 */ /* 0x000fc20008010817 */
[--C-:B------:R-:W-:Y:S01]  /*a260*/  FFMA.FTZ R158, R17, UR52, -R23.reuse ;  /* 0x00000034119e7c23 */ /* 0x100fe20008010817 */
[----:B------:R-:W-:-:S01]  /*a270*/  FFMA.FTZ R17, R19, UR52, -R23 ;  /* 0x0000003413117c23 */ /* 0x000fc20008010817 */
[----:B------:R-:W-:Y:S01]  /*a280*/  FSEL R19, R15, RZ, P0 ;  /* 0x000000ff0f137208 */ /* 0x000fe20000000000 */
[----:B------:R-:W-:-:S01]  /*a290*/  FFMA.FTZ R180, R159, UR52, -R23 ;  /* 0x000000349fb47c23 */ /* 0x000fc20008010817 */
[----:B------:R-:W0:Y:S01]  /*a2a0*/  MUFU.EX2 R176, R176 ;  /* 0x000000b000b07308 */ /* 0x000e220000000800 */
[----:B------:R-:W-:-:S01]  /*a2b0*/  FFMA.FTZ R159, R18, UR52, -R23 ;  /* 0x00000034129f7c23 */ /* 0x000fc20008010817 */
[----:B------:R-:W-:Y:S01]  /*a2c0*/  FFMA.FTZ R18, R20, UR52, -R23 ;  /* 0x0000003414127c23 */ /* 0x000fe20008010817 */
[----:B------:R-:W-:-:S01]  /*a2d0*/  FADD.FTZ R19, -R19, R12 ;  /* 0x0000000c13137221 */ /* 0x000fc20000010100 */
[--C-:B------:R-:W-:Y:S01]  /*a2e0*/  FFMA.FTZ R20, R21, UR52, -R23.reuse ;  /* 0x0000003415147c23 */ /* 0x100fe20008010817 */
[----:B------:R-:W-:-:S01]  /*a2f0*/  FFMA.FTZ R22, R22, UR52, -R23 ;  /* 0x0000003416167c23 */ /* 0x000fc20008010817 */
[--C-:B------:R-:W-:Y:S01]  /*a300*/  FFMA.FTZ R12, R152, UR52, -R23.reuse ;  /* 0x00000034980c7c23 */ /* 0x100fe20008010817 */
[----:B------:R-:W-:Y:S01]  /*a310*/  FMUL.FTZ R19, R19, UR52 ;  /* 0x0000003413137c20 */ /* 0x000fe20008410000 */
        /* <DEDUP_REMOVED lines=9> */
[----:B0-----:R-:W-:-:S01]  /*a3b0*/  FFMA.FTZ R173, R176, R4, R179 ;  /* 0x00000004b0ad7223 */ /* 0x001fc200000100b3 */
[----:B------:R-:W-:Y:S01]  /*a3c0*/  PLOP3.LUT P0, PT, PT, PT, UP0, 0x40, 0x0 ;  /* 0x000000000000781c */ /* 0x000fe20003f0e808 */
[----:B------:R-:W-:Y:S01]  /*a3d0*/  FMUL.FTZ R24, R24, R176 ;  /* 0x000000b018187220 */ /* 0x000fe20000410000 */
[----:B------:R-:W-:Y:S01]  /*a3e0*/  F2FP.SATFINITE.E4M3.F32.PACK_AB_MERGE_C R152, R175, R174, RZ ;  /* 0x000000aeaf98723e */ /* 0x000fe200048070ff */
[----:B------:R-:W-:-:S01]  /*a3f0*/  FADD.FTZ R173, R14, R173 ;  /* 0x000000ad0ead7221 */ /* 0x000fc20000010000 */
[----:B------:R-:W-:Y:S01]  /*a400*/  F2FP.SATFINITE.E4M3.F32.PACK_AB_MERGE_C R154, R168, R167, RZ ;  /* 0x000000a7a89a723e */ /* 0x000fe200048070ff */
[-C--:B------:R-:W-:Y:S01]  /*a410*/  FMUL.FTZ R25, R25, R176.reuse ;  /* 0x000000b019197220 */ /* 0x080fe20000410000 */
[----:B------:R-:W0:Y:S01]  /*a420*/  MUFU.EX2 R11, R11 ;  /* 0x0000000b000b7308 */ /* 0x000e220000000800 */
[----:B------:R-:W-:Y:S01]  /*a430*/  F2FP.SATFINITE.E4M3.F32.PACK_AB_MERGE_C R152, R14, R179, R152 ;  /* 0x000000b30e98723e */ /* 0x000fe20004807098 */
[----:B------:R-:W-:Y:S01]  /*a440*/  FMUL.FTZ R28, R28, R176 ;  /* 0x000000b01c1c7220 */ /* 0x000fe20000410000 */
[----:B------:R-:W-:Y:S01]  /*a450*/  F2FP.SATFINITE.E4M3.F32.PACK_AB_MERGE_C R154, R177, R166, R154 ;  /* 0x000000a6b19a723e */ /* 0x000fe2000480709a */
[-C--:B------:R-:W-:Y:S01]  /*a460*/  FMUL.FTZ R29, R29, R176.reuse ;  /* 0x000000b01d1d7220 */ /* 0x080fe20000410000 */
[-C--:B------:R-:W-:Y:S01]  /*a470*/  FMUL.FTZ R32, R32, R176.reuse ;  /* 0x000000b020207220 */ /* 0x080fe20000410000 */
[-C--:B------:R-:W-:Y:S01]  /*a480*/  FMUL.FTZ R33, R33, R176.reuse ;  /* 0x000000b021217220 */ /* 0x080fe20000410000 */
[----:B------:R-:W-:Y:S01]  /*a490*/  FMUL.FTZ R36, R36, R176 ;  /* 0x000000b024247220 */ /* 0x000fe20000410000 */
[----:B------:R-:W4:Y:S01]  /*a4a0*/  MUFU.EX2 R158, R158 ;  /* 0x0000009e009e7308 */ /* 0x000f220000000800 */
[----:B-1----:R-:W-:-:S01]  /*a4b0*/  FFMA.FTZ R4, R19, R5, R180 ;  /* 0x0000000513047223 */ /* 0x002fc200000100b4 */
[-C--:B------:R-:W-:Y:S01]  /*a4c0*/  FMUL.FTZ R37, R37, R176.reuse ;  /* 0x000000b025257220 */ /* 0x080fe20000410000 */
[-C--:B------:R-:W-:Y:S01]  /*a4d0*/  FMUL.FTZ R40, R40, R176.reuse ;  /* 0x000000b028287220 */ /* 0x080fe20000410000 */
[-C--:B------:R-:W-:Y:S01]  /*a4e0*/  FMUL.FTZ R41, R41, R176.reuse ;  /* 0x000000b029297220 */ /* 0x080fe20000410000 */
[-C--:B------:R-:W-:Y:S01]  /*a4f0*/  FMUL.FTZ R44, R44, R176.reuse ;  /* 0x000000b02c2c7220 */ /* 0x080fe20000410000 */
[-C--:B------:R-:W-:Y:S01]  /*a500*/  FMUL.FTZ R45, R45, R176.reuse ;  /* 0x000000b02d2d7220 */ /* 0x080fe20000410000 */
[----:B------:R-:W-:Y:S01]  /*a510*/  FMUL.FTZ R48, R48, R176 ;  /* 0x000000b030307220 */ /* 0x000fe20000410000 */
[----:B------:R-:W1:Y:S01]  /*a520*/  MUFU.EX2 R159, R159 ;  /* 0x0000009f009f7308 */ /* 0x000e620000000800 */
[----:B0-----:R-:W-:-:S01]  /*a530*/  FADD.FTZ R5, R11, R4 ;  /* 0x000000040b057221 */ /* 0x001fc20000010000 */
[----:B------:R-:W-:Y:S01]  /*a540*/  FADD.FTZ R4, R174, R173 ;  /* 0x000000adae047221 */ /* 0x000fe20000010000 */
[-C--:B------:R-:W-:Y:S01]  /*a550*/  FMUL.FTZ R49, R49, R176.reuse ;  /* 0x000000b031317220 */ /* 0x080fe20000410000 */
[-C--:B------:R-:W-:Y:S01]  /*a560*/  FMUL.FTZ R52, R52, R176.reuse ;  /* 0x000000b034347220 */ /* 0x080fe20000410000 */
[-C--:B------:R-:W-:Y:S01]  /*a570*/  FMUL.FTZ R53, R53, R176.reuse ;  /* 0x000000b035357220 */ /* 0x080fe20000410000 */
        /* <DEDUP_REMOVED lines=10> */
[----:B------:R-:W5:Y:S01]  /*a620*/  MUFU.EX2 R18, R18 ;  /* 0x0000001200127308 */ /* 0x000f620000000800 */
[-C--:B------:R-:W-:Y:S01]  /*a630*/  FMUL.FTZ R73, R73, R176.reuse ;  /* 0x000000b049497220 */ /* 0x080fe20000410000 */
[-C--:B------:R-:W-:Y:S01]  /*a640*/  FMUL.FTZ R76, R76, R176.reuse ;  /* 0x000000b04c4c7220 */ /* 0x080fe20000410000 */
[-C--:B------:R-:W-:Y:S01]  /*a650*/  FMUL.FTZ R77, R77, R176.reuse ;  /* 0x000000b04d4d7220 */ /* 0x080fe20000410000 */
[-C--:B------:R-:W-:Y:S01]  /*a660*/  FMUL.FTZ R80, R80, R176.reuse ;  /* 0x000000b050507220 */ /* 0x080fe20000410000 */
[-C--:B------:R-:W-:Y:S01]  /*a670*/  FMUL.FTZ R81, R81, R176.reuse ;  /* 0x000000b051517220 */ /* 0x080fe20000410000 */
[-C--:B------:R-:W-:Y:S01]  /*a680*/  FMUL.FTZ R84, R84, R176.reuse ;  /* 0x000000b054547220 */ /* 0x080fe20000410000 */
[-C--:B------:R-:W-:Y:S01]  /*a690*/  FMUL.FTZ R85, R85, R176.reuse ;  /* 0x000000b055557220 */ /* 0x080fe20000410000 */
[----:B------:R-:W2:Y:S01]  /*a6a0*/  MUFU.EX2 R20, R20 ;  /* 0x0000001400147308 */ /* 0x000ea20000000800 */
[-C--:B------:R-:W-:Y:S01]  /*a6b0*/  FMUL.FTZ R88, R88, R176.reuse ;  /* 0x000000b058587220 */ /* 0x080fe20000410000 */
[-C--:B------:R-:W-:Y:S01]  /*a6c0*/  FMUL.FTZ R89, R89, R176.reuse ;  /* 0x000000b059597220 */ /* 0x080fe20000410000 */
[-C--:B------:R-:W-:Y:S01]  /*a6d0*/  FMUL.FTZ R92, R92, R176.reuse ;  /* 0x000000b05c5c7220 */ /* 0x080fe20000410000 */
[-C--:B------:R-:W-:Y:S01]  /*a6e0*/  FMUL.FTZ R93, R93, R176.reuse ;  /* 0x000000b05d5d7220 */ /* 0x080fe20000410000 */
[-C--:B------:R-:W-:Y:S01]  /*a6f0*/  FMUL.FTZ R96, R96, R176.reuse ;  /* 0x000000b060607220 */ /* 0x080fe20000410000 */
[-C--:B------:R-:W-:Y:S01]  /*a700*/  FMUL.FTZ R97, R97, R176.reuse ;  /* 0x000000b061617220 */ /* 0x080fe20000410000 */
[-C--:B------:R-:W-:Y:S01]  /*a710*/  FMUL.FTZ R100, R100, R176.reuse ;  /* 0x000000b064647220 */ /* 0x080fe20000410000 */
[----:B------:R4:W3:Y:S01]  /*a720*/  MUFU.EX2 R171, R22 ;  /* 0x0000001600ab7308 */ /* 0x0008e20000000800 */
        /* <DEDUP_REMOVED lines=8> */
[----:B----4-:R-:W-:-:S01]  /*a7b0*/  FADD.FTZ R22, R158, R5 ;  /* 0x000000059e167221 */ /* 0x010fc20000010000 */
[----:B------:R-:W-:Y:S01]  /*a7c0*/  FADD.FTZ R5, R175, R4 ;  /* 0x00000004af057221 */ /* 0x000fe20000010000 */
[-C--:B------:R-:W-:Y:S01]  /*a7d0*/  FMUL.FTZ R116, R116, R176.reuse ;  /* 0x000000b074747220 */ /* 0x080fe20000410000 */
[----:B------:R-:W-:Y:S01]  /*a7e0*/  FMUL.FTZ R117, R117, R176 ;  /* 0x000000b075757220 */ /* 0x000fe20000410000 */
[----:B-1----:R-:W-:-:S01]  /*a7f0*/  FADD.FTZ R22, R159, R22 ;  /* 0x000000169f167221 */ /* 0x002fc20000010000 */
[----:B------:R-:W-:Y:S01]  /*a800*/  FADD.FTZ R4, R166, R5 ;  /* 0x00000005a6047221 */ /* 0x000fe20000010000 */
[----:B------:R-:W-:Y:S01]  /*a810*/  FMUL.FTZ R120, R120, R176 ;  /* 0x000000b078787220 */ /* 0x000fe20000410000 */
[----:B------:R-:W1:Y:S01]  /*a820*/  MUFU.EX2 R21, R21 ;  /* 0x0000001500157308 */ /* 0x000e620000000800 */
[----:B0-----:R-:W-:-:S01]  /*a830*/  FADD.FTZ R5, R17, R22 ;  /* 0x0000001611057221 */ /* 0x001fc20000010000 */
[----:B------:R-:W-:Y:S01]  /*a840*/  FADD.FTZ R4, R177, R4 ;  /* 0x00000004b1047221 */ /* 0x000fe20000010000 */
[-C--:B------:R-:W-:Y:S01]  /*a850*/  FMUL.FTZ R121, R121, R176.reuse ;  /* 0x000000b079797220 */ /* 0x080fe20000410000 */
[----:B------:R-:W-:Y:S01]  /*a860*/  FMUL.FTZ R124, R124, R176 ;  /* 0x000000b07c7c7220 */ /* 0x000fe20000410000 */
[----:B-----5:R-:W-:-:S01]  /*a870*/  FADD.FTZ R5, R18, R5 ;  /* 0x0000000512057221 */ /* 0x020fc20000010000 */
[----:B------:R-:W-:Y:S01]  /*a880*/  FADD.FTZ R173, R167, R4 ;  /* 0x00000004a7ad7221 */ /* 0x000fe20000010000 */
[----:B------:R-:W-:Y:S01]  /*a890*/  FMUL.FTZ R125, R125, R176 ;  /* 0x000000b07d7d7220 */ /* 0x000fe20000410000 */
[----:B------:R-:W0:Y:S01]  /*a8a0*/  MUFU.EX2 R169, R169 ;  /* 0x000000a900a97308 */ /* 0x000e220000000800 */
[----:B--2---:R-:W-:-:S01]  /*a8b0*/  FADD.FTZ R4, R20, R5 ;  /* 0x0000000514047221 */ /* 0x004fc20000010000 */
[----:B------:R-:W-:Y:S01]  /*a8c0*/  FADD.FTZ R22, R168, R173 ;  /* 0x000000ada8167221 */ /* 0x000fe20000010000 */
[-C--:B------:R-:W-:Y:S01]  /*a8d0*/  FMUL.FTZ R128, R128, R176.reuse ;  /* 0x000000b080807220 */ /* 0x080fe20000410000 */
[----:B------:R-:W-:Y:S01]  /*a8e0*/  FMUL.FTZ R129, R129, R176 ;  /* 0x000000b081817220 */ /* 0x000fe20000410000 */
[----:B---3--:R-:W-:-:S01]  /*a8f0*/  FADD.FTZ R5, R171, R4 ;  /* 0x00000004ab057221 */ /* 0x008fc20000010000 */
[----:B------:R-:W-:Y:S01]  /*a900*/  FADD.FTZ R173, R163, R22 ;  /* 0x00000016a3ad7221 */ /* 0x000fe20000010000 */
[----:B------:R-:W-:Y:S01]  /*a910*/  F2FP.SATFINITE.E4M3.F32.PACK_AB_MERGE_C R171, R171, R20, RZ ;  /* 0x00000014abab723e */ /* 0x000fe200048070ff */
[----:B------:R-:W2:Y:S01]  /*a920*/  MUFU.EX2 R156, R156 ;  /* 0x0000009c009c7308 */ /* 0x000ea20000000800 */
[----:B------:R-:W-:-:S01]  /*a930*/  FADD.FTZ R4, R12, R5 ;  /* 0x000000050c047221 */ /* 0x000fc20000010000 */
[----:B------:R-:W-:Y:S01]  /*a940*/  FADD.FTZ R22, R162, R173 ;  /* 0x000000ada2167221 */ /* 0x000fe20000010000 */
[-C--:B------:R-:W-:Y:S01]  /*a950*/  FMUL.FTZ R132, R132, R176.reuse ;  /* 0x000000b084847220 */ /* 0x080fe20000410000 */
[----:B------:R-:W-:Y:S01]  /*a960*/  FMUL.FTZ R133, R133, R176 ;  /* 0x000000b085857220 */ /* 0x000fe20000410000 */
[----:B-1----:R-:W-:-:S01]  /*a970*/  FADD.FTZ R5, R21, R4 ;  /* 0x0000000415057221 */ /* 0x002fc20000010000 */
        /* <DEDUP_REMOVED lines=27> */
[----:B0-----:R-:W-:-:S01]  /*ab30*/  FADD.FTZ R5, R157, R4 ;  /* 0x000000049d057221 */ /* 0x001fc20000010000 */
[----:B------:R-:W-:Y:S01]  /*ab40*/  F2FP.SATFINITE.E4M3.F32.PACK_AB_MERGE_C R157, R157, R156, RZ ;  /* 0x0000009c9d9d723e */ /* 0x000fe200048070ff */
[----:B------:R-:W-:Y:S01]  /*ab50*/  FMUL.FTZ R47, R47, R19 ;  /* 0x000000132f2f7220 */ /* 0x000fe20000410000 */
[----:B------:R-:W-:Y:S01]  /*ab60*/  F2FP.SATFINITE.E4M3.F32.PACK_AB_MERGE_C R156, R162, R163, R169 ;  /* 0x000000a3a29c723e */ /* 0x000fe200048070a9 */
[-C--:B------:R-:W-:Y:S01]  /*ab70*/  FMUL.FTZ R50, R50, R19.reuse ;  /* 0x0000001332327220 */ /* 0x080fe20000410000 */
[----:B------:R-:W-:Y:S01]  /*ab80*/  F2FP.SATFINITE.E4M3.F32.PACK_AB_MERGE_C R157, R21, R12, R157 ;  /* 0x0000000c159d723e */ /* 0x000fe2000480709d */
[----:B------:R-:W-:Y:S01]  /*ab90*/  FMUL.FTZ R51, R51, R19 ;  /* 0x0000001333337220 */ /* 0x000fe20000410000 */
[----:B------:R-:W0:Y:S01]  /*aba0*/  MUFU.EX2 R160, R160 ;  /* 0x000000a000a07308 */ /* 0x000e220000000800 */
        /* <DEDUP_REMOVED lines=25> */
[----:B------:R-:W-:Y:S01]  /*ad40*/  F2FP.SATFINITE.E4M3.F32.PACK_AB_MERGE_C R153, R178, R153, RZ ;  /* 0x00000099b299723e */ /* 0x000fe200048070ff */
[-C--:B------:R-:W-:Y:S01]  /*ad50*/  FMUL.FTZ R87, R87, R19.reuse ;  /* 0x0000001357577220 */ /* 0x080fe20000410000 */
[----:B------:R-:W-:Y:S01]  /*ad60*/  FMUL.FTZ R90, R90, R19 ;  /* 0x000000135a5a7220 */ /* 0x000fe20000410000 */
[----:B------:R-:W-:-:S01]  /*ad70*/  FADD.FTZ R4, R178, R159 ;  /* 0x0000009fb2047221 */ /* 0x000fc20000010000 */
[----:B------:R-:W-:Y:S01]  /*ad80*/  F2FP.SATFINITE.E4M3.F32.PACK_AB_MERGE_C R158, R155, R170, R153 ;  /* 0x000000aa9b9e723e */ /* 0x000fe20004807099 */
[----:B------:R-:W-:Y:S01]  /*ad90*/  FMUL.FTZ R91, R91, R19 ;  /* 0x000000135b5b7220 */ /* 0x000fe20000410000 */
[----:B------:R-:W2:Y:S01]  /*ada0*/  MUFU.EX2 R23, R23 ;  /* 0x0000001700177308 */ /* 0x000ea20000000800 */
[----:B-1----:R-:W-:-:S01]  /*adb0*/  FADD.FTZ R5, R161, R22 ;  /* 0x00000016a1057221 */ /* 0x002fc20000010000 */
[----:B------:R-:W-:Y:S01]  /*adc0*/  F2FP.SATFINITE.E4M3.F32.PACK_AB_MERGE_C R153, R11, R180, R165 ;  /* 0x000000b40b99723e */ /* 0x000fe200048070a5 */
[----:B------:R-:W-:Y:S01]  /*add0*/  FMUL.FTZ R94, R94, R19 ;  /* 0x000000135e5e7220 */ /* 0x000fe20000410000 */
[----:B------:R-:W-:Y:S01]  /*ade0*/  F2FP.SATFINITE.E4M3.F32.PACK_AB_MERGE_C R155, R18, R17, R171 ;  /* 0x00000011129b723e */ /* 0x000fe200048070ab */
[-C--:B------:R-:W-:Y:S01]  /*adf0*/  FMUL.FTZ R95, R95, R19.reuse ;  /* 0x000000135f5f7220 */ /* 0x080fe20000410000 */
[-C--:B------:R-:W-:Y:S01]  /*ae00*/  FMUL.FTZ R98, R98, R19.reuse ;  /* 0x0000001362627220 */ /* 0x080fe20000410000 */
[-C--:B------:R-:W-:Y:S01]  /*ae10*/  FMUL.FTZ R99, R99, R19.reuse ;  /* 0x0000001363637220 */ /* 0x080fe20000410000 */
[----:B------:R-:W-:Y:S01]  /*ae20*/  FMUL.FTZ R102, R102, R19 ;  /* 0x0000001366667220 */ /* 0x000fe20000410000 */
[----:B0-----:R-:W-:-:S01]  /*ae30*/  FADD.FTZ R20, R164, R5 ;  /* 0x00000005a4147221 */ /* 0x001fc20000010000 */
[-C--:B------:R-:W-:Y:S01]  /*ae40*/  FMUL.FTZ R103, R103, R19.reuse ;  /* 0x0000001367677220 */ /* 0x080fe20000410000 */
[-C--:B------:R-:W-:Y:S01]  /*ae50*/  FMUL.FTZ R106, R106, R19.reuse ;  /* 0x000000136a6a7220 */ /* 0x080fe20000410000 */
[-C--:B------:R-:W-:Y:S01]  /*ae60*/  FMUL.FTZ R107, R107, R19.reuse ;  /* 0x000000136b6b7220 */ /* 0x080fe20000410000 */
[-C--:B------:R-:W-:Y:S01]  /*ae70*/  FMUL.FTZ R110, R110, R19.reuse ;  /* 0x000000136e6e7220 */ /* 0x080fe20000410000 */
[-C--:B------:R-:W-:Y:S01]  /*ae80*/  FMUL.FTZ R111, R111, R19.reuse ;  /* 0x000000136f6f7220 */ /* 0x080fe20000410000 */
[-C--:B------:R-:W-:Y:S01]  /*ae90*/  FMUL.FTZ R114, R114, R19.reuse ;  /* 0x0000001372727220 */ /* 0x080fe20000410000 */
[-C--:B------:R-:W-:Y:S01]  /*aea0*/  FMUL.FTZ R115, R115, R19.reuse ;  /* 0x0000001373737220 */ /* 0x080fe20000410000 */
[C---:B--2---:R-:W-:Y:S01]  /*aeb0*/  F2FP.SATFINITE.E4M3.F32.PACK_AB_MERGE_C R159, R23.reuse, R164, RZ ;  /* 0x000000a4179f723e */ /* 0x044fe200048070ff */
[----:B------:R-:W-:Y:S01]  /*aec0*/  FADD.FTZ R5, R23, R20 ;  /* 0x0000001417057221 */ /* 0x000fe20000010000 */
[-C--:B------:R-:W-:Y:S01]  /*aed0*/  FMUL.FTZ R118, R118, R19.reuse ;  /* 0x0000001376767220 */ /* 0x080fe20000410000 */
[-C--:B------:R-:W-:Y:S01]  /*aee0*/  FMUL.FTZ R119, R119, R19.reuse ;  /* 0x0000001377777220 */ /* 0x080fe20000410000 */
[----:B------:R-:W-:Y:S01]  /*aef0*/  F2FP.SATFINITE.E4M3.F32.PACK_AB_MERGE_C R159, R161, R160, R159 ;  /* 0x000000a0a19f723e */ /* 0x000fe2000480709f */
        /* <DEDUP_REMOVED lines=16> */
[----:B------:R-:W-:Y:S06]  /*b000*/  @P0 BRA `(.L_x_1304) ;  /* 0x0000000000040947 */ /* 0x000fec0003800000 */
[----:B------:R-:W-:Y:S01]  /*b010*/  BPT.TRAP 0x1 ;  /* 0x000000040000795c */ /* 0x000fe20000300000 */
.L_x_1304:
[----:B------:R-:W-:Y:S01]  /*b020*/  PLOP3.LUT P1, PT, PT, PT, UP0, 0x40, 0x0 ;  /* 0x000000000000781c */ /* 0x000fe20003f2e808 */
[----:B------:R0:W1:-:S12]  /*b030*/  SYNCS.PHASECHK.TRANS64.TRYWAIT P0, [UR57+0x20850], R9 ;  /* 0x02085009ff0075a7 */ /* 0x0000580008000179 */
[----:B0-----:R-:W-:Y:S05]  /*b040*/  @P1 BRA `(.L_x_1305) ;  /* 0x0000000000041947 */ /* 0x001fea0003800000 */
[----:B------:R-:W-:Y:S01]  /*b050*/  BPT.TRAP 0x1 ;  /* 0x000000040000795c */ /* 0x000fe20000300000 */
.L_x_1305:
[----:B-1----:R-:W-:Y:S05]  /*b060*/  @P0 BRA `(.L_x_1306) ;  /* 0x0000000000080947 */ /* 0x002fea0003800000 */
[----:B------:R-:W0:Y:S02]  /*b070*/  SYNCS.PHASECHK.TRANS64.TRYWAIT P0, [UR57+0x20850], R9 ;  /* 0x02085009ff0075a7 */ /* 0x000e240008000179 */
[----:B0-----:R-:W-:Y:S05]  /*b080*/  @!P0 BRA `(.L_x_1307) ;  /* 0x0000009000ec8947 */ /* 0x001fea0003800000 */
.L_x_1306:
        /* <DEDUP_REMOVED lines=15> */
.L_x_1308:
[----:B------:R-:W-:Y:S01]  /*b180*/  UIADD3 UR57, UR57, 0x20860, URZ ;  /* 0x0002086039397890 */ /* 0x000fe2000fffe03f */
[C---:B------:R-:W-:Y:S01]  /*b190*/  ISETP.GT.AND P0, PT, R10.reuse, UR40, PT ;  /* 0x000000280a007c0c */ /* 0x040fe2000bf04270 */
[----:B------:R-:W-:Y:S02]  /*b1a0*/  VIADD R10, R10, 0xffffffff ;  /* 0xffffffff0a0a7836 */ /* 0x000fe40000000000 */
[----:B------:R-:W-:Y:S01]  /*b1b0*/  UPRMT UR57, UR45, 0x654, UR57 ;  /* 0x000006542d397896 */ /* 0x000fe20008000039 */
[----:B0-----:R-:W-:Y:S02]  /*b1c0*/  IMAD.MOV.U32 R12, RZ, RZ, R15 ;  /* 0x000000ffff0c7224 */ /* 0x001fe400078e000f */
[----:B------:R-:W-:-:S06]  /*b1d0*/  IMAD.MOV.U32 R11, RZ, RZ, R13 ;  /* 0x000000ffff0b7224 */ /* 0x000fcc00078e000d */
[----:B------:R-:W-:Y:S01]  /*b1e0*/  SYNCS.ARRIVE.TRANS64.RED.A1T0 RZ, [UR57], RZ ;  /* 0x000000ffffff79a7 */ /* 0x000fe20008100439 */
[----:B------:R-:W-:Y:S05]  /*b1f0*/  @P0 BRA `(.L_x_1309) ;  /* 0xffffffd800300947 */ /* 0x000fea000383ffff */
.L_x_1290:
[----:B------:R-:W-:Y:S01]  /*b200*/  ULDC.64 UR8, c[0x0][0x9a0] ;  /* 0x0002680000087ab9 */ /* 0x000fe20000000a00 */
[----:B------:R-:W-:Y:S01]  /*b210*/  IADD3 R16, -R16, 0xb, RZ ;  /* 0x0000000b10107810 */ /* 0x000fe20007ffe1ff */
[----:B------:R-:W-:Y:S01]  /*b220*/  UISETP.NE.U32.AND UP0, UPT, UR8, URZ, UPT ;  /* 0x0000003f0800728c */ /* 0x000fe2000bf05070 */
[----:B--2---:R-:W-:-:S03]  /*b230*/  IMAD.MOV.U32 R6, RZ, RZ, 0x3f800000 ;  /* 0x3f800000ff067424 */ /* 0x004fc600078e00ff */
[----:B------:R-:W-:Y:S01]  /*b240*/  UISETP.NE.AND.EX UP0, UPT, UR9, URZ, UPT, UP0 ;  /* 0x0000003f0900728c */ /* 0x000fe2000bf05300 */
[----:B------:R0:W-:Y:S08]  /*b250*/  BAR.ARV R16, 0x100 ;  /* 0x000400100000751d */ /* 0x0001f00000002000 */
[----:B------:R-:W-:Y:S06]  /*b260*/  BAR.ARV 0x8, 0x180 ;  /* 0x0206000000007b1d */ /* 0x000fec0000002000 */
[----:B------:R-:W-:Y:S01]  /*b270*/  @UP0 ULDC.64 UR10, c[0x0][0x9c8] ;  /* 0x00027200000a0ab9 */ /* 0x000fe20000000a00 */
[----:B------:R-:W-:Y:S01]  /*b280*/  @UP0 USHF.R.S32.HI UR7, URZ, 0x1f, UR38 ;  /* 0x0000001f3f070899 */ /* 0x000fe20008011426 */
[----:B------:R-:W-:Y:S01]  /*b290*/  PLOP3.LUT P0, PT, PT, PT, UP0, 0x80, 0x0 ;  /* 0x000000000000781c */ /* 0x000fe20003f0f008 */
[----:B------:R-:W-:-:S02]  /*b2a0*/  @UP0 UIMAD UR6, UR39, UR10, URZ ;  /* 0x0000000a270602a4 */ /* 0x000fc4000f8e023f */
[----:B------:R-:W-:Y:S02]  /*b2b0*/  @UP0 UIMAD.WIDE.U32 UR4, UR37, UR10, URZ ;  /* 0x0000000a250402a5 */ /* 0x000fe4000f8e003f */
[----:B------:R-:W-:-:S03]  /*b2c0*/  @UP0 UIMAD UR6, UR37, UR11, UR6 ;  /* 0x0000000b250602a4 */ /* 0x000fc6000f8e0206 */
[----:B------:R-:W-:Y:S01]  /*b2d0*/  @UP0 ULDC.64 UR10, c[0x0][0x9d0] ;  /* 0x00027400000a0ab9 */ /* 0x000fe20000000a00 */
[----:B------:R-:W-:Y:S02]  /*b2e0*/  @UP0 UIADD3 UR5, UR5, UR6, URZ ;  /* 0x0000000605050290 */ /* 0x000fe4000fffe03f */
[----:B------:R-:W-:Y:S02]  /*b2f0*/  @UP0 UIMAD UR6, UR7, UR10, URZ ;  /* 0x0000000a070602a4 */ /* 0x000fe4000f8e023f */
[----:B------:R-:W-:Y:S02]  /*b300*/  @UP0 UIMAD.WIDE.U32 UR4, UR38, UR10, UR4 ;  /* 0x0000000a260402a5 */ /* 0x000fe4000f8e0004 */
[----:B------:R-:W-:-:S04]  /*b310*/  @UP0 UIMAD UR6, UR38, UR11, UR6 ;  /* 0x0000000b260602a4 */ /* 0x000fc8000f8e0206 */
[----:B------:R-:W-:Y:S02]  /*b320*/  @UP0 UIADD3 UR5, UR5, UR6, URZ ;  /* 0x0000000605050290 */ /* 0x000fe4000fffe03f */
[----:B------:R-:W-:-:S04]  /*b330*/  @UP0 ULEA UR6, UP1, UR4, UR8, 0x2 ;  /* 0x0000000804060291 */ /* 0x000fc8000f82103f */
[----:B------:R-:W-:Y:S02]  /*b340*/  @UP0 ULEA.HI.X UR7, UR4, UR9, UR5, 0x2, UP1 ;  /* 0x0000000904070291 */ /* 0x000fe400088f1405 */
[----:B------:R-:W-:-:S04]  /*b350*/  IMAD.U32 R2, RZ, RZ, UR6 ;  /* 0x00000006ff027e24 */ /* 0x000fc8000f8e00ff */
[----:B------:R-:W-:-:S05]  /*b360*/  IMAD.U32 R3, RZ, RZ, UR7 ;  /* 0x00000007ff037e24 */ /* 0x000fca000f8e00ff */
[----:B------:R1:W2:Y:S01]  /*b370*/  @P0 LDG.E R6, desc[UR50][R2.64] ;  /* 0x0000003202060981 */ /* 0x0002a2000c1e1900 */
[----:B------:R-:W-:-:S03]  /*b380*/  IMAD.U32 R17, RZ, RZ, UR52 ;  /* 0x00000034ff117e24 */ /* 0x000fc6000f8e00ff */
[----:B------:R-:W3:Y:S04]  /*b390*/  SHFL.BFLY PT, R7, R4, 0x2, 0x1f ;  /* 0x0c401f0004077f89 */ /* 0x000ee800000e0000 */
[----:B------:R-:W4:Y:S01]  /*b3a0*/  SHFL.BFLY PT, R0, R5, 0x2, 0x1f ;  /* 0x0c401f0005007f89 */ /* 0x000f2200000e0000 */
[----:B-1----:R-:W-:Y:S01]  /*b3b0*/  MOV R2, UR52 ;  /* 0x0000003400027c02 */ /* 0x002fe20008000f00 */
[----:B------:R-:W-:Y:S02]  /*b3c0*/  IMAD.MOV.U32 R3, RZ, RZ, -0x800000 ;  /* 0xff800000ff037424 */ /* 0x000fe400078e00ff */
[----:B---3--:R-:W-:Y:S01]  /*b3d0*/  FADD.FTZ R7, R7, R4 ;  /* 0x0000000407077221 */ /* 0x008fe20000010000 */
[----:B----4-:R-:W-:-:S04]  /*b3e0*/  FADD.FTZ R8, R0, R5 ;  /* 0x0000000500087221 */ /* 0x010fc80000010000 */
[----:B------:R-:W1:Y:S04]  /*b3f0*/  SHFL.BFLY PT, R0, R7, 0x1, 0x1f ;  /* 0x0c201f0007007f89 */ /* 0x000e6800000e0000 */
[----:B------:R-:W3:Y:S01]  /*b400*/  SHFL.BFLY PT, R9, R8, 0x1, 0x1f ;  /* 0x0c201f0008097f89 */ /* 0x000ee200000e0000 */
[----:B-1----:R-:W-:Y:S01]  /*b410*/  FADD.FTZ R10, R7, R0 ;  /* 0x00000000070a7221 */ /* 0x002fe20000010000 */
[----:B------:R-:W-:Y:S02]  /*b420*/  IMAD.MOV.U32 R7, RZ, RZ, RZ ;  /* 0x000000ffff077224 */ /* 0x000fe400078e00ff */
[----:B------:R-:W-:Y:S02]  /*b430*/  IMAD.MOV.U32 R0, RZ, RZ, -0x800000 ;  /* 0xff800000ff007424 */ /* 0x000fe400078e00ff */
[----:B---3--:R-:W-:Y:S01]  /*b440*/  FADD.FTZ R11, R8, R9 ;  /* 0x00000009080b7221 */ /* 0x008fe20000010000 */
[C---:B------:R-:W-:Y:S01]  /*b450*/  FSETP.NE.FTZ.AND P0, PT, R10.reuse, RZ, PT ;  /* 0x000000ff0a00720b */ /* 0x040fe20003f15000 */
[----:B------:R-:W-:Y:S01]  /*b460*/  FMUL.FTZ R12, R10, 0.00390625 ;  /* 0x3b8000000a0c7820 */ /* 0x000fe20000410000 */
[----:B------:R-:W-:-:S02]  /*b470*/  IMAD.MOV.U32 R9, RZ, RZ, RZ ;  /* 0x000000ffff097224 */ /* 0x000fc400078e00ff */
[----:B------:R-:W-:Y:S02]  /*b480*/  FMUL.FTZ R14, R11, 0.00390625 ;  /* 0x3b8000000b0e7820 */ /* 0x000fe40000410000 */
[----:B------:R-:W-:-:S03]  /*b490*/  FSETP.NE.FTZ.AND P1, PT, R12, RZ, PT ;  /* 0x000000ff0c00720b */ /* 0x000fc60003f35000 */
[----:B------:R-:W-:-:S04]  /*b4a0*/  FSETP.NE.FTZ.AND P2, PT, R14, RZ, PT ;  /* 0x000000ff0e00720b */ /* 0x000fc80003f55000 */
[----:B------:R-:W-:Y:S01]  /*b4b0*/  @P0 MUFU.RCP R9, R10 ;  /* 0x0000000a00090308 */ /* 0x000fe20000001000 */
[----:B------:R-:W-:-:S05]  /*b4c0*/  FSETP.NE.FTZ.AND P0, PT, R11, RZ, PT ;  /* 0x000000ff0b00720b */ /* 0x000fca0003f15000 */
[----:B------:R-:W-:Y:S02]  /*b4d0*/  @P1 FMUL.FTZ R2, R2, 0.69314718246459960938 ;  /* 0x3f31721802021820 */ /* 0x000fe40000410000 */
[----:B------:R-:W1:Y:S01]  /*b4e0*/  @P1 MUFU.LG2 R4, R12 ;  /* 0x0000000c00041308 */ /* 0x000e620000000c00 */
[----:B------:R-:W-:-:S07]  /*b4f0*/  @P2 FMUL.FTZ R17, R17, 0.69314718246459960938 ;  /* 0x3f31721811112820 */ /* 0x000fce0000410000 */
[----:B------:R-:W3:Y:S08]  /*b500*/  @P2 MUFU.LG2 R8, R14 ;  /* 0x0000000e00082308 */ /* 0x000ef00000000c00 */
[----:B------:R-:W4:Y:S01]  /*b510*/  @P0 MUFU.RCP R7, R11 ;  /* 0x0000000b00070308 */ /* 0x000f220000001000 */
[----:B-1----:R-:W-:Y:S01]  /*b520*/  @P1 FMUL.FTZ R5, R4, 0.69314718246459960938 ;  /* 0x3f31721804051820 */ /* 0x002fe20000410000 */
[----:B------:R-:W-:-:S03]  /*b530*/  PLOP3.LUT P0, PT, PT, PT, PT, 0x8, 0x0 ;  /* 0x000000000000781c */ /* 0x000fc60003f0e170 */
[----:B------:R-:W-:Y:S01]  /*b540*/  @P1 FFMA.FTZ R3, R2, R13, R5 ;  /* 0x0000000d02031223 */ /* 0x000fe20000010005 */
[----:B---3--:R-:W-:-:S04]  /*b550*/  @P2 FMUL.FTZ R8, R8, 0.69314718246459960938 ;  /* 0x3f31721808082820 */ /* 0x008fc80000410000 */
[----:B------:R-:W-:Y:S01]  /*b560*/  @P2 FFMA.FTZ R0, R17, R15, R8 ;  /* 0x0000000f11002223 */ /* 0x000fe20000010008 */
[-C--:B--2---:R-:W-:Y:S01]  /*b570*/  FMUL.FTZ R9, R9, R6.reuse ;  /* 0x0000000609097220 */ /* 0x084fe20000410000 */
[----:B----4-:R-:W-:-:S03]  /*b580*/  FMUL.FTZ R2, R7, R6 ;  /* 0x0000000607027220 */ /* 0x010fc60000410000 */
        /* <DEDUP_REMOVED lines=127> */
[----:B0-----:R-:W-:-:S07]  /*bd80*/  FMUL.FTZ R147, R147, R2 ;  /* 0x0000000293937220 */ /* 0x001fce0000410000 */
.L_x_1231:
[----:B------:R-:W-:Y:S05]  /*bd90*/  @P0 BRA `(.L_x_1310) ;  /* 0x00000038006c0947 */ /* 0x000fea0003800000 */
[----:B------:R-:W0:Y:S01]  /*bda0*/  S2R R6, SR_TID.X ;  /* 0x0000000000067919 */ /* 0x000e220000002100 */
[----:B------:R-:W-:Y:S01]  /*bdb0*/  ULDC.64 UR4, c[0x4][0x38] ;  /* 0x01000e0000047ab9 */ /* 0x000fe20000000a00 */
[----:B------:R-:W-:Y:S01]  /*bdc0*/  ULDC.64 UR8, c[0x0][0xbd0] ;  /* 0x0002f40000087ab9 */ /* 0x000fe20000000a00 */
[----:B------:R-:W-:Y:S01]  /*bdd0*/  USHF.R.S32.HI UR7, URZ, 0x1f, UR38 ;  /* 0x0000001f3f077899 */ /* 0x000fe20008011426 */
[----:B------:R-:W1:Y:S01]  /*bde0*/  S2R R12, SR_CTAID.X ;  /* 0x00000000000c7919 */ /* 0x000e620000002500 */
[----:B------:R-:W-:Y:S01]  /*bdf0*/  ULDC.64 UR10, c[0x0][0xb38] ;  /* 0x0002ce00000a7ab9 */ /* 0x000fe20000000a00 */
[----:B0-----:R-:W-:-:S05]  /*be00*/  IMAD.SHL.U32 R2, R6, 0x4, RZ ;  /* 0x0000000406027824 */ /* 0x001fca00078e00ff */
[----:B------:R-:W-:Y:S01]  /*be10*/  LOP3.LUT R2, R2, 0xc, RZ, 0xc0, !PT ;  /* 0x0000000c02027812 */ /* 0x000fe200078ec0ff */
[----:B------:R-:W-:Y:S03]  /*be20*/  BAR.SYNC.DEFER_BLOCKING 0x1, 0x100 ;  /* 0x0044000000007b1d */ /* 0x000fe60000010000 */
[----:B------:R-:W-:-:S05]  /*be30*/  IADD3 R4, P0, R2, UR4, RZ ;  /* 0x0000000402047c10 */ /* 0x000fca000ff1e0ff */
[----:B------:R-:W-:-:S05]  /*be40*/  IMAD.X R5, RZ, RZ, UR5, P0 ;  /* 0x00000005ff057e24 */ /* 0x000fca00080e06ff */
[----:B------:R0:W2:Y:S01]  /*be50*/  LDG.E.CONSTANT R2, desc[UR50][R4.64] ;  /* 0x0000003204027981 */ /* 0x0000a2000c1e9900 */
[C---:B------:R-:W-:Y:S01]  /*be60*/  LOP3.LUT P0, R7, R6.reuse, 0x3, RZ, 0xc0, !PT ;  /* 0x0000000306077812 */ /* 0x040fe2000780c0ff */
[----:B------:R-:W-:Y:S01]  /*be70*/  VIADD R6, R6, 0xffffff80 ;  /* 0xffffff8006067836 */ /* 0x000fe20000000000 */
[----:B------:R-:W-:Y:S01]  /*be80*/  UIMAD.WIDE.U32 UR4, UR38, UR8, URZ ;  /* 0x00000008260472a5 */ /* 0x000fe2000f8e003f */
[----:B------:R-:W-:Y:S01]  /*be90*/  BSSY B0, `(.L_x_1311) ;  /* 0x00002b1000007945 */ /* 0x000fe20003800000 */
[----:B------:R-:W-:Y:S01]  /*bea0*/  ISETP.EQ.OR P0, PT, R7, 0x3, !P0 ;  /* 0x000000030700780c */ /* 0x000fe20004702670 */
[----:B------:R-:W-:Y:S02]  /*beb0*/  UIMAD UR6, UR7, UR8, URZ ;  /* 0x00000008070672a4 */ /* 0x000fe4000f8e023f */
[----:B------:R-:W-:Y:S01]  /*bec0*/  UIMAD UR8, UR7, UR10, URZ ;  /* 0x0000000a070872a4 */ /* 0x000fe2000f8e023f */
[----:B------:R-:W-:Y:S01]  /*bed0*/  SEL R175, R38, R39, P0 ;  /* 0x0000002726af7207 */ /* 0x000fe20000000000 */
[----:B------:R-:W-:Y:S01]  /*bee0*/  UIMAD UR9, UR38, UR9, UR6 ;  /* 0x00000009260972a4 */ /* 0x000fe2000f8e0206 */
[----:B0-----:R-:W-:Y:S01]  /*bef0*/  SHF.R.S32.HI R5, RZ, 0x1f, R6 ;  /* 0x0000001fff057819 */ /* 0x001fe20000011406 */
[----:B------:R-:W-:Y:S01]  /*bf00*/  UIMAD.WIDE.U32 UR6, UR38, UR10, URZ ;  /* 0x0000000a260672a5 */ /* 0x000fe2000f8e003f */
[----:B------:R-:W-:Y:S01]  /*bf10*/  SEL R14, R39, R38, P0 ;  /* 0x00000026270e7207 */ /* 0x000fe20000000000 */
[----:B------:R-:W-:Y:S01]  /*bf20*/  UIMAD UR8, UR38, UR11, UR8 ;  /* 0x0000000b260872a4 */ /* 0x000fe2000f8e0208 */
[CC--:B------:R-:W-:Y:S01]  /*bf30*/  LEA.HI R4, R5.reuse, R6.reuse, RZ, 0x7 ;  /* 0x0000000605047211 */ /* 0x0c0fe200078f38ff */
[----:B------:R-:W-:Y:S01]  /*bf40*/  UIADD3 UR9, UR5, UR9, URZ ;  /* 0x0000000905097290 */ /* 0x000fe2000fffe03f */
[----:B------:R-:W-:Y:S01]  /*bf50*/  LEA.HI R5, R5, R6, RZ, 0x2 ;  /* 0x0000000605057211 */ /* 0x000fe200078f10ff */
[----:B------:R-:W-:Y:S01]  /*bf60*/  UIADD3 UR8, UR7, UR8, URZ ;  /* 0x0000000807087290 */ /* 0x000fe2000fffe03f */
[----:B------:R-:W-:-:S02]  /*bf70*/  LOP3.LUT R7, R4, 0xffffff80, RZ, 0xc0, !PT ;  /* 0xffffff8004077812 */ /* 0x000fc400078ec0ff */
[----:B------:R-:W-:Y:S02]  /*bf80*/  SHF.R.S32.HI R9, RZ, 0x7, R4 ;  /* 0x00000007ff097819 */ /* 0x000fe40000011404 */
[----:B------:R-:W-:Y:S01]  /*bf90*/  SEL R181, R70, R71, P0 ;  /* 0x0000004746b57207 */ /* 0x000fe20000000000 */
[----:B------:R-:W-:Y:S01]  /*bfa0*/  IMAD.IADD R38, R6, 0x1, -R7 ;  /* 0x0000000106267824 */ /* 0x000fe200078e0a07 */
[----:B------:R-:W-:Y:S02]  /*bfb0*/  SEL R177, R58, R59, P0 ;  /* 0x0000003b3ab17207 */ /* 0x000fe40000000000 */
[----:B------:R-:W-:Y:S02]  /*bfc0*/  SEL R22, R59, R58, P0 ;  /* 0x0000003a3b167207 */ /* 0x000fe40000000000 */
[----:B------:R-:W-:Y:S02]  /*bfd0*/  SHF.R.S32.HI R7, RZ, 0x1f, R38 ;  /* 0x0000001fff077819 */ /* 0x000fe40000011426 */
[----:B------:R-:W-:-:S02]  /*bfe0*/  SEL R70, R71, R70, P0 ;  /* 0x0000004647467207 */ /* 0x000fc40000000000 */
[----:B------:R-:W-:Y:S02]  /*bff0*/  LEA.HI R11, R7, R38, RZ, 0x2 ;  /* 0x00000026070b7211 */ /* 0x000fe400078f10ff */
[----:B------:R-:W-:Y:S02]  /*c000*/  SEL R59, R78, R79, P0 ;  /* 0x0000004f4e3b7207 */ /* 0x000fe40000000000 */
[----:B------:R-:W-:Y:S02]  /*c010*/  SEL R71, R79, R78, P0 ;  /* 0x0000004e4f477207 */ /* 0x000fe40000000000 */
[----:B------:R-:W-:Y:S02]  /*c020*/  LEA.HI R4, R4, R9, RZ, 0x1 ;  /* 0x0000000904047211 */ /* 0x000fe400078f08ff */
[----:B------:R-:W-:Y:S02]  /*c030*/  LOP3.LUT R79, R5, 0xfffffffc, RZ, 0xc0, !PT ;  /* 0xfffffffc054f7812 */ /* 0x000fe400078ec0ff */
[----:B------:R-:W-:-:S02]  /*c040*/  SHF.R.S32.HI R5, RZ, 0x2, R11 ;  /* 0x00000002ff057819 */ /* 0x000fc4000001140b */
[----:B------:R-:W-:Y:S01]  /*c050*/  SHF.R.S32.HI R10, RZ, 0x1f, R11 ;  /* 0x0000001fff0a7819 */ /* 0x000fe2000001140b */
[----:B------:R-:W-:Y:S01]  /*c060*/  IMAD.IADD R79, R6, 0x1, -R79 ;  /* 0x00000001064f7824 */ /* 0x000fe200078e0a4f */
[----:B------:R-:W-:Y:S01]  /*c070*/  LOP3.LUT R4, R4, 0x3fffffe, RZ, 0xc0, !PT ;  /* 0x03fffffe04047812 */ /* 0x000fe200078ec0ff */
[----:B------:R-:W-:Y:S01]  /*c080*/  IMAD.U32 R6, RZ, RZ, UR4 ;  /* 0x00000004ff067e24 */ /* 0x000fe2000f8e00ff */
[----:B------:R-:W-:Y:S01]  /*c090*/  LEA.HI R10, R10, R5, RZ, 0x3 ;  /* 0x000000050a0a7211 */ /* 0x000fe200078f18ff */
[----:B------:R-:W0:Y:S01]  /*c0a0*/  S2UR UR4, SR_CTAID.Y ;  /* 0x00000000000479c3 */ /* 0x000e220000002600 */
[----:B------:R-:W-:Y:S01]  /*c0b0*/  LEA.HI R7, R7, R38, RZ, 0x5 ;  /* 0x0000002607077211 */ /* 0x000fe200078f28ff */
[----:B------:R-:W-:Y:S01]  /*c0c0*/  IMAD.IADD R9, R9, 0x1, -R4 ;  /* 0x0000000109097824 */ /* 0x000fe200078e0a04 */
[----:B------:R-:W-:Y:S02]  /*c0d0*/  LOP3.LUT R4, R10, 0xfffffff8, RZ, 0xc0, !PT ;  /* 0xfffffff80a047812 */ /* 0x000fe400078ec0ff */
[----:B------:R-:W-:-:S02]  /*c0e0*/  SHF.R.S32.HI R7, RZ, 0x5, R7 ;  /* 0x00000005ff077819 */ /* 0x000fc40000011407 */
[----:B------:R-:W-:Y:S01]  /*c0f0*/  SEL R39, R42, R43, P0 ;  /* 0x0000002b2a277207 */ /* 0x000fe20000000000 */
[----:B------:R-:W-:Y:S01]  /*c100*/  IMAD.IADD R4, R5, 0x1, -R4 ;  /* 0x0000000105047824 */ /* 0x000fe200078e0a04 */
[----:B------:R-:W-:Y:S02]  /*c110*/  LEA.HI R5, R79, R79, RZ, 0x1 ;  /* 0x0000004f4f057211 */ /* 0x000fe400078f08ff */
[----:B------:R-:W-:Y:S01]  /*c120*/  SEL R16, R43, R42, P0 ;  /* 0x0000002a2b107207 */ /* 0x000fe20000000000 */
[----:B------:R-:W-:Y:S01]  /*c130*/  IMAD R10, R7, 0x10, R4 ;  /* 0x00000010070a7824 */ /* 0x000fe200078e0204 */
[----:B------:R-:W-:Y:S01]  /*c140*/  LOP3.LUT R42, R5, 0x1ffffffe, RZ, 0xc0, !PT ;  /* 0x1ffffffe052a7812 */ /* 0x000fe200078ec0ff */
[----:B------:R-:W-:Y:S01]  /*c150*/  IMAD.U32 R5, RZ, RZ, UR7 ;  /* 0x00000007ff057e24 */ /* 0x000fe2000f8e00ff */
[----:B------:R-:W-:Y:S01]  /*c160*/  SEL R15, R8, R147, P0 ;  /* 0x00000093080f7207 */ /* 0x000fe20000000000 */
[----:B------:R-:W-:Y:S01]  /*c170*/  IMAD R10, R9, 0x40, R10 ;  /* 0x00000040090a7824 */ /* 0x000fe200078e020a */
[----:B------:R-:W-:Y:S01]  /*c180*/  LOP3.LUT R9, R11, 0x7ffffffc, RZ, 0xc0, !PT ;  /* 0x7ffffffc0b097812 */ /* 0x000fe200078ec0ff */
[----:B------:R-:W-:Y:S01]  /*c190*/  IMAD.IADD R79, R79, 0x1, -R42 ;  /* 0x000000014f4f7824 */ /* 0x000fe200078e0a2a */
[----:B------:R-:W-:Y:S01]  /*c1a0*/  SEL R17, R28, R29, P0 ;  /* 0x0000001d1c117207 */ /* 0x000fe20000000000 */
[----:B------:R-:W-:Y:S01]  /*c1b0*/  IMAD.U32 R4, RZ, RZ, UR6 ;  /* 0x00000006ff047e24 */ /* 0x000fe2000f8e00ff */
[----:B------:R-:W-:Y:S01]  /*c1c0*/  SEL R28, R29, R28, P0 ;  /* 0x0000001c1d1c7207 */ /* 0x000fe20000000000 */
[--C-:B------:R-:W-:Y:S01]  /*c1d0*/  IMAD R11, R79, 0x8, R10.reuse ;  /* 0x000000084f0b7824 */ /* 0x100fe200078e020a */
[----:B------:R-:W-:Y:S01]  /*c1e0*/  SEL R19, R32, R33, P0 ;  /* 0x0000002120137207 */ /* 0x000fe20000000000 */
[----:B-1----:R-:W-:Y:S01]  /*c1f0*/  IMAD R10, R12, 0x80, R10 ;  /* 0x000000800c0a7824 */ /* 0x002fe200078e020a */
[----:B------:R-:W-:Y:S01]  /*c200*/  SEL R13, R24, R25, P0 ;  /* 0x00000019180d7207 */ /* 0x000fe20000000000 */
[----:B------:R-:W-:Y:S01]  /*c210*/  IMAD R11, R12, 0x80, R11 ;  /* 0x000000800c0b7824 */ /* 0x000fe200078e020b */
[----:B------:R-:W-:Y:S01]  /*c220*/  SEL R32, R33, R32, P0 ;  /* 0x0000002021207207 */ /* 0x000fe20000000000 */
[----:B------:R-:W-:Y:S01]  /*c230*/  IMAD.IADD R9, R38, 0x1, -R9 ;  /* 0x0000000126097824 */ /* 0x000fe200078e0a09 */
[----:B------:R-:W-:Y:S01]  /*c240*/  SEL R29, R48, R49, P0 ;  /* 0x00000031301d7207 */ /* 0x000fe20000000000 */
[----:B------:R-:W-:Y:S01]  /*c250*/  IMAD.U32 R5, RZ, RZ, UR8 ;  /* 0x00000008ff057e24 */ /* 0x000fe2000f8e00ff */
[----:B------:R-:W-:Y:S01]  /*c260*/  SEL R24, R25, R24, P0 ;  /* 0x0000001819187207 */ /* 0x000fe20000000000 */
[----:B------:R-:W-:Y:S01]  /*c270*/  ULDC.64 UR6, c[0x0][0xb48] ;  /* 0x0002d20000067ab9 */ /* 0x000fe20000000a00 */
        /* <DEDUP_REMOVED lines=110> */
[----:B--2---:R1:W-:Y:S01]  /*c960*/  SHFL.IDX PT, R12, R15, R2, 0x1c1f ;  /* 0x001c1f020f0c7589 */ /* 0x0043e200000e0000 */
[----:B------:R-:W-:-:S02]  /*c970*/  SEL R82, R83, R82, P0 ;  /* 0x0000005253527207 */ /* 0x000fc40000000000 */
[----:B------:R-:W-:Y:S01]  /*c980*/  LOP3.LUT P1, RZ, R38, 0x3, RZ, 0xc0, !PT ;  /* 0x0000000326ff7812 */ /* 0x000fe2000782c0ff */
[----:B------:R-:W-:Y:S01]  /*c990*/  SHFL.IDX PT, R21, R21, R2, 0x1c1f ;  /* 0x001c1f0215157589 */ /* 0x000fe200000e0000 */
[----:B------:R-:W-:Y:S01]  /*c9a0*/  MOV R7, UR5 ;  /* 0x0000000500077c02 */ /* 0x000fe20008000f00 */
[----:B------:R-:W-:Y:S01]  /*c9b0*/  IMAD.U32 R7, RZ, RZ, UR9 ;  /* 0x00000009ff077e24 */ /* 0x000fe2000f8e00ff */
[----:B------:R-:W-:Y:S01]  /*c9c0*/  ULDC.64 UR8, c[0x0][0xb28] ;  /* 0x0002ca0000087ab9 */ /* 0x000fe20000000a00 */
[----:B------:R-:W-:Y:S01]  /*c9d0*/  SHFL.IDX PT, R23, R23, R2, 0x1c1f ;  /* 0x001c1f0217177589 */ /* 0x000fe200000e0000 */
[----:B-1----:R-:W-:-:S03]  /*c9e0*/  LOP3.LUT R15, R2, 0x2, RZ, 0x3c, !PT ;  /* 0x00000002020f7812 */ /* 0x002fc600078e3cff */
[----:B------:R-:W-:Y:S04]  /*c9f0*/  SHFL.IDX PT, R86, R69, R2, 0x1c1f ;  /* 0x001c1f0245567589 */ /* 0x000fe800000e0000 */
[----:B------:R-:W1:Y:S04]  /*ca00*/  SHFL.IDX PT, R162, R36, R15, 0x1c1f ;  /* 0x001c1f0f24a27589 */ /* 0x000e6800000e0000 */
[----:B------:R-:W-:Y:S04]  /*ca10*/  SHFL.IDX PT, R166, R40, R15, 0x1c1f ;  /* 0x001c1f0f28a67589 */ /* 0x000fe800000e0000 */
[----:B------:R1:W-:Y:S04]  /*ca20*/  SHFL.IDX PT, R134, R25, R2, 0x1c1f ;  /* 0x001c1f0219867589 */ /* 0x0003e800000e0000 */
[----:B------:R-:W-:Y:S04]  /*ca30*/  SHFL.IDX PT, R69, R44, R15, 0x1c1f ;  /* 0x001c1f0f2c457589 */ /* 0x000fe800000e0000 */
[----:B------:R-:W-:Y:S04]  /*ca40*/  SHFL.IDX PT, R119, R45, R2, 0x1c1f ;  /* 0x001c1f022d777589 */ /* 0x000fe800000e0000 */
[----:B------:R-:W-:Y:S04]  /*ca50*/  SHFL.IDX PT, R117, R49, R2, 0x1c1f ;  /* 0x001c1f0231757589 */ /* 0x000fe800000e0000 */
[----:B------:R-:W-:Y:S01]  /*ca60*/  SHFL.IDX PT, R90, R171, R2, 0x1c1f ;  /* 0x001c1f02ab5a7589 */ /* 0x000fe200000e0000 */
[----:B-1----:R-:W-:-:S03]  /*ca70*/  SEL R25, R162, R21, P0 ;  /* 0x00000015a2197207 */ /* 0x002fc60000000000 */
[----:B------:R-:W-:Y:S04]  /*ca80*/  SHFL.IDX PT, R170, R68, R15, 0x1c1f ;  /* 0x001c1f0f44aa7589 */ /* 0x000fe800000e0000 */
[----:B------:R-:W1:Y:S04]  /*ca90*/  SHFL.IDX PT, R172, R64, R15, 0x1c1f ;  /* 0x001c1f0f40ac7589 */ /* 0x000e6800000e0000 */
[----:B------:R-:W-:Y:S04]  /*caa0*/  SHFL.IDX PT, R180, R92, R15, 0x1c1f ;  /* 0x001c1f0f5cb47589 */ /* 0x000fe800000e0000 */
[----:B------:R-:W-:Y:S04]  /*cab0*/  SHFL.IDX PT, R102, R93, R2, 0x1c1f ;  /* 0x001c1f025d667589 */ /* 0x000fe800000e0000 */
[----:B------:R-:W-:Y:S04]  /*cac0*/  SHFL.IDX PT, R95, R165, R2, 0x1c1f ;  /* 0x001c1f02a55f7589 */ /* 0x000fe800000e0000 */
[----:B------:R-:W-:Y:S04]  /*cad0*/  SHFL.IDX PT, R171, R88, R15, 0x1c1f ;  /* 0x001c1f0f58ab7589 */ /* 0x000fe800000e0000 */
[----:B------:R-:W-:Y:S04]  /*cae0*/  SHFL.IDX PT, R92, R140, R15, 0x1c1f ;  /* 0x001c1f0f8c5c7589 */ /* 0x000fe800000e0000 */
[----:B------:R-:W-:Y:S01]  /*caf0*/  SHFL.IDX PT, R123, R37, R2, 0x1c1f ;  /* 0x001c1f02257b7589 */ /* 0x000fe200000e0000 */
[----:B-1----:R-:W-:-:S03]  /*cb00*/  SEL R68, R119, R172, P0 ;  /* 0x000000ac77447207 */ /* 0x002fc60000000000 */
[----:B------:R-:W-:Y:S04]  /*cb10*/  SHFL.IDX PT, R110, R157, R2, 0x1c1f ;  /* 0x001c1f029d6e7589 */ /* 0x000fe800000e0000 */
[----:B------:R-:W-:Y:S04]  /*cb20*/  SHFL.IDX PT, R93, R169, R2, 0x1c1f ;  /* 0x001c1f02a95d7589 */ /* 0x000fe800000e0000 */
[----:B------:R-:W1:Y:S04]  /*cb30*/  SHFL.IDX PT, R168, R56, R15, 0x1c1f ;  /* 0x001c1f0f38a87589 */ /* 0x000e6800000e0000 */
[----:B------:R-:W-:Y:S04]  /*cb40*/  SHFL.IDX PT, R88, R148, R15, 0x1c1f ;  /* 0x001c1f0f94587589 */ /* 0x000fe800000e0000 */
[----:B------:R-:W-:Y:S04]  /*cb50*/  SHFL.IDX PT, R122, R41, R2, 0x1c1f ;  /* 0x001c1f02297a7589 */ /* 0x000fe800000e0000 */
[----:B------:R-:W-:Y:S04]  /*cb60*/  SHFL.IDX PT, R99, R89, R2, 0x1c1f ;  /* 0x001c1f0259637589 */ /* 0x000fe800000e0000 */
[----:B------:R-:W-:Y:S04]  /*cb70*/  SHFL.IDX PT, R103, R147, R2, 0x1c1f ;  /* 0x001c1f0293677589 */ /* 0x000fe800000e0000 */
[----:B------:R-:W-:Y:S04]  /*cb80*/  SHFL.IDX PT, R169, R60, R15, 0x1c1f ;  /* 0x001c1f0f3ca97589 */ /* 0x000fe800000e0000 */
[----:B------:R-:W-:Y:S04]  /*cb90*/  SHFL.IDX PT, R158, R124, R15, 0x1c1f ;  /* 0x001c1f0f7c9e7589 */ /* 0x000fe800000e0000 */
[----:B------:R-:W2:Y:S04]  /*cba0*/  SHFL.IDX PT, R157, R30, R15, 0x1c1f ;  /* 0x001c1f0f1e9d7589 */ /* 0x000ea800000e0000 */
[----:B------:R-:W-:Y:S04]  /*cbb0*/  SHFL.IDX PT, R91, R149, R2, 0x1c1f ;  /* 0x001c1f02955b7589 */ /* 0x000fe800000e0000 */
[----:B------:R-:W-:Y:S04]  /*cbc0*/  SHFL.IDX PT, R89, R173, R2, 0x1c1f ;  /* 0x001c1f02ad597589 */ /* 0x000fe800000e0000 */
[----:B------:R-:W-:Y:S04]  /*cbd0*/  SHFL.IDX PT, R154, R26, R15, 0x1c1f ;  /* 0x001c1f0f1a9a7589 */ /* 0x000fe800000e0000 */
[----:B------:R1:W-:Y:S04]  /*cbe0*/  SHFL.IDX PT, R124, R34, R15, 0x1c1f ;  /* 0x001c1f0f227c7589 */ /* 0x0003e800000e0000 */
[----:B------:R3:W-:Y:S04]  /*cbf0*/  SHFL.IDX PT, R147, R8, R15, 0x1c1f ;  /* 0x001c1f0f08937589 */ /* 0x0007e800000e0000 */
[----:B------:R-:W-:Y:S01]  /*cc00*/  SHFL.IDX PT, R87, R73, R2, 0x1c1f ;  /* 0x001c1f0249577589 */ /* 0x000fe200000e0000 */
[----:B-1----:R-:W-:-:S03]  /*cc10*/  SEL R34, R168, R123, P0 ;  /* 0x0000007ba8227207 */ /* 0x002fc60000000000 */
[----:B------:R-:W-:Y:S01]  /*cc20*/  SHFL.IDX PT, R79, R175, R2, 0x1c1f ;  /* 0x001c1f02af4f7589 */ /* 0x000fe200000e0000 */
[----:B---3--:R-:W1:Y:S03]  /*cc30*/  LDC R8, c[0x0][0xbe8] ;  /* 0x0002fa00ff087b82 */ /* 0x008e660000000800 */
[----:B------:R-:W-:Y:S04]  /*cc40*/  SHFL.IDX PT, R176, R72, R15, 0x1c1f ;  /* 0x001c1f0f48b07589 */ /* 0x000fe800000e0000 */
[----:B------:R3:W-:Y:S04]  /*cc50*/  SHFL.IDX PT, R152, R14, R15, 0x1c1f ;  /* 0x001c1f0f0e987589 */ /* 0x0007e800000e0000 */
[----:B------:R-:W-:Y:S04]  /*cc60*/  SHFL.IDX PT, R106, R153, R2, 0x1c1f ;  /* 0x001c1f02996a7589 */ /* 0x000fe800000e0000 */
[----:B------:R-:W-:Y:S01]  /*cc70*/  SHFL.IDX PT, R73, R43, R2, 0x1c1f ;  /* 0x001c1f022b497589 */ /* 0x000fe200000e0000 */
[----:B---3--:R-:W-:-:S03]  /*cc80*/  SEL R14, R123, R168, P0 ;  /* 0x000000a87b0e7207 */ /* 0x008fc60000000000 */
[----:B------:R-:W-:Y:S01]  /*cc90*/  SHFL.IDX PT, R72, R18, R15, 0x1c1f ;  /* 0x001c1f0f12487589 */ /* 0x000fe200000e0000 */
[----:B--2---:R-:W-:-:S03]  /*cca0*/  SEL R123, R157, R90, P0 ;  /* 0x0000005a9d7b7207 */ /* 0x004fc60000000000 */
[----:B------:R-:W-:Y:S01]  /*ccb0*/  SHFL.IDX PT, R50, R47, R2, 0x1c1f ;  /* 0x001c1f022f327589 */ /* 0x000fe200000e0000 */
[----:B-1----:R-:W-:-:S03]  /*ccc0*/  ISETP.NE.AND P2, PT, R8, 0x1, PT ;  /* 0x000000010800780c */ /* 0x002fc60003f45270 */
[----:B------:R1:W-:Y:S04]  /*ccd0*/  SHFL.IDX PT, R153, R20, R15, 0x1c1f ;  /* 0x001c1f0f14997589 */ /* 0x0003e800000e0000 */
[----:B------:R-:W-:Y:S04]  /*cce0*/  SHFL.IDX PT, R94, R167, R2, 0x1c1f ;  /* 0x001c1f02a75e7589 */ /* 0x000fe800000e0000 */
[----:B------:R-:W-:Y:S01]  /*ccf0*/  SHFL.IDX PT, R130, R29, R2, 0x1c1f ;  /* 0x001c1f021d827589 */ /* 0x000fe200000e0000 */
[----:B-1----:R-:W-:-:S03]  /*cd00*/  SEL R20, R166, R23, P0 ;  /* 0x00000017a6147207 */ /* 0x002fc60000000000 */
[----:B------:R-:W1:Y:S04]  /*cd10*/  SHFL.IDX PT, R167, R48, R15, 0x1c1f ;  /* 0x001c1f0f30a77589 */ /* 0x000e6800000e0000 */
[----:B------:R-:W-:Y:S04]  /*cd20*/  SHFL.IDX PT, R139, R13, R2, 0x1c1f ;  /* 0x001c1f020d8b7589 */ /* 0x000fe800000e0000 */
[----:B------:R-:W-:Y:S04]  /*cd30*/  SHFL.IDX PT, R160, R28, R15, 0x1c1f ;  /* 0x001c1f0f1ca07589 */ /* 0x000fe800000e0000 */
[----:B------:R-:W-:Y:S04]  /*cd40*/  SHFL.IDX PT, R111, R159, R2, 0x1c1f ;  /* 0x001c1f029f6f7589 */ /* 0x000fe800000e0000 */
[----:B------:R-:W-:Y:S04]  /*cd50*/  SHFL.IDX PT, R115, R163, R2, 0x1c1f ;  /* 0x001c1f02a3737589 */ /* 0x000fe800000e0000 */
[----:B------:R-:W-:Y:S04]  /*cd60*/  SHFL.IDX PT, R13, R143, R2, 0x1c1f ;  /* 0x001c1f028f0d7589 */ /* 0x000fe800000e0000 */
[----:B------:R2:W-:Y:S01]  /*cd70*/  SHFL.IDX PT, R150, R27, R15, 0x1c1f ;  /* 0x001c1f0f1b967589 */ /* 0x0005e200000e0000 */
[----:B-1----:R-:W-:-:S03]  /*cd80*/  SEL R18, R130, R167, P0 ;  /* 0x000000a782127207 */ /* 0x002fc60000000000 */
[----:B------:R-:W-:Y:S04]  /*cd90*/  SHFL.IDX PT, R28, R127, R15, 0x1c1f ;  /* 0x001c1f0f7f1c7589 */ /* 0x000fe800000e0000 */
[----:B------:R1:W-:Y:S01]  /*cda0*/  SHFL.IDX PT, R148, R22, R15, 0x1c1f ;  /* 0x001c1f0f16947589 */ /* 0x0003e200000e0000 */
[----:B--2---:R-:W-:-:S03]  /*cdb0*/  SEL R27, R21, R162, P0 ;  /* 0x000000a2151b7207 */ /* 0x004fc60000000000 */
[----:B------:R-:W-:Y:S01]  /*cdc0*/  SHFL.IDX PT, R107, R155, R2, 0x1c1f ;  /* 0x001c1f029b6b7589 */ /* 0x000fe200000e0000 */
[----:B------:R-:W-:-:S03]  /*cdd0*/  SEL R21, R69, R134, P0 ;  /* 0x0000008645157207 */ /* 0x000fc60000000000 */
[----:B------:R-:W-:Y:S01]  /*cde0*/  SHFL.IDX PT, R163, R128, R15, 0x1c1f ;  /* 0x001c1f0f80a37589 */ /* 0x000fe200000e0000 */
[----:B-1----:R-:W-:-:S03]  /*cdf0*/  SEL R22, R23, R166, P0 ;  /* 0x000000a617167207 */ /* 0x002fc60000000000 */
[----:B------:R-:W-:Y:S01]  /*ce00*/  SHFL.IDX PT, R159, R144, R15, 0x1c1f ;  /* 0x001c1f0f909f7589 */ /* 0x000fe200000e0000 */
[----:B------:R-:W-:Y:S02]  /*ce10*/  SEL R23, R134, R69, P0 ;  /* 0x0000004586177207 */ /* 0x000fe40000000000 */
[----:B------:R-:W-:Y:S01]  /*ce20*/  SEL R69, R117, R170, P0 ;  /* 0x000000aa75457207 */ /* 0x000fe20000000000 */
[----:B------:R-:W-:Y:S04]  /*ce30*/  SHFL.IDX PT, R105, R53, R2, 0x1c1f ;  /* 0x001c1f0235697589 */ /* 0x000fe800000e0000 */
[----:B------:R-:W-:Y:S04]  /*ce40*/  SHFL.IDX PT, R97, R57, R2, 0x1c1f ;  /* 0x001c1f0239617589 */ /* 0x000fe800000e0000 */
[----:B------:R-:W-:Y:S04]  /*ce50*/  SHFL.IDX PT, R81, R61, R2, 0x1c1f ;  /* 0x001c1f023d517589 */ /* 0x000fe800000e0000 */
[----:B------:R-:W-:Y:S04]  /*ce60*/  SHFL.IDX PT, R83, R65, R2, 0x1c1f ;  /* 0x001c1f0241537589 */ /* 0x000fe800000e0000 */
[----:B------:R-:W-:Y:S04]  /*ce70*/  SHFL.IDX PT, R78, R39, R2, 0x1c1f ;  /* 0x001c1f02274e7589 */ /* 0x000fe800000e0000 */
[----:B------:R-:W1:Y:S04]  /*ce80*/  SHFL.IDX PT, R24, R24, R15, 0x1c1f ;  /* 0x001c1f0f18187589 */ /* 0x000e6800000e0000 */
[----:B------:R2:W-:Y:S04]  /*ce90*/  SHFL.IDX PT, R155, R16, R15, 0x1c1f ;  /* 0x001c1f0f109b7589 */ /* 0x0005e800000e0000 */
[----:B------:R3:W-:Y:S04]  /*cea0*/  SHFL.IDX PT, R144, R70, R15, 0x1c1f ;  /* 0x001c1f0f46907589 */ /* 0x0007e800000e0000 */
[----:B------:R4:W-:Y:S01]  /*ceb0*/  SHFL.IDX PT, R128, R71, R15, 0x1c1f ;  /* 0x001c1f0f47807589 */ /* 0x0009e200000e0000 */
[----:B--2---:R-:W-:-:S03]  /*cec0*/  SEL R16, R167, R130, P0 ;  /* 0x00000082a7107207 */ /* 0x004fc60000000000 */
[----:B------:R-:W2:Y:S01]  /*ced0*/  SHFL.IDX PT, R17, R17, R2, 0x1c1f ;  /* 0x001c1f0211117589 */ /* 0x000ea200000e0000 */
[----:B------:R-:W5:Y:S01]  /*cee0*/  @P2 LDC R130, c[0x0][0xbec] ;  /* 0x0002fb00ff822b82 */ /* 0x000f620000000800 */
[----:B---3--:R-:W-:Y:S02]  /*cef0*/  SEL R70, R172, R119, P0 ;  /* 0x00000077ac467207 */ /* 0x008fe40000000000 */
[----:B------:R-:W-:Y:S01]  /*cf00*/  SHFL.IDX PT, R19, R19, R2, 0x1c1f ;  /* 0x001c1f0213137589 */ /* 0x000fe200000e0000 */
[----:B------:R-:W-:Y:S02]  /*cf10*/  SEL R119, R92, R95, P0 ;  /* 0x0000005f5c777207 */ /* 0x000fe40000000000 */
[----:B----4-:R-:W-:Y:S01]  /*cf20*/  SEL R71, R170, R117, P0 ;  /* 0x00000075aa477207 */ /* 0x010fe20000000000 */
[----:B------:R3:W-:Y:S01]  /*cf30*/  SHFL.IDX PT, R126, R33, R2, 0x1c1f ;  /* 0x001c1f02217e7589 */ /* 0x0007e200000e0000 */
[----:B------:R-:W-:Y:S02]  /*cf40*/  SEL R117, R95, R92, P0 ;  /* 0x0000005c5f757207 */ /* 0x000fe40000000000 */
[----:B------:R-:W-:Y:S01]  /*cf50*/  SEL R95, R88, R93, P0 ;  /* 0x0000005d585f7207 */ /* 0x000fe20000000000 */
[----:B------:R-:W-:Y:S01]  /*cf60*/  SHFL.IDX PT, R98, R77, R2, 0x1c1f ;  /* 0x001c1f024d627589 */ /* 0x000fe200000e0000 */
[----:B------:R-:W-:-:S02]  /*cf70*/  SEL R92, R91, R154, P0 ;  /* 0x0000009a5b5c7207 */ /* 0x000fc40000000000 */
[----:B-1----:R-:W-:Y:S01]  /*cf80*/  SEL R30, R139, R24, P0 ;  /* 0x000000188b1e7207 */ /* 0x002fe20000000000 */
[----:B------:R-:W-:Y:S01]  /*cf90*/  SHFL.IDX PT, R114, R161, R2, 0x1c1f ;  /* 0x001c1f02a1727589 */ /* 0x000fe200000e0000 */
[----:B---3--:R-:W-:-:S03]  /*cfa0*/  SEL R33, R13, R28, P0 ;  /* 0x0000001c0d217207 */ /* 0x008fc60000000000 */
[----:B------:R-:W-:Y:S01]  /*cfb0*/  SHFL.IDX PT, R118, R133, R2, 0x1c1f ;  /* 0x001c1f0285767589 */ /* 0x000fe200000e0000 */
[----:B------:R-:W-:Y:S02]  /*cfc0*/  SEL R13, R28, R13, P0 ;  /* 0x0000000d1c0d7207 */ /* 0x000fe40000000000 */
[----:B------:R-:W-:Y:S01]  /*cfd0*/  SEL R28, R24, R139, P0 ;  /* 0x0000008b181c7207 */ /* 0x000fe20000000000 */
[----:B------:R-:W-:Y:S01]  /*cfe0*/  SHFL.IDX PT, R51, R51, R2, 0x1c1f ;  /* 0x001c1f0233337589 */ /* 0x000fe200000e0000 */
[----:B--2---:R-:W-:-:S03]  /*cff0*/  SEL R29, R160, R17, P0 ;  /* 0x00000011a01d7207 */ /* 0x004fc60000000000 */
        /* <DEDUP_REMOVED lines=22> */
[----:B------:R1:W2:Y:S04]  /*d160*/  SHFL.IDX PT, R151, R35, R15, 0x1c1f ;  /* 0x001c1f0f23977589 */ /* 0x0002a800000e0000 */
[----:B------:R-:W3:Y:S04]  /*d170*/  SHFL.IDX PT, R164, R32, R15, 0x1c1f ;  /* 0x001c1f0f20a47589 */ /* 0x000ee800000e0000 */
[----:B------:R-:W4:Y:S01]  /*d180*/  SHFL.IDX PT, R77, R52, R15, 0x1c1f ;  /* 0x001c1f0f344d7589 */ /* 0x000f2200000e0000 */
[----:B-1----:R-:W-:-:S03]  /*d190*/  SEL R35, R169, R122, P0 ;  /* 0x0000007aa9237207 */ /* 0x002fc60000000000 */
[----:B------:R-:W-:Y:S04]  /*d1a0*/  SHFL.IDX PT, R156, R132, R15, 0x1c1f ;  /* 0x001c1f0f849c7589 */ /* 0x000fe800000e0000 */
[----:B------:R1:W-:Y:S04]  /*d1b0*/  SHFL.IDX PT, R140, R31, R15, 0x1c1f ;  /* 0x001c1f0f1f8c7589 */ /* 0x0003e800000e0000 */
[----:B------:R0:W-:Y:S04]  /*d1c0*/  SHFL.IDX PT, R2, R121, R15, 0x1c1f ;  /* 0x001c1f0f79027589 */ /* 0x0001e800000e0000 */
[----:B------:R5:W5:Y:S01]  /*d1d0*/  SHFL.IDX PT, R174, R76, R15, 0x1c1f ;  /* 0x001c1f0f4cae7589 */ /* 0x000b6200000e0000 */
[----:B--2---:R-:W-:-:S02]  /*d1e0*/  SEL R139, R151, R54, P0 ;  /* 0x00000036978b7207 */ /* 0x004fc40000000000 */
[----:B-1----:R-:W-:Y:S01]  /*d1f0*/  SEL R31, R17, R160, P0 ;  /* 0x000000a0111f7207 */ /* 0x002fe20000000000 */
[----:B------:R-:W-:Y:S01]  /*d200*/  SHFL.IDX PT, R84, R84, R15, 0x1c1f ;  /* 0x001c1f0f54547589 */ /* 0x000fe200000e0000 */
[----:B---3--:R-:W-:Y:S02]  /*d210*/  SEL R26, R19, R164, P0 ;  /* 0x000000a4131a7207 */ /* 0x008fe40000000000 */
[----:B0-----:R-:W-:Y:S01]  /*d220*/  SEL R121, R93, R88, P0 ;  /* 0x000000585d797207 */ /* 0x001fe20000000000 */
[----:B------:R-:W0:Y:S01]  /*d230*/  SHFL.IDX PT, R178, R80, R15, 0x1c1f ;  /* 0x001c1f0f50b27589 */ /* 0x000e2200000e0000 */
[----:B------:R-:W-:Y:S02]  /*d240*/  SEL R93, R90, R157, P0 ;  /* 0x0000009d5a5d7207 */ /* 0x000fe40000000000 */
[----:B------:R-:W-:Y:S01]  /*d250*/  SEL R88, R89, R124, P0 ;  /* 0x0000007c59587207 */ /* 0x000fe20000000000 */
[----:B------:R-:W-:Y:S01]  /*d260*/  SHFL.IDX PT, R100, R100, R15, 0x1c1f ;  /* 0x001c1f0f64647589 */ /* 0x000fe200000e0000 */
[----:B------:R-:W-:-:S02]  /*d270*/  SEL R90, R124, R89, P0 ;  /* 0x000000597c5a7207 */ /* 0x000fc40000000000 */
[----:B------:R-:W-:Y:S01]  /*d280*/  SEL R89, R79, R152, P0 ;  /* 0x000000984f597207 */ /* 0x000fe20000000000 */
[----:B------:R-:W1:Y:S01]  /*d290*/  SHFL.IDX PT, R173, R96, R15, 0x1c1f ;  /* 0x001c1f0f60ad7589 */ /* 0x000e6200000e0000 */
[----:B------:R-:W-:Y:S02]  /*d2a0*/  SEL R124, R78, R155, P0 ;  /* 0x0000009b4e7c7207 */ /* 0x000fe40000000000 */
[----:B------:R-:W-:Y:S01]  /*d2b0*/  SEL R78, R155, R78, P0 ;  /* 0x0000004e9b4e7207 */ /* 0x000fe20000000000 */
[----:B------:R-:W-:Y:S01]  /*d2c0*/  SHFL.IDX PT, R108, R108, R15, 0x1c1f ;  /* 0x001c1f0f6c6c7589 */ /* 0x000fe200000e0000 */
[----:B------:R-:W2:Y:S01]  /*d2d0*/  @P2 LDC R155, c[0x0][0xbf0] ;  /* 0x0002fc00ff9b2b82 */ /* 0x000ea20000000800 */
[----:B------:R-:W-:Y:S02]  /*d2e0*/  SEL R24, R164, R19, P0 ;  /* 0x00000013a4187207 */ /* 0x000fe40000000000 */
[----:B------:R-:W-:Y:S01]  /*d2f0*/  SHFL.IDX PT, R175, R104, R15, 0x1c1f ;  /* 0x001c1f0f68af7589 */ /* 0x000fe200000e0000 */
[----:B----4-:R-:W-:-:S02]  /*d300*/  SEL R19, R126, R77, P0 ;  /* 0x0000004d7e137207 */ /* 0x010fc40000000000 */
[----:B------:R-:W-:Y:S01]  /*d310*/  SEL R17, R77, R126, P0 ;  /* 0x0000007e4d117207 */ /* 0x000fe20000000000 */
[----:B------:R-:W3:Y:S01]  /*d320*/  SHFL.IDX PT, R116, R116, R15, 0x1c1f ;  /* 0x001c1f0f74747589 */ /* 0x000ee200000e0000 */
[----:B-----5:R-:W-:Y:S02]  /*d330*/  SEL R76, R176, R105, P0 ;  /* 0x00000069b04c7207 */ /* 0x020fe40000000000 */
[----:B------:R-:W-:Y:S01]  /*d340*/  SEL R77, R174, R97, P0 ;  /* 0x00000061ae4d7207 */ /* 0x000fe20000000000 */
[----:B------:R4:W5:Y:S01]  /*d350*/  SHFL.IDX PT, R177, R112, R15, 0x1c1f ;  /* 0x001c1f0f70b17589 */ /* 0x00096200000e0000 */
[----:B0-----:R-:W-:-:S03]  /*d360*/  SEL R80, R81, R178, P0 ;  /* 0x000000b251507207 */ /* 0x001fc60000000000 */
[----:B------:R0:W2:Y:S04]  /*d370*/  SHFL.IDX PT, R165, R120, R15, 0x1c1f ;  /* 0x001c1f0f78a57589 */ /* 0x0000a800000e0000 */
[----:B------:R3:W2:Y:S01]  /*d380*/  SHFL.IDX PT, R161, R136, R15, 0x1c1f ;  /* 0x001c1f0f88a17589 */ /* 0x0006a200000e0000 */
[----:B-1----:R-:W-:Y:S02]  /*d390*/  SEL R96, R98, R173, P0 ;  /* 0x000000ad62607207 */ /* 0x002fe40000000000 */
[----:B----4-:R-:W-:Y:S01]  /*d3a0*/  SEL R112, R114, R163, P0 ;  /* 0x000000a372707207 */ /* 0x010fe20000000000 */
[----:B------:R1:W4:Y:S01]  /*d3b0*/  SHFL.IDX PT, R149, R74, R15, 0x1c1f ;  /* 0x001c1f0f4a957589 */ /* 0x00032200000e0000 */
[----:B------:R-:W-:Y:S02]  /*d3c0*/  SEL R98, R173, R98, P0 ;  /* 0x00000062ad627207 */ /* 0x000fe40000000000 */
[----:B0-----:R-:W-:Y:S01]  /*d3d0*/  SEL R120, R94, R159, P0 ;  /* 0x0000009f5e787207 */ /* 0x001fe20000000000 */
[----:B------:R0:W-:Y:S01]  /*d3e0*/  SHFL.IDX PT, R133, R85, R15, 0x1c1f ;  /* 0x001c1f0f55857589 */ /* 0x0001e200000e0000 */
[----:B------:R-:W-:-:S02]  /*d3f0*/  SEL R114, R163, R114, P0 ;  /* 0x00000072a3727207 */ /* 0x000fc40000000000 */
[----:B---3--:R-:W-:Y:S01]  /*d400*/  SEL R136, R53, R148, P0 ;  /* 0x0000009435887207 */ /* 0x008fe20000000000 */
[----:B------:R3:W4:Y:S01]  /*d410*/  SHFL.IDX PT, R132, R82, R15, 0x1c1f ;  /* 0x001c1f0f52847589 */ /* 0x00072200000e0000 */
[----:B------:R-:W-:Y:S02]  /*d420*/  SEL R94, R159, R94, P0 ;  /* 0x0000005e9f5e7207 */ /* 0x000fe40000000000 */
[----:B-1----:R-:W-:Y:S01]  /*d430*/  SEL R74, R105, R176, P0 ;  /* 0x000000b0694a7207 */ /* 0x002fe20000000000 */
[----:B------:R-:W-:Y:S01]  /*d440*/  SHFL.IDX PT, R40, R109, R15, 0x1c1f ;  /* 0x001c1f0f6d287589 */ /* 0x000fe200000e0000 */
[----:B------:R-:W-:Y:S02]  /*d450*/  SEL R105, R107, R116, P0 ;  /* 0x000000746b697207 */ /* 0x000fe40000000000 */
[----:B------:R-:W-:Y:S01]  /*d460*/  SEL R107, R116, R107, P0 ;  /* 0x0000006b746b7207 */ /* 0x000fe20000000000 */
[----:B------:R1:W-:Y:S01]  /*d470*/  SHFL.IDX PT, R48, R75, R15, 0x1c1f ;  /* 0x001c1f0f4b307589 */ /* 0x0003e200000e0000 */
[----:B0-----:R-:W-:-:S02]  /*d480*/  SEL R85, R87, R180, P0 ;  /* 0x000000b457557207 */ /* 0x001fc40000000000 */
[----:B---3--:R-:W-:Y:S01]  /*d490*/  SEL R82, R178, R81, P0 ;  /* 0x00000051b2527207 */ /* 0x008fe20000000000 */
[----:B------:R0:W3:Y:S01]  /*d4a0*/  SHFL.IDX PT, R127, R101, R15, 0x1c1f ;  /* 0x001c1f0f657f7589 */ /* 0x0000e200000e0000 */
[----:B------:R-:W-:Y:S02]  /*d4b0*/  SEL R81, R83, R84, P0 ;  /* 0x0000005453517207 */ /* 0x000fe40000000000 */
[----:B------:R-:W-:Y:S01]  /*d4c0*/  SEL R83, R84, R83, P0 ;  /* 0x0000005354537207 */ /* 0x000fe20000000000 */
[----:B------:R5:W-:Y:S01]  /*d4d0*/  SHFL.IDX PT, R32, R125, R15, 0x1c1f ;  /* 0x001c1f0f7d207589 */ /* 0x000be200000e0000 */
[----:B------:R-:W-:Y:S02]  /*d4e0*/  SEL R84, R86, R171, P0 ;  /* 0x000000ab56547207 */ /* 0x000fe40000000000 */
[----:B-1----:R-:W-:Y:S01]  /*d4f0*/  SEL R75, R97, R174, P0 ;  /* 0x000000ae614b7207 */ /* 0x002fe20000000000 */
[----:B------:R-:W-:Y:S01]  /*d500*/  SHFL.IDX PT, R36, R113, R15, 0x1c1f ;  /* 0x001c1f0f71247589 */ /* 0x000fe200000e0000 */
[----:B------:R-:W-:-:S02]  /*d510*/  SEL R97, R99, R100, P0 ;  /* 0x0000006463617207 */ /* 0x000fc40000000000 */
[----:B0-----:R-:W-:Y:S01]  /*d520*/  SEL R101, R103, R108, P0 ;  /* 0x0000006c67657207 */ /* 0x001fe20000000000 */
[----:B------:R0:W-:Y:S01]  /*d530*/  SHFL.IDX PT, R44, R137, R15, 0x1c1f ;  /* 0x001c1f0f892c7589 */ /* 0x0001e200000e0000 */
[----:B------:R-:W-:Y:S02]  /*d540*/  SEL R99, R100, R99, P0 ;  /* 0x0000006364637207 */ /* 0x000fe40000000000 */
[----:B-----5:R-:W-:Y:S01]  /*d550*/  SEL R125, R73, R72, P0 ;  /* 0x00000048497d7207 */ /* 0x020fe20000000000 */
[----:B------:R-:W-:Y:S01]  /*d560*/  SHFL.IDX PT, R129, R129, R15, 0x1c1f ;  /* 0x001c1f0f81817589 */ /* 0x000fe200000e0000 */
[----:B------:R-:W-:Y:S02]  /*d570*/  SEL R103, R108, R103, P0 ;  /* 0x000000676c677207 */ /* 0x000fe40000000000 */
[----:B------:R-:W-:Y:S01]  /*d580*/  SEL R100, R102, R175, P0 ;  /* 0x000000af66647207 */ /* 0x000fe20000000000 */
[----:B------:R1:W-:Y:S01]  /*d590*/  SHFL.IDX PT, R131, R146, R15, 0x1c1f ;  /* 0x001c1f0f92837589 */ /* 0x0003e200000e0000 */
[----:B------:R-:W-:-:S02]  /*d5a0*/  SEL R104, R106, R177, P0 ;  /* 0x000000b16a687207 */ /* 0x000fc40000000000 */
[----:B0-----:R-:W-:Y:S01]  /*d5b0*/  SEL R137, R54, R151, P0 ;  /* 0x0000009736897207 */ /* 0x001fe20000000000 */
[----:B------:R0:W-:Y:S01]  /*d5c0*/  SHFL.IDX PT, R52, R141, R15, 0x1c1f ;  /* 0x001c1f0f8d347589 */ /* 0x0001e200000e0000 */
[----:B------:R-:W-:Y:S02]  /*d5d0*/  SEL R54, R55, R140, P0 ;  /* 0x0000008c37367207 */ /* 0x000fe40000000000 */
[----:B------:R-:W-:Y:S01]  /*d5e0*/  SEL R140, R140, R55, P0 ;  /* 0x000000378c8c7207 */ /* 0x000fe20000000000 */
[----:B------:R5:W-:Y:S01]  /*d5f0*/  SHFL.IDX PT, R56, R135, R15, 0x1c1f ;  /* 0x001c1f0f87387589 */ /* 0x000be200000e0000 */
[----:B------:R-:W-:Y:S01]  /*d600*/  SEL R55, R57, R144, P0 ;  /* 0x0000009039377207 */ /* 0x000fe20000000000 */
[----:B-1----:R-:W1:Y:S01]  /*d610*/  @P2 LDC R146, c[0x0][0xbec] ;  /* 0x0002fb00ff922b82 */ /* 0x002e620000000800 */
[----:B--2---:R-:W-:Y:S01]  /*d620*/  SEL R108, R110, R165, P0 ;  /* 0x000000a56e6c7207 */ /* 0x004fe20000000000 */
[----:B------:R2:W-:Y:S01]  /*d630*/  SHFL.IDX PT, R60, R145, R15, 0x1c1f ;  /* 0x001c1f0f913c7589 */ /* 0x0005e200000e0000 */
[----:B------:R-:W-:-:S02]  /*d640*/  SEL R109, R111, R158, P0 ;  /* 0x0000009e6f6d7207 */ /* 0x000fc40000000000 */
[----:B0-----:R-:W-:Y:S01]  /*d650*/  SEL R141, R144, R57, P0 ;  /* 0x00000039908d7207 */ /* 0x001fe20000000000 */
[----:B------:R-:W-:Y:S01]  /*d660*/  SHFL.IDX PT, R64, R142, R15, 0x1c1f ;  /* 0x001c1f0f8e407589 */ /* 0x000fe200000e0000 */
[----:B------:R-:W-:Y:S01]  /*d670*/  IMAD R144, RZ, RZ, -UR38 ;  /* 0x80000026ff907e24 */ /* 0x000fe2000f8e02ff */
[----:B-----5:R-:W0:Y:S01]  /*d680*/  LDC.64 R134, c[0x0][0xbd8] ;  /* 0x0002f600ff867b82 */ /* 0x020e220000000a00 */
[----:B------:R-:W-:Y:S01]  /*d690*/  @P2 IMAD.HI.U32 R57, R11, R130, RZ ;  /* 0x000000820b392227 */ /* 0x000fe200078e00ff */
[----:B------:R5:W-:Y:S01]  /*d6a0*/  SHFL.IDX PT, R143, R138, R15, 0x1c1f ;  /* 0x001c1f0f8a8f7589 */ /* 0x000be200000e0000 */
[----:B------:R-:W-:Y:S02]  /*d6b0*/  SEL R113, R115, R156, P0 ;  /* 0x0000009c73717207 */ /* 0x000fe40000000000 */
[----:B------:R-:W-:Y:S02]  /*d6c0*/  SEL R116, R118, R161, P0 ;  /* 0x000000a176747207 */ /* 0x000fe40000000000 */
[----:B------:R-:W-:Y:S01]  /*d6d0*/  SEL R86, R171, R86, P0 ;  /* 0x00000056ab567207 */ /* 0x000fe20000000000 */
[----:B--2---:R-:W2:Y:S01]  /*d6e0*/  LDC R145, c[0x0][0xc50] ;  /* 0x00031400ff917b82 */ /* 0x004ea20000000800 */
[----:B------:R-:W-:-:S02]  /*d6f0*/  SEL R87, R180, R87, P0 ;  /* 0x00000057b4577207 */ /* 0x000fc40000000000 */
[----:B------:R-:W-:Y:S02]  /*d700*/  SEL R102, R175, R102, P0 ;  /* 0x00000066af667207 */ /* 0x000fe40000000000 */
[----:B-----5:R-:W-:Y:S02]  /*d710*/  SEL R15, R122, R169, P0 ;  /* 0x000000a97a0f7207 */ /* 0x020fe40000000000 */
[----:B------:R-:W-:Y:S01]  /*d720*/  SEL R122, R154, R91, P0 ;  /* 0x0000005b9a7a7207 */ /* 0x000fe20000000000 */
[----:B------:R-:W5:Y:S01]  /*d730*/  @P2 LDC R142, c[0x0][0xbf0] ;  /* 0x0002fc00ff8e2b82 */ /* 0x000f620000000800 */
[----:B------:R-:W-:Y:S01]  /*d740*/  SEL R91, R152, R79, P0 ;  /* 0x0000004f985b7207 */ /* 0x000fe20000000000 */
[----:B-1----:R-:W-:Y:S01]  /*d750*/  @P2 IMAD.HI.U32 R146, R11, R146, RZ ;  /* 0x000000920b922227 */ /* 0x002fe200078e00ff */
[----:B------:R-:W-:Y:S02]  /*d760*/  SEL R79, R72, R73, P0 ;  /* 0x00000049484f7207 */ /* 0x000fe40000000000 */
[----:B------:R-:W-:-:S02]  /*d770*/  SEL R72, R50, R153, P0 ;  /* 0x0000009932487207 */ /* 0x000fc40000000000 */
[----:B------:R-:W-:Y:S01]  /*d780*/  SEL R50, R153, R50, P0 ;  /* 0x0000003299327207 */ /* 0x000fe20000000000 */
[----:B0-----:R-:W-:Y:S01]  /*d790*/  IMAD R126, R134, UR39, RZ ;  /* 0x00000027867e7c24 */ /* 0x001fe2000f8e02ff */
[----:B------:R-:W0:Y:S01]  /*d7a0*/  LDC.64 R152, c[0x0][0xb40] ;  /* 0x0002d000ff987b82 */ /* 0x000e220000000a00 */
[----:B------:R-:W-:Y:S02]  /*d7b0*/  SEL R138, R148, R53, P0 ;  /* 0x00000035948a7207 */ /* 0x000fe40000000000 */
[----:B------:R-:W-:Y:S01]  /*d7c0*/  IMAD R53, R135, UR37, R126 ;  /* 0x0000002587357c24 */ /* 0x000fe2000f8e027e */
[----:B------:R-:W-:Y:S01]  /*d7d0*/  SEL R73, R51, R150, P0 ;  /* 0x0000009633497207 */ /* 0x000fe20000000000 */
[----:B------:R-:W-:Y:S01]  /*d7e0*/  IMAD.WIDE.U32 R134, R134, UR37, R6 ;  /* 0x0000002586867c25 */ /* 0x000fe2000f8e0006 */
[----:B------:R-:W-:Y:S02]  /*d7f0*/  SEL R7, R59, R128, P0 ;  /* 0x000000803b077207 */ /* 0x000fe40000000000 */
[----:B------:R-:W-:Y:S01]  /*d800*/  SEL R59, R128, R59, P0 ;  /* 0x0000003b803b7207 */ /* 0x000fe20000000000 */
[----:B--2---:R-:W-:Y:S01]  /*d810*/  IMAD R151, R145, R144, UR4 ;  /* 0x0000000491977e24 */ /* 0x004fe2000f8e0290 */
[----:B------:R-:W-:Y:S01]  /*d820*/  ULDC.64 UR4, c[0x0][0xbe0] ;  /* 0x0002f80000047ab9 */ /* 0x000fe20000000a00 */
[----:B------:R-:W-:Y:S01]  /*d830*/  IMAD.IADD R135, R135, 0x1, R53 ;  /* 0x0000000187877824 */ /* 0x000fe200078e0235 */
[----:B------:R-:W-:-:S02]  /*d840*/  MOV R53, R11 ;  /* 0x0000000b00357202 */ /* 0x000fc40000000f00 */
[----:B------:R-:W-:Y:S02]  /*d850*/  SHF.R.S32.HI R128, RZ, 0x1f, R151 ;  /* 0x0000001fff807819 */ /* 0x000fe40000011497 */
[----:B-----5:R-:W-:Y:S01]  /*d860*/  @P2 SHF.R.U32.HI R53, RZ, R142, R57 ;  /* 0x0000008eff352219 */ /* 0x020fe20000011639 */
[----:B------:R-:W-:Y:S01]  /*d870*/  IMAD.MOV.U32 R57, RZ, RZ, R11 ;  /* 0x000000ffff397224 */ /* 0x000fe200078e000b */
[----:B------:R-:W-:Y:S02]  /*d880*/  @P2 SHF.R.U32.HI R57, RZ, R155, R146 ;  /* 0x0000009bff392219 */ /* 0x000fe40000011692 */
[----:B----4-:R-:W-:Y:S02]  /*d890*/  SEL R6, R58, R149, P0 ;  /* 0x000000953a067207 */ /* 0x010fe40000000000 */
[----:B------:R-:W-:Y:S01]  /*d8a0*/  SEL R58, R149, R58, P0 ;  /* 0x0000003a953a7207 */ /* 0x000fe20000000000 */
[----:B0-----:R-:W-:Y:S01]  /*d8b0*/  IMAD R126, R152, UR39, RZ ;  /* 0x00000027987e7c24 */ /* 0x001fe2000f8e02ff */
[----:B------:R-:W-:Y:S01]  /*d8c0*/  SEL R51, R150, R51, P0 ;  /* 0x0000003396337207 */ /* 0x000fe20000000000 */
[----:B------:R-:W-:Y:S01]  /*d8d0*/  IMAD.WIDE.U32 R4, R152, UR37, R4 ;  /* 0x0000002598047c25 */ /* 0x000fe2000f8e0004 */
[----:B------:R-:W-:-:S02]  /*d8e0*/  SEL R106, R177, R106, P0 ;  /* 0x0000006ab16a7207 */ /* 0x000fc40000000000 */
[----:B------:R-:W-:Y:S01]  /*d8f0*/  SEL R110, R165, R110, P0 ;  /* 0x0000006ea56e7207 */ /* 0x000fe20000000000 */
[----:B------:R-:W-:Y:S01]  /*d900*/  IMAD R153, R153, UR37, R126 ;  /* 0x0000002599997c24 */ /* 0x000fe2000f8e027e */
[----:B------:R-:W-:Y:S01]  /*d910*/  SEL R111, R158, R111, P0 ;  /* 0x0000006f9e6f7207 */ /* 0x000fe20000000000 */
[----:B------:R-:W-:Y:S01]  /*d920*/  IMAD.MOV.U32 R144, RZ, RZ, R4 ;  /* 0x000000ffff907224 */ /* 0x000fe200078e0004 */
[----:B------:R-:W-:Y:S01]  /*d930*/  SEL R115, R156, R115, P0 ;  /* 0x000000739c737207 */ /* 0x000fe20000000000 */
[----:B------:R-:W-:Y:S01]  /*d940*/  IMAD.IADD R145, R5, 0x1, R153 ;  /* 0x0000000105917824 */ /* 0x000fe200078e0299 */
[----:B------:R-:W-:Y:S01]  /*d950*/  SEL R118, R161, R118, P0 ;  /* 0x00000076a1767207 */ /* 0x000fe20000000000 */
[C---:B------:R-:W-:Y:S02]  /*d960*/  IMAD R5, R128.reuse, UR4, RZ ;  /* 0x0000000480057c24 */ /* 0x040fe4000f8e02ff */
[----:B------:R-:W-:Y:S02]  /*d970*/  IMAD R128, R128, UR6, RZ ;  /* 0x0000000680807c24 */ /* 0x000fe4000f8e02ff */
[----:B------:R-:W-:-:S02]  /*d980*/  IMAD R126, R151, UR5, R5 ;  /* 0x00000005977e7c24 */ /* 0x000fc4000f8e0205 */
[C---:B------:R-:W-:Y:S01]  /*d990*/  IMAD.WIDE.U32 R4, R151.reuse, UR4, R134 ;  /* 0x0000000497047c25 */ /* 0x040fe2000f8e0086 */
[----:B------:R-:W-:Y:S01]  /*d9a0*/  SHF.R.S32.HI R135, RZ, 0x1f, R53 ;  /* 0x0000001fff877819 */ /* 0x000fe20000011435 */
[----:B------:R-:W-:Y:S02]  /*d9b0*/  ULDC.64 UR4, c[0x0][0xb30] ;  /* 0x0002cc0000047ab9 */ /* 0x000fe40000000a00 */
[----:B------:R-:W-:Y:S01]  /*d9c0*/  IMAD R149, R151, UR7, R128 ;  /* 0x0000000797957c24 */ /* 0x000fe2000f8e0280 */
[----:B------:R-:W-:Y:S01]  /*d9d0*/  IADD3 R134, P2, R53, R4, RZ ;  /* 0x0000000435867210 */ /* 0x000fe20007f5e0ff */
[----:B------:R-:W-:Y:S01]  /*d9e0*/  IMAD.WIDE.U32 R144, R151, UR6, R144 ;  /* 0x0000000697907c25 */ /* 0x000fe2000f8e0090 */
[----:B------:R-:W-:Y:S01]  /*d9f0*/  SHF.R.S32.HI R4, RZ, 0x1f, R57 ;  /* 0x0000001fff047819 */ /* 0x000fe20000011439 */
[----:B------:R-:W-:Y:S01]  /*da00*/  ULDC.64 UR6, c[0x0][0xbc8] ;  /* 0x0002f20000067ab9 */ /* 0x000fe20000000a00 */
[----:B------:R-:W-:Y:S01]  /*da10*/  IADD3.X R135, R135, R5, R126, P2, !PT ;  /* 0x0000000587877210 */ /* 0x000fe200017fe47e */
[----:B------:R-:W-:-:S02]  /*da20*/  IMAD.MOV R53, RZ, RZ, -R53 ;  /* 0x000000ffff357224 */ /* 0x000fc400078e0a35 */
[----:B------:R-:W-:Y:S02]  /*da30*/  IMAD R4, R4, UR4, RZ ;  /* 0x0000000404047c24 */ /* 0x000fe4000f8e02ff */
[----:B------:R-:W-:Y:S02]  /*da40*/  IMAD.IADD R145, R145, 0x1, R149 ;  /* 0x0000000191917824 */ /* 0x000fe400078e0295 */
[----:B------:R-:W-:Y:S02]  /*da50*/  IMAD R53, R8, R53, R11 ;  /* 0x0000003508357224 */ /* 0x000fe400078e020b */
[C---:B------:R-:W-:Y:S01]  /*da60*/  IMAD R149, R57.reuse, UR5, R4 ;  /* 0x0000000539957c24 */ /* 0x040fe2000f8e0204 */
[----:B------:R-:W0:Y:S01]  /*da70*/  S2UR UR5, SR_CgaCtaId ;  /* 0x00000000000579c3 */ /* 0x000e220000008800 */
[----:B------:R-:W-:Y:S02]  /*da80*/  IMAD.MOV R128, RZ, RZ, -R57 ;  /* 0x000000ffff807224 */ /* 0x000fe400078e0a39 */
[----:B------:R-:W-:Y:S01]  /*da90*/  IMAD.WIDE.U32 R4, R57, UR4, R144 ;  /* 0x0000000439047c25 */ /* 0x000fe2000f8e0090 */
[----:B------:R-:W-:Y:S01]  /*daa0*/  SHF.R.S32.HI R57, RZ, 0x1f, R53 ;  /* 0x0000001fff397819 */ /* 0x000fe20000011435 */
[----:B------:R-:W-:-:S02]  /*dab0*/  UMOV UR4, 0x400 ;  /* 0x0000040000047882 */ /* 0x000fc40000000000 */
[----:B------:R-:W-:Y:S02]  /*dac0*/  IMAD R11, R8, R128, R11 ;  /* 0x00000080080b7224 */ /* 0x000fe400078e020b */
[----:B------:R-:W-:Y:S02]  /*dad0*/  IMAD R128, R57, UR6, RZ ;  /* 0x0000000639807c24 */ /* 0x000fe4000f8e02ff */
[----:B------:R-:W-:Y:S01]  /*dae0*/  IMAD.IADD R5, R5, 0x1, R149 ;  /* 0x0000000105057824 */ /* 0x000fe200078e0295 */
[----:B------:R-:W-:Y:S01]  /*daf0*/  SHF.R.S32.HI R126, RZ, 0x1f, R11 ;  /* 0x0000001fff7e7819 */ /* 0x000fe2000001140b */
[C---:B------:R-:W-:Y:S02]  /*db00*/  IMAD R57, R53.reuse, UR7, R128 ;  /* 0x0000000735397c24 */ /* 0x040fe4000f8e0280 */
[----:B------:R-:W-:Y:S01]  /*db10*/  IMAD.WIDE.U32 R134, R53, UR6, R134 ;  /* 0x0000000635867c25 */ /* 0x000fe2000f8e0086 */
[----:B------:R-:W-:-:S03]  /*db20*/  ULDC.64 UR6, c[0x0][0xba8] ;  /* 0x0002ea0000067ab9 */ /* 0x000fc60000000a00 */
[----:B------:R-:W-:Y:S01]  /*db30*/  IMAD.WIDE.U32 R144, R11, UR8, R4 ;  /* 0x000000080b907c25 */ /* 0x000fe2000f8e0004 */
[----:B------:R-:W-:Y:S02]  /*db40*/  SEL R4, R61, R132, P0 ;  /* 0x000000843d047207 */ /* 0x000fe40000000000 */
[----:B------:R-:W-:Y:S01]  /*db50*/  SEL R132, R132, R61, P0 ;  /* 0x0000003d84847207 */ /* 0x000fe20000000000 */
[----:B------:R-:W-:Y:S01]  /*db60*/  IMAD R126, R126, UR8, RZ ;  /* 0x000000087e7e7c24 */ /* 0x000fe2000f8e02ff */
[C---:B------:R-:W-:Y:S01]  /*db70*/  LEA R61, P2, R134.reuse, UR6, 0x2 ;  /* 0x00000006863d7c11 */ /* 0x040fe2000f8410ff */
[----:B------:R-:W-:Y:S01]  /*db80*/  IMAD.IADD R5, R135, 0x1, R57 ;  /* 0x0000000187057824 */ /* 0x000fe200078e0239 */
[----:B------:R-:W-:Y:S01]  /*db90*/  ULDC UR6, c[0x0][0xa88] ;  /* 0x0002a20000067ab9 */ /* 0x000fe20000000800 */
[----:B------:R-:W-:Y:S01]  /*dba0*/  IMAD R53, R11, UR9, R126 ;  /* 0x000000090b357c24 */ /* 0x000fe2000f8e027e */
[----:B0-----:R-:W-:Y:S01]  /*dbb0*/  ULEA UR4, UR5, UR4, 0x18 ;  /* 0x0000000405047291 */ /* 0x001fe2000f8ec03f */
[----:B------:R-:W-:Y:S01]  /*dbc0*/  SHFL.IDX PT, R148, R61, RZ, 0x1c1f ;  /* 0x001c1fff3d947589 */ /* 0x000fe200000e0000 */
[----:B------:R-:W-:Y:S01]  /*dbd0*/  LEA.HI.X R126, R134, UR7, R5, 0x2, P2 ;  /* 0x00000007867e7c11 */ /* 0x000fe200090f1405 */
[----:B------:R-:W-:Y:S01]  /*dbe0*/  IMAD R11, R8, UR6, RZ ;  /* 0x00000006080b7c24 */ /* 0x000fe2000f8e02ff */
[----:B------:R-:W-:Y:S01]  /*dbf0*/  UIADD3 UR4, UR4, 0x20820, URZ ;  /* 0x0002082004047890 */ /* 0x000fe2000fffe03f */
[----:B------:R-:W-:Y:S01]  /*dc00*/  SHFL.IDX PT, R150, R61, 0x1, 0x1c1f ;  /* 0x003c1f003d967f89 */ /* 0x000fe200000e0000 */
[C---:B------:R-:W-:Y:S01]  /*dc10*/  VIADD R8, R10.reuse, 0x8 ;  /* 0x000000080a087836 */ /* 0x040fe20000000000 */
[----:B------:R-:W-:Y:S01]  /*dc20*/  ULDC.64 UR8, c[0x0][0xb00] ;  /* 0x0002c00000087ab9 */ /* 0x000fe20000000a00 */
[-C--:B------:R-:W-:Y:S01]  /*dc30*/  ISETP.GE.OR P2, PT, R10, R11.reuse, P1 ;  /* 0x0000000b0a00720c */ /* 0x080fe20000f46670 */
[----:B------:R-:W0:Y:S01]  /*dc40*/  SHFL.IDX PT, R149, R126, RZ, 0x1c1f ;  /* 0x001c1fff7e957589 */ /* 0x000e2200000e0000 */
[----:B------:R-:W-:Y:S01]  /*dc50*/  UPRMT UR4, URZ, 0x654, UR4 ;  /* 0x000006543f047896 */ /* 0x000fe20008000004 */
[----:B------:R-:W-:Y:S01]  /*dc60*/  ISETP.GE.OR P1, PT, R8, R11, P1 ;  /* 0x0000000b0800720c */ /* 0x000fe20000f26670 */
[----:B------:R-:W-:Y:S01]  /*dc70*/  IMAD.IADD R57, R145, 0x1, R53 ;  /* 0x0000000191397824 */ /* 0x000fe200078e0235 */
[----:B------:R3:W1:Y:S01]  /*dc80*/  SHFL.IDX PT, R151, R126, 0x1, 0x1c1f ;  /* 0x003c1f007e977f89 */ /* 0x00066200000e0000 */
[----:B------:R-:W-:-:S02]  /*dc90*/  LEA R53, P3, R144, UR8, 0x2 ;  /* 0x0000000890357c11 */ /* 0x000fc4000f8610ff */
[----:B------:R-:W-:Y:S02]  /*dca0*/  SEL R5, R62, R133, P0 ;  /* 0x000000853e057207 */ /* 0x000fe40000000000 */
[----:B------:R-:W-:Y:S01]  /*dcb0*/  LEA.HI.X R57, R144, UR9, R57, 0x2, P3 ;  /* 0x0000000990397c11 */ /* 0x000fe200098f1439 */
[----:B------:R-:W-:Y:S01]  /*dcc0*/  SYNCS.ARRIVE.TRANS64.RED.A1T0 RZ, [UR4], RZ ;  /* 0x000000ffffff79a7 */ /* 0x000fe20008100404 */
[----:B------:R-:W-:Y:S01]  /*dcd0*/  ISETP.GE.AND P3, PT, R10, R11, PT ;  /* 0x0000000b0a00720c */ /* 0x000fe20003f66270 */
[----:B------:R2:W4:Y:S01]  /*dce0*/  SHFL.IDX PT, R144, R53, RZ, 0x1c1f ;  /* 0x001c1fff35907589 */ /* 0x00052200000e0000 */
[----:B---3--:R-:W-:Y:S02]  /*dcf0*/  SEL R126, R66, R127, P0 ;  /* 0x0000007f427e7207 */ /* 0x008fe40000000000 */
[----:B------:R-:W-:Y:S01]  /*dd00*/  SEL R133, R133, R62, P0 ;  /* 0x0000003e85857207 */ /* 0x000fe20000000000 */
[----:B------:R2:W3:Y:S01]  /*dd10*/  SHFL.IDX PT, R145, R57, RZ, 0x1c1f ;  /* 0x001c1fff39917589 */ /* 0x0004e200000e0000 */
        /* <DEDUP_REMOVED lines=8> */
[----:B------:R-:W-:Y:S01]  /*dda0*/  SEL R67, R2, R67, P0 ;  /* 0x0000004302437207 */ /* 0x000fe20000000000 */
[----:B------:R-:W-:Y:S06]  /*ddb0*/  @P3 BRA `(.L_x_1312) ;  /* 0x0000000800f83947 */ /* 0x000fec0003800000 */
[----:B------:R-:W-:Y:S01]  /*ddc0*/  ULDC UR4, c[0x0][0xac8] ;  /* 0x0002b20000047ab9 */ /* 0x000fe20000000800 */
[C---:B--2---:R-:W-:Y:S01]  /*ddd0*/  VIADD R0, R9.reuse, 0x8 ;  /* 0x0000000809007836 */ /* 0x044fe20000000000 */
        /* <DEDUP_REMOVED lines=11> */
[----:B---34-:R-:W-:-:S04]  /*de90*/  @!P1 IMAD.WIDE R2, R9, 0x4, R144 ;  /* 0x0000000409029825 */ /* 0x018fc800078e0290 */
[----:B------:R-:W-:Y:S01]  /*dea0*/  @!P4 LEA.HI R0, R0, R0, RZ, 0x1 ;  /* 0x000000000000c211 */ /* 0x000fe200078f08ff */
[----:B------:R0:W-:Y:S01]  /*deb0*/  @!P1 ST.E.64 desc[UR50][R2.64], R30 ;  /* 0x0000001e02009985 */ /* 0x0001e2000c101b32 */
[----:B------:R-:W-:Y:S02]  /*dec0*/  ISETP.GE.AND P1, PT, R48, UR4, PT ;  /* 0x0000000430007c0c */ /* 0x000fe4000bf26270 */
[----:B------:R-:W-:Y:S02]  /*ded0*/  @!P5 LEA.HI R10, R10, R10, RZ, 0x1 ;  /* 0x0000000a0a0ad211 */ /* 0x000fe400078f08ff */
[----:B------:R-:W-:Y:S01]  /*dee0*/  @!P4 LOP3.LUT R61, R0, 0xfffffffe, RZ, 0xc0, !PT ;  /* 0xfffffffe003dc812 */ /* 0x000fe200078ec0ff */
[C---:B------:R-:W-:Y:S01]  /*def0*/  VIADD R0, R9.reuse, 0x38 ;  /* 0x0000003809007836 */ /* 0x040fe20000000000 */
[----:B------:R-:W-:Y:S02]  /*df00*/  @!P6 LEA.HI R40, R40, R40, RZ, 0x1 ;  /* 0x000000282828e211 */ /* 0x000fe400078f08ff */
        /* <DEDUP_REMOVED lines=16> */
[----:B------:R-:W-:-:S02]  /*e010*/  ISETP.GE.AND P6, PT, R40, UR4, PT ;  /* 0x0000000428007c0c */ /* 0x000fc4000bfc6270 */
[----:B0-----:R-:W-:Y:S01]  /*e020*/  @!P2 LOP3.LUT R29, R128, 0xfffffffe, RZ, 0xc0, !PT ;  /* 0xfffffffe801da812 */ /* 0x001fe200078ec0ff */
[----:B------:R-:W-:Y:S01]  /*e030*/  @!P1 IMAD.WIDE R2, R61, 0x4, R144 ;  /* 0x000000043d029825 */ /* 0x000fe200078e0290 */
[----:B-1----:R-:W-:-:S03]  /*e040*/  @!P3 LOP3.LUT R27, R130, 0xfffffffe, RZ, 0xc0, !PT ;  /* 0xfffffffe821bb812 */ /* 0x002fc600078ec0ff */
[----:B------:R-:W-:Y:S01]  /*e050*/  VIADD R28, R9, 0x50 ;  /* 0x00000050091c7836 */ /* 0x000fe20000000000 */
[----:B------:R0:W-:Y:S01]  /*e060*/  @!P1 ST.E.64 desc[UR50][R2.64], R22 ;  /* 0x0000001602009985 */ /* 0x0001e2000c101b32 */
[----:B------:R-:W-:Y:S01]  /*e070*/  @!P4 LEA.HI R0, R0, R0, RZ, 0x1 ;  /* 0x000000000000c211 */ /* 0x000fe200078f08ff */
[--C-:B--2---:R-:W-:Y:S01]  /*e080*/  @!P2 IMAD.WIDE R24, R29, 0x4, R144.reuse ;  /* 0x000000041d18a825 */ /* 0x104fe200078e0290 */
[----:B------:R-:W-:Y:S02]  /*e090*/  @!P5 LEA.HI R10, R10, R10, RZ, 0x1 ;  /* 0x0000000a0a0ad211 */ /* 0x000fe400078f08ff */
[----:B------:R-:W-:Y:S01]  /*e0a0*/  @!P4 LOP3.LUT R29, R0, 0xfffffffe, RZ, 0xc0, !PT ;  /* 0xfffffffe001dc812 */ /* 0x000fe200078ec0ff */
[--C-:B------:R-:W-:Y:S01]  /*e0b0*/  @!P3 IMAD.WIDE R26, R27, 0x4, R144.reuse ;  /* 0x000000041b1ab825 */ /* 0x100fe200078e0290 */
[----:B------:R1:W-:Y:S01]  /*e0c0*/  @!P2 ST.E.64 desc[UR50][R24.64], R20 ;  /* 0x000000141800a985 */ /* 0x0003e2000c101b32 */
[----:B------:R-:W-:Y:S02]  /*e0d0*/  @!P6 LEA.HI R40, R40, R40, RZ, 0x1 ;  /* 0x000000282828e211 */ /* 0x000fe400078f08ff */
[C---:B------:R-:W-:Y:S01]  /*e0e0*/  VIADD R30, R9.reuse, 0x58 ;  /* 0x00000058091e7836 */ /* 0x040fe20000000000 */
[----:B------:R2:W-:Y:S01]  /*e0f0*/  @!P3 ST.E.64 desc[UR50][R26.64], R18 ;  /* 0x000000121a00b985 */ /* 0x0005e2000c101b32 */
[----:B------:R-:W-:Y:S01]  /*e100*/  ISETP.GE.AND P3, PT, R28, UR4, PT ;  /* 0x000000041c007c0c */ /* 0x000fe2000bf66270 */
[----:B------:R-:W-:Y:S01]  /*e110*/  VIADD R31, R9, 0x60 ;  /* 0x00000060091f7836 */ /* 0x000fe20000000000 */
[----:B0-----:R-:W-:Y:S01]  /*e120*/  @!P5 LOP3.LUT R23, R10, 0xfffffffe, RZ, 0xc0, !PT ;  /* 0xfffffffe0a17d812 */ /* 0x001fe200078ec0ff */
[----:B------:R-:W-:Y:S01]  /*e130*/  @!P4 IMAD.WIDE R2, R29, 0x4, R144 ;  /* 0x000000041d02c825 */ /* 0x000fe200078e0290 */
[----:B------:R-:W-:-:S02]  /*e140*/  ISETP.GE.AND P1, PT, R30, UR4, PT ;  /* 0x000000041e007c0c */ /* 0x000fc4000bf26270 */
[----:B------:R-:W-:Y:S01]  /*e150*/  ISETP.GE.AND P2, PT, R31, UR4, PT ;  /* 0x000000041f007c0c */ /* 0x000fe2000bf46270 */
[C---:B------:R-:W-:Y:S01]  /*e160*/  VIADD R0, R9.reuse, 0x68 ;  /* 0x0000006809007836 */ /* 0x040fe20000000000 */
[----:B------:R0:W-:Y:S01]  /*e170*/  @!P4 ST.E.64 desc[UR50][R2.64], R16 ;  /* 0x000000100200c985 */ /* 0x0001e2000c101b32 */
[----:B-1----:R-:W-:Y:S01]  /*e180*/  @!P6 LOP3.LUT R21, R40, 0xfffffffe, RZ, 0xc0, !PT ;  /* 0xfffffffe2815e812 */ /* 0x002fe200078ec0ff */
[C---:B------:R-:W-:Y:S01]  /*e190*/  VIADD R10, R9.reuse, 0x70 ;  /* 0x00000070090a7836 */ /* 0x040fe20000000000 */
[----:B------:R-:W-:Y:S02]  /*e1a0*/  IADD3 R22, R9, 0x78, RZ ;  /* 0x0000007809167810 */ /* 0x000fe40007ffe0ff */
[----:B------:R-:W-:Y:S01]  /*e1b0*/  @!P3 LEA.HI R28, R28, R28, RZ, 0x1 ;  /* 0x0000001c1c1cb211 */ /* 0x000fe200078f08ff */
[--C-:B--2---:R-:W-:Y:S01]  /*e1c0*/  @!P5 IMAD.WIDE R18, R23, 0x4, R144.reuse ;  /* 0x000000041712d825 */ /* 0x104fe200078e0290 */
[----:B------:R-:W-:Y:S02]  /*e1d0*/  ISETP.GE.AND P4, PT, R0, UR4, PT ;  /* 0x0000000400007c0c */ /* 0x000fe4000bf86270 */
[----:B------:R-:W-:Y:S01]  /*e1e0*/  @!P3 LOP3.LUT R23, R28, 0xfffffffe, RZ, 0xc0, !PT ;  /* 0xfffffffe1c17b812 */ /* 0x000fe200078ec0ff */
[----:B------:R-:W-:Y:S01]  /*e1f0*/  @!P6 IMAD.WIDE R20, R21, 0x4, R144 ;  /* 0x000000041514e825 */ /* 0x000fe200078e0290 */
[----:B------:R1:W-:Y:S01]  /*e200*/  @!P5 ST.E.64 desc[UR50][R18.64], R14 ;  /* 0x0000000e1200d985 */ /* 0x0003e2000c101b32 */
[----:B------:R-:W-:-:S02]  /*e210*/  ISETP.GE.AND P5, PT, R10, UR4, PT ;  /* 0x000000040a007c0c */ /* 0x000fc4000bfa6270 */
[--C-:B0-----:R-:W-:Y:S01]  /*e220*/  @!P3 IMAD.WIDE R2, R23, 0x4, R144.reuse ;  /* 0x000000041702b825 */ /* 0x101fe200078e0290 */
[----:B------:R0:W-:Y:S01]  /*e230*/  @!P6 ST.E.64 desc[UR50][R20.64], R34 ;  /* 0x000000221400e985 */ /* 0x0001e2000c101b32 */
[----:B------:R-:W-:Y:S02]  /*e240*/  @!P1 LEA.HI R30, R30, R30, RZ, 0x1 ;  /* 0x0000001e1e1e9211 */ /* 0x000fe400078f08ff */
[----:B------:R-:W-:Y:S01]  /*e250*/  @!P2 LEA.HI R31, R31, R31, RZ, 0x1 ;  /* 0x0000001f1f1fa211 */ /* 0x000fe200078f08ff */
[----:B------:R2:W-:Y:S01]  /*e260*/  @!P3 ST.E.64 desc[UR50][R2.64], R68 ;  /* 0x000000440200b985 */ /* 0x0005e2000c101b32 */
[----:B------:R-:W-:Y:S02]  /*e270*/  ISETP.GE.AND P3, PT, R22, UR4, PT ;  /* 0x0000000416007c0c */ /* 0x000fe4000bf66270 */
[----:B------:R-:W-:Y:S02]  /*e280*/  @!P1 LOP3.LUT R17, R30, 0xfffffffe, RZ, 0xc0, !PT ;  /* 0xfffffffe1e119812 */ /* 0x000fe400078ec0ff */
[----:B------:R-:W-:Y:S01]  /*e290*/  @!P2 LOP3.LUT R31, R31, 0xfffffffe, RZ, 0xc0, !PT ;  /* 0xfffffffe1f1fa812 */ /* 0x000fe200078ec0ff */
[----:B-1----:R-:W-:Y:S01]  /*e2a0*/  VIADD R18, R9, 0x80 ;  /* 0x0000008009127836 */ /* 0x002fe20000000000 */
[----:B------:R-:W-:Y:S01]  /*e2b0*/  @!P4 LEA.HI R0, R0, R0, RZ, 0x1 ;  /* 0x000000000000c211 */ /* 0x000fe200078f08ff */
[----:B------:R-:W-:Y:S01]  /*e2c0*/  @!P1 IMAD.WIDE R14, R17, 0x4, R144 ;  /* 0x00000004110e9825 */ /* 0x000fe200078e0290 */
[----:B------:R-:W-:-:S02]  /*e2d0*/  @!P5 LEA.HI R10, R10, R10, RZ, 0x1 ;  /* 0x0000000a0a0ad211 */ /* 0x000fc400078f08ff */
[----:B------:R-:W-:Y:S01]  /*e2e0*/  ISETP.GE.AND P6, PT, R18, UR4, PT ;  /* 0x0000000412007c0c */ /* 0x000fe2000bfc6270 */
[--C-:B------:R-:W-:Y:S01]  /*e2f0*/  @!P2 IMAD.WIDE R16, R31, 0x4, R144.reuse ;  /* 0x000000041f10a825 */ /* 0x100fe200078e0290 */
[----:B------:R1:W-:Y:S01]  /*e300*/  @!P1 ST.E.64 desc[UR50][R14.64], R70 ;  /* 0x000000460e009985 */ /* 0x0003e2000c101b32 */
[----:B------:R-:W-:Y:S02]  /*e310*/  @!P3 LEA.HI R22, R22, R22, RZ, 0x1 ;  /* 0x000000161616b211 */ /* 0x000fe400078f08ff */
[C---:B0-----:R-:W-:Y:S01]  /*e320*/  VIADD R20, R9.reuse, 0x88 ;  /* 0x0000008809147836 */ /* 0x041fe20000000000 */
[----:B------:R-:W-:Y:S01]  /*e330*/  @!P4 LOP3.LUT R19, R0, 0xfffffffe, RZ, 0xc0, !PT ;  /* 0xfffffffe0013c812 */ /* 0x000fe200078ec0ff */
[----:B------:R0:W-:Y:S01]  /*e340*/  @!P2 ST.E.64 desc[UR50][R16.64], R74 ;  /* 0x0000004a1000a985 */ /* 0x0001e2000c101b32 */
[----:B------:R-:W-:Y:S02]  /*e350*/  VIADD R0, R9, 0x90 ;  /* 0x0000009009007836 */ /* 0x000fe40000000000 */
[----:B------:R-:W-:Y:S01]  /*e360*/  ISETP.GE.AND P1, PT, R20, UR4, PT ;  /* 0x0000000414007c0c */ /* 0x000fe2000bf26270 */
[----:B--2---:R-:W-:-:S02]  /*e370*/  @!P4 IMAD.WIDE R2, R19, 0x4, R144 ;  /* 0x000000041302c825 */ /* 0x004fc400078e0290 */
[----:B------:R-:W-:Y:S02]  /*e380*/  ISETP.GE.AND P2, PT, R0, UR4, PT ;  /* 0x0000000400007c0c */ /* 0x000fe4000bf46270 */
[----:B------:R-:W-:Y:S01]  /*e390*/  @!P6 LEA.HI R18, R18, R18, RZ, 0x1 ;  /* 0x000000121212e211 */ /* 0x000fe200078f08ff */
[----:B------:R2:W-:Y:S01]  /*e3a0*/  @!P4 ST.E.64 desc[UR50][R2.64], R76 ;  /* 0x0000004c0200c985 */ /* 0x0005e2000c101b32 */
[----:B-1----:R-:W-:Y:S01]  /*e3b0*/  @!P5 LOP3.LUT R15, R10, 0xfffffffe, RZ, 0xc0, !PT ;  /* 0xfffffffe0a0fd812 */ /* 0x002fe200078ec0ff */
[----:B------:R-:W-:Y:S01]  /*e3c0*/  VIADD R10, R9, 0x98 ;  /* 0x00000098090a7836 */ /* 0x000fe20000000000 */
[----:B------:R-:W-:Y:S02]  /*e3d0*/  @!P6 LOP3.LUT R19, R18, 0xfffffffe, RZ, 0xc0, !PT ;  /* 0xfffffffe1213e812 */ /* 0x000fe400078ec0ff */
[----:B0-----:R-:W-:Y:S01]  /*e3e0*/  @!P3 LOP3.LUT R17, R22, 0xfffffffe, RZ, 0xc0, !PT ;  /* 0xfffffffe1611b812 */ /* 0x001fe200078ec0ff */
[----:B------:R-:W-:Y:S01]  /*e3f0*/  @!P5 IMAD.WIDE R14, R15, 0x4, R144 ;  /* 0x000000040f0ed825 */ /* 0x000fe200078e0290 */
[----:B------:R-:W-:-:S03]  /*e400*/  @!P1 LEA.HI R20, R20, R20, RZ, 0x1 ;  /* 0x0000001414149211 */ /* 0x000fc600078f08ff */
[--C-:B------:R-:W-:Y:S01]  /*e410*/  @!P3 IMAD.WIDE R16, R17, 0x4, R144.reuse ;  /* 0x000000041110b825 */ /* 0x100fe200078e0290 */
[----:B------:R-:W-:Y:S01]  /*e420*/  @!P5 ST.E.64 desc[UR50][R14.64], R80 ;  /* 0x000000500e00d985 */ /* 0x000fe2000c101b32 */
[----:B------:R-:W-:Y:S02]  /*e430*/  @!P2 LEA.HI R0, R0, R0, RZ, 0x1 ;  /* 0x000000000000a211 */ /* 0x000fe400078f08ff */
[----:B--2---:R-:W-:Y:S01]  /*e440*/  @!P1 LOP3.LUT R3, R20, 0xfffffffe, RZ, 0xc0, !PT ;  /* 0xfffffffe14039812 */ /* 0x004fe200078ec0ff */
[----:B------:R0:W-:Y:S01]  /*e450*/  @!P3 ST.E.64 desc[UR50][R16.64], R82 ;  /* 0x000000521000b985 */ /* 0x0001e2000c101b32 */
[----:B------:R-:W-:Y:S01]  /*e460*/  ISETP.GE.AND P3, PT, R10, UR4, PT ;  /* 0x000000040a007c0c */ /* 0x000fe2000bf66270 */
[----:B------:R-:W-:Y:S01]  /*e470*/  @!P6 IMAD.WIDE R18, R19, 0x4, R144 ;  /* 0x000000041312e825 */ /* 0x000fe200078e0290 */
[----:B------:R-:W-:-:S03]  /*e480*/  @!P2 LOP3.LUT R21, R0, 0xfffffffe, RZ, 0xc0, !PT ;  /* 0xfffffffe0015a812 */ /* 0x000fc600078ec0ff */
[--C-:B------:R-:W-:Y:S01]  /*e490*/  @!P1 IMAD.WIDE R2, R3, 0x4, R144.reuse ;  /* 0x0000000403029825 */ /* 0x100fe200078e0290 */
[----:B------:R1:W-:Y:S03]  /*e4a0*/  @!P6 ST.E.64 desc[UR50][R18.64], R84 ;  /* 0x000000541200e985 */ /* 0x0003e6000c101b32 */
[C---:B------:R-:W-:Y:S01]  /*e4b0*/  VIADD R0, R9.reuse, 0xa8 ;  /* 0x000000a809007836 */ /* 0x040fe20000000000 */
[----:B------:R2:W-:Y:S01]  /*e4c0*/  @!P1 ST.E.64 desc[UR50][R2.64], R86 ;  /* 0x0000005602009985 */ /* 0x0005e2000c101b32 */
[C---:B------:R-:W-:Y:S02]  /*e4d0*/  VIADD R22, R9.reuse, 0xa0 ;  /* 0x000000a009167836 */ /* 0x040fe40000000000 */
[----:B------:R-:W-:Y:S01]  /*e4e0*/  @!P3 LEA.HI R10, R10, R10, RZ, 0x1 ;  /* 0x0000000a0a0ab211 */ /* 0x000fe200078f08ff */
[C---:B0-----:R-:W-:Y:S01]  /*e4f0*/  VIADD R16, R9.reuse, 0xb0 ;  /* 0x000000b009107836 */ /* 0x041fe20000000000 */
[----:B------:R-:W-:Y:S01]  /*e500*/  ISETP.GE.AND P1, PT, R0, UR4, PT ;  /* 0x0000000400007c0c */ /* 0x000fe2000bf26270 */
[----:B------:R-:W-:Y:S01]  /*e510*/  VIADD R20, R9, 0xb8 ;  /* 0x000000b809147836 */ /* 0x000fe20000000000 */
[----:B------:R-:W-:Y:S01]  /*e520*/  @!P3 LOP3.LUT R17, R10, 0xfffffffe, RZ, 0xc0, !PT ;  /* 0xfffffffe0a11b812 */ /* 0x000fe200078ec0ff */
[----:B------:R-:W-:Y:S01]  /*e530*/  @!P2 IMAD.WIDE R14, R21, 0x4, R144 ;  /* 0x00000004150ea825 */ /* 0x000fe200078e0290 */
[----:B------:R-:W-:-:S02]  /*e540*/  ISETP.GE.AND P4, PT, R22, UR4, PT ;  /* 0x0000000416007c0c */ /* 0x000fc4000bf86270 */
[----:B------:R-:W-:Y:S01]  /*e550*/  ISETP.GE.AND P6, PT, R16, UR4, PT ;  /* 0x0000000410007c0c */ /* 0x000fe2000bfc6270 */
[----:B-1----:R-:W-:Y:S01]  /*e560*/  VIADD R18, R9, 0xc0 ;  /* 0x000000c009127836 */ /* 0x002fe20000000000 */
[----:B------:R-:W-:Y:S01]  /*e570*/  ISETP.GE.AND P5, PT, R20, UR4, PT ;  /* 0x0000000414007c0c */ /* 0x000fe2000bfa6270 */
[----:B--2---:R-:W-:Y:S01]  /*e580*/  @!P3 IMAD.WIDE R2, R17, 0x4, R144 ;  /* 0x000000041102b825 */ /* 0x004fe200078e0290 */
[----:B------:R0:W-:Y:S02]  /*e590*/  @!P2 ST.E.64 desc[UR50][R14.64], R96 ;  /* 0x000000600e00a985 */ /* 0x0001e4000c101b32 */
[----:B------:R-:W-:Y:S01]  /*e5a0*/  ISETP.GE.AND P2, PT, R18, UR4, PT ;  /* 0x0000000412007c0c */ /* 0x000fe2000bf46270 */
[----:B------:R-:W-:Y:S01]  /*e5b0*/  VIADD R10, R9, 0xc8 ;  /* 0x000000c8090a7836 */ /* 0x000fe20000000000 */
[----:B------:R1:W-:Y:S01]  /*e5c0*/  @!P3 ST.E.64 desc[UR50][R2.64], R98 ;  /* 0x000000620200b985 */ /* 0x0003e2000c101b32 */
[----:B------:R-:W-:Y:S02]  /*e5d0*/  @!P1 LEA.HI R0, R0, R0, RZ, 0x1 ;  /* 0x0000000000009211 */ /* 0x000fe400078f08ff */
[----:B------:R-:W-:-:S02]  /*e5e0*/  @!P4 LEA.HI R22, R22, R22, RZ, 0x1 ;  /* 0x000000161616c211 */ /* 0x000fc400078f08ff */
[----:B------:R-:W-:Y:S02]  /*e5f0*/  ISETP.GE.AND P3, PT, R10, UR4, PT ;  /* 0x000000040a007c0c */ /* 0x000fe4000bf66270 */
        /* <DEDUP_REMOVED lines=13> */
[----:B------:R0:W-:Y:S01]  /*e6d0*/  @!P4 ST.E.64 desc[UR50][R14.64], R100 ;  /* 0x000000640e00c985 */ /* 0x0001e2000c101b32 */
[----:B------:R-:W-:Y:S01]  /*e6e0*/  IADD3 R20, R9, 0xe0, RZ ;  /* 0x000000e009147810 */ /* 0x000fe20007ffe0ff */
[--C-:B------:R-:W-:Y:S01]  /*e6f0*/  @!P5 IMAD.WIDE R18, R21, 0x4, R144.reuse ;  /* 0x000000041512d825 */ /* 0x100fe200078e0290 */
[----:B------:R-:W-:Y:S01]  /*e700*/  @!P3 LOP3.LUT R21, R10, 0xfffffffe, RZ, 0xc0, !PT ;  /* 0xfffffffe0a15b812 */ /* 0x000fe200078ec0ff */
[----:B------:R1:W-:Y:S01]  /*e710*/  @!P1 ST.E.64 desc[UR50][R16.64], R102 ;  /* 0x0000006610009985 */ /* 0x0003e2000c101b32 */
[----:B------:R-:W-:Y:S01]  /*e720*/  ISETP.GE.AND P1, PT, R0, UR4, PT ;  /* 0x0000000400007c0c */ /* 0x000fe2000bf26270 */
[----:B------:R-:W-:Y:S02]  /*e730*/  VIADD R10, R9, 0xd8 ;  /* 0x000000d8090a7836 */ /* 0x000fe40000000000 */
[----:B------:R2:W-:Y:S04]  /*e740*/  @!P6 ST.E.64 desc[UR50][R2.64], R104 ;  /* 0x000000680200e985 */ /* 0x0005e8000c101b32 */
        /* <DEDUP_REMOVED lines=37> */
.L_x_1312:
[----:B------:R-:W-:Y:S05]  /*e9a0*/  BSYNC B0 ;  /* 0x0000000000007941 */ /* 0x000fea0003800000 */
.L_x_1311:
[----:B------:R-:W-:Y:S01]  /*e9b0*/  ISETP.GE.AND P1, PT, R8, R11, PT ;  /* 0x0000000b0800720c */ /* 0x000fe20003f26270 */
[----:B0-2---:R0:W1:Y:S01]  /*e9c0*/  SHFL.IDX PT, R3, R57, 0x1, 0x1c1f ;  /* 0x003c1f0039037f89 */ /* 0x00506200000e0000 */
        /* <DEDUP_REMOVED lines=35> */
[----:B------:R-:W-:Y:S01]  /*ec00*/  ISETP.GE.AND P1, PT, R35, UR4, PT ;  /* 0x0000000423007c0c */ /* 0x000fe2000bf26270 */
[----:B------:R-:W-:Y:S01]  /*ec10*/  VIADD R41, R9, 0x40 ;  /* 0x0000004009297836 */ /* 0x000fe20000000000 */
        /* <DEDUP_REMOVED lines=22> */
[----:B------:R2:W-:Y:S01]  /*ed80*/  @!P0 ST.E.64 desc[UR50][R26.64], R90 ;  /* 0x0000005a1a008985 */ /* 0x0005e2000c101b32 */
[----:B------:R-:W-:-:S02]  /*ed90*/  IADD3 R34, R9, 0x50, RZ ;  /* 0x0000005009227810 */ /* 0x000fc40007ffe0ff */
[----:B------:R-:W-:Y:S02]  /*eda0*/  ISETP.GE.AND P0, PT, R0, UR4, PT ;  /* 0x0000000400007c0c */ /* 0x000fe4000bf06270 */
        /* <DEDUP_REMOVED lines=27> */
[----:B------:R-:W-:Y:S01]  /*ef60*/  @!P2 LEA.HI R36, R36, R36, RZ, 0x1 ;  /* 0x000000242424a211 */ /* 0x000fe200078f08ff */
[----:B------:R-:W-:Y:S01]  /*ef70*/  VIADD R34, R9, 0x80 ;  /* 0x0000008009227836 */ /* 0x000fe20000000000 */
[----:B------:R-:W-:Y:S01]  /*ef80*/  ISETP.GE.AND P6, PT, R0, UR4, PT ;  /* 0x0000000400007c0c */ /* 0x000fe2000bfc6270 */
[----:B------:R-:W-:Y:S01]  /*ef90*/  @!P5 IMAD.WIDE R30, R31, 0x4, R2 ;  /* 0x000000041f1ed825 */ /* 0x000fe200078e0202 */
[----:B------:R-:W-:-:S03]  /*efa0*/  ISETP.GE.AND P4, PT, R41, UR4, PT ;  /* 0x0000000429007c0c */ /* 0x000fc6000bf86270 */
[--C-:B0-----:R-:W-:Y:S01]  /*efb0*/  @!P0 IMAD.WIDE R26, R35, 0x4, R2.reuse ;  /* 0x00000004231a8825 */ /* 0x101fe200078e0202 */
[----:B------:R0:W-:Y:S01]  /*efc0*/  @!P5 ST.E.64 desc[UR50][R30.64], R136 ;  /* 0x000000881e00d985 */ /* 0x0001e2000c101b32 */
[----:B------:R-:W-:Y:S02]  /*efd0*/  ISETP.GE.AND P5, PT, R40, UR4, PT ;  /* 0x0000000428007c0c */ /* 0x000fe4000bfa6270 */
[----:B--2---:R-:W-:Y:S01]  /*efe0*/  @!P1 IMAD.WIDE R28, R37, 0x4, R2 ;  /* 0x00000004251c9825 */ /* 0x004fe200078e0202 */
[----:B------:R1:W-:Y:S01]  /*eff0*/  @!P0 ST.E.64 desc[UR50][R26.64], R138 ;  /* 0x0000008a1a008985 */ /* 0x0003e2000c101b32 */
[----:B------:R-:W-:Y:S02]  /*f000*/  @!P3 LEA.HI R8, R8, R8, RZ, 0x1 ;  /* 0x000000080808b211 */ /* 0x000fe400078f08ff */
[----:B------:R-:W-:Y:S01]  /*f010*/  @!P6 LEA.HI R0, R0, R0, RZ, 0x1 ;  /* 0x000000000000e211 */ /* 0x000fe200078f08ff */
[----:B------:R2:W-:Y:S01]  /*f020*/  @!P1 ST.E.64 desc[UR50][R28.64], R54 ;  /* 0x000000361c009985 */ /* 0x0005e2000c101b32 */
[----:B------:R-:W-:-:S02]  /*f030*/  ISETP.GE.AND P1, PT, R34, UR4, PT ;  /* 0x0000000422007c0c */ /* 0x000fc4000bf26270 */
[----:B------:R-:W-:Y:S01]  /*f040*/  @!P3 LOP3.LUT R35, R8, 0xfffffffe, RZ, 0xc0, !PT ;  /* 0xfffffffe0823b812 */ /* 0x000fe200078ec0ff */
[----:B------:R-:W-:Y:S01]  /*f050*/  VIADD R8, R9, 0x90 ;  /* 0x0000009009087836 */ /* 0x000fe20000000000 */
[----:B------:R-:W-:Y:S02]  /*f060*/  @!P4 LEA.HI R41, R41, R41, RZ, 0x1 ;  /* 0x000000292929c211 */ /* 0x000fe400078f08ff */
[----:B0-----:R-:W-:Y:S01]  /*f070*/  @!P2 LOP3.LUT R31, R36, 0xfffffffe, RZ, 0xc0, !PT ;  /* 0xfffffffe241fa812 */ /* 0x001fe200078ec0ff */
[----:B------:R-:W-:Y:S01]  /*f080*/  VIADD R36, R9, 0x88 ;  /* 0x0000008809247836 */ /* 0x000fe20000000000 */
[----:B------:R-:W-:Y:S01]  /*f090*/  @!P5 LEA.HI R40, R40, R40, RZ, 0x1 ;  /* 0x000000282828d211 */ /* 0x000fe200078f08ff */
[--C-:B-1----:R-:W-:Y:S01]  /*f0a0*/  @!P3 IMAD.WIDE R26, R35, 0x4, R2.reuse ;  /* 0x00000004231ab825 */ /* 0x102fe200078e0202 */
[----:B------:R-:W-:Y:S02]  /*f0b0*/  @!P6 LOP3.LUT R35, R0, 0xfffffffe, RZ, 0xc0, !PT ;  /* 0xfffffffe0023e812 */ /* 0x000fe400078ec0ff */
[----:B------:R-:W-:Y:S01]  /*f0c0*/  ISETP.GE.AND P0, PT, R36, UR4, PT ;  /* 0x0000000424007c0c */ /* 0x000fe2000bf06270 */
[----:B------:R-:W-:Y:S01]  /*f0d0*/  @!P2 IMAD.WIDE R30, R31, 0x4, R2 ;  /* 0x000000041f1ea825 */ /* 0x000fe200078e0202 */
[----:B------:R-:W-:-:S02]  /*f0e0*/  @!P5 LOP3.LUT R37, R40, 0xfffffffe, RZ, 0xc0, !PT ;  /* 0xfffffffe2825d812 */ /* 0x000fc400078ec0ff */
[----:B------:R-:W-:Y:S01]  /*f0f0*/  @!P1 LEA.HI R34, R34, R34, RZ, 0x1 ;  /* 0x0000002222229211 */ /* 0x000fe200078f08ff */
[----:B------:R-:W-:Y:S01]  /*f100*/  VIADD R0, R9, 0x98 ;  /* 0x0000009809007836 */ /* 0x000fe20000000000 */
[----:B------:R0:W-:Y:S01]  /*f110*/  @!P2 ST.E.64 desc[UR50][R30.64], R140 ;  /* 0x0000008c1e00a985 */ /* 0x0001e2000c101b32 */
[----:B--2---:R-:W-:Y:S01]  /*f120*/  @!P5 IMAD.WIDE R28, R37, 0x4, R2 ;  /* 0x00000004251cd825 */ /* 0x004fe200078e0202 */
[----:B------:R-:W-:Y:S02]  /*f130*/  ISETP.GE.AND P2, PT, R8, UR4, PT ;  /* 0x0000000408007c0c */ /* 0x000fe4000bf46270 */
[----:B------:R1:W-:Y:S01]  /*f140*/  @!P3 ST.E.64 desc[UR50][R26.64], R6 ;  /* 0x000000061a00b985 */ /* 0x0003e2000c101b32 */
[----:B------:R-:W-:Y:S01]  /*f150*/  VIADD R37, R9, 0xa0 ;  /* 0x000000a009257836 */ /* 0x000fe20000000000 */
[----:B------:R-:W-:Y:S02]  /*f160*/  ISETP.GE.AND P3, PT, R0, UR4, PT ;  /* 0x0000000400007c0c */ /* 0x000fe4000bf66270 */
[----:B------:R-:W-:Y:S01]  /*f170*/  @!P0 LEA.HI R36, R36, R36, RZ, 0x1 ;  /* 0x0000002424248211 */ /* 0x000fe200078f08ff */
[----:B------:R2:W-:Y:S01]  /*f180*/  @!P5 ST.E.64 desc[UR50][R28.64], R58 ;  /* 0x0000003a1c00d985 */ /* 0x0005e2000c101b32 */
[----:B0-----:R-:W-:-:S05]  /*f190*/  @!P4 LOP3.LUT R31, R41, 0xfffffffe, RZ, 0xc0, !PT ;  /* 0xfffffffe291fc812 */ /* 0x001fca00078ec0ff */
[----:B------:R-:W-:Y:S02]  /*f1a0*/  @!P2 LEA.HI R8, R8, R8, RZ, 0x1 ;  /* 0x000000080808a211 */ /* 0x000fe400078f08ff */
[----:B-1----:R-:W-:Y:S01]  /*f1b0*/  @!P1 LOP3.LUT R27, R34, 0xfffffffe, RZ, 0xc0, !PT ;  /* 0xfffffffe221b9812 */ /* 0x002fe200078ec0ff */
[--C-:B------:R-:W-:Y:S01]  /*f1c0*/  @!P4 IMAD.WIDE R30, R31, 0x4, R2.reuse ;  /* 0x000000041f1ec825 */ /* 0x100fe200078e0202 */
[----:B------:R-:W-:Y:S02]  /*f1d0*/  @!P3 LEA.HI R0, R0, R0, RZ, 0x1 ;  /* 0x000000000000b211 */ /* 0x000fe400078f08ff */
[----:B--2---:R-:W-:Y:S02]  /*f1e0*/  @!P0 LOP3.LUT R29, R36, 0xfffffffe, RZ, 0xc0, !PT ;  /* 0xfffffffe241d8812 */ /* 0x004fe400078ec0ff */
[----:B------:R0:W-:Y:S01]  /*f1f0*/  @!P4 ST.E.64 desc[UR50][R30.64], R4 ;  /* 0x000000041e00c985 */ /* 0x0001e2000c101b32 */
[----:B------:R-:W-:Y:S01]  /*f200*/  @!P6 IMAD.WIDE R6, R35, 0x4, R2 ;  /* 0x000000042306e825 */ /* 0x000fe200078e0202 */
[----:B------:R-:W-:-:S03]  /*f210*/  ISETP.GE.AND P4, PT, R37, UR4, PT ;  /* 0x0000000425007c0c */ /* 0x000fc6000bf86270 */
[----:B------:R-:W-:Y:S01]  /*f220*/  VIADD R28, R9, 0xa8 ;  /* 0x000000a8091c7836 */ /* 0x000fe20000000000 */
[----:B------:R1:W-:Y:S04]  /*f230*/  @!P6 ST.E.64 desc[UR50][R6.64], R132 ;  /* 0x000000840600e985 */ /* 0x0003e8000c101b32 */
[----:B------:R-:W-:Y:S01]  /*f240*/  ISETP.GE.AND P5, PT, R28, UR4, PT ;  /* 0x000000041c007c0c */ /* 0x000fe2000bfa6270 */
[----:B0-----:R-:W-:Y:S01]  /*f250*/  @!P1 IMAD.WIDE R4, R27, 0x4, R2 ;  /* 0x000000041b049825 */ /* 0x001fe200078e0202 */
[----:B------:R-:W-:-:S03]  /*f260*/  IADD3 R31, R9, 0xb8, RZ ;  /* 0x000000b8091f7810 */ /* 0x000fc60007ffe0ff */
[----:B------:R-:W-:Y:S01]  /*f270*/  @!P4 LEA.HI R37, R37, R37, RZ, 0x1 ;  /* 0x000000252525c211 */ /* 0x000fe200078f08ff */
[----:B------:R-:W-:Y:S01]  /*f280*/  VIADD R30, R9, 0xb0 ;  /* 0x000000b0091e7836 */ /* 0x000fe20000000000 */
[----:B------:R0:W-:Y:S01]  /*f290*/  @!P1 ST.E.64 desc[UR50][R4.64], R62 ;  /* 0x0000003e04009985 */ /* 0x0001e2000c101b32 */
[----:B------:R-:W-:Y:S01]  /*f2a0*/  @!P0 IMAD.WIDE R26, R29, 0x4, R2 ;  /* 0x000000041d1a8825 */ /* 0x000fe200078e0202 */
[----:B-1----:R-:W-:Y:S02]  /*f2b0*/  @!P2 LOP3.LUT R7, R8, 0xfffffffe, RZ, 0xc0, !PT ;  /* 0xfffffffe0807a812 */ /* 0x002fe400078ec0ff */
[----:B------:R-:W-:Y:S01]  /*f2c0*/  ISETP.GE.AND P1, PT, R30, UR4, PT ;  /* 0x000000041e007c0c */ /* 0x000fe2000bf26270 */
[----:B------:R-:W-:Y:S01]  /*f2d0*/  VIADD R8, R9, 0xc0 ;  /* 0x000000c009087836 */ /* 0x000fe20000000000 */
[----:B------:R1:W-:Y:S01]  /*f2e0*/  @!P0 ST.E.64 desc[UR50][R26.64], R134 ;  /* 0x000000861a008985 */ /* 0x0003e2000c101b32 */
[----:B------:R-:W-:Y:S02]  /*f2f0*/  ISETP.GE.AND P0, PT, R31, UR4, PT ;  /* 0x000000041f007c0c */ /* 0x000fe4000bf06270 */
[----:B------:R-:W-:-:S02]  /*f300*/  @!P3 LOP3.LUT R29, R0, 0xfffffffe, RZ, 0xc0, !PT ;  /* 0xfffffffe001db812 */ /* 0x000fc400078ec0ff */
[----:B------:R-:W-:Y:S01]  /*f310*/  @!P5 LEA.HI R28, R28, R28, RZ, 0x1 ;  /* 0x0000001c1c1cd211 */ /* 0x000fe200078f08ff */
[----:B0-----:R-:W-:-:S05]  /*f320*/  @!P2 IMAD.WIDE R4, R7, 0x4, R2 ;  /* 0x000000040704a825 */ /* 0x001fca00078e0202 */
[----:B------:R-:W-:Y:S01]  /*f330*/  @!P1 LEA.HI R30, R30, R30, RZ, 0x1 ;  /* 0x0000001e1e1e9211 */ /* 0x000fe200078f08ff */
[--C-:B------:R-:W-:Y:S01]  /*f340*/  @!P3 IMAD.WIDE R6, R29, 0x4, R2.reuse ;  /* 0x000000041d06b825 */ /* 0x100fe200078e0202 */
[----:B------:R-:W-:Y:S01]  /*f350*/  @!P5 LOP3.LUT R29, R28, 0xfffffffe, RZ, 0xc0, !PT ;  /* 0xfffffffe1c1dd812 */ /* 0x000fe200078ec0ff */
[----:B------:R0:W-:Y:S01]  /*f360*/  @!P2 ST.E.64 desc[UR50][R4.64], R126 ;  /* 0x0000007e0400a985 */ /* 0x0001e2000c101b32 */
[----:B-1----:R-:W-:Y:S02]  /*f370*/  @!P4 LOP3.LUT R27, R37, 0xfffffffe, RZ, 0xc0, !PT ;  /* 0xfffffffe251bc812 */ /* 0x002fe400078ec0ff */
[----:B------:R-:W-:Y:S01]  /*f380*/  @!P0 LEA.HI R0, R31, R31, RZ, 0x1 ;  /* 0x0000001f1f008211 */ /* 0x000fe200078f08ff */
[--C-:B------:R-:W-:Y:S01]  /*f390*/  @!P5 IMAD.WIDE R28, R29, 0x4, R2.reuse ;  /* 0x000000041d1cd825 */ /* 0x100fe200078e0202 */
[----:B------:R-:W-:Y:S01]  /*f3a0*/  @!P1 LOP3.LUT R31, R30, 0xfffffffe, RZ, 0xc0, !PT ;  /* 0xfffffffe1e1f9812 */ /* 0x000fe200078ec0ff */
[----:B------:R1:W-:Y:S01]  /*f3b0*/  @!P3 ST.E.64 desc[UR50][R6.64], R66 ;  /* 0x000000420600b985 */ /* 0x0003e2000c101b32 */
[----:B------:R-:W-:Y:S01]  /*f3c0*/  @!P0 LOP3.LUT R35, R0, 0xfffffffe, RZ, 0xc0, !PT ;  /* 0xfffffffe00238812 */ /* 0x000fe200078ec0ff */
[----:B------:R-:W-:Y:S01]  /*f3d0*/  @!P4 IMAD.WIDE R26, R27, 0x4, R2 ;  /* 0x000000041b1ac825 */ /* 0x000fe200078e0202 */
[----:B------:R-:W-:-:S03]  /*f3e0*/  ISETP.GE.AND P2, PT, R8, UR4, PT ;  /* 0x0000000408007c0c */ /* 0x000fc6000bf46270 */
[----:B------:R-:W-:Y:S01]  /*f3f0*/  VIADD R0, R9, 0xd0 ;  /* 0x000000d009007836 */ /* 0x000fe20000000000 */
[----:B------:R2:W-:Y:S01]  /*f400*/  @!P4 ST.E.64 desc[UR50][R26.64], R14 ;  /* 0x0000000e1a00c985 */ /* 0x0005e2000c101b32 */
[----:B0-----:R-:W-:-:S03]  /*f410*/  @!P1 IMAD.WIDE R4, R31, 0x4, R2 ;  /* 0x000000041f049825 */ /* 0x001fc600078e0202 */
[----:B------:R0:W-:Y:S01]  /*f420*/  @!P5 ST.E.64 desc[UR50][R28.64], R16 ;  /* 0x000000101c00d985 */ /* 0x0001e2000c101b32 */
[----:B------:R-:W-:Y:S02]  /*f430*/  VIADD R30, R9, 0xc8 ;  /* 0x000000c8091e7836 */ /* 0x000fe40000000000 */
[----:B-1----:R-:W-:Y:S01]  /*f440*/  @!P0 IMAD.WIDE R6, R35, 0x4, R2 ;  /* 0x0000000423068825 */ /* 0x002fe200078e0202 */
[----:B------:R1:W-:Y:S01]  /*f450*/  @!P1 ST.E.64 desc[UR50][R4.64], R18 ;  /* 0x0000001204009985 */ /* 0x0003e2000c101b32 */
[----:B------:R-:W-:Y:S02]  /*f460*/  ISETP.GE.AND P1, PT, R0, UR4, PT ;  /* 0x0000000400007c0c */ /* 0x000fe4000bf26270 */
[----:B------:R-:W-:Y:S01]  /*f470*/  ISETP.GE.AND P3, PT, R30, UR4, PT ;  /* 0x000000041e007c0c */ /* 0x000fe2000bf66270 */
[----:B------:R5:W-:Y:S01]  /*f480*/  @!P0 ST.E.64 desc[UR50][R6.64], R46 ;  /* 0x0000002e06008985 */ /* 0x000be2000c101b32 */
[----:B------:R-:W-:Y:S01]  /*f490*/  @!P2 LEA.HI R8, R8, R8, RZ, 0x1 ;  /* 0x000000080808a211 */ /* 0x000fe200078f08ff */
[----:B--2---:R-:W-:-:S02]  /*f4a0*/  VIADD R14, R9, 0xd8 ;  /* 0x000000d8090e7836 */ /* 0x004fc40000000000 */
[C---:B------:R-:W-:Y:S01]  /*f4b0*/  VIADD R26, R9.reuse, 0xe8 ;  /* 0x000000e8091a7836 */ /* 0x040fe20000000000 */
[----:B------:R-:W-:Y:S01]  /*f4c0*/  @!P2 LOP3.LUT R15, R8, 0xfffffffe, RZ, 0xc0, !PT ;  /* 0xfffffffe080fa812 */ /* 0x000fe200078ec0ff */
[C---:B0-----:R-:W-:Y:S01]  /*f4d0*/  VIADD R16, R9.reuse, 0xe0 ;  /* 0x000000e009107836 */ /* 0x041fe20000000000 */
[----:B------:R-:W-:Y:S01]  /*f4e0*/  ISETP.GE.AND P0, PT, R14, UR4, PT ;  /* 0x000000040e007c0c */ /* 0x000fe2000bf06270 */
[----:B------:R-:W-:Y:S01]  /*f4f0*/  VIADD R27, R9, 0xf0 ;  /* 0x000000f0091b7836 */ /* 0x000fe20000000000 */
[----:B------:R-:W-:Y:S01]  /*f500*/  ISETP.GE.AND P5, PT, R26, UR4, PT ;  /* 0x000000041a007c0c */ /* 0x000fe2000bfa6270 */
[----:B-1----:R-:W-:Y:S01]  /*f510*/  @!P2 IMAD.WIDE R4, R15, 0x4, R2 ;  /* 0x000000040f04a825 */ /* 0x002fe200078e0202 */
[----:B------:R-:W-:Y:S02]  /*f520*/  ISETP.GE.AND P4, PT, R16, UR4, PT ;  /* 0x0000000410007c0c */ /* 0x000fe4000bf86270 */
[----:B------:R-:W-:Y:S01]  /*f530*/  ISETP.GE.AND P6, PT, R27, UR4, PT ;  /* 0x000000041b007c0c */ /* 0x000fe2000bfc6270 */
[----:B------:R-:W-:Y:S01]  /*f540*/  VIADD R9, R9, 0xf8 ;  /* 0x000000f809097836 */ /* 0x000fe20000000000 */
[----:B------:R-:W-:Y:S01]  /*f550*/  @!P1 LEA.HI R0, R0, R0, RZ, 0x1 ;  /* 0x0000000000009211 */ /* 0x000fe200078f08ff */
[----:B------:R0:W-:Y:S01]  /*f560*/  @!P2 ST.E.64 desc[UR50][R4.64], R20 ;  /* 0x000000140400a985 */ /* 0x0001e2000c101b32 */
[----:B------:R-:W-:-:S02]  /*f570*/  @!P3 LEA.HI R30, R30, R30, RZ, 0x1 ;  /* 0x0000001e1e1eb211 */ /* 0x000fc400078f08ff */
[----:B------:R-:W-:Y:S02]  /*f580*/  @!P1 LOP3.LUT R15, R0, 0xfffffffe, RZ, 0xc0, !PT ;  /* 0xfffffffe000f9812 */ /* 0x000fe400078ec0ff */
[----:B-----5:R-:W-:Y:S02]  /*f590*/  @!P3 LOP3.LUT R7, R30, 0xfffffffe, RZ, 0xc0, !PT ;  /* 0xfffffffe1e07b812 */ /* 0x020fe400078ec0ff */
[----:B------:R-:W-:Y:S01]  /*f5a0*/  @!P0 LEA.HI R0, R14, R14, RZ, 0x1 ;  /* 0x0000000e0e008211 */ /* 0x000fe200078f08ff */
[--C-:B------:R-:W-:Y:S01]  /*f5b0*/  @!P1 IMAD.WIDE R14, R15, 0x4, R2.reuse ;  /* 0x000000040f0e9825 */ /* 0x100fe200078e0202 */
[----:B------:R-:W-:Y:S02]  /*f5c0*/  @!P4 LEA.HI R16, R16, R16, RZ, 0x1 ;  /* 0x000000101010c211 */ /* 0x000fe400078f08ff */
[----:B------:R-:W-:Y:S01]  /*f5d0*/  @!P5 LEA.HI R26, R26, R26, RZ, 0x1 ;  /* 0x0000001a1a1ad211 */ /* 0x000fe200078f08ff */
[----:B------:R-:W-:Y:S01]  /*f5e0*/  @!P3 IMAD.WIDE R6, R7, 0x4, R2 ;  /* 0x000000040706b825 */ /* 0x000fe200078e0202 */
[----:B------:R-:W-:-:S02]  /*f5f0*/  @!P6 LEA.HI R27, R27, R27, RZ, 0x1 ;  /* 0x0000001b1b1be211 */ /* 0x000fc400078f08ff */
[----:B------:R-:W-:Y:S02]  /*f600*/  @!P0 LOP3.LUT R17, R0, 0xfffffffe, RZ, 0xc0, !PT ;  /* 0xfffffffe00118812 */ /* 0x000fe400078ec0ff */
[----:B------:R-:W-:Y:S01]  /*f610*/  @!P4 LOP3.LUT R19, R16, 0xfffffffe, RZ, 0xc0, !PT ;  /* 0xfffffffe1013c812 */ /* 0x000fe200078ec0ff */
[----:B------:R1:W-:Y:S01]  /*f620*/  @!P3 ST.E.64 desc[UR50][R6.64], R22 ;  /* 0x000000160600b985 */ /* 0x0003e2000c101b32 */
[----:B0-----:R-:W-:Y:S01]  /*f630*/  @!P5 LOP3.LUT R21, R26, 0xfffffffe, RZ, 0xc0, !PT ;  /* 0xfffffffe1a15d812 */ /* 0x001fe200078ec0ff */
[--C-:B------:R-:W-:Y:S01]  /*f640*/  @!P0 IMAD.WIDE R16, R17, 0x4, R2.reuse ;  /* 0x0000000411108825 */ /* 0x100fe200078e0202 */
[----:B------:R-:W-:Y:S01]  /*f650*/  @!P6 LOP3.LUT R27, R27, 0xfffffffe, RZ, 0xc0, !PT ;  /* 0xfffffffe1b1be812 */ /* 0x000fe200078ec0ff */
[----:B------:R0:W-:Y:S02]  /*f660*/  @!P1 ST.E.64 desc[UR50][R14.64], R24 ;  /* 0x000000180e009985 */ /* 0x0001e4000c101b32 */
[--C-:B------:R-:W-:Y:S02]  /*f670*/  @!P4 IMAD.WIDE R4, R19, 0x4, R2.reuse ;  /* 0x000000041304c825 */ /* 0x100fe400078e0202 */
[----:B------:R0:W-:Y:S01]  /*f680*/  @!P0 ST.E.64 desc[UR50][R16.64], R60 ;  /* 0x0000003c10008985 */ /* 0x0001e2000c101b32 */
[----:B------:R-:W-:Y:S01]  /*f690*/  ISETP.GE.AND P0, PT, R9, UR4, PT ;  /* 0x0000000409007c0c */ /* 0x000fe2000bf06270 */
[----:B------:R-:W-:-:S02]  /*f6a0*/  @!P6 IMAD.WIDE R18, R27, 0x4, R2 ;  /* 0x000000041b12e825 */ /* 0x000fc400078e0202 */
[----:B------:R0:W-:Y:S02]  /*f6b0*/  @!P4 ST.E.64 desc[UR50][R4.64], R10 ;  /* 0x0000000a0400c985 */ /* 0x0001e4000c101b32 */
[----:B-1----:R-:W-:-:S05]  /*f6c0*/  @!P5 IMAD.WIDE R6, R21, 0x4, R2 ;  /* 0x000000041506d825 */ /* 0x002fca00078e0202 */
        /* <DEDUP_REMOVED lines=8> */
.L_x_1310:
        /* <DEDUP_REMOVED lines=21> */
[----:B------:R-:W-:Y:S01]  /*f8a0*/  UIADD3 UR6, UR5, UR6, URZ ;  /* 0x0000000605067290 */ /* 0x000fe2000fffe03f */
[----:B------:R-:W-:Y:S01]  /*f8b0*/  MOV R2, UR4 ;  /* 0x0000000400027c02 */ /* 0x000fe20008000f00 */
[----:B------:R-:W-:Y:S01]  /*f8c0*/  IMAD.U32 R3, RZ, RZ, UR5 ;  /* 0x00000005ff037e24 */ /* 0x000fe2000f8e00ff */
[----:B------:R-:W2:Y:S01]  /*f8d0*/  @P0 LDC R7, c[0x0][0xbec] ;  /* 0x0002fb00ff070b82 */ /* 0x000ea20000000800 */
[----:B------:R-:W-:Y:S02]  /*f8e0*/  ULDC.64 UR4, c[0x0][0xbe0] ;  /* 0x0002f80000047ab9 */ /* 0x000fe40000000a00 */
        /* <DEDUP_REMOVED lines=32> */
.L_x_1221:
        /* <DEDUP_REMOVED lines=18> */
.L_x_1313:
[----:B------:R-:W-:Y:S01]  /*fc10*/  ULDC UR7, c[0x0][0xc50] ;  /* 0x0003140000077ab9 */ /* 0x000fe20000000800 */
[----:B------:R-:W-:Y:S01]  /*fc20*/  UMOV UR40, UR6 ;  /* 0x0000000600287c82 */ /* 0x000fe20008000000 */
[----:B------:R-:W-:-:S11]  /*fc30*/  UISETP.NE.AND UP0, UPT, UR7, 0x1, UPT ;  /* 0x000000010700788c */ /* 0x000fd6000bf05270 */
[----:B------:R-:W-:Y:S01]  /*fc40*/  @UP0 ULDC UR4, c[0x0][0xc54] ;  /* 0x0003150000040ab9 */ /* 0x000fe20000000800 */
[----:B------:R-:W-:Y:S01]  /*fc50*/  @UP0 ULDC UR8, c[0x0][0xc58] ;  /* 0x0003160000080ab9 */ /* 0x000fe20000000800 */
[----:B------:R-:W-:-:S04]  /*fc60*/  UIMAD.WIDE.U32 UR4, UR6, UR4, URZ ;  /* 0x00000004060472a5 */ /* 0x000fc8000f8e003f */
[----:B------:R-:W-:-:S12]  /*fc70*/  @UP0 USHF.R.U32.HI UR40, URZ, UR8, UR5 ;  /* 0x000000083f280299 */ /* 0x000fd80008011605 */
.L_x_1314:
[----:B------:R-:W-:Y:S01]  /*fc80*/  ISETP.GE.AND P0, PT, R23, RZ, PT ;  /* 0x000000ff1700720c */ /* 0x000fe20003f06270 */
[----:B------:R-:W-:Y:S01]  /*fc90*/  UIADD3 UR45, -UR40, URZ, URZ ;  /* 0x0000003f282d7290 */ /* 0x000fe2000fffe13f */
[----:B------:R-:W-:Y:S02]  /*fca0*/  IMAD.MOV.U32 R29, RZ, RZ, 0x1 ;  /* 0x00000001ff1d7424 */ /* 0x000fe400078e00ff */
[----:B------:R-:W-:Y:S01]  /*fcb0*/  IMAD.MOV.U32 R0, RZ, RZ, RZ ;  /* 0x000000ffff007224 */ /* 0x000fe200078e00ff */
[----:B------:R-:W-:Y:S01]  /*fcc0*/  UIMAD UR45, UR7, UR45, UR6 ;  /* 0x0000002d072d72a4 */ /* 0x000fe2000f8e0206 */
[----:B------:R-:W-:-:S07]  /*fcd0*/  IMAD.MOV.U32 R2, RZ, RZ, 0x1 ;  /* 0x00000001ff027424 */ /* 0x000fce00078e00ff */
[----:B------:R-:W-:Y:S05]  /*fce0*/  @!P0 BRA `(.L_x_1315) ;  /* 0x00000040003c8947 */ /* 0x000fea0003800000 */
[----:B------:R-:W0:Y:S01]  /*fcf0*/  LDC.64 R2, c[0x0][0xa28] ;  /* 0x00028a00ff027b82 */ /* 0x000e220000000a00 */
[----:B------:R-:W-:Y:S01]  /*fd00*/  IMAD.MOV.U32 R17, RZ, RZ, RZ ;  /* 0x000000ffff117224 */ /* 0x000fe200078e00ff */
[----:B------:R-:W-:Y:S01]  /*fd10*/  ULDC.64 UR4, c[0x0][0x418] ;  /* 0x0001060000047ab9 */ /* 0x000fe20000000a00 */
[----:B------:R-:W-:Y:S01]  /*fd20*/  ULDC UR6, c[0x0][0x448] ;  /* 0x0001120000067ab9 */ /* 0x000fe20000000800 */
[----:B------:R-:W-:Y:S01]  /*fd30*/  ULDC UR10, c[0x0][0x2f0] ;  /* 0x0000bc00000a7ab9 */ /* 0x000fe20000000800 */
[----:B------:R-:W-:Y:S01]  /*fd40*/  ULDC UR11, c[0x0][0x288] ;  /* 0x0000a200000b7ab9 */ /* 0x000fe20000000800 */
[----:B0-----:R-:W-:-:S04]  /*fd50*/  ISETP.NE.U32.AND P0, PT, R2, RZ, PT ;  /* 0x000000ff0200720c */ /* 0x001fc80003f05070 */
[----:B------:R-:W-:-:S13]  /*fd60*/  ISETP.NE.AND.EX P0, PT, R3, RZ, PT, P0 ;  /* 0x000000ff0300720c */ /* 0x000fda0003f05300 */
[----:B------:R-:W0:Y:S02]  /*fd70*/  @P0 LDC.64 R2, c[0x0][0xa28] ;  /* 0x00028a00ff020b82 */ /* 0x000e240000000a00 */
[----:B0-----:R-:W-:-:S05]  /*fd80*/  @P0 IMAD.WIDE R2, R23, 0x4, R2 ;  /* 0x0000000417020825 */ /* 0x001fca00078e0202 */
[----:B------:R0:W5:Y:S01]  /*fd90*/  @P0 LDG.E R17, desc[UR50][R2.64] ;  /* 0x0000003202110981 */ /* 0x000162000c1e1900 */
[----:B------:R-:W1:Y:S01]  /*fda0*/  S2UR UR41, SR_CTAID.X ;  /* 0x00000000002979c3 */ /* 0x000e620000002500 */
[----:B------:R-:W-:Y:S02]  /*fdb0*/  UISETP.NE.U32.AND UP0, UPT, UR4, URZ, UPT ;  /* 0x0000003f0400728c */ /* 0x000fe4000bf05070 */
[----:B------:R-:W-:Y:S02]  /*fdc0*/  UISETP.NE.AND UP1, UPT, UR6, 0x1, UPT ;  /* 0x000000010600788c */ /* 0x000fe4000bf25270 */
[----:B------:R-:W-:Y:S01]  /*fdd0*/  UISETP.NE.AND.EX UP0, UPT, UR5, URZ, UPT, UP0 ;  /* 0x0000003f0500728c */ /* 0x000fe2000bf05300 */
[----:B------:R-:W-:Y:S02]  /*fde0*/  ULDC UR6, c[0x0][0x424] ;  /* 0x0001090000067ab9 */ /* 0x000fe40000000800 */
[----:B------:R-:W-:Y:S01]  /*fdf0*/  ULDC.64 UR4, c[0x0][0x9e0] ;  /* 0x0002780000047ab9 */ /* 0x000fe20000000a00 */
[----:B------:R-:W-:-:S02]  /*fe00*/  USEL UR9, UR6, 0x1, UP0 ;  /* 0x0000000106097887 */ /* 0x000fc40008000000 */
[----:B------:R-:W-:Y:S02]  /*fe10*/  UISETP.GE.AND UP0, UPT, UR5, 0x1, UPT ;  /* 0x000000010500788c */ /* 0x000fe4000bf06270 */
[----:B------:R-:W-:Y:S01]  /*fe20*/  UIMAD UR38, UR9, UR10, URZ ;  /* 0x0000000a092672a4 */ /* 0x000fe2000f8e023f */
[----:B------:R-:W-:Y:S01]  /*fe30*/  @UP1 ULDC UR7, c[0x0][0x44c] ;  /* 0x0001130000071ab9 */ /* 0x000fe20000000800 */
[----:B------:R-:W-:Y:S02]  /*fe40*/  UIMAD UR9, UR9, UR10, 0x3f ;  /* 0x0000003f090974a4 */ /* 0x000fe4000f8e020a */
[----:B------:R-:W-:Y:S01]  /*fe50*/  PLOP3.LUT P1, PT, PT, PT, UP0, 0x80, 0x0 ;  /* 0x000000000000781c */ /* 0x000fe20003f2f008 */
[----:B------:R-:W-:Y:S01]  /*fe60*/  @UP1 ULDC UR12, c[0x0][0x450] ;  /* 0x00011400000c1ab9 */ /* 0x000fe20000000800 */
[----:B------:R-:W-:Y:S02]  /*fe70*/  UP2UR UR48, UPR, URZ, 0x2 ;  /* 0x000000023f307883 */ /* 0x000fe40008000000 */
[----:B-1----:R-:W-:-:S04]  /*fe80*/  USHF.L.U32 UR41, UR41, 0x7, URZ ;  /* 0x0000000729297899 */ /* 0x002fc8000800063f */
[----:B------:R-:W-:-:S04]  /*fe90*/  UIADD3 UR8, UR41, 0x7f, URZ ;  /* 0x0000007f29087890 */ /* 0x000fc8000fffe03f */
[----:B------:R-:W-:Y:S02]  /*fea0*/  UIMAD.WIDE.U32 UR6, UR8, UR7, URZ ;  /* 0x00000007080672a5 */ /* 0x000fe4000f8e003f */
[----:B------:R-:W-:Y:S02]  /*feb0*/  UIADD3 UR6, UR38, 0x1, -UR11 ;  /* 0x0000000126067890 */ /* 0x000fe4000fffe80b */
[----:B------:R-:W-:Y:S02]  /*fec0*/  @UP1 USHF.R.U32.HI UR8, URZ, UR12, UR7 ;  /* 0x0000000c3f081299 */ /* 0x000fe40008011607 */
[----:B------:R-:W-:Y:S02]  /*fed0*/  USHF.R.S32.HI UR7, URZ, 0x1f, UR9 ;  /* 0x0000001f3f077899 */ /* 0x000fe40008011409 */
[----:B------:R-:W-:Y:S02]  /*fee0*/  UIADD3 UR6, UR6, UR8, URZ ;  /* 0x0000000806067290 */ /* 0x000fe4000fffe03f */
[----:B------:R-:W-:-:S02]  /*fef0*/  ULEA.HI UR7, UR7, UR9, URZ, 0x6 ;  /* 0x0000000907077291 */ /* 0x000fc4000f8f303f */
[----:B------:R-:W-:Y:S02]  /*ff00*/  UIADD3 UR4, UR6, UR4, URZ ;  /* 0x0000000406047290 */ /* 0x000fe4000fffe03f */
[----:B------:R-:W-:Y:S01]  /*ff10*/  USHF.R.S32.HI UR42, URZ, 0x6, UR7 ;  /* 0x000000063f2a7899 */ /* 0x000fe20008011407 */
[----:B0-----:R-:W-:Y:S11]  /*ff20*/  @!P1 BRA `(.L_x_1316) ;  /* 0x0000000000449947 */ /* 0x001ff60003800000 */
        /* <DEDUP_REMOVED lines=10> */
.L_x_1317:
[----:B------:R-:W-:-:S11]  /*ffd0*/  UISETP.NE.AND UP0, UPT, UR5, 0x1, UPT ;  /* 0x000000010500788c */ /* 0x000fd6000bf05270 */
[----:B------:R-:W-:Y:S02]  /*ffe0*/  @UP0 ULDC.64 UR12, c[0x0][0x9e8] ;  /* 0x00027a00000c0ab9 */ /* 0x000fe40000000a00 */
[----:B------:R-:W-:-:S04]  /*fff0*/  UIMAD.WIDE.U32 UR6, UR8, UR12, URZ ;  /* 0x0000000c080672a5 */ /* 0x000fc8000f8e003f */
[----:B------:R-:W-:-:S12]  /*10000*/  @UP0 USHF.R.U32.HI UR8, URZ, UR13, UR7 ;  /* 0x0000000d3f080299 */ /* 0x000fd80008011607 */
.L_x_1318:
[----:B------:R-:W-:-:S04]  /*10010*/  UIMAD UR8, UR8, UR5, UR5 ;  /* 0x00000005080872a4 */ /* 0x000fc8000f8e0205 */
[----:B------:R-:W-:-:S04]  /*10020*/  UISETP.LT.AND UP0, UPT, UR4, UR8, UPT ;  /* 0x000000080400728c */ /* 0x000fc8000bf01270 */
[----:B------:R-:W-:-:S12]  /*10030*/  USEL UR4, UR4, UR8, UP0 ;  /* 0x0000000804047287 */ /* 0x000fd80008000000 */
.L_x_1316:
[----:B------:R-:W-:Y:S02]  /*10040*/  UISETP.NE.AND UP0, UPT, UR48, URZ, UPT ;  /* 0x0000003f3000728c */ /* 0x000fe4000bf05270 */
[----:B------:R-:W-:-:S04]  /*10050*/  UIADD3 UR4, UR4, 0x3f, URZ ;  /* 0x0000003f04047890 */ /* 0x000fc8000fffe03f */
[----:B------:R-:W-:-:S04]  /*10060*/  USHF.R.S32.HI UR8, URZ, 0x1f, UR4 ;  /* 0x0000001f3f087899 */ /* 0x000fc80008011404 */
[----:B------:R-:W-:Y:S01]  /*10070*/  ULEA.HI UR8, UR8, UR4, URZ, 0x6 ;  /* 0x0000000408087291 */ /* 0x000fe2000f8f303f */
[----:B------:R-:W-:Y:S01]  /*10080*/  @UP0 ULDC UR6, c[0x0][0x44c] ;  /* 0x0001130000060ab9 */ /* 0x000fe20000000800 */
[----:B------:R-:W-:Y:S01]  /*10090*/  @UP0 ULDC UR9, c[0x0][0x450] ;  /* 0x0001140000090ab9 */ /* 0x000fe20000000800 */
[----:B------:R-:W-:Y:S02]  /*100a0*/  UIMAD.WIDE.U32 UR6, UR41, UR6, URZ ;  /* 0x00000006290672a5 */ /* 0x000fe4000f8e003f */
[----:B------:R-:W-:Y:S01]  /*100b0*/  UMOV UR4, UR41 ;  /* 0x0000002900047c82 */ /* 0x000fe20008000000 */
[----:B------:R-:W-:Y:S02]  /*100c0*/  USHF.R.S32.HI UR43, URZ, 0x6, UR8 ;  /* 0x000000063f2b7899 */ /* 0x000fe40008011408 */
[----:B------:R-:W-:Y:S02]  /*100d0*/  @UP0 USHF.R.U32.HI UR4, URZ, UR9, UR7 ;  /* 0x000000093f040299 */ /* 0x000fe40008011607 */
[----:B------:R-:W-:-:S02]  /*100e0*/  UISETP.LT.AND UP0, UPT, UR42, UR43, UPT ;  /* 0x0000002b2a00728c */ /* 0x000fc4000bf01270 */
[----:B------:R-:W-:Y:S01]  /*100f0*/  UIADD3 UR4, UR4, -UR11, UR38 ;  /* 0x8000000b04047290 */ /* 0x000fe2000fffe026 */
[----:B------:R-:W-:Y:S01]  /*10100*/  ULDC UR8, c[0x0][0x9dc] ;  /* 0x0002770000087ab9 */ /* 0x000fe20000000800 */
[----:B------:R-:W-:Y:S02]  /*10110*/  USEL UR12, UR42, UR43, UP0 ;  /* 0x0000002b2a0c7287 */ /* 0x000fe40008000000 */
[----:B------:R-:W-:Y:S01]  /*10120*/  UIADD3 UR8, UR4, -UR8, URZ ;  /* 0x8000000804087290 */ /* 0x000fe2000fffe03f */
[----:B------:R-:W-:Y:S11]  /*10130*/  @!P1 BRA `(.L_x_1319) ;  /* 0x0000000000449947 */ /* 0x000ff60003800000 */
        /* <DEDUP_REMOVED lines=10> */
.L_x_1320:
[----:B------:R-:W-:-:S11]  /*101e0*/  UISETP.NE.AND UP0, UPT, UR5, 0x1, UPT ;  /* 0x000000010500788c */ /* 0x000fd6000bf05270 */
[----:B------:R-:W-:Y:S02]  /*101f0*/  @UP0 ULDC.64 UR10, c[0x0][0x9e8] ;  /* 0x00027a00000a0ab9 */ /* 0x000fe40000000a00 */
[----:B------:R-:W-:-:S04]  /*10200*/  UIMAD.WIDE.U32 UR6, UR4, UR10, URZ ;  /* 0x0000000a040672a5 */ /* 0x000fc8000f8e003f */
[----:B------:R-:W-:-:S12]  /*10210*/  @UP0 USHF.R.U32.HI UR4, URZ, UR11, UR7 ;  /* 0x0000000b3f040299 */ /* 0x000fd80008011607 */
.L_x_1321:
[----:B------:R-:W-:-:S04]  /*10220*/  UIMAD UR4, UR4, UR5, URZ ;  /* 0x00000005040472a4 */ /* 0x000fc8000f8e023f */
[----:B------:R-:W-:-:S04]  /*10230*/  UISETP.LT.AND UP0, UPT, UR8, UR4, UPT ;  /* 0x000000040800728c */ /* 0x000fc8000bf01270 */
[----:B------:R-:W-:-:S12]  /*10240*/  USEL UR8, UR8, UR4, !UP0 ;  /* 0x0000000408087287 */ /* 0x000fd8000c000000 */
.L_x_1319:
[----:B------:R-:W-:Y:S02]  /*10250*/  USHF.R.S32.HI UR4, URZ, 0x1f, UR8 ;  /* 0x0000001f3f047899 */ /* 0x000fe40008011408 */
[----:B------:R-:W-:Y:S02]  /*10260*/  USHF.R.U32.HI UR9, URZ, 0x10, UR45 ;  /* 0x000000103f097899 */ /* 0x000fe4000801162d */
[----:B------:R-:W-:Y:S02]  /*10270*/  ULEA.HI UR4, UR4, UR8, URZ, 0x6 ;  /* 0x0000000804047291 */ /* 0x000fe4000f8f303f */
[----:B------:R-:W-:Y:S02]  /*10280*/  ULOP3.LUT UR45, UR45, 0xffff, URZ, 0xc0, !UPT ;  /* 0x0000ffff2d2d7892 */ /* 0x000fe4000f8ec03f */
[----:B------:R-:W-:Y:S01]  /*10290*/  USHF.R.S32.HI UR4, URZ, 0x6, UR4 ;  /* 0x000000063f047899 */ /* 0x000fe20008011404 */
[----:B------:R-:W-:-:S03]  /*102a0*/  UMOV UR37, URZ ;  /* 0x0000003f00257c82 */ /* 0x000fc60008000000 */
[----:B------:R-:W-:-:S04]  /*102b0*/  UISETP.LT.AND UP0, UPT, URZ, UR4, UPT ;  /* 0x000000043f00728c */ /* 0x000fc8000bf01270 */
[----:B------:R-:W-:Y:S02]  /*102c0*/  USEL UR44, URZ, UR4, !UP0 ;  /* 0x000000043f2c7287 */ /* 0x000fe4000c000000 */
[----:B------:R-:W-:Y:S02]  /*102d0*/  UISETP.NE.AND UP0, UPT, UR9, URZ, UPT ;  /* 0x0000003f0900728c */ /* 0x000fe4000bf05270 */
[----:B------:R-:W-:-:S06]  /*102e0*/  UISETP.GT.AND UP1, UPT, UR12, UR44, UPT ;  /* 0x0000002c0c00728c */ /* 0x000fcc000bf24270 */
[----:B------:R-:W-:-:S03]  /*102f0*/  PLOP3.LUT P0, PT, PT, PT, UP1, 0x80, 0x0 ;  /* 0x000000000000781c */ /* 0x000fc60003f0f018 */
[----:B------:R-:W-:-:S10]  /*10300*/  @!UP0 ULDC UR9, c[0x0][0x9f0] ;  /* 0x00027c0000098ab9 */ /* 0x000fd40000000800 */
[----:B------:R-:W-:Y:S05]  /*10310*/  @!P0 BRA `(.L_x_1322) ;  /* 0x00000000007c8947 */ /* 0x000fea0003800000 */
[----:B------:R-:W-:Y:S01]  /*10320*/  IABS R0, UR9 ;  /* 0x0000000900007c13 */ /* 0x000fe20008000000 */
[----:B------:R-:W-:Y:S02]  /*10330*/  UIADD3 UR4, UR9, -0x1, UR12 ;  /* 0xffffffff09047890 */ /* 0x000fe4000fffe00c */
[----:B------:R-:W-:Y:S02]  /*10340*/  IABS R4, UR9 ;  /* 0x0000000900047c13 */ /* 0x000fe40008000000 */
[----:B------:R-:W-:Y:S01]  /*10350*/  R2UR UR10, R0 ;  /* 0x00000000000a72ca */ /* 0x000fe200000e0000 */
[----:B------:R-:W-:-:S03]  /*10360*/  UIADD3 UR6, -UR44, UR4, URZ ;  /* 0x000000042c067290 */ /* 0x000fc6000fffe13f */
[----:B------:R-:W-:-:S03]  /*10370*/  UMOV UR4, URZ ;  /* 0x0000003f00047c82 */ /* 0x000fc60008000000 */
[----:B------:R-:W-:Y:S01]  /*10380*/  IABS R3, UR6 ;  /* 0x0000000600037c13 */ /* 0x000fe20008000000 */
[----:B------:R-:W-:-:S03]  /*10390*/  ULOP3.LUT UR6, UR6, UR9, URZ, 0x3c, !UPT ;  /* 0x0000000906067292 */ /* 0x000fc6000f8e3c3f */
[----:B------:R-:W-:Y:S02]  /*103a0*/  R2UR UR8, R3 ;  /* 0x00000000030872ca */ /* 0x000fe400000e0000 */
[----:B------:R-:W0:Y:S08]  /*103b0*/  I2F.RP R0, UR10 ;  /* 0x0000000a00007d06 */ /* 0x000e300008209400 */
[----:B0-----:R-:W0:Y:S02]  /*103c0*/  MUFU.RCP R0, R0 ;  /* 0x0000000000007308 */ /* 0x001e240000001000 */
[----:B0-----:R-:W-:Y:S01]  /*103d0*/  VIADD R2, R0, 0xffffffe ;  /* 0x0ffffffe00027836 */ /* 0x001fe20000000000 */
[----:B------:R-:W-:-:S05]  /*103e0*/  IADD3 R0, RZ, -R4, RZ ;  /* 0x80000004ff007210 */ /* 0x000fca0007ffe0ff */
        /* <DEDUP_REMOVED lines=18> */
.L_x_1322:
[----:B------:R-:W-:Y:S02]  /*10510*/  UIMAD UR49, UR45, UR37, UR44 ;  /* 0x000000252d3172a4 */ /* 0x000fe4000f8e022c */
[----:B------:R-:W-:Y:S02]  /*10520*/  IMAD.U32 R3, RZ, RZ, UR37 ;  /* 0x00000025ff037e24 */ /* 0x000fe4000f8e00ff */
[----:B------:R-:W-:Y:S02]  /*10530*/  IMAD.MOV.U32 R0, RZ, RZ, RZ ;  /* 0x000000ffff007224 */ /* 0x000fe400078e00ff */
[----:B------:R-:W-:Y:S02]  /*10540*/  IMAD.MOV.U32 R29, RZ, RZ, 0x1 ;  /* 0x00000001ff1d7424 */ /* 0x000fe400078e00ff */
[----:B------:R-:W-:Y:S02]  /*10550*/  IMAD.U32 R16, RZ, RZ, UR49 ;  /* 0x00000031ff107e24 */ /* 0x000fe4000f8e00ff */
[----:B------:R-:W-:-:S03]  /*10560*/  IMAD.MOV.U32 R2, RZ, RZ, 0x1 ;  /* 0x00000001ff027424 */ /* 0x000fc600078e00ff */
[----:B------:R-:W-:-:S04]  /*10570*/  VIADDMNMX R16, R16, R3, UR12, PT ;  /* 0x0000000c10107e46 */ /* 0x000fc8000b800103 */
[----:B------:R-:W-:-:S13]  /*10580*/  ISETP.GT.AND P0, PT, R16, UR49, PT ;  /* 0x0000003110007c0c */ /* 0x000fda000bf04270 */
        /* <DEDUP_REMOVED lines=12> */
[----:B------:R-:W-:Y:S01]  /*10650*/  IMAD.U32 R4, RZ, RZ, UR4 ;  /* 0x00000004ff047e24 */ /* 0x000fe2000f8e00ff */
[----:B------:R-:W-:Y:S01]  /*10660*/  MOV R12, 0x1 ;  /* 0x00000001000c7802 */ /* 0x000fe20000000f00 */
        /* <DEDUP_REMOVED lines=8> */
[----:B------:R-:W-:-:S07]  /*106f0*/  IMAD.MOV.U32 R13, RZ, RZ, RZ ;  /* 0x000000ffff0d7224 */ /* 0x000fce00078e00ff */
[----:B------:R-:W-:-:S07]  /*10700*/  LEPC R20, `(.L_x_1323) ;  /* 0x000000001014794e */ /* 0x000fce0000000000 */
[----:B0----5:R-:W-:Y:S05]  /*10710*/  CALL.ABS.NOINC R2 ;  /* 0x0000000002007343 */ /* 0x021fea0003c00000 */
.L_x_1323:
[----:B------:R-:W-:-:S06]  /*10720*/  UIADD3 UR4, UR46, 0x8400, URZ ;  /* 0x000084002e047890 */ /* 0x000fcc000fffe03f */
[----:B------:R-:W-:-:S05]  /*10730*/  IMAD.U32 R18, RZ, RZ, UR4 ;  /* 0x00000004ff127e24 */ /* 0x000fca000f8e00ff */
        /* <DEDUP_REMOVED lines=18> */
.L_x_1324:
        /* <DEDUP_REMOVED lines=19> */
[----:B0----5:R-:W-:Y:S05]  /*10990*/  CALL.ABS.NOINC R2 ;  /* 0x0000000002007343 */ /* 0x021fea0003c00000 */
.L_x_1325:
        /* <DEDUP_REMOVED lines=18> */
.L_x_1326:
[----:B------:R-:W0:Y:S01]  /*10ac0*/  LDC.64 R2, c[0x0][0x9f8] ;  /* 0x00027e00ff027b82 */ /* 0x000e220000000a00 */
[----:B------:R-:W-:-:S07]  /*10ad0*/  IMAD.MOV.U32 R33, RZ, RZ, R23 ;  /* 0x000000ffff217224 */ /* 0x000fce00078e0017 */
[----:B------:R-:W1:Y:S01]  /*10ae0*/  LDC R18, c[0x0][0x430] ;  /* 0x00010c00ff127b82 */ /* 0x000e620000000800 */
[C---:B------:R-:W-:Y:S01]  /*10af0*/  IMAD.SHL.U32 R35, R22.reuse, 0x10, RZ ;  /* 0x0000001016237824 */ /* 0x040fe200078e00ff */
[----:B------:R-:W-:Y:S02]  /*10b00*/  LOP3.LUT R10, R22, 0x7f, RZ, 0xc0, !PT ;  /* 0x0000007f160a7812 */ /* 0x000fe400078ec0ff */
[----:B------:R-:W-:Y:S02]  /*10b10*/  LEA R6, R16, 0xffffffc0, 0x6 ;  /* 0xffffffc010067811 */ /* 0x000fe400078e30ff */
[----:B------:R-:W-:Y:S02]  /*10b20*/  LOP3.LUT R30, R30, 0xffffffef, RZ, 0xc0, !PT ;  /* 0xffffffef1e1e7812 */ /* 0x000fe400078ec0ff */
[----:B------:R-:W2:Y:S01]  /*10b30*/  LDC R20, c[0x0][0x2f4] ;  /* 0x0000bd00ff147b82 */ /* 0x000ea20000000800 */
[----:B0-----:R-:W-:-:S04]  /*10b40*/  ISETP.NE.U32.AND P0, PT, R2, RZ, PT ;  /* 0x000000ff0200720c */ /* 0x001fc80003f05070 */
[----:B------:R-:W-:-:S13]  /*10b50*/  ISETP.NE.AND.EX P0, PT, R3, RZ, PT, P0 ;  /* 0x000000ff0300720c */ /* 0x000fda0003f05300 */
[----:B------:R-:W0:Y:S02]  /*10b60*/  @P0 LDC.64 R2, c[0x0][0x9f8] ;  /* 0x00027e00ff020b82 */ /* 0x000e240000000a00 */
[----:B0-----:R-:W-:-:S05]  /*10b70*/  @P0 IMAD.WIDE R2, R23, 0x4, R2 ;  /* 0x0000000417020825 */ /* 0x001fca00078e0202 */
[----:B------:R0:W3:Y:S01]  /*10b80*/  @P0 LDG.E R33, desc[UR50][R2.64] ;  /* 0x0000003202210981 */ /* 0x0000e2000c1e1900 */
[----:B------:R-:W-:Y:S02]  /*10b90*/  LOP3.LUT R35, R35, 0x70, RZ, 0xc0, !PT ;  /* 0x0000007023237812 */ /* 0x000fe400078ec0ff */
[----:B------:R-:W-:Y:S02]  /*10ba0*/  SHF.R.U32.HI R19, RZ, 0x3, R10 ;  /* 0x00000003ff137819 */ /* 0x000fe4000001160a */
[----:B-1----:R-:W-:Y:S02]  /*10bb0*/  ISETP.NE.AND P1, PT, R18, 0x1, PT ;  /* 0x000000011200780c */ /* 0x002fe40003f25270 */
[----:B------:R-:W-:-:S05]  /*10bc0*/  LOP3.LUT R36, R35, R19, RZ, 0xfc, !PT ;  /* 0x0000001323247212 */ /* 0x000fca00078efcff */
[----:B------:R-:W-:-:S04]  /*10bd0*/  IMAD.IADD R4, R36, 0x1, R6 ;  /* 0x0000000124047824 */ /* 0x000fc800078e0206 */
[C---:B-----5:R-:W-:Y:S01]  /*10be0*/  IMAD.IADD R7, R4.reuse, 0x1, R17 ;  /* 0x0000000104077824 */ /* 0x060fe200078e0211 */
[----:B------:R-:W-:Y:S01]  /*10bf0*/  ISETP.GE.AND P0, PT, R4, UR38, PT ;  /* 0x0000002604007c0c */ /* 0x000fe2000bf06270 */
[----:B------:R-:W1:Y:S01]  /*10c00*/  @P1 LDC R0, c[0x0][0x434] ;  /* 0x00010d00ff001b82 */ /* 0x000e620000000800 */
[----:B------:R-:W-:Y:S01]  /*10c10*/  @P1 LOP3.LUT R30, R30, 0x10, RZ, 0xfc, !PT ;  /* 0x000000101e1e1812 */ /* 0x000fe200078efcff */
[----:B------:R-:W-:Y:S01]  /*10c20*/  IMAD.MOV.U32 R21, RZ, RZ, R7 ;  /* 0x000000ffff157224 */ /* 0x000fe200078e0007 */
[----:B------:R-:W-:-:S05]  /*10c30*/  ISETP.GT.U32.OR P0, PT, R36, 0x3f, P0 ;  /* 0x0000003f2400780c */ /* 0x000fca0000704470 */
        /* <DEDUP_REMOVED lines=8> */
[----:B---3--:R-:W-:Y:S02]  /*10cc0*/  SHF.R.S32.HI R37, RZ, 0x1f, R33 ;  /* 0x0000001fff257819 */ /* 0x008fe40000011421 */
[----:B----4-:R-:W-:-:S04]  /*10cd0*/  @!P0 IMAD.WIDE.U32 R2, R33, R8, R2 ;  /* 0x0000000821028225 */ /* 0x010fc800078e0002 */
[----:B------:R-:W-:Y:S01]  /*10ce0*/  @!P0 IMAD R0, R37, R8, RZ ;  /* 0x0000000825008224 */ /* 0x000fe200078e02ff */
[----:B--2---:R-:W-:-:S03]  /*10cf0*/  @!P0 LEA R4, P1, R2, R4, 0x2 ;  /* 0x0000000402048211 */ /* 0x004fc600078210ff */
[----:B------:R-:W-:-:S04]  /*10d00*/  @!P0 IMAD R9, R33, R9, R0 ;  /* 0x0000000921098224 */ /* 0x000fc800078e0200 */
[----:B------:R-:W-:-:S05]  /*10d10*/  @!P0 IMAD.IADD R0, R3, 0x1, R9 ;  /* 0x0000000103008824 */ /* 0x000fca00078e0209 */
[----:B------:R-:W-:Y:S01]  /*10d20*/  @!P0 LEA.HI.X R5, R2, R5, R0, 0x2, P1 ;  /* 0x0000000502058211 */ /* 0x000fe200008f1400 */
[C---:B------:R-:W-:Y:S01]  /*10d30*/  IMAD.SHL.U32 R2, R22.reuse, 0x40, RZ ;  /* 0x0000004016027824 */ /* 0x040fe200078e00ff */
[----:B------:R-:W-:Y:S01]  /*10d40*/  SHF.L.U32 R8, R22, 0x3, RZ ;  /* 0x0000000316087819 */ /* 0x000fe200000006ff */
[----:B------:R-:W-:-:S03]  /*10d50*/  IMAD.MOV.U32 R0, RZ, RZ, RZ ;  /* 0x000000ffff007224 */ /* 0x000fc600078e00ff */
[----:B------:R-:W-:-:S03]  /*10d60*/  LOP3.LUT R3, R2, 0x180, RZ, 0xc0, !PT ;  /* 0x0000018002037812 */ /* 0x000fc600078ec0ff */
[----:B------:R0:W5:Y:S01]  /*10d70*/  @!P0 LDG.E R0, desc[UR50][R4.64] ;  /* 0x0000003204008981 */ /* 0x000162000c1e1900 */
[----:B------:R-:W-:-:S04]  /*10d80*/  LOP3.LUT R3, R3, 0x10, R22, 0xf8, !PT ;  /* 0x0000001003037812 */ /* 0x000fc800078ef816 */
[----:B------:R-:W-:Y:S02]  /*10d90*/  LOP3.LUT R9, R3, 0x30, R8, 0x78, !PT ;  /* 0x0000003003097812 */ /* 0x000fe400078e7808 */
[C---:B------:R-:W-:Y:S02]  /*10da0*/  LOP3.LUT R3, R2.reuse, 0x40, RZ, 0xc0, !PT ;  /* 0x0000004002037812 */ /* 0x040fe400078ec0ff */
[----:B------:R-:W-:Y:S02]  /*10db0*/  SHF.R.U32.HI R8, RZ, 0x5, R10 ;  /* 0x00000005ff087819 */ /* 0x000fe4000001160a */
[----:B------:R-:W-:-:S03]  /*10dc0*/  LOP3.LUT R2, R2, 0x200, RZ, 0xc0, !PT ;  /* 0x0000020002027812 */ /* 0x000fc600078ec0ff */
[----:B------:R-:W-:-:S05]  /*10dd0*/  IMAD R3, R8, 0x400, R3 ;  /* 0x0000040008037824 */ /* 0x000fca00078e0203 */
[----:B0-----:R-:W-:Y:S01]  /*10de0*/  IADD3 R4, R9, R3, R2 ;  /* 0x0000000309047210 */ /* 0x001fe20007ffe002 */
[----:B------:R-:W-:-:S04]  /*10df0*/  IMAD.SHL.U32 R2, R22, 0x80, RZ ;  /* 0x0000008016027824 */ /* 0x000fc800078e00ff */
[----:B------:R0:W-:Y:S01]  /*10e00*/  STL [R1], R4 ;  /* 0x0000000401007387 */ /* 0x0001e20000100800 */
[----:B------:R-:W-:-:S05]  /*10e10*/  LOP3.LUT R3, R2, 0x380, RZ, 0xc0, !PT ;  /* 0x0000038002037812 */ /* 0x000fca00078ec0ff */
[----:B------:R-:W-:Y:S01]  /*10e20*/  IMAD R8, R8, 0x10, R3 ;  /* 0x0000001008087824 */ /* 0x000fe200078e0203 */
[----:B------:R-:W-:Y:S06]  /*10e30*/  BRA.DIV UR4, `(.L_x_1327) ;  /* 0x0000003604987947 */ /* 0x000fec000b800000 */
.L_x_1379:
[----:B------:R-:W-:Y:S01]  /*10e40*/  ULOP3.LUT UR4, UR36, 0x2, URZ, 0xfc, !UPT ;  /* 0x0000000224047892 */ /* 0x000fe2000f8efc3f */
[C---:B------:R-:W-:Y:S01]  /*10e50*/  ISETP.GE.AND P4, PT, R35.reuse, R20, PT ;  /* 0x000000142300720c */ /* 0x040fe20003f86270 */
[----:B0-----:R-:W-:Y:S01]  /*10e60*/  IMAD.MOV R4, RZ, RZ, -R21 ;  /* 0x000000ffff047224 */ /* 0x001fe200078e0a15 */
[----:B------:R-:W-:Y:S01]  /*10e70*/  LOP3.LUT R30, R30, 0xfffffff7, RZ, 0xc0, !PT ;  /* 0xfffffff71e1e7812 */ /* 0x000fe200078ec0ff */
[----:B------:R-:W-:Y:S01]  /*10e80*/  IMAD.U32 R32, RZ, RZ, UR40 ;  /* 0x00000028ff207e24 */ /* 0x000fe2000f8e00ff */
[----:B------:R-:W-:Y:S01]  /*10e90*/  ISETP.GT.U32.AND P3, PT, R36, 0x3f, PT ;  /* 0x0000003f2400780c */ /* 0x000fe20003f64070 */
[----:B------:R-:W-:Y:S01]  /*10ea0*/  IMAD.U32 R5, RZ, RZ, UR4 ;  /* 0x00000004ff057e24 */ /* 0x000fe2000f8e00ff */
[----:B------:R-:W-:Y:S01]  /*10eb0*/  LOP3.LUT R3, R8, R35, RZ, 0x3c, !PT ;  /* 0x0000002308037212 */ /* 0x000fe200078e3cff */
[----:B------:R-:W-:Y:S01]  /*10ec0*/  IMAD R4, R18, R4, R7 ;  /* 0x0000000412047224 */ /* 0x000fe200078e0207 */
[----:B------:R-:W-:Y:S02]  /*10ed0*/  LOP3.LUT R18, R35, 0x80, RZ, 0xfc, !PT ;  /* 0x0000008023127812 */ /* 0x000fe400078efcff */
[----:B------:R-:W-:-:S02]  /*10ee0*/  ISETP.NE.AND P1, PT, R5, 0x3, PT ;  /* 0x000000030500780c */ /* 0x000fc40003f25270 */
[----:B------:R-:W-:Y:S02]  /*10ef0*/  ISETP.GE.AND P2, PT, R18, R20, PT ;  /* 0x000000141200720c */ /* 0x000fe40003f46270 */
[----:B------:R-:W-:Y:S01]  /*10f00*/  LOP3.LUT R2, R3, 0xc00, R2, 0xf8, !PT ;  /* 0x00000c0003027812 */ /* 0x000fe200078ef802 */
[----:B------:R-:W-:Y:S01]  /*10f10*/  IMAD.MOV.U32 R3, RZ, RZ, 0x20 ;  /* 0x00000020ff037424 */ /* 0x000fe200078e00ff */
[----:B------:R-:W-:Y:S02]  /*10f20*/  LOP3.LUT P0, RZ, R22, 0x4, RZ, 0xc0, !PT ;  /* 0x0000000416ff7812 */ /* 0x000fe4000780c0ff */
[----:B------:R-:W-:Y:S01]  /*10f30*/  SHF.R.U32.HI R22, RZ, 0x3, R22 ;  /* 0x00000003ff167819 */ /* 0x000fe20000011616 */
[----:B------:R0:W-:Y:S01]  /*10f40*/  STL [R1+0x4], R2 ;  /* 0x0000040201007387 */ /* 0x0001e20000100800 */
[----:B------:R-:W-:-:S03]  /*10f50*/  SHF.R.S32.HI R32, RZ, 0x1f, R32 ;  /* 0x0000001fff207819 */ /* 0x000fc60000011420 */
[----:B------:R-:W-:-:S04]  /*10f60*/  @P1 LOP3.LUT R30, R30, 0x8, RZ, 0xfc, !PT ;  /* 0x000000081e1e1812 */ /* 0x000fc800078efcff */
[----:B------:R-:W-:Y:S01]  /*10f70*/  LOP3.LUT R30, R30, 0xfffffffd, RZ, 0xc0, !PT ;  /* 0xfffffffd1e1e7812 */ /* 0x000fe200078ec0ff */
[----:B0-----:R-:W-:-:S03]  /*10f80*/  IMAD.MOV.U32 R2, RZ, RZ, 0x40 ;  /* 0x00000040ff027424 */ /* 0x001fc600078e00ff */
[----:B------:R-:W-:Y:S02]  /*10f90*/  @P4 LOP3.LUT R30, R30, 0x2, RZ, 0xfc, !PT ;  /* 0x000000021e1e4812 */ /* 0x000fe400078efcff */
[----:B------:R-:W-:Y:S02]  /*10fa0*/  SEL R5, R2, 0xffffffc0, !P0 ;  /* 0xffffffc002057807 */ /* 0x000fe40004000000 */
[----:B------:R-:W-:Y:S02]  /*10fb0*/  LOP3.LUT R30, R30, 0xfffffffb, RZ, 0xc0, !PT ;  /* 0xfffffffb1e1e7812 */ /* 0x000fe400078ec0ff */
[----:B------:R-:W-:Y:S02]  /*10fc0*/  SEL R2, R3, 0xffffffe0, !P0 ;  /* 0xffffffe003027807 */ /* 0x000fe40004000000 */
[----:B------:R-:W-:-:S04]  /*10fd0*/  @P3 LOP3.LUT R30, R30, 0x4, RZ, 0xfc, !PT ;  /* 0x000000041e1e3812 */ /* 0x000fc800078efcff */
[----:B------:R-:W-:-:S04]  /*10fe0*/  LOP3.LUT R30, R30, 0xfffffffe, RZ, 0xc0, !PT ;  /* 0xfffffffe1e1e7812 */ /* 0x000fc800078ec0ff */
[----:B------:R-:W-:Y:S01]  /*10ff0*/  @P2 LOP3.LUT R30, R30, 0x1, RZ, 0xfc, !PT ;  /* 0x000000011e1e2812 */ /* 0x000fe200078efcff */
[----:B------:R-:W-:Y:S06]  /*11000*/  @!P1 BRA `(.L_x_1328) ;  /* 0x0000000000049947 */ /* 0x000fec0003800000 */
[----:B------:R-:W-:Y:S01]  /*11010*/  BPT.TRAP 0x1 ;  /* 0x000000040000795c */ /* 0x000fe20000300000 */
.L_x_1328:
[----:B------:R-:W-:Y:S01]  /*11020*/  IMAD.MOV.U32 R20, RZ, RZ, 0x1 ;  /* 0x00000001ff147424 */ /* 0x000fe200078e00ff */
[----:B------:R-:W-:-:S04]  /*11030*/  SHF.R.S32.HI R8, RZ, 0x1f, R4 ;  /* 0x0000001fff087819 */ /* 0x000fc80000011404 */
[----:B------:R-:W-:-:S04]  /*11040*/  SHF.L.U32 R20, R20, 0x1f, RZ ;  /* 0x0000001f14147819 */ /* 0x000fc800000006ff */
[----:B------:R-:W0:Y:S02]  /*11050*/  SYNCS.PHASECHK.TRANS64.TRYWAIT P0, [UR46+0x20880], R20 ;  /* 0x02088014ff0075a7 */ /* 0x000e24000800016e */
[----:B0-----:R-:W-:Y:S05]  /*11060*/  @!P0 BRA `(.L_x_1329) ;  /* 0x00000034002c8947 */ /* 0x001fea0003800000 */
.L_x_1380:
[----:B------:R-:W-:Y:S01]  /*11070*/  ULDC.64 UR4, c[0x0][0x328] ;  /* 0x0000ca0000047ab9 */ /* 0x000fe20000000a00 */
[----:B-----5:R-:W-:Y:S01]  /*11080*/  SHF.R.S32.HI R9, RZ, 0x1f, R0 ;  /* 0x0000001fff097819 */ /* 0x020fe20000011400 */
[----:B0-----:R-:W-:Y:S01]  /*11090*/  IMAD R3, R8, UR4, RZ ;  /* 0x0000000408037c24 */ /* 0x001fe2000f8e02ff */
[----:B------:R-:W-:Y:S01]  /*110a0*/  R2UR UR6, R32 ;  /* 0x00000000200672ca */ /* 0x000fe200000e0000 */
[----:B------:R-:W-:Y:S01]  /*110b0*/  IMAD.SHL.U32 R34, R10, 0x10, RZ ;  /* 0x000000100a227824 */ /* 0x000fe200078e00ff */
[----:B------:R-:W-:Y:S01]  /*110c0*/  IADD3 R6, -R19, UR38, -R6 ;  /* 0x0000002613067c10 */ /* 0x000fe2000fffe906 */
[C---:B------:R-:W-:Y:S02]  /*110d0*/  IMAD R5, R4.reuse, UR5, R3 ;  /* 0x0000000504057c24 */ /* 0x040fe4000f8e0203 */
[----:B------:R-:W-:Y:S01]  /*110e0*/  IMAD.WIDE.U32 R2, R4, UR4, RZ ;  /* 0x0000000404027c25 */ /* 0x000fe2000f8e00ff */
[----:B------:R-:W-:Y:S01]  /*110f0*/  ULDC.64 UR4, c[0x0][0x338] ;  /* 0x0000ce0000047ab9 */ /* 0x000fe20000000a00 */
[----:B------:R-:W-:-:S02]  /*11100*/  ISETP.GE.AND P4, PT, R6, 0x1, PT ;  /* 0x000000010600780c */ /* 0x000fc40003f86270 */
        /* <DEDUP_REMOVED lines=10> */
[----:B------:R-:W-:Y:S01]  /*111b0*/  UIMAD UR4, UR40, UR5, UR4 ;  /* 0x00000005280472a4 */ /* 0x000fe2000f8e0204 */
[----:B------:R-:W-:Y:S02]  /*111c0*/  MOV R7, UR7 ;  /* 0x0000000700077c02 */ /* 0x000fe40008000f00 */
[----:B------:R-:W-:Y:S01]  /*111d0*/  IADD3 R5, P0, R2, UR6, RZ ;  /* 0x0000000602057c10 */ /* 0x000fe2000ff1e0ff */
[----:B------:R-:W-:-:S03]  /*111e0*/  IMAD.SHL.U32 R2, R22, 0x80, RZ ;  /* 0x0000008016027824 */ /* 0x000fc600078e00ff */
[----:B------:R-:W-:Y:S01]  /*111f0*/  IADD3.X R7, R7, UR4, R3, P0, !PT ;  /* 0x0000000407077c10 */ /* 0x000fe200087fe403 */
[----:B------:R-:W-:Y:S01]  /*11200*/  IMAD.SHL.U32 R3, R22, 0x10, RZ ;  /* 0x0000001016037824 */ /* 0x000fe200078e00ff */
[----:B------:R-:W-:Y:S01]  /*11210*/  LOP3.LUT R2, R35, 0x380, R2, 0xf8, !PT ;  /* 0x0000038023027812 */ /* 0x000fe200078ef802 */
[----:B------:R-:W-:-:S03]  /*11220*/  UMOV UR4, 0xffffffff ;  /* 0xffffffff00047882 */ /* 0x000fc60000000000 */
[----:B------:R-:W-:-:S04]  /*11230*/  LOP3.LUT R3, R2, 0x70, R3, 0x78, !PT ;  /* 0x0000007002037812 */ /* 0x000fc800078e7803 */
[----:B------:R-:W-:Y:S01]  /*11240*/  LOP3.LUT R34, R3, 0x400, R34, 0xf8, !PT ;  /* 0x0000040003227812 */ /* 0x000fe200078ef822 */
[----:B------:R-:W-:Y:S06]  /*11250*/  BRA.DIV UR4, `(.L_x_1330) ;  /* 0x0000003204c87947 */ /* 0x000fec000b800000 */
[----:B------:R-:W0:Y:S01]  /*11260*/  SHFL.IDX PT, R14, R5, RZ, 0x181f ;  /* 0x00181fff050e7589 */ /* 0x000e2200000e0000 */
[----:B------:R-:W1:Y:S01]  /*11270*/  LDC R11, c[0x0][0x2f4] ;  /* 0x0000bd00ff0b7b82 */ /* 0x000e620000000800 */
[----:B------:R-:W-:Y:S01]  /*11280*/  VIADD R28, R34, UR46 ;  /* 0x0000002e221c7c36 */ /* 0x000fe20008000000 */
[C---:B------:R-:W-:Y:S01]  /*11290*/  ISETP.GE.AND P1, PT, R6.reuse, 0x21, PT ;  /* 0x000000210600780c */ /* 0x040fe20003f26270 */
[----:B------:R-:W2:Y:S01]  /*112a0*/  SHFL.IDX PT, R3, R7, RZ, 0x181f ;  /* 0x00181fff07037589 */ /* 0x000ea200000e0000 */
[----:B------:R-:W-:-:S03]  /*112b0*/  ISETP.GE.AND P5, PT, R6, 0x31, PT ;  /* 0x000000310600780c */ /* 0x000fc60003fa6270 */
[----:B------:R-:W-:Y:S01]  /*112c0*/  SHFL.IDX PT, R10, R7, 0x3, 0x181f ;  /* 0x00781f00070a7f89 */ /* 0x000fe200000e0000 */
[C---:B0-----:R-:W-:Y:S02]  /*112d0*/  IADD3 R2, P0, R35.reuse, R14, RZ ;  /* 0x0000000e23027210 */ /* 0x041fe40007f1e0ff */
[-C--:B-1----:R-:W-:Y:S01]  /*112e0*/  ISETP.GE.AND P3, PT, R35, R11.reuse, PT ;  /* 0x0000000b2300720c */ /* 0x082fe20003f66270 */
[----:B------:R-:W0:Y:S01]  /*112f0*/  SHFL.IDX PT, R14, R5, 0x1, 0x181f ;  /* 0x00381f00050e7f89 */ /* 0x000e2200000e0000 */
[----:B------:R-:W-:Y:S01]  /*11300*/  ISETP.GE.AND P2, PT, R18, R11, PT ;  /* 0x0000000b1200720c */ /* 0x000fe20003f46270 */
[----:B--2---:R-:W-:Y:S01]  /*11310*/  IMAD.X R3, RZ, RZ, R3, P0 ;  /* 0x000000ffff037224 */ /* 0x004fe200000e0603 */
        /* <DEDUP_REMOVED lines=20> */
[----:B--2---:R-:W-:-:S13]  /*11460*/  ISETP.GE.AND P0, PT, R6, 0x11, PT ;  /* 0x000000110600780c */ /* 0x004fda0003f06270 */
.L_x_1390:
[C---:B------:R-:W-:Y:S02]  /*11470*/  ISETP.LT.OR P3, PT, R6.reuse, 0x31, P3 ;  /* 0x000000310600780c */ /* 0x040fe40001f61670 */
[----:B------:R-:W-:Y:S02]  /*11480*/  ISETP.LT.OR P2, PT, R6, 0x31, P2 ;  /* 0x000000310600780c */ /* 0x000fe40001741670 */
[----:B01----:R-:W-:-:S05]  /*11490*/  IADD3 R2, P6, R35, R14, RZ ;  /* 0x0000000e23027210 */ /* 0x003fca0007fde0ff */
        /* <DEDUP_REMOVED lines=15> */
.L_x_1331:
[----:B------:R-:W-:Y:S01]  /*11590*/  SYNCS.ARRIVE.TRANS64.A1T0 RZ, [UR46+0x20870], RZ ;  /* 0x020870ffffff79a7 */ /* 0x000fe2000810002e */
[----:B------:R-:W-:Y:S05]  /*115a0*/  @!P6 BRA `(.L_x_1332) ;  /* 0x000000000004e947 */ /* 0x000fea0003800000 */
[----:B------:R-:W-:Y:S01]  /*115b0*/  BPT.TRAP 0x1 ;  /* 0x000000040000795c */ /* 0x000fe20000300000 */
.L_x_1332:
[----:B------:R-:W0:Y:S02]  /*115c0*/  SYNCS.PHASECHK.TRANS64.TRYWAIT P2, [UR46+0x20840], R20 ;  /* 0x02084014ff0075a7 */ /* 0x000e24000804016e */
[----:B0-----:R-:W-:Y:S05]  /*115d0*/  @!P2 BRA `(.L_x_1333) ;  /* 0x00000034003ca947 */ /* 0x001fea0003800000 */
.L_x_1391:
[----:B------:R-:W-:Y:S01]  /*115e0*/  ULDC.64 UR4, c[0x0][0x300] ;  /* 0x0000c00000047ab9 */ /* 0x000fe20000000a00 */
[----:B------:R-:W-:Y:S01]  /*115f0*/  R2UR UR6, R32 ;  /* 0x00000000200672ca */ /* 0x000fe200000e0000 */
[----:B0-----:R-:W-:Y:S01]  /*11600*/  IMAD R3, R8, UR4, RZ ;  /* 0x0000000408037c24 */ /* 0x001fe2000f8e02ff */
[----:B------:R-:W0:Y:S03]  /*11610*/  LDC R6, c[0x0][0x2f4] ;  /* 0x0000bd00ff067b82 */ /* 0x000e260000000800 */
[C---:B------:R-:W-:Y:S02]  /*11620*/  IMAD R5, R4.reuse, UR5, R3 ;  /* 0x0000000504057c24 */ /* 0x040fe4000f8e0203 */
[----:B------:R-:W-:Y:S01]  /*11630*/  IMAD.WIDE.U32 R2, R4, UR4, RZ ;  /* 0x0000000404027c25 */ /* 0x000fe2000f8e00ff */
[----:B------:R-:W-:-:S03]  /*11640*/  ULDC.64 UR4, c[0x0][0x310] ;  /* 0x0000c40000047ab9 */ /* 0x000fc60000000a00 */
[----:B------:R-:W-:Y:S02]  /*11650*/  IMAD.IADD R3, R3, 0x1, R5 ;  /* 0x0000000103037824 */ /* 0x000fe400078e0205 */
[----:B------:R-:W-:Y:S02]  /*11660*/  IMAD R9, R9, UR4, RZ ;  /* 0x0000000409097c24 */ /* 0x000fe4000f8e02ff */
[----:B------:R-:W-:-:S04]  /*11670*/  IMAD.WIDE.U32 R2, R0, UR4, R2 ;  /* 0x0000000400027c25 */ /* 0x000fc8000f8e0002 */
[----:B------:R-:W-:Y:S01]  /*11680*/  IMAD R9, R0, UR5, R9 ;  /* 0x0000000500097c24 */ /* 0x000fe2000f8e0209 */
[----:B------:R-:W-:Y:S02]  /*11690*/  ULDC.64 UR4, c[0x0][0x308] ;  /* 0x0000c20000047ab9 */ /* 0x000fe40000000a00 */
[----:B------:R-:W-:Y:S01]  /*116a0*/  IMAD.U32 R5, RZ, RZ, UR4 ;  /* 0x00000004ff057e24 */ /* 0x000fe2000f8e00ff */
[----:B------:R-:W-:Y:S01]  /*116b0*/  UIMAD UR4, UR6, UR4, URZ ;  /* 0x00000004060472a4 */ /* 0x000fe2000f8e023f */
[----:B------:R-:W-:Y:S02]  /*116c0*/  IMAD.IADD R3, R3, 0x1, R9 ;  /* 0x0000000103037824 */ /* 0x000fe400078e0209 */
[----:B------:R-:W-:Y:S01]  /*116d0*/  ULDC.64 UR6, c[0x0][0x2e8] ;  /* 0x0000ba0000067ab9 */ /* 0x000fe20000000a00 */
[----:B------:R-:W-:Y:S02]  /*116e0*/  UIMAD UR4, UR40, UR5, UR4 ;  /* 0x00000005280472a4 */ /* 0x000fe4000f8e0204 */
[----:B------:R-:W-:Y:S01]  /*116f0*/  IMAD.WIDE.U32 R2, R5, UR40, R2 ;  /* 0x0000002805027c25 */ /* 0x000fe2000f8e0002 */
[----:B------:R-:W-:-:S02]  /*11700*/  MOV R5, UR7 ;  /* 0x0000000700057c02 */ /* 0x000fc40008000f00 */
[----:B0-----:R-:W-:Y:S02]  /*11710*/  ISETP.GE.AND P3, PT, R18, R6, PT ;  /* 0x000000061200720c */ /* 0x001fe40003f66270 */
[----:B------:R-:W-:-:S04]  /*11720*/  IADD3 R0, P2, R2, UR6, RZ ;  /* 0x0000000602007c10 */ /* 0x000fc8000ff5e0ff */
[----:B------:R-:W-:Y:S01]  /*11730*/  IADD3.X R4, R5, UR4, R3, P2, !PT ;  /* 0x0000000405047c10 */ /* 0x000fe200097fe403 */
[----:B------:R-:W-:-:S03]  /*11740*/  UMOV UR4, 0xffffffff ;  /* 0xffffffff00047882 */ /* 0x000fc60000000000 */
[----:B------:R-:W-:Y:S05]  /*11750*/  BRA.DIV UR4, `(.L_x_1334) ;  /* 0x0000003204f47947 */ /* 0x000fea000b800000 */
[----:B------:R-:W0:Y:S01]  /*11760*/  SHFL.IDX PT, R14, R0, RZ, 0x181f ;  /* 0x00181fff000e7589 */ /* 0x000e2200000e0000 */
[----:B------:R-:W-:-:S03]  /*11770*/  ISETP.GE.AND P6, PT, R35, R6, PT ;  /* 0x000000062300720c */ /* 0x000fc60003fc6270 */
[----:B------:R-:W1:Y:S04]  /*11780*/  SHFL.IDX PT, R2, R4, RZ, 0x181f ;  /* 0x00181fff04027589 */ /* 0x000e6800000e0000 */
[----:B------:R-:W-:Y:S01]  /*11790*/  SHFL.IDX PT, R5, R4, 0x1, 0x181f ;  /* 0x00381f0004057f89 */ /* 0x000fe200000e0000 */
[----:B0-----:R-:W-:-:S05]  /*117a0*/  @P4 IADD3 R14, P2, R35, R14, RZ ;  /* 0x0000000e230e4210 */ /* 0x001fca0007f5e0ff */
[----:B-1----:R-:W-:Y:S02]  /*117b0*/  @P4 IMAD.X R3, RZ, RZ, R2, P2 ;  /* 0x000000ffff034224 */ /* 0x002fe400010e0602 */
[----:B------:R-:W-:Y:S02]  /*117c0*/  @P4 IMAD.MOV.U32 R2, RZ, RZ, R14 ;  /* 0x000000ffff024224 */ /* 0x000fe400078e000e */
[----:B------:R-:W0:Y:S04]  /*117d0*/  SHFL.IDX PT, R14, R0, 0x1, 0x181f ;  /* 0x00381f00000e7f89 */ /* 0x000e2800000e0000 */
[----:B------:R-:W-:Y:S04]  /*117e0*/  @P4 LDGSTS.E.BYPASS.LTC128B.128 [R28+0x18400], desc[UR50][R2.64], !P6 ;  /* 0x18400000021c4fae */ /* 0x000fe8000f101d72 */
[----:B------:R1:W-:Y:S01]  /*117f0*/  @P4 LDGSTS.E.BYPASS.LTC128B.128 [R28+0x1a400], desc[UR50][R2.64+0x80], !P3 ;  /* 0x1a400080021c4fae */ /* 0x0003e2000d901d72 */
[----:B0-----:R-:W-:-:S05]  /*11800*/  @P0 IADD3 R14, P2, R35, R14, RZ ;  /* 0x0000000e230e0210 */ /* 0x001fca0007f5e0ff */
[----:B------:R-:W-:Y:S02]  /*11810*/  @P0 IMAD.X R5, RZ, RZ, R5, P2 ;  /* 0x000000ffff050224 */ /* 0x000fe400010e0605 */
[----:B-1----:R-:W-:Y:S02]  /*11820*/  @P0 IMAD.MOV.U32 R2, RZ, RZ, R14 ;  /* 0x000000ffff020224 */ /* 0x002fe400078e000e */
[----:B------:R-:W0:Y:S01]  /*11830*/  SHFL.IDX PT, R14, R0, 0x2, 0x181f ;  /* 0x00581f00000e7f89 */ /* 0x000e2200000e0000 */
[----:B------:R-:W-:-:S03]  /*11840*/  @P0 IMAD.MOV.U32 R3, RZ, RZ, R5 ;  /* 0x000000ffff030224 */ /* 0x000fc600078e0005 */
[----:B------:R-:W1:Y:S04]  /*11850*/  SHFL.IDX PT, R5, R4, 0x2, 0x181f ;  /* 0x00581f0004057f89 */ /* 0x000e6800000e0000 */
[----:B------:R-:W-:Y:S04]  /*11860*/  @P0 LDGSTS.E.BYPASS.LTC128B.128 [R28+0x18c00], desc[UR50][R2.64], !P6 ;  /* 0x18c00000021c0fae */ /* 0x000fe8000f101d72 */
[----:B------:R2:W-:Y:S01]  /*11870*/  @P0 LDGSTS.E.BYPASS.LTC128B.128 [R28+0x1ac00], desc[UR50][R2.64+0x80], !P3 ;  /* 0x1ac00080021c0fae */ /* 0x0005e2000d901d72 */
[----:B0-----:R-:W-:-:S05]  /*11880*/  @P1 IADD3 R14, P0, R35, R14, RZ ;  /* 0x0000000e230e1210 */ /* 0x001fca0007f1e0ff */
[----:B-1----:R-:W-:Y:S02]  /*11890*/  @P1 IMAD.X R5, RZ, RZ, R5, P0 ;  /* 0x000000ffff051224 */ /* 0x002fe400000e0605 */
[----:B--2---:R-:W-:Y:S02]  /*118a0*/  @P1 IMAD.MOV.U32 R2, RZ, RZ, R14 ;  /* 0x000000ffff021224 */ /* 0x004fe400078e000e */
[----:B------:R-:W-:Y:S01]  /*118b0*/  @P1 IMAD.MOV.U32 R3, RZ, RZ, R5 ;  /* 0x000000ffff031224 */ /* 0x000fe200078e0005 */
[----:B------:R0:W1:Y:S04]  /*118c0*/  SHFL.IDX PT, R14, R0, 0x3, 0x181f ;  /* 0x00781f00000e7f89 */ /* 0x00006800000e0000 */
[----:B------:R0:W-:Y:S04]  /*118d0*/  @P1 LDGSTS.E.BYPASS.LTC128B.128 [R28+0x19400], desc[UR50][R2.64], !P6 ;  /* 0x19400000021c1fae */ /* 0x0001e8000f101d72 */
[----:B------:R0:W-:Y:S04]  /*118e0*/  @P1 LDGSTS.E.BYPASS.LTC128B.128 [R28+0x1b400], desc[UR50][R2.64+0x80], !P3 ;  /* 0x1b400080021c1fae */ /* 0x0001e8000d901d72 */
[----:B------:R0:W2:Y:S02]  /*118f0*/  SHFL.IDX PT, R5, R4, 0x3, 0x181f ;  /* 0x00781f0004057f89 */ /* 0x0000a400000e0000 */
.L_x_1401:
[C---:B------:R-:W-:Y:S02]  /*11900*/  ISETP.GE.AND P1, PT, R35.reuse, R6, PT ;  /* 0x000000062300720c */ /* 0x040fe40003f26270 */
[----:B01----:R-:W-:-:S05]  /*11910*/  @P5 IADD3 R2, P0, R35, R14, RZ ;  /* 0x0000000e23025210 */ /* 0x003fca0007f1e0ff */
[----:B--2---:R-:W-:-:S06]  /*11920*/  @P5 IMAD.X R3, RZ, RZ, R5, P0 ;  /* 0x000000ffff035224 */ /* 0x004fcc00000e0605 */
        /* <DEDUP_REMOVED lines=14> */
.L_x_1335:
        /* <DEDUP_REMOVED lines=30> */
.L_x_1336:
[----:B------:R-:W-:Y:S01]  /*11bf0*/  UISETP.NE.AND UP0, UPT, UR48, URZ, UPT ;  /* 0x0000003f3000728c */ /* 0x000fe2000bf05270 */
[----:B------:R-:W-:Y:S01]  /*11c00*/  IMAD.U32 R4, RZ, RZ, UR38 ;  /* 0x00000026ff047e24 */ /* 0x000fe2000f8e00ff */
[----:B------:R-:W-:Y:S01]  /*11c10*/  ULDC.64 UR4, c[0x0][0x2e0] ;  /* 0x0000b80000047ab9 */ /* 0x000fe20000000a00 */
[----:B------:R-:W-:Y:S02]  /*11c20*/  IMAD.U32 R3, RZ, RZ, UR47 ;  /* 0x0000002fff037e24 */ /* 0x000fe4000f8e00ff */
[----:B------:R-:W-:Y:S01]  /*11c30*/  IMAD.U32 R5, RZ, RZ, UR39 ;  /* 0x00000027ff057e24 */ /* 0x000fe2000f8e00ff */
[----:B------:R-:W-:Y:S01]  /*11c40*/  PLOP3.LUT P0, PT, PT, PT, UP0, 0x80, 0x0 ;  /* 0x000000000000781c */ /* 0x000fe20003f0f008 */
[----:B------:R-:W-:Y:S01]  /*11c50*/  IMAD.MOV.U32 R2, RZ, RZ, R4 ;  /* 0x000000ffff027224 */ /* 0x000fe200078e0004 */
[----:B------:R-:W-:Y:S01]  /*11c60*/  PLOP3.LUT P1, PT, PT, PT, UP0, 0x80, 0x0 ;  /* 0x000000000000781c */ /* 0x000fe20003f2f008 */
[----:B------:R-:W-:Y:S02]  /*11c70*/  VIADD R0, R36, UR41 ;  /* 0x0000002924007c36 */ /* 0x000fe40008000000 */
[----:B------:R-:W-:Y:S01]  /*11c80*/  IMAD R22, R22, UR4, RZ ;  /* 0x0000000416167c24 */ /* 0x000fe2000f8e02ff */
[----:B------:R-:W0:Y:S01]  /*11c90*/  LDC R5, c[0x0][0x448] ;  /* 0x00011200ff057b82 */ /* 0x000e220000000800 */
[----:B------:R-:W-:Y:S01]  /*11ca0*/  IMAD.WIDE.U32 R2, R23, UR4, R2 ;  /* 0x0000000417027c25 */ /* 0x000fe2000f8e0002 */
[----:B------:R-:W-:-:S03]  /*11cb0*/  @UP0 ULDC UR4, c[0x0][0x44c] ;  /* 0x0001130000040ab9 */ /* 0x000fc60000000800 */
[----:B------:R-:W-:Y:S01]  /*11cc0*/  IMAD R9, R23, UR5, R22 ;  /* 0x0000000517097c24 */ /* 0x000fe2000f8e0216 */
[----:B------:R-:W-:Y:S01]  /*11cd0*/  @UP0 ULDC UR5, c[0x0][0x450] ;  /* 0x0001140000050ab9 */ /* 0x000fe20000000800 */
[----:B------:R-:W-:-:S03]  /*11ce0*/  @P0 IMAD.HI.U32 R4, R0, UR4, RZ ;  /* 0x0000000400040c27 */ /* 0x000fc6000f8e00ff */
[----:B------:R-:W-:Y:S01]  /*11cf0*/  IADD3 R3, R3, R9, RZ ;  /* 0x0000000903037210 */ /* 0x000fe20007ffe0ff */
[----:B------:R-:W-:Y:S01]  /*11d00*/  IMAD.MOV.U32 R7, RZ, RZ, R0 ;  /* 0x000000ffff077224 */ /* 0x000fe200078e0000 */
[----:B------:R-:W-:Y:S01]  /*11d10*/  @P1 SHF.R.U32.HI R7, RZ, UR5, R4 ;  /* 0x00000005ff071c19 */ /* 0x000fe20008011604 */
[----:B------:R-:W-:-:S03]  /*11d20*/  ULDC.64 UR4, c[0x0][0x2d0] ;  /* 0x0000b40000047ab9 */ /* 0x000fc60000000a00 */
[----:B------:R-:W-:Y:S01]  /*11d30*/  SHF.R.S32.HI R4, RZ, 0x1f, R7 ;  /* 0x0000001fff047819 */ /* 0x000fe20000011407 */
[----:B------:R-:W-:-:S04]  /*11d40*/  IMAD.WIDE.U32 R2, R7, UR4, R2 ;  /* 0x0000000407027c25 */ /* 0x000fc8000f8e0002 */
[----:B------:R-:W-:-:S04]  /*11d50*/  IMAD R4, R4, UR4, RZ ;  /* 0x0000000404047c24 */ /* 0x000fc8000f8e02ff */
[----:B------:R-:W-:Y:S01]  /*11d60*/  IMAD R9, R7, UR5, R4 ;  /* 0x0000000507097c24 */ /* 0x000fe2000f8e0204 */
[----:B------:R-:W-:Y:S01]  /*11d70*/  ULDC.64 UR4, c[0x0][0x2c8] ;  /* 0x0000b20000047ab9 */ /* 0x000fe20000000a00 */
[----:B------:R-:W-:Y:S02]  /*11d80*/  IMAD.MOV R7, RZ, RZ, -R7 ;  /* 0x000000ffff077224 */ /* 0x000fe400078e0a07 */
[----:B------:R-:W-:Y:S02]  /*11d90*/  IMAD.IADD R3, R3, 0x1, R9 ;  /* 0x0000000103037824 */ /* 0x000fe400078e0209 */
[----:B0-----:R-:W-:-:S04]  /*11da0*/  IMAD R7, R5, R7, R0 ;  /* 0x0000000705077224 */ /* 0x001fc800078e0200 */
[----:B------:R-:W-:Y:S01]  /*11db0*/  IMAD.WIDE.U32 R2, R7, UR4, R2 ;  /* 0x0000000407027c25 */ /* 0x000fe2000f8e0002 */
[----:B------:R-:W-:-:S05]  /*11dc0*/  SHF.R.S32.HI R0, RZ, 0x1f, R7 ;  /* 0x0000001fff007819 */ /* 0x000fca0000011407 */
        /* <DEDUP_REMOVED lines=8> */
[----:B------:R-:W-:-:S03]  /*11e50*/  UMOV UR4, 0xffffffff ;  /* 0xffffffff00047882 */ /* 0x000fc60000000000 */
[----:B------:R-:W-:Y:S09]  /*11e60*/  BRA.DIV UR4, `(.L_x_1337) ;  /* 0x00000032046c7947 */ /* 0x000ff2000b800000 */
[----:B------:R-:W0:Y:S01]  /*11e70*/  SHFL.IDX PT, R14, R0, RZ, 0x181f ;  /* 0x00181fff000e7589 */ /* 0x000e2200000e0000 */
[----:B------:R-:W-:Y:S01]  /*11e80*/  ULDC UR4, c[0x0][0x288] ;  /* 0x0000a20000047ab9 */ /* 0x000fe20000000800 */
[----:B------:R-:W-:Y:S02]  /*11e90*/  VIADD R6, R19, UR41 ;  /* 0x0000002913067c36 */ /* 0x000fe40008000000 */
[----:B------:R-:W1:Y:S01]  /*11ea0*/  SHFL.IDX PT, R2, R4, RZ, 0x181f ;  /* 0x00181fff04027589 */ /* 0x000e6200000e0000 */
[----:B------:R-:W-:Y:S02]  /*11eb0*/  IMAD R5, R5, UR4, RZ ;  /* 0x0000000405057c24 */ /* 0x000fe4000f8e02ff */
[C---:B------:R-:W-:Y:S01]  /*11ec0*/  VIADD R8, R6.reuse, 0x10 ;  /* 0x0000001006087836 */ /* 0x040fe20000000000 */
[----:B------:R-:W-:Y:S02]  /*11ed0*/  SHFL.IDX PT, R7, R4, 0x1, 0x181f ;  /* 0x00381f0004077f89 */ /* 0x000fe400000e0000 */
        /* <DEDUP_REMOVED lines=23> */
[----:B------:R-:W-:-:S03]  /*12050*/  @!P1 MOV R3, R7 ;  /* 0x0000000700039202 */ /* 0x000fc60000000f00 */
        /* <DEDUP_REMOVED lines=23> */
[----:B------:R-:W-:Y:S02]  /*121d0*/  ISETP.GE.AND P1, PT, R8, R5, PT ;  /* 0x000000050800720c */ /* 0x000fe40003f26270 */
[----:B------:R-:W-:-:S11]  /*121e0*/  IADD3 R8, R6, 0x60, RZ ;  /* 0x0000006006087810 */ /* 0x000fd60007ffe0ff */
        /* <DEDUP_REMOVED lines=9> */
[----:B0-----:R-:W-:-:S05]  /*12280*/  @!P1 IADD3 R14, P3, R35, R14, RZ ;  /* 0x0000000e230e9210 */ /* 0x001fca0007f7e0ff */
[----:B-1----:R-:W-:Y:S02]  /*12290*/  @!P1 IMAD.X R7, RZ, RZ, R7, P3 ;  /* 0x000000ffff079224 */ /* 0x002fe400018e0607 */
[----:B--2---:R-:W-:Y:S02]  /*122a0*/  @!P1 IMAD.MOV.U32 R2, RZ, RZ, R14 ;  /* 0x000000ffff029224 */ /* 0x004fe400078e000e */
[----:B------:R-:W-:Y:S01]  /*122b0*/  @!P1 IMAD.MOV.U32 R3, RZ, RZ, R7 ;  /* 0x000000ffff039224 */ /* 0x000fe200078e0007 */
[----:B------:R0:W1:Y:S04]  /*122c0*/  SHFL.IDX PT, R14, R0, 0x7, 0x181f ;  /* 0x00f81f00000e7f89 */ /* 0x00006800000e0000 */
[----:B------:R0:W-:Y:S04]  /*122d0*/  @!P1 LDGSTS.E.BYPASS.LTC128B.128 [R28+0x13400], desc[UR50][R2.64], !P2 ;  /* 0x13400000021c9fae */ /* 0x0001e8000d101d72 */
[----:B------:R0:W-:Y:S04]  /*122e0*/  @!P1 LDGSTS.E.BYPASS.LTC128B.128 [R28+0x17400], desc[UR50][R2.64+0x80], !P0 ;  /* 0x17400080021c9fae */ /* 0x0001e8000c101d72 */
[----:B------:R0:W2:Y:S02]  /*122f0*/  SHFL.IDX PT, R7, R4, 0x7, 0x181f ;  /* 0x00f81f0004077f89 */ /* 0x0000a400000e0000 */
.L_x_1418:
        /* <DEDUP_REMOVED lines=13> */
.L_x_1339:
[----:B------:R-:W-:Y:S05]  /*123d0*/  BSYNC B0 ;  /* 0x0000000000007941 */ /* 0x000fea0003800000 */
.L_x_1338:
[----:B------:R-:W-:Y:S01]  /*123e0*/  NOP ;  /* 0x0000000000007918 */ /* 0x000fe20000000000 */
[----:B------:R-:W-:Y:S01]  /*123f0*/  SYNCS.ARRIVE.TRANS64.RED.A0T1 RZ, [UR46+0x20800], RZ ;  /* 0x020800ffffff79a7 */ /* 0x000fe2000820042e */
[----:B------:R-:W-:Y:S01]  /*12400*/  ARRIVES.LDGSTSBAR.64.TRANSCNT [UR46+0x20800] ;  /* 0x02080000ff0079b0 */ /* 0x000fe20008000aae */
[----:B------:R-:W-:Y:S01]  /*12410*/  NOP ;  /* 0x0000000000007918 */ /* 0x000fe20000000000 */
[----:B------:R-:W-:Y:S01]  /*12420*/  SYNCS.ARRIVE.TRANS64.A1T0 RZ, [UR46+0x20800], RZ ;  /* 0x020800ffffff79a7 */ /* 0x000fe2000810002e */
[----:B------:R-:W-:-:S05]  /*12430*/  VIADD R16, R16, 0xfffffffe ;  /* 0xfffffffe10107836 */ /* 0x000fca0000000000 */
[----:B------:R-:W-:Y:S01]  /*12440*/  ISETP.GE.AND P0, PT, R16, UR49, PT ;  /* 0x0000003110007c0c */ /* 0x000fe2000bf06270 */
[----:B------:R-:W3:Y:S02]  /*12450*/  SYNCS.PHASECHK.TRANS64.TRYWAIT P1, [UR46+0x20820], R0 ;  /* 0x02082000ff0075a7 */ /* 0x000ee4000802016e */
[----:B---3--:R-:W-:Y:S10]  /*12460*/  @!P1 BRA `(.L_x_1340) ;  /* 0x0000003400709947 */ /* 0x008ff40003800000 */
.L_x_1419:
[----:B------:R-:W-:Y:S01]  /*12470*/  IMAD.MOV.U32 R29, RZ, RZ, 0x1 ;  /* 0x00000001ff1d7424 */ /* 0x000fe200078e00ff */
[----:B------:R-:W-:Y:S06]  /*12480*/  @!P0 BRA `(.L_x_1341) ;  /* 0x0000001000988947 */ /* 0x000fec0003800000 */
[----:B------:R-:W-:Y:S01]  /*12490*/  UIADD3 UR4, UR45, 0x1, URZ ;  /* 0x000000012d047890 */ /* 0x000fe2000fffe03f */
[----:B0-----:R-:W-:Y:S01]  /*124a0*/  LOP3.LUT R3, RZ, UR43, RZ, 0x33, !PT ;  /* 0x0000002bff037c12 */ /* 0x001fe2000f8e33ff */
[----:B--2---:R-:W-:Y:S01]  /*124b0*/  IMAD.MOV.U32 R7, RZ, RZ, 0x1 ;  /* 0x00000001ff077424 */ /* 0x004fe200078e00ff */
[----:B------:R-:W-:Y:S01]  /*124c0*/  IADD3 R17, R35, R17, R19 ;  /* 0x0000001123117210 */ /* 0x000fe20007ffe013 */
[----:B------:R-:W-:Y:S01]  /*124d0*/  UIMAD UR4, UR4, UR37, URZ ;  /* 0x00000025040472a4 */ /* 0x000fe2000f8e023f */
[----:B------:R-:W-:-:S03]  /*124e0*/  LOP3.LUT R5, RZ, UR42, RZ, 0x33, !PT ;  /* 0x0000002aff057c12 */ /* 0x000fc6000f8e33ff */
[----:B------:R-:W-:Y:S02]  /*124f0*/  VIADD R17, R17, 0xffffff40 ;  /* 0xffffff4011117836 */ /* 0x000fe40000000000 */
[----:B------:R-:W-:-:S04]  /*12500*/  LOP3.LUT R0, RZ, UR4, RZ, 0x33, !PT ;  /* 0x00000004ff007c12 */ /* 0x000fc8000f8e33ff */
[----:B------:R-:W-:-:S04]  /*12510*/  VIADDMNMX R0, R0, -UR44, R3, !PT ;  /* 0x8000002c00007c46 */ /* 0x000fc8000f800103 */
[----:B------:R-:W-:Y:S01]  /*12520*/  VIMNMX R0, R0, R5, !PT ;  /* 0x0000000500007248 */ /* 0x000fe20007fe0100 */
[----:B------:R-:W-:-:S03]  /*12530*/  IMAD.MOV.U32 R5, RZ, RZ, RZ ;  /* 0x000000ffff057224 */ /* 0x000fc600078e00ff */
[C---:B------:R-:W-:Y:S01]  /*12540*/  IADD3 R31, -R0.reuse, -0x2, RZ ;  /* 0xfffffffe001f7810 */ /* 0x040fe20007ffe1ff */
[----:B------:R-:W-:-:S07]  /*12550*/  IMAD R6, R0, -0x40, R17 ;  /* 0xffffffc000067824 */ /* 0x000fce00078e0211 */
.L_x_1356:
[----:B0-----:R-:W0:Y:S01]  /*12560*/  LDC R0, c[0x0][0x430] ;  /* 0x00010c00ff007b82 */ /* 0x001e220000000800 */
[----:B------:R-:W-:Y:S01]  /*12570*/  ISETP.GT.U32.AND P1, PT, R36, 0x3f, PT ;  /* 0x0000003f2400780c */ /* 0x000fe20003f24070 */
[----:B------:R-:W-:-:S12]  /*12580*/  IMAD.MOV.U32 R12, RZ, RZ, R6 ;  /* 0x000000ffff0c7224 */ /* 0x000fd800078e0006 */
[----:B------:R-:W2:Y:S01]  /*12590*/  @!P1 LDC.64 R10, c[0x0][0x428] ;  /* 0x00010a00ff0a9b82 */ /* 0x000ea20000000a00 */
[----:B0-----:R-:W-:-:S13]  /*125a0*/  ISETP.NE.AND P0, PT, R0, 0x1, PT ;  /* 0x000000010000780c */ /* 0x001fda0003f05270 */
[----:B------:R-:W0:Y:S08]  /*125b0*/  @P0 LDC R3, c[0x0][0x434] ;  /* 0x00010d00ff030b82 */ /* 0x000e300000000800 */
[----:B------:R-:W3:Y:S01]  /*125c0*/  @P0 LDC R9, c[0x0][0x438] ;  /* 0x00010e00ff090b82 */ /* 0x000ee20000000800 */
[----:B0-----:R-:W-:-:S05]  /*125d0*/  @P0 IMAD.HI.U32 R0, R6, R3, RZ ;  /* 0x0000000306000227 */ /* 0x001fca00078e00ff */
[----:B---3--:R-:W-:Y:S01]  /*125e0*/  @P0 SHF.R.U32.HI R12, RZ, R9, R0 ;  /* 0x00000009ff0c0219 */ /* 0x008fe20000011600 */
[----:B--2---:R-:W-:Y:S01]  /*125f0*/  @!P1 IMAD R0, R37, R10, RZ ;  /* 0x0000000a25009224 */ /* 0x004fe200078e02ff */
[----:B------:R-:W0:Y:S02]  /*12600*/  @!P1 LDC.64 R8, c[0x0][0x418] ;  /* 0x00010600ff089b82 */ /* 0x000e240000000a00 */
[----:B------:R-:W-:Y:S01]  /*12610*/  @!P1 SHF.R.S32.HI R3, RZ, 0x1f, R12 ;  /* 0x0000001fff039819 */ /* 0x000fe2000001140c */
[----:B------:R-:W-:Y:S01]  /*12620*/  ULOP3.LUT UR4, UR36, 0x2, URZ, 0xfc, !UPT ;  /* 0x0000000224047892 */ /* 0x000fe2000f8efc3f */
[----:B------:R-:W-:Y:S01]  /*12630*/  @!P1 MOV R2, R12 ;  /* 0x0000000c00029202 */ /* 0x000fe20000000f00 */
[----:B------:R-:W-:-:S04]  /*12640*/  @!P1 IMAD R11, R33, R11, R0 ;  /* 0x0000000b210b9224 */ /* 0x000fc800078e0200 */
[----:B------:R-:W-:-:S04]  /*12650*/  @!P1 IMAD.WIDE.U32 R2, R33, R10, R2 ;  /* 0x0000000a21029225 */ /* 0x000fc800078e0002 */
[----:B------:R-:W-:Y:S02]  /*12660*/  IMAD.U32 R4, RZ, RZ, UR4 ;  /* 0x00000004ff047e24 */ /* 0x000fe4000f8e00ff */
[----:B------:R-:W-:Y:S02]  /*12670*/  @!P1 IMAD.IADD R0, R11, 0x1, R3 ;  /* 0x000000010b009824 */ /* 0x000fe400078e0203 */
[----:B------:R-:W-:Y:S01]  /*12680*/  IMAD.MOV.U32 R10, RZ, RZ, RZ ;  /* 0x000000ffff0a7224 */ /* 0x000fe200078e00ff */
[----:B------:R-:W-:Y:S02]  /*12690*/  ISETP.NE.AND P2, PT, R4, 0x3, PT ;  /* 0x000000030400780c */ /* 0x000fe40003f45270 */
[----:B0-----:R-:W-:-:S04]  /*126a0*/  @!P1 LEA R8, P0, R2, R8, 0x2 ;  /* 0x0000000802089211 */ /* 0x001fc800078010ff */
[----:B------:R-:W-:Y:S01]  /*126b0*/  @!P1 LEA.HI.X R9, R2, R9, R0, 0x2, P0 ;  /* 0x0000000902099211 */ /* 0x000fe200000f1400 */
[----:B------:R-:W-:-:S04]  /*126c0*/  VIADD R0, R5, 0x1 ;  /* 0x0000000105007836 */ /* 0x000fc80000000000 */
[----:B------:R0:W5:Y:S01]  /*126d0*/  @!P1 LDG.E R10, desc[UR50][R8.64] ;  /* 0x00000032080a9981 */ /* 0x000162000c1e1900 */
[----:B------:R-:W-:Y:S01]  /*126e0*/  ISETP.NE.AND P1, PT, R0, 0x2, PT ;  /* 0x000000020000780c */ /* 0x000fe20003f25270 */
[----:B------:R-:W-:-:S03]  /*126f0*/  VIADD R31, R31, 0xffffffff ;  /* 0xffffffff1f1f7836 */ /* 0x000fc60000000000 */
[----:B------:R-:W-:Y:S02]  /*12700*/  SEL R2, RZ, 0x1, P1 ;  /* 0x00000001ff027807 */ /* 0x000fe40000800000 */
[----:B------:R-:W-:Y:S02]  /*12710*/  ISETP.GT.AND P0, PT, R31, UR49, PT ;  /* 0x000000311f007c0c */ /* 0x000fe4000bf04270 */
[----:B------:R-:W-:Y:S02]  /*12720*/  SEL R0, R0, RZ, P1 ;  /* 0x000000ff00007207 */ /* 0x000fe40000800000 */
[----:B------:R-:W-:Y:S01]  /*12730*/  LOP3.LUT R29, R7, R2, RZ, 0x3c, !PT ;  /* 0x00000002071d7212 */ /* 0x000fe200078e3cff */
[----:B0-----:R-:W-:Y:S08]  /*12740*/  @!P2 BRA `(.L_x_1342) ;  /* 0x000000000004a947 */ /* 0x001ff00003800000 */
[----:B------:R-:W-:Y:S01]  /*12750*/  BPT.TRAP 0x1 ;  /* 0x000000040000795c */ /* 0x000fe20000300000 */
.L_x_1342:
[----:B------:R-:W-:Y:S02]  /*12760*/  LEA R4, R0, UR46, 0x3 ;  /* 0x0000002e00047c11 */ /* 0x000fe4000f8e18ff */
[----:B------:R-:W-:-:S04]  /*12770*/  SHF.L.U32 R17, R29, 0x1f, RZ ;  /* 0x0000001f1d117819 */ /* 0x000fc800000006ff */
[----:B------:R-:W0:Y:S02]  /*12780*/  SYNCS.PHASECHK.TRANS64.TRYWAIT P1, [R4+URZ+0x20880], R17 ;  /* 0x02088011040075a7 */ /* 0x000e24000802017f */
[----:B0-----:R-:W-:Y:S05]  /*12790*/  @!P1 BRA `(.L_x_1343) ;  /* 0x0000003000bc9947 */ /* 0x001fea0003800000 */
.L_x_1420:
[----:B------:R-:W-:Y:S01]  /*127a0*/  ULDC UR4, c[0x0][0x430] ;  /* 0x00010c0000047ab9 */ /* 0x000fe20000000800 */
[----:B-----5:R-:W-:Y:S01]  /*127b0*/  SHF.R.S32.HI R16, RZ, 0x1f, R10 ;  /* 0x0000001fff107819 */ /* 0x020fe2000001140a */
[----:B------:R-:W-:Y:S01]  /*127c0*/  UIADD3 UR4, -UR4, URZ, URZ ;  /* 0x0000003f04047290 */ /* 0x000fe2000fffe13f */
[----:B------:R-:W-:Y:S01]  /*127d0*/  R2UR UR6, R32 ;  /* 0x00000000200672ca */ /* 0x000fe200000e0000 */
[----:B------:R-:W2:Y:S01]  /*127e0*/  LDC R13, c[0x0][0x2f4] ;  /* 0x0000bd00ff0d7b82 */ /* 0x000ea20000000800 */
[----:B------:R-:W-:-:S03]  /*127f0*/  LOP3.LUT P2, RZ, R30, 0x1, RZ, 0xc0, !PT ;  /* 0x000000011eff7812 */ /* 0x000fc6000784c0ff */
[----:B------:R-:W-:Y:S01]  /*12800*/  IMAD R8, R12, UR4, R6 ;  /* 0x000000040c087c24 */ /* 0x000fe2000f8e0206 */
[----:B------:R-:W-:-:S04]  /*12810*/  ULDC.64 UR4, c[0x0][0x328] ;  /* 0x0000ca0000047ab9 */ /* 0x000fc80000000a00 */
[----:B------:R-:W-:-:S05]  /*12820*/  SHF.R.S32.HI R9, RZ, 0x1f, R8 ;  /* 0x0000001fff097819 */ /* 0x000fca0000011408 */
[----:B------:R-:W-:-:S04]  /*12830*/  IMAD R3, R9, UR4, RZ ;  /* 0x0000000409037c24 */ /* 0x000fc8000f8e02ff */
[C---:B------:R-:W-:Y:S02]  /*12840*/  IMAD R11, R8.reuse, UR5, R3 ;  /* 0x00000005080b7c24 */ /* 0x040fe4000f8e0203 */
[----:B------:R-:W-:Y:S01]  /*12850*/  IMAD.WIDE.U32 R2, R8, UR4, RZ ;  /* 0x0000000408027c25 */ /* 0x000fe2000f8e00ff */
[----:B------:R-:W-:-:S03]  /*12860*/  ULDC.64 UR4, c[0x0][0x338] ;  /* 0x0000ce0000047ab9 */ /* 0x000fc60000000a00 */
[----:B------:R-:W-:Y:S01]  /*12870*/  IMAD.IADD R3, R3, 0x1, R11 ;  /* 0x0000000103037824 */ /* 0x000fe200078e020b */
[----:B--2---:R-:W-:Y:S01]  /*12880*/  ISETP.GE.AND P3, PT, R35, R13, PT ;  /* 0x0000000d2300720c */ /* 0x004fe20003f66270 */
        /* <DEDUP_REMOVED lines=23> */
[----:B------:R-:W1:Y:S02]  /*12a00*/  SHFL.IDX PT, R20, R20, 0x3, 0x181f ;  /* 0x00781f0014147f89 */ /* 0x000e6400000e0000 */
[----:B--2---:R-:W-:Y:S02]  /*12a10*/  IMAD.X R3, RZ, RZ, R3, P1 ;  /* 0x000000ffff037224 */ /* 0x004fe400008e0603 */
[----:B------:R2:W0:Y:S04]  /*12a20*/  SHFL.IDX PT, R14, R18, 0x3, 0x181f ;  /* 0x00781f00120e7f89 */ /* 0x00042800000e0000 */
[----:B------:R-:W-:Y:S04]  /*12a30*/  LDGSTS.E.BYPASS.LTC128B.128 [R19+0x8400], desc[UR50][R2.64], !P3 ;  /* 0x0840000002137fae */ /* 0x000fe8000d901d72 */
[----:B------:R3:W-:Y:S02]  /*12a40*/  LDGSTS.E.BYPASS.LTC128B.128 [R19+0xa400], desc[UR50][R2.64+0x80], !P2 ;  /* 0x0a40008002137fae */ /* 0x0007e4000d101d72 */
[----:B---3--:R-:W-:-:S05]  /*12a50*/  IADD3 R2, P1, R35, R12, RZ ;  /* 0x0000000c23027210 */ /* 0x008fca0007f3e0ff */
[----:B----4-:R-:W-:-:S05]  /*12a60*/  IMAD.X R3, RZ, RZ, R22, P1 ;  /* 0x000000ffff037224 */ /* 0x010fca00008e0616 */
[----:B------:R-:W-:Y:S04]  /*12a70*/  LDGSTS.E.BYPASS.LTC128B.128 [R19+0x8c00], desc[UR50][R2.64], !P3 ;  /* 0x08c0000002137fae */ /* 0x000fe8000d901d72 */
[----:B------:R5:W-:Y:S02]  /*12a80*/  LDGSTS.E.BYPASS.LTC128B.128 [R19+0xac00], desc[UR50][R2.64+0x80], !P2 ;  /* 0x0ac0008002137fae */ /* 0x000be4000d101d72 */
[----:B-----5:R-:W-:-:S04]  /*12a90*/  IADD3 R2, P1, R35, R11, RZ ;  /* 0x0000000b23027210 */ /* 0x020fc80007f3e0ff */
[----:B0-----:R-:W-:-:S05]  /*12aa0*/  IADD3.X R3, RZ, R21, RZ, P1, !PT ;  /* 0x00000015ff037210 */ /* 0x001fca0000ffe4ff */
[----:B------:R2:W-:Y:S04]  /*12ab0*/  LDGSTS.E.BYPASS.LTC128B.128 [R19+0x9400], desc[UR50][R2.64], !P3 ;  /* 0x0940000002137fae */ /* 0x0005e8000d901d72 */
[----:B-1----:R2:W-:Y:S02]  /*12ac0*/  LDGSTS.E.BYPASS.LTC128B.128 [R19+0xb400], desc[UR50][R2.64+0x80], !P2 ;  /* 0x0b40008002137fae */ /* 0x0025e4000d101d72 */
.L_x_1430:
[----:B--2---:R-:W-:Y:S02]  /*12ad0*/  IADD3 R2, P1, R35, R14, RZ ;  /* 0x0000000e23027210 */ /* 0x004fe40007f3e0ff */
        /* <DEDUP_REMOVED lines=16> */
.L_x_1345:
[----:B------:R0:W-:Y:S01]  /*12be0*/  SYNCS.ARRIVE.TRANS64.A1T0 RZ, [R4+URZ+0x20870], RZ ;  /* 0x020870ff04ff79a7 */ /* 0x0001e2000810003f */
[----:B------:R-:W-:Y:S05]  /*12bf0*/  @!P2 BRA `(.L_x_1346) ;  /* 0x000000000004a947 */ /* 0x000fea0003800000 */
[----:B------:R-:W-:Y:S01]  /*12c00*/  BPT.TRAP 0x1 ;  /* 0x000000040000795c */ /* 0x000fe20000300000 */
.L_x_1346:
[----:B------:R-:W1:Y:S02]  /*12c10*/  SYNCS.PHASECHK.TRANS64.TRYWAIT P1, [R4+URZ+0x20840], R17 ;  /* 0x02084011040075a7 */ /* 0x000e64000802017f */
[----:B-1----:R-:W-:Y:S05]  /*12c20*/  @!P1 BRA `(.L_x_1347) ;  /* 0x0000003000d09947 */ /* 0x002fea0003800000 */
.L_x_1431:
[----:B------:R-:W-:Y:S01]  /*12c30*/  ULDC.64 UR4, c[0x0][0x300] ;  /* 0x0000c00000047ab9 */ /* 0x000fe20000000a00 */
[----:B------:R-:W-:Y:S01]  /*12c40*/  R2UR UR6, R32 ;  /* 0x00000000200672ca */ /* 0x000fe200000e0000 */
[----:B------:R-:W-:Y:S01]  /*12c50*/  IMAD R9, R9, UR4, RZ ;  /* 0x0000000409097c24 */ /* 0x000fe2000f8e02ff */
[----:B------:R-:W2:Y:S01]  /*12c60*/  LDC R11, c[0x0][0x2f4] ;  /* 0x0000bd00ff0b7b82 */ /* 0x000ea20000000800 */
[----:B------:R-:W-:Y:S01]  /*12c70*/  IMAD.WIDE.U32 R2, R8, UR4, RZ ;  /* 0x0000000408027c25 */ /* 0x000fe2000f8e00ff */
[----:B------:R-:W-:-:S03]  /*12c80*/  LOP3.LUT P2, RZ, R30, 0x1, RZ, 0xc0, !PT ;  /* 0x000000011eff7812 */ /* 0x000fc6000784c0ff */
[----:B------:R-:W-:Y:S01]  /*12c90*/  IMAD R9, R8, UR5, R9 ;  /* 0x0000000508097c24 */ /* 0x000fe2000f8e0209 */
        /* <DEDUP_REMOVED lines=8> */
[----:B------:R-:W-:Y:S01]  /*12d20*/  UIMAD UR4, UR6, UR4, URZ ;  /* 0x00000004060472a4 */ /* 0x000fe2000f8e023f */
[----:B--2---:R-:W-:Y:S02]  /*12d30*/  ISETP.GE.AND P3, PT, R35, R11, PT ;  /* 0x0000000b2300720c */ /* 0x004fe40003f66270 */
        /* <DEDUP_REMOVED lines=12> */
[----:B------:R-:W4:Y:S04]  /*12e00*/  SHFL.IDX PT, R18, R8, 0x1, 0x181f ;  /* 0x00381f0008127f89 */ /* 0x000f2800000e0000 */
[----:B-1----:R-:W1:Y:S04]  /*12e10*/  SHFL.IDX PT, R17, R10, 0x1, 0x181f ;  /* 0x00381f000a117f89 */ /* 0x002e6800000e0000 */
[----:B------:R-:W-:Y:S04]  /*12e20*/  SHFL.IDX PT, R16, R10, 0x2, 0x181f ;  /* 0x00581f000a107f89 */ /* 0x000fe800000e0000 */
[----:B------:R-:W-:Y:S01]  /*12e30*/  SHFL.IDX PT, R10, R10, 0x3, 0x181f ;  /* 0x00781f000a0a7f89 */ /* 0x000fe200000e0000 */
[----:B--2---:R-:W-:-:S03]  /*12e40*/  IADD3 R2, P1, R35, R14, RZ ;  /* 0x0000000e23027210 */ /* 0x004fc60007f3e0ff */
[----:B------:R-:W2:Y:S02]  /*12e50*/  SHFL.IDX PT, R14, R8, 0x2, 0x181f ;  /* 0x00581f00080e7f89 */ /* 0x000ea400000e0000 */
[----:B---3--:R-:W-:-:S05]  /*12e60*/  IMAD.X R3, RZ, RZ, R3, P1 ;  /* 0x000000ffff037224 */ /* 0x008fca00008e0603 */
[----:B------:R-:W-:Y:S04]  /*12e70*/  LDGSTS.E.BYPASS.LTC128B.128 [R9+0x18400], desc[UR50][R2.64], !P3 ;  /* 0x1840000002097fae */ /* 0x000fe8000d901d72 */
[----:B------:R4:W-:Y:S02]  /*12e80*/  LDGSTS.E.BYPASS.LTC128B.128 [R9+0x1a400], desc[UR50][R2.64+0x80], !P2 ;  /* 0x1a40008002097fae */ /* 0x0009e4000d101d72 */
[----:B----4-:R-:W-:-:S05]  /*12e90*/  IADD3 R2, P1, R35, R18, RZ ;  /* 0x0000001223027210 */ /* 0x010fca0007f3e0ff */
[----:B-1----:R-:W-:-:S05]  /*12ea0*/  IMAD.X R3, RZ, RZ, R17, P1 ;  /* 0x000000ffff037224 */ /* 0x002fca00008e0611 */
[----:B------:R-:W-:Y:S04]  /*12eb0*/  LDGSTS.E.BYPASS.LTC128B.128 [R9+0x18c00], desc[UR50][R2.64], !P3 ;  /* 0x18c0000002097fae */ /* 0x000fe8000d901d72 */
[----:B------:R2:W-:Y:S02]  /*12ec0*/  LDGSTS.E.BYPASS.LTC128B.128 [R9+0x1ac00], desc[UR50][R2.64+0x80], !P2 ;  /* 0x1ac0008002097fae */ /* 0x0005e4000d101d72 */
[----:B--2---:R-:W-:Y:S02]  /*12ed0*/  IADD3 R2, P1, R35, R14, RZ ;  /* 0x0000000e23027210 */ /* 0x004fe40007f3e0ff */
[----:B------:R1:W2:Y:S03]  /*12ee0*/  SHFL.IDX PT, R14, R8, 0x3, 0x181f ;  /* 0x00781f00080e7f89 */ /* 0x0002a600000e0000 */
[----:B------:R-:W-:-:S05]  /*12ef0*/  IMAD.X R3, RZ, RZ, R16, P1 ;  /* 0x000000ffff037224 */ /* 0x000fca00008e0610 */
[----:B------:R1:W-:Y:S04]  /*12f00*/  LDGSTS.E.BYPASS.LTC128B.128 [R9+0x19400], desc[UR50][R2.64], !P3 ;  /* 0x1940000002097fae */ /* 0x0003e8000d901d72 */
[----:B------:R1:W-:Y:S02]  /*12f10*/  LDGSTS.E.BYPASS.LTC128B.128 [R9+0x1b400], desc[UR50][R2.64+0x80], !P2 ;  /* 0x1b40008002097fae */ /* 0x0003e4000d101d72 */
.L_x_1441:
[----:B-12---:R-:W-:Y:S02]  /*12f20*/  IADD3 R2, P1, R35, R14, RZ ;  /* 0x0000000e23027210 */ /* 0x006fe40007f3e0ff */
        /* <DEDUP_REMOVED lines=12> */
[----:B------:R-:W-:-:S04]  /*12ff0*/  MOV R11, UR5 ;  /* 0x00000005000b7c02 */ /* 0x000fc80008000f00 */
[----:B------:R-:W-:-:S13]  /*13000*/  ISETP.NE.AND P2, PT, R11, 0x3, PT ;  /* 0x000000030b00780c */ /* 0x000fda0003f45270 */
[----:B-1----:R-:W-:Y:S05]  /*13010*/  @!P2 BRA `(.L_x_1349) ;  /* 0x000000000004a947 */ /* 0x002fea0003800000 */
[----:B------:R-:W-:Y:S01]  /*13020*/  BPT.TRAP 0x1 ;  /* 0x000000040000795c */ /* 0x000fe20000300000 */
.L_x_1349:
[----:B------:R-:W-:Y:S01]  /*13030*/  IMAD.U32 R2, RZ, RZ, UR36 ;  /* 0x00000024ff027e24 */ /* 0x000fe2000f8e00ff */
[----:B------:R1:W-:Y:S04]  /*13040*/  SYNCS.ARRIVE.TRANS64.A1T0 RZ, [R4+URZ+0x20830], RZ ;  /* 0x020830ff04ff79a7 */ /* 0x0003e8000810003f */
[----:B------:R-:W-:-:S04]  /*13050*/  LOP3.LUT R2, R2, 0x1, RZ, 0xfc, !PT ;  /* 0x0000000102027812 */ /* 0x000fc800078efcff */
[----:B------:R-:W-:-:S13]  /*13060*/  ISETP.NE.AND P1, PT, R2, 0x3, PT ;  /* 0x000000030200780c */ /* 0x000fda0003f25270 */
[----:B-1----:R-:W-:Y:S05]  /*13070*/  @!P1 BRA `(.L_x_1350) ;  /* 0x0000000000049947 */ /* 0x002fea0003800000 */
[----:B------:R-:W-:Y:S01]  /*13080*/  BPT.TRAP 0x1 ;  /* 0x000000040000795c */ /* 0x000fe20000300000 */
.L_x_1350:
[----:B------:R-:W-:Y:S02]  /*13090*/  LOP3.LUT R3, R7, 0x1, RZ, 0x3c, !PT ;  /* 0x0000000107037812 */ /* 0x000fe400078e3cff */
[----:B------:R-:W-:Y:S02]  /*130a0*/  LEA R2, R5, UR46, 0x3 ;  /* 0x0000002e05027c11 */ /* 0x000fe4000f8e18ff */
[----:B------:R-:W-:-:S04]  /*130b0*/  SHF.L.U32 R3, R3, 0x1f, RZ ;  /* 0x0000001f03037819 */ /* 0x000fc800000006ff */
[----:B------:R-:W1:Y:S02]  /*130c0*/  SYNCS.PHASECHK.TRANS64.TRYWAIT P2, [R2+URZ+0x20870], R3 ;  /* 0x02087003020075a7 */ /* 0x000e64000804017f */
[----:B-1----:R-:W-:Y:S05]  /*130d0*/  @!P2 BRA `(.L_x_1351) ;  /* 0x0000003000d8a947 */ /* 0x002fea0003800000 */
.L_x_1442:
[----:B------:R-:W-:-:S06]  /*130e0*/  ULOP3.LUT UR4, UR36, 0x2, URZ, 0xfc, !UPT ;  /* 0x0000000224047892 */ /* 0x000fcc000f8efc3f */
[----:B0-----:R-:W-:-:S05]  /*130f0*/  IMAD.U32 R4, RZ, RZ, UR4 ;  /* 0x00000004ff047e24 */ /* 0x001fca000f8e00ff */
[----:B------:R-:W-:-:S13]  /*13100*/  ISETP.NE.AND P2, PT, R4, 0x3, PT ;  /* 0x000000030400780c */ /* 0x000fda0003f45270 */
[----:B------:R-:W-:Y:S05]  /*13110*/  @!P2 BRA `(.L_x_1352) ;  /* 0x000000000004a947 */ /* 0x000fea0003800000 */
[----:B------:R-:W-:Y:S01]  /*13120*/  BPT.TRAP 0x1 ;  /* 0x000000040000795c */ /* 0x000fe20000300000 */
.L_x_1352:
[----:B-1----:R-:W-:Y:S01]  /*13130*/  SHF.L.U32 R3, R7, 0x1f, RZ ;  /* 0x0000001f07037819 */ /* 0x002fe200000006ff */
[----:B------:R-:W-:-:S03]  /*13140*/  IMAD.SHL.U32 R5, R5, 0x4000, RZ ;  /* 0x0000400005057824 */ /* 0x000fc600078e00ff */
[----:B------:R-:W0:Y:S02]  /*13150*/  SYNCS.PHASECHK.TRANS64.TRYWAIT P2, [R2+URZ+0x20860], R3 ;  /* 0x02086003020075a7 */ /* 0x000e24000804017f */
[----:B0-----:R-:W-:Y:S05]  /*13160*/  @!P2 BRA `(.L_x_1353) ;  /* 0x0000003000c8a947 */ /* 0x001fea0003800000 */
.L_x_1443:
[----:B------:R-:W2:Y:S04]  /*13170*/  LDL R4, [R1+0x4] ;  /* 0x0000040001047983 */ /* 0x000ea80000100800 */
[----:B------:R-:W3:Y:S01]  /*13180*/  LDL R7, [R1] ;  /* 0x0000000001077983 */ /* 0x000ee20000100800 */
[----:B------:R-:W1:Y:S01]  /*13190*/  S2R R8, SR_TID.X ;  /* 0x0000000000087919 */ /* 0x000e620000002100 */
[----:B------:R-:W-:Y:S05]  /*131a0*/  WARPSYNC.ALL ;  /* 0x0000000000007948 */ /* 0x000fea0003800000 */
[----:B-1----:R-:W-:Y:S01]  /*131b0*/  LOP3.LUT P2, RZ, R8, 0x4, RZ, 0xc0, !PT ;  /* 0x0000000408ff7812 */ /* 0x002fe2000784c0ff */
[----:B------:R-:W-:-:S05]  /*131c0*/  IMAD.MOV.U32 R8, RZ, RZ, 0x40 ;  /* 0x00000040ff087424 */ /* 0x000fca00078e00ff */
[----:B------:R-:W-:Y:S01]  /*131d0*/  SEL R8, R8, 0xffffffc0, !P2 ;  /* 0xffffffc008087807 */ /* 0x000fe20005000000 */
[----:B------:R-:W-:Y:S01]  /*131e0*/  ULOP3.LUT UR4, UR36, 0x2, URZ, 0xfc, !UPT ;  /* 0x0000000224047892 */ /* 0x000fe2000f8efc3f */
[----:B--2---:R-:W-:-:S05]  /*131f0*/  LOP3.LUT R4, R5, R4, RZ, 0xfc, !PT ;  /* 0x0000000405047212 */ /* 0x004fca00078efcff */
[----:B0-----:R-:W-:Y:S01]  /*13200*/  VIADD R3, R4, UR46 ;  /* 0x0000002e04037c36 */ /* 0x001fe20008000000 */
[----:B------:R-:W0:Y:S03]  /*13210*/  LDSM.16.MT88.4 R16, [R4+UR46+0x8400] ;  /* 0x0084002e0410783b */ /* 0x000e260008004200 */
[----:B------:R-:W-:-:S05]  /*13220*/  IMAD.IADD R3, R8, 0x1, R3 ;  /* 0x0000000108037824 */ /* 0x000fca00078e0203 */
[----:B------:R-:W1:Y:S01]  /*13230*/  LDSM.16.MT88.4 R8, [R3+0x8400] ;  /* 0x008400000308783b */ /* 0x000e620000004200 */
[----:B---3--:R-:W-:Y:S02]  /*13240*/  IADD3 R5, R5, UR46, R7 ;  /* 0x0000002e05057c10 */ /* 0x008fe4000fffe007 */
        /* <DEDUP_REMOVED lines=12> */
[----:B------:R-:W2:Y:S01]  /*13310*/  S2R R7, SR_TID.X ;  /* 0x0000000000077919 */ /* 0x000ea20000002100 */
        /* <DEDUP_REMOVED lines=11> */
[----:B------:R-:W3:Y:S01]  /*133d0*/  LDSM.16.MT88.4 R12, [R3+0x9400] ;  /* 0x00940000030c783b */ /* 0x000ee20000004200 */
[----:B--2---:R-:W-:Y:S01]  /*133e0*/  LOP3.LUT P2, RZ, R7, 0x4, RZ, 0xc0, !PT ;  /* 0x0000000407ff7812 */ /* 0x004fe2000784c0ff */
[----:B------:R-:W-:-:S05]  /*133f0*/  IMAD.MOV.U32 R7, RZ, RZ, 0x20 ;  /* 0x00000020ff077424 */ /* 0x000fca00078e00ff */
[----:B------:R-:W-:-:S04]  /*13400*/  SEL R7, R7, 0xffffffe0, !P2 ;  /* 0xffffffe007077807 */ /* 0x000fc80005000000 */
[----:B0-----:R-:W-:Y:S02]  /*13410*/  IADD3 R5, R7, 0x400, R5 ;  /* 0x0000040007057810 */ /* 0x001fe40007ffe005 */
[C-C-:B-1----:R-:W-:Y:S02]  /*13420*/  PRMT R16, R8.reuse, 0x6420, R9.reuse ;  /* 0x0000642008107816 */ /* 0x142fe40000000009 */
[----:B------:R-:W-:Y:S02]  /*13430*/  PRMT R17, R8, 0x7531, R9 ;  /* 0x0000753108117816 */ /* 0x000fe40000000009 */
[C-C-:B------:R-:W-:Y:S02]  /*13440*/  PRMT R18, R10.reuse, 0x6420, R11.reuse ;  /* 0x000064200a127816 */ /* 0x140fe4000000000b */
[----:B------:R-:W-:Y:S02]  /*13450*/  PRMT R19, R10, 0x7531, R11 ;  /* 0x000075310a137816 */ /* 0x000fe4000000000b */
[----:B---3--:R-:W-:-:S02]  /*13460*/  PRMT R8, R12, 0x6420, R13 ;  /* 0x000064200c087816 */ /* 0x008fc4000000000d */
[----:B------:R-:W-:Y:S02]  /*13470*/  PRMT R9, R12, 0x7531, R13 ;  /* 0x000075310c097816 */ /* 0x000fe4000000000d */
[C-C-:B------:R-:W-:Y:S02]  /*13480*/  PRMT R10, R14.reuse, 0x6420, R15.reuse ;  /* 0x000064200e0a7816 */ /* 0x140fe4000000000f */
[----:B------:R-:W-:Y:S01]  /*13490*/  PRMT R11, R14, 0x7531, R15 ;  /* 0x000075310e0b7816 */ /* 0x000fe2000000000f */
[----:B------:R-:W-:Y:S04]  /*134a0*/  STSM.16.M88.4 [R5], R16 ;  /* 0x0000001005007844 */ /* 0x000fe80000000200 */
[----:B------:R-:W-:Y:S04]  /*134b0*/  STSM.16.M88.4 [R5+0x1000], R8 ;  /* 0x0010000805007844 */ /* 0x000fe80000000200 */
[----:B------:R-:W0:Y:S04]  /*134c0*/  LDSM.16.MT88.4 R8, [R4+UR46+0xb400] ;  /* 0x00b4002e0408783b */ /* 0x000e280008004200 */
[----:B------:R-:W1:Y:S01]  /*134d0*/  LDSM.16.MT88.4 R12, [R3+0xb400] ;  /* 0x00b40000030c783b */ /* 0x000e620000004200 */
        /* <DEDUP_REMOVED lines=20> */
.L_x_1354:
[----:B-1----:R1:W-:Y:S01]  /*13620*/  SYNCS.ARRIVE.TRANS64.A1T0 RZ, [R2+URZ+0x20850], RZ ;  /* 0x020850ff02ff79a7 */ /* 0x0023e2000810003f */
[----:B------:R-:W-:Y:S06]  /*13630*/  BAR.SYNC.DEFER_BLOCKING 0x2, 0x80 ;  /* 0x0082000000007b1d */ /* 0x000fec0000010000 */
[----:B------:R-:W-:Y:S05]  /*13640*/  @!P1 BRA `(.L_x_1355) ;  /* 0x0000000000049947 */ /* 0x000fea0003800000 */
[----:B------:R-:W-:Y:S01]  /*13650*/  BPT.TRAP 0x1 ;  /* 0x000000040000795c */ /* 0x000fe20000300000 */
.L_x_1355:
[----:B------:R-:W2:Y:S01]  /*13660*/  S2R R3, SR_CgaCtaId ;  /* 0x0000000000037919 */ /* 0x000ea20000008800 */
[----:B-1----:R-:W-:Y:S01]  /*13670*/  VIADD R2, R2, 0x20880 ;  /* 0x0002088002027836 */ /* 0x002fe20000000000 */
[----:B------:R-:W-:Y:S01]  /*13680*/  MOV R7, R29 ;  /* 0x0000001d00077202 */ /* 0x000fe20000000f00 */
[----:B------:R-:W-:Y:S02]  /*13690*/  VIADD R6, R6, 0xffffffc0 ;  /* 0xffffffc006067836 */ /* 0x000fe40000000000 */
[----:B0-----:R-:W-:Y:S01]  /*136a0*/  IMAD.MOV.U32 R5, RZ, RZ, R0 ;  /* 0x000000ffff057224 */ /* 0x001fe200078e0000 */
[----:B--2---:R-:W-:-:S04]  /*136b0*/  PRMT R2, R3, 0x654, R2 ;  /* 0x0000065403027816 */ /* 0x004fc80000000002 */
[----:B------:R0:W-:Y:S01]  /*136c0*/  SYNCS.ARRIVE.TRANS64.RED.A1T0 RZ, [R2+URZ], RZ ;  /* 0x000000ff02ff79a7 */ /* 0x0001e2000810043f */
[----:B------:R-:W-:Y:S05]  /*136d0*/  @P0 BRA `(.L_x_1356) ;  /* 0xffffffec00a00947 */ /* 0x000fea000383ffff */
[----:B------:R-:W-:Y:S05]  /*136e0*/  BRA `(.L_x_1357) ;  /* 0x0000000000047947 */ /* 0x000fea0003800000 */
.L_x_1341:
[----:B0-----:R-:W-:-:S07]  /*136f0*/  IMAD.MOV.U32 R0, RZ, RZ, RZ ;  /* 0x000000ffff007224 */ /* 0x001fce00078e00ff */
.L_x_1357:
[----:B------:R-:W-:-:S06]  /*13700*/  ULOP3.LUT UR4, UR36, 0x1, URZ, 0xfc, !UPT ;  /* 0x0000000124047892 */ /* 0x000fcc000f8efc3f */
[----:B0-----:R-:W-:-:S05]  /*13710*/  IMAD.U32 R2, RZ, RZ, UR4 ;  /* 0x00000004ff027e24 */ /* 0x001fca000f8e00ff */
[----:B------:R-:W-:-:S13]  /*13720*/  ISETP.NE.AND P1, PT, R2, 0x3, PT ;  /* 0x000000030200780c */ /* 0x000fda0003f25270 */
[----:B------:R-:W-:Y:S05]  /*13730*/  @!P1 BRA `(.L_x_1358) ;  /* 0x0000000000049947 */ /* 0x000fea0003800000 */
[----:B------:R-:W-:Y:S01]  /*13740*/  BPT.TRAP 0x1 ;  /* 0x000000040000795c */ /* 0x000fe20000300000 */
.L_x_1358:
[----:B------:R-:W-:Y:S01]  /*13750*/  LOP3.LUT R2, R29, 0x1, RZ, 0x3c, !PT ;  /* 0x000000011d027812 */ /* 0x000fe200078e3cff */
[----:B------:R-:W-:Y:S01]  /*13760*/  BSSY B0, `(.L_x_1359) ;  /* 0x0000005000007945 */ /* 0x000fe20003800000 */
[----:B------:R-:W-:Y:S02]  /*13770*/  LEA R17, R0, UR46, 0x3 ;  /* 0x0000002e00117c11 */ /* 0x000fe4000f8e18ff */
[----:B------:R-:W-:-:S04]  /*13780*/  SHF.L.U32 R2, R2, 0x1f, RZ ;  /* 0x0000001f02027819 */ /* 0x000fc800000006ff */
[----:B------:R-:W0:Y:S02]  /*13790*/  SYNCS.PHASECHK.TRANS64.TRYWAIT P0, [R17+URZ+0x20870], R2 ;  /* 0x02087002110075a7 */ /* 0x000e24000800017f */
[----:B0-----:R-:W-:Y:S05]  /*137a0*/  @!P0 BRA `(.L_x_1360) ;  /* 0x0000002c004c8947 */ /* 0x001fea0003800000 */
.L_x_1444:
[----:B------:R-:W-:Y:S05]  /*137b0*/  BSYNC B0 ;  /* 0x0000000000007941 */ /* 0x000fea0003800000 */
.L_x_1359:
[----:B------:R-:W-:-:S06]  /*137c0*/  ULOP3.LUT UR4, UR36, 0x2, URZ, 0xfc, !UPT ;  /* 0x0000000224047892 */ /* 0x000fcc000f8efc3f */
[----:B------:R-:W-:-:S05]  /*137d0*/  IMAD.U32 R3, RZ, RZ, UR4 ;  /* 0x00000004ff037e24 */ /* 0x000fca000f8e00ff */
[----:B------:R-:W-:-:S13]  /*137e0*/  ISETP.NE.AND P0, PT, R3, 0x3, PT ;  /* 0x000000030300780c */ /* 0x000fda0003f05270 */
[----:B------:R-:W-:Y:S05]  /*137f0*/  @!P0 BRA `(.L_x_1361) ;  /* 0x0000000000048947 */ /* 0x000fea0003800000 */
[----:B------:R-:W-:Y:S01]  /*13800*/  BPT.TRAP 0x1 ;  /* 0x000000040000795c */ /* 0x000fe20000300000 */
.L_x_1361:
[----:B0-----:R-:W3:Y:S01]  /*13810*/  LDL.LU R2, [R1+0x4] ;  /* 0x0000040001027983 */ /* 0x001ee20000300800 */
[----:B------:R-:W-:Y:S01]  /*13820*/  SHF.L.U32 R4, R29, 0x1f, RZ ;  /* 0x0000001f1d047819 */ /* 0x000fe200000006ff */
[----:B------:R-:W-:Y:S01]  /*13830*/  IMAD.SHL.U32 R3, R0, 0x4000, RZ ;  /* 0x0000400000037824 */ /* 0x000fe200078e00ff */
[----:B------:R-:W0:Y:S02]  /*13840*/  S2R R5, SR_TID.X ;  /* 0x0000000000057919 */ /* 0x000e240000002100 */
[----:B------:R-:W4:Y:S01]  /*13850*/  SYNCS.PHASECHK.TRANS64.TRYWAIT P0, [R17+URZ+0x20860], R4 ;  /* 0x02086004110075a7 */ /* 0x000f22000800017f */
[----:B0-----:R-:W-:Y:S01]  /*13860*/  LOP3.LUT P2, RZ, R5, 0x4, RZ, 0xc0, !PT ;  /* 0x0000000405ff7812 */ /* 0x001fe2000784c0ff */
[----:B------:R-:W-:-:S05]  /*13870*/  IMAD.MOV.U32 R5, RZ, RZ, 0x40 ;  /* 0x00000040ff057424 */ /* 0x000fca00078e00ff */
[----:B------:R-:W-:Y:S02]  /*13880*/  SEL R5, R5, 0xffffffc0, !P2 ;  /* 0xffffffc005057807 */ /* 0x000fe40005000000 */
[----:B---3--:R-:W-:-:S05]  /*13890*/  LOP3.LUT R2, R3, R2, RZ, 0xfc, !PT ;  /* 0x0000000203027212 */ /* 0x008fca00078efcff */
[----:B------:R-:W-:-:S04]  /*138a0*/  VIADD R16, R2, UR46 ;  /* 0x0000002e02107c36 */ /* 0x000fc80008000000 */
[----:B------:R-:W-:Y:S01]  /*138b0*/  IMAD.IADD R16, R5, 0x1, R16 ;  /* 0x0000000105107824 */ /* 0x000fe200078e0210 */
[----:B----4-:R-:W-:Y:S06]  /*138c0*/  @!P0 BRA `(.L_x_1362) ;  /* 0x0000002c00188947 */ /* 0x010fec0003800000 */
.L_x_1445:
[----:B------:R-:W3:Y:S01]  /*138d0*/  LDL.LU R12, [R1] ;  /* 0x00000000010c7983 */ /* 0x000ee20000300800 */
[----:B------:R-:W-:Y:S05]  /*138e0*/  WARPSYNC.ALL ;  /* 0x0000000000007948 */ /* 0x000fea0003800000 */
[----:B------:R-:W4:Y:S01]  /*138f0*/  LDSM.16.MT88.4 R8, [R2+UR46+0x8400] ;  /* 0x0084002e0208783b */ /* 0x000f220008004200 */
[----:B------:R-:W-:-:S03]  /*13900*/  ULOP3.LUT UR4, UR36, 0x2, URZ, 0xfc, !UPT ;  /* 0x0000000224047892 */ /* 0x000fc6000f8efc3f */
[----:B0-2---:R-:W0:Y:S01]  /*13910*/  LDSM.16.MT88.4 R4, [R16+0x8400] ;  /* 0x008400001004783b */ /* 0x005e220000004200 */
[----:B------:R-:W2:Y:S01]  /*13920*/  S2R R18, SR_TID.X ;  /* 0x0000000000127919 */ /* 0x000ea20000002100 */
[----:B----4-:R-:W-:Y:S02]  /*13930*/  PRMT R13, R8, 0x7531, R9 ;  /* 0x00007531080d7816 */ /* 0x010fe40000000009 */
[C-C-:B-1----:R-:W-:Y:S02]  /*13940*/  PRMT R14, R10.reuse, 0x6420, R11.reuse ;  /* 0x000064200a0e7816 */ /* 0x142fe4000000000b */
[----:B------:R-:W-:Y:S02]  /*13950*/  PRMT R15, R10, 0x7531, R11 ;  /* 0x000075310a0f7816 */ /* 0x000fe4000000000b */
[C-C-:B0-----:R-:W-:Y:S02]  /*13960*/  PRMT R10, R6.reuse, 0x6420, R7.reuse ;  /* 0x00006420060a7816 */ /* 0x141fe40000000007 */
[----:B------:R-:W-:-:S02]  /*13970*/  PRMT R11, R6, 0x7531, R7 ;  /* 0x00007531060b7816 */ /* 0x000fc40000000007 */
[----:B--2---:R-:W-:Y:S01]  /*13980*/  LOP3.LUT P0, RZ, R18, 0x4, RZ, 0xc0, !PT ;  /* 0x0000000412ff7812 */ /* 0x004fe2000780c0ff */
[----:B------:R-:W-:-:S05]  /*13990*/  IMAD.MOV.U32 R18, RZ, RZ, 0x20 ;  /* 0x00000020ff127424 */ /* 0x000fca00078e00ff */
[----:B------:R-:W-:Y:S02]  /*139a0*/  SEL R18, R18, 0xffffffe0, !P0 ;  /* 0xffffffe012127807 */ /* 0x000fe40004000000 */
[----:B---3--:R-:W-:Y:S02]  /*139b0*/  IADD3 R3, R3, UR46, R12 ;  /* 0x0000002e03037c10 */ /* 0x008fe4000fffe00c */
        /* <DEDUP_REMOVED lines=12> */
[----:B------:R-:W-:Y:S01]  /*13a80*/  PRMT R13, R8, 0x7531, R9 ;  /* 0x00007531080d7816 */ /* 0x000fe20000000009 */
[----:B------:R-:W-:Y:S01]  /*13a90*/  STSM.16.M88.4 [R3+0x2400], R4 ;  /* 0x0024000403007844 */ /* 0x000fe20000000200 */
[----:B------:R-:W-:-:S02]  /*13aa0*/  PRMT R14, R10, 0x6420, R11 ;  /* 0x000064200a0e7816 */ /* 0x000fc4000000000b */
[----:B------:R-:W-:-:S05]  /*13ab0*/  PRMT R15, R10, 0x7531, R11 ;  /* 0x000075310a0f7816 */ /* 0x000fca000000000b */
[----:B------:R0:W-:Y:S04]  /*13ac0*/  STSM.16.M88.4 [R3+0x3400], R12 ;  /* 0x0034000c03007844 */ /* 0x0001e80000000200 */
[----:B------:R-:W1:Y:S04]  /*13ad0*/  LDSM.16.MT88.4 R4, [R2+UR46+0x9400] ;  /* 0x0094002e0204783b */ /* 0x000e680008004200 */
[----:B------:R-:W2:Y:S01]  /*13ae0*/  LDSM.16.MT88.4 R8, [R16+0x9400] ;  /* 0x009400001008783b */ /* 0x000ea20000004200 */
[----:B0-----:R-:W-:Y:S01]  /*13af0*/  IADD3 R3, R18, 0x400, R3 ;  /* 0x0000040012037810 */ /* 0x001fe20007ffe003 */
[----:B------:R-:W-:-:S05]  /*13b00*/  IMAD.U32 R18, RZ, RZ, UR4 ;  /* 0x00000004ff127e24 */ /* 0x000fca000f8e00ff */
[----:B------:R-:W-:Y:S02]  /*13b10*/  ISETP.NE.AND P0, PT, R18, 0x3, PT ;  /* 0x000000031200780c */ /* 0x000fe40003f05270 */
[C-C-:B-1----:R-:W-:Y:S02]  /*13b20*/  PRMT R12, R4.reuse, 0x6420, R5.reuse ;  /* 0x00006420040c7816 */ /* 0x142fe40000000005 */
[----:B------:R-:W-:Y:S02]  /*13b30*/  PRMT R13, R4, 0x7531, R5 ;  /* 0x00007531040d7816 */ /* 0x000fe40000000005 */
[C-C-:B------:R-:W-:Y:S02]  /*13b40*/  PRMT R14, R6.reuse, 0x6420, R7.reuse ;  /* 0x00006420060e7816 */ /* 0x140fe40000000007 */
[----:B------:R-:W-:Y:S02]  /*13b50*/  PRMT R15, R6, 0x7531, R7 ;  /* 0x00007531060f7816 */ /* 0x000fe40000000007 */
[----:B--2---:R-:W-:-:S02]  /*13b60*/  PRMT R4, R8, 0x6420, R9 ;  /* 0x0000642008047816 */ /* 0x004fc40000000009 */
[----:B------:R-:W-:Y:S01]  /*13b70*/  PRMT R5, R8, 0x7531, R9 ;  /* 0x0000753108057816 */ /* 0x000fe20000000009 */
[----:B------:R-:W-:Y:S01]  /*13b80*/  STSM.16.M88.4 [R3], R12 ;  /* 0x0000000c03007844 */ /* 0x000fe20000000200 */
[C-C-:B------:R-:W-:Y:S02]  /*13b90*/  PRMT R6, R10.reuse, 0x6420, R11.reuse ;  /* 0x000064200a067816 */ /* 0x140fe4000000000b */
[----:B------:R-:W-:-:S05]  /*13ba0*/  PRMT R7, R10, 0x7531, R11 ;  /* 0x000075310a077816 */ /* 0x000fca000000000b */
[----:B------:R-:W-:Y:S04]  /*13bb0*/  STSM.16.M88.4 [R3+0x1000], R4 ;  /* 0x0010000403007844 */ /* 0x000fe80000000200 */
[----:B------:R-:W0:Y:S04]  /*13bc0*/  LDSM.16.MT88.4 R4, [R2+UR46+0xb400] ;  /* 0x00b4002e0204783b */ /* 0x000e280008004200 */
        /* <DEDUP_REMOVED lines=19> */
.L_x_1363:
[----:B-1----:R1:W-:Y:S01]  /*13d00*/  SYNCS.ARRIVE.TRANS64.A1T0 RZ, [R17+URZ+0x20850], RZ ;  /* 0x020850ff11ff79a7 */ /* 0x0023e2000810003f */
[----:B------:R-:W-:Y:S06]  /*13d10*/  BAR.SYNC.DEFER_BLOCKING 0x2, 0x80 ;  /* 0x0082000000007b1d */ /* 0x000fec0000010000 */
[----:B------:R-:W-:Y:S05]  /*13d20*/  @!P1 BRA `(.L_x_1364) ;  /* 0x0000000000049947 */ /* 0x000fea0003800000 */
[----:B------:R-:W-:Y:S01]  /*13d30*/  BPT.TRAP 0x1 ;  /* 0x000000040000795c */ /* 0x000fe20000300000 */
.L_x_1364:
        /* <DEDUP_REMOVED lines=10> */
.L_x_1315:
[----:B------:R-:W1:Y:S01]  /*13de0*/  S2R R4, SR_CgaCtaId ;  /* 0x0000000000047919 */ /* 0x000e620000008800 */
[----:B------:R-:W-:Y:S02]  /*13df0*/  MOV R3, 0x400 ;  /* 0x0000040000037802 */ /* 0x000fe40000000f00 */
[----:B------:R-:W-:Y:S02]  /*13e00*/  SHF.L.U32 R2, R2, 0x1f, RZ ;  /* 0x0000001f02027819 */ /* 0x000fe400000006ff */
[----:B-1----:R-:W-:-:S04]  /*13e10*/  LEA R5, R4, R3, 0x18 ;  /* 0x0000000304057211 */ /* 0x002fc800078ec0ff */
[----:B------:R-:W1:Y:S02]  /*13e20*/  SYNCS.PHASECHK.TRANS64.TRYWAIT P0, [R5+URZ+0x20820], R2 ;  /* 0x02082002050075a7 */ /* 0x000e64000800017f */
[----:B-1----:R-:W-:Y:S05]  /*13e30*/  @!P0 BRA `(.L_x_1365) ;  /* 0x0000002400d08947 */ /* 0x002fea0003800000 */
.L_x_1446:
        /* <DEDUP_REMOVED lines=13> */
.L_x_1366:
[C---:B------:R-:W-:Y:S01]  /*13f10*/  IMAD R4, R0.reuse, 0x8, R5 ;  /* 0x0000000800047824 */ /* 0x040fe200078e0205 */
[----:B------:R-:W-:Y:S01]  /*13f20*/  SHF.L.U32 R3, R29, 0x1f, RZ ;  /* 0x0000001f1d037819 */ /* 0x000fe200000006ff */
[----:B------:R-:W-:-:S03]  /*13f30*/  VIADD R0, R0, 0x1 ;  /* 0x0000000100007836 */ /* 0x000fc60000000000 */
[----:B------:R-:W1:Y:S02]  /*13f40*/  SYNCS.PHASECHK.TRANS64.TRYWAIT P1, [R4+URZ+0x20840], R3 ;  /* 0x02084003040075a7 */ /* 0x000e64000802017f */
[----:B------:R-:W-:-:S04]  /*13f50*/  ISETP.NE.AND P2, PT, R0, 0x2, PT ;  /* 0x000000020000780c */ /* 0x000fc80003f45270 */
[----:B------:R-:W-:Y:S01]  /*13f60*/  SEL R2, RZ, 0x1, P2 ;  /* 0x00000001ff027807 */ /* 0x000fe20001000000 */
[----:B-1----:R-:W-:Y:S08]  /*13f70*/  @!P1 BRA `(.L_x_1367) ;  /* 0x0000002400949947 */ /* 0x002ff00003800000 */
.L_x_1447:
[----:B------:R-:W-:Y:S02]  /*13f80*/  SEL R0, R0, RZ, P2 ;  /* 0x000000ff00007207 */ /* 0x000fe40001000000 */
[----:B------:R-:W-:Y:S01]  /*13f90*/  LOP3.LUT R2, R29, R2, RZ, 0x3c, !PT ;  /* 0x000000021d027212 */ /* 0x000fe200078e3cff */
[----:B------:R-:W-:Y:S06]  /*13fa0*/  @!P0 BRA `(.L_x_1368) ;  /* 0x0000000000048947 */ /* 0x000fec0003800000 */
[----:B------:R-:W-:Y:S01]  /*13fb0*/  BPT.TRAP 0x1 ;  /* 0x000000040000795c */ /* 0x000fe20000300000 */
.L_x_1368:
[----:B------:R-:W-:Y:S01]  /*13fc0*/  IMAD R5, R0, 0x8, R5 ;  /* 0x0000000800057824 */ /* 0x000fe200078e0205 */
[----:B------:R-:W-:-:S04]  /*13fd0*/  SHF.L.U32 R0, R2, 0x1f, RZ ;  /* 0x0000001f02007819 */ /* 0x000fc800000006ff */
[----:B------:R-:W2:Y:S02]  /*13fe0*/  SYNCS.PHASECHK.TRANS64.TRYWAIT P1, [R5+URZ+0x20840], R0 ;  /* 0x02084000050075a7 */ /* 0x000ea4000802017f */
[----:B--2---:R-:W-:Y:S05]  /*13ff0*/  @!P1 BRA `(.L_x_1369) ;  /* 0x0000002400889947 */ /* 0x004fea0003800000 */
.L_x_1448:
[----:B------:R-:W-:Y:S05]  /*14000*/  @!P0 BRA `(.L_x_1370) ;  /* 0x0000000000048947 */ /* 0x000fea0003800000 */
[----:B------:R-:W-:Y:S01]  /*14010*/  BPT.TRAP 0x1 ;  /* 0x000000040000795c */ /* 0x000fe20000300000 */
.L_x_1370:
[----:B------:R-:W3:Y:S02]  /*14020*/  SYNCS.PHASECHK.TRANS64.TRYWAIT P1, [R4+URZ+0x20860], R3 ;  /* 0x02086003040075a7 */ /* 0x000ee4000802017f */
[----:B---3--:R-:W-:Y:S05]  /*14030*/  @!P1 BRA `(.L_x_1371) ;  /* 0x00000024008c9947 */ /* 0x008fea0003800000 */
.L_x_1449:
[----:B------:R-:W-:Y:S05]  /*14040*/  @!P0 BRA `(.L_x_1372) ;  /* 0x0000000000048947 */ /* 0x000fea0003800000 */
[----:B------:R-:W-:Y:S01]  /*14050*/  BPT.TRAP 0x1 ;  /* 0x000000040000795c */ /* 0x000fe20000300000 */
.L_x_1372:
[----:B------:R-:W4:Y:S02]  /*14060*/  SYNCS.PHASECHK.TRANS64.TRYWAIT P1, [R5+URZ+0x20860], R0 ;  /* 0x02086000050075a7 */ /* 0x000f24000802017f */
[----:B----4-:R-:W-:Y:S05]  /*14070*/  @!P1 BRA `(.L_x_1373) ;  /* 0x0000002400909947 */ /* 0x010fea0003800000 */
.L_x_1450:
[----:B------:R-:W-:Y:S05]  /*14080*/  @!P0 BRA `(.L_x_1374) ;  /* 0x0000000000048947 */ /* 0x000fea0003800000 */
[----:B------:R-:W-:Y:S01]  /*14090*/  BPT.TRAP 0x1 ;  /* 0x000000040000795c */ /* 0x000fe20000300000 */
.L_x_1374:
[----:B------:R-:W0:Y:S02]  /*140a0*/  SYNCS.PHASECHK.TRANS64.TRYWAIT P1, [R4+URZ+0x20880], R3 ;  /* 0x02088003040075a7 */ /* 0x000e24000802017f */
[----:B0-----:R-:W-:Y:S05]  /*140b0*/  @!P1 BRA `(.L_x_1375) ;  /* 0x0000002400949947 */ /* 0x001fea0003800000 */
.L_x_1451:
[----:B------:R-:W-:Y:S05]  /*140c0*/  @!P0 BRA `(.L_x_1376) ;  /* 0x0000000000048947 */ /* 0x000fea0003800000 */
[----:B------:R-:W-:Y:S01]  /*140d0*/  BPT.TRAP 0x1 ;  /* 0x000000040000795c */ /* 0x000fe20000300000 */
.L_x_1376:
[----:B------:R0:W0:Y:S02]  /*140e0*/  SYNCS.PHASECHK.TRANS64.TRYWAIT P0, [R5+URZ+0x20880], R0 ;  /* 0x02088000050075a7 */ /* 0x000024000800017f */
[----:B0-----:R-:W-:Y:S05]  /*140f0*/  @!P0 NANOSLEEP.SYNCS 0x989680 ;  /* 0x009896800000895d */ /* 0x001fea0003900000 */
[----:B------:R-:W0:Y:S02]  /*14100*/  @!P0 SYNCS.PHASECHK.TRANS64 P0, [R5+URZ+0x20880], R0 ;  /* 0x02088000050085a7 */ /* 0x000e24000800007f */
[----:B0-----:R-:W-:Y:S05]  /*14110*/  @!P0 BRA `(.L_x_1376) ;  /* 0xfffffffc00f08947 */ /* 0x001fea000383ffff */
.L_x_1223:
[----:B------:R-:W-:Y:S05]  /*14120*/  BSYNC B6 ;  /* 0x0000000000067941 */ /* 0x000fea0003800000 */
.L_x_1220:
[----:B------:R-:W-:Y:S05]  /*14130*/  EXIT ;  /* 0x000000000000794d */ /* 0x000fea0003800000 */
.L_x_1233:
[----:B0-----:R-:W-:-:S04]  /*14140*/  IMAD.U32 R4, RZ, RZ, UR41 ;  /* 0x00000029ff047e24 */ /* 0x001fc8000f8e00ff */
[----:B------:R0:W1:Y:S03]  /*14150*/  SYNCS.PHASECHK.TRANS64.TRYWAIT P0, [R4+URZ+0x20800], R9 ;  /* 0x02080009040075a7 */ /* 0x000066000800017f */
[----:B-1----:R-:W-:Y:S05]  /*14160*/  @!P0 NANOSLEEP.SYNCS 0x989680 ;  /* 0x009896800000895d */ /* 0x002fea0003900000 */
[----:B------:R-:W1:Y:S02]  /*14170*/  @!P0 SYNCS.PHASECHK.TRANS64 P0, [R4+URZ+0x20800], R9 ;  /* 0x02080009040085a7 */ /* 0x000e64000800007f */
[----:B-1----:R-:W-:Y:S05]  /*14180*/  @!P0 BRA `(.L_x_1233) ;  /* 0xfffffffc00ec8947 */ /* 0x002fea000383ffff */
[----:B------:R-:W-:Y:S05]  /*14190*/  BRA `(.L_x_1377) ;  /* 0xfffffed8009c7947 */ /* 0x000fea000383ffff */
.L_x_1237:
[----:B0-----:R-:W-:-:S04]  /*141a0*/  IMAD.U32 R4, RZ, RZ, UR41 ;  /* 0x00000029ff047e24 */ /* 0x001fc8000f8e00ff */
[----:B------:R0:W1:Y:S03]  /*141b0*/  SYNCS.PHASECHK.TRANS64.TRYWAIT P0, [R4+URZ+0x20830], R9 ;  /* 0x02083009040075a7 */ /* 0x000066000800017f */
[----:B-1----:R-:W-:Y:S05]  /*141c0*/  @!P0 NANOSLEEP.SYNCS 0x989680 ;  /* 0x009896800000895d */ /* 0x002fea0003900000 */
[----:B------:R-:W1:Y:S02]  /*141d0*/  @!P0 SYNCS.PHASECHK.TRANS64 P0, [R4+URZ+0x20830], R9 ;  /* 0x02083009040085a7 */ /* 0x000e64000800007f */
[----:B-1----:R-:W-:Y:S05]  /*141e0*/  @!P0 BRA `(.L_x_1237) ;  /* 0xfffffffc00ec8947 */ /* 0x002fea000383ffff */
[----:B------:R-:W-:Y:S05]  /*141f0*/  BRA `(.L_x_1236) ;  /* 0xfffffed800bc7947 */ /* 0x000fea000383ffff */
.L_x_1250:
[----:B0-----:R-:W-:-:S04]  /*14200*/  IMAD.U32 R10, RZ, RZ, UR41 ;  /* 0x00000029ff0a7e24 */ /* 0x001fc8000f8e00ff */
[----:B------:R0:W1:Y:S03]  /*14210*/  SYNCS.PHASECHK.TRANS64.TRYWAIT P0, [R10+URZ+0x20850], R9 ;  /* 0x020850090a0075a7 */ /* 0x000066000800017f */
[----:B-1----:R-:W-:Y:S05]  /*14220*/  @!P0 NANOSLEEP.SYNCS 0x989680 ;  /* 0x009896800000895d */ /* 0x002fea0003900000 */
[----:B------:R-:W1:Y:S02]  /*14230*/  @!P0 SYNCS.PHASECHK.TRANS64 P0, [R10+URZ+0x20850], R9 ;  /* 0x020850090a0085a7 */ /* 0x000e64000800007f */
[----:B-1----:R-:W-:Y:S05]  /*14240*/  @!P0 BRA `(.L_x_1250) ;  /* 0xfffffffc00ec8947 */ /* 0x002fea000383ffff */
[----:B------:R-:W-:Y:S05]  /*14250*/  BRA `(.L_x_1249) ;  /* 0xfffffefc00287947 */ /* 0x000fea000383ffff */
.L_x_1259:
[----:B-1----:R-:W-:-:S04]  /*14260*/  IMAD.U32 R13, RZ, RZ, UR55 ;  /* 0x00000037ff0d7e24 */ /* 0x002fc8000f8e00ff */
[----:B------:R1:W2:Y:S03]  /*14270*/  SYNCS.PHASECHK.TRANS64.TRYWAIT P0, [R13+URZ+0x20830], R10 ;  /* 0x0208300a0d0075a7 */ /* 0x0002a6000800017f */
[----:B--2---:R-:W-:Y:S05]  /*14280*/  @!P0 NANOSLEEP.SYNCS 0x989680 ;  /* 0x009896800000895d */ /* 0x004fea0003900000 */
[----:B------:R-:W2:Y:S02]  /*14290*/  @!P0 SYNCS.PHASECHK.TRANS64 P0, [R13+URZ+0x20830], R10 ;  /* 0x0208300a0d0085a7 */ /* 0x000ea4000800007f */
[----:B--2---:R-:W-:Y:S05]  /*142a0*/  @!P0 BRA `(.L_x_1259) ;  /* 0xfffffffc00ec8947 */ /* 0x004fea000383ffff */
[----:B------:R-:W-:Y:S05]  /*142b0*/  BRA `(.L_x_1258) ;  /* 0xffffff0000787947 */ /* 0x000fea000383ffff */
.L_x_1272:
[----:B0-----:R-:W-:-:S04]  /*142c0*/  IMAD.U32 R11, RZ, RZ, UR55 ;  /* 0x00000037ff0b7e24 */ /* 0x001fc8000f8e00ff */
[----:B------:R0:W1:Y:S03]  /*142d0*/  SYNCS.PHASECHK.TRANS64.TRYWAIT P0, [R11+URZ+0x20850], R10 ;  /* 0x0208500a0b0075a7 */ /* 0x000066000800017f */
[----:B-1----:R-:W-:Y:S05]  /*142e0*/  @!P0 NANOSLEEP.SYNCS 0x989680 ;  /* 0x009896800000895d */ /* 0x002fea0003900000 */
[----:B------:R-:W1:Y:S02]  /*142f0*/  @!P0 SYNCS.PHASECHK.TRANS64 P0, [R11+URZ+0x20850], R10 ;  /* 0x0208500a0b0085a7 */ /* 0x000e64000800007f */
[----:B-1----:R-:W-:Y:S05]  /*14300*/  @!P0 BRA `(.L_x_1272) ;  /* 0xfffffffc00ec8947 */ /* 0x002fea000383ffff */
[----:B------:R-:W-:Y:S05]  /*14310*/  BRA `(.L_x_1271) ;  /* 0xffffff2400947947 */ /* 0x000fea000383ffff */
.L_x_1282:
[----:B-12---:R-:W-:-:S04]  /*14320*/  IMAD.U32 R6, RZ, RZ, UR53 ;  /* 0x00000035ff067e24 */ /* 0x006fc8000f8e00ff */
[----:B------:R1:W2:Y:S03]  /*14330*/  SYNCS.PHASECHK.TRANS64.TRYWAIT P1, [R6+URZ+0x20830], R9 ;  /* 0x02083009060075a7 */ /* 0x0002a6000802017f */
[----:B--2---:R-:W-:Y:S05]  /*14340*/  @!P1 NANOSLEEP.SYNCS 0x989680 ;  /* 0x009896800000995d */ /* 0x004fea0003900000 */
[----:B------:R-:W2:Y:S02]  /*14350*/  @!P1 SYNCS.PHASECHK.TRANS64 P1, [R6+URZ+0x20830], R9 ;  /* 0x02083009060095a7 */ /* 0x000ea4000802007f */
[----:B--2---:R-:W-:Y:S05]  /*14360*/  @!P1 BRA `(.L_x_1282) ;  /* 0xfffffffc00ec9947 */ /* 0x004fea000383ffff */
[----:B------:R-:W-:Y:S05]  /*14370*/  BRA `(.L_x_1281) ;  /* 0xffffff2800e87947 */ /* 0x000fea000383ffff */
.L_x_1287:
[----:B0-----:R-:W-:-:S04]  /*14380*/  IMAD.U32 R12, RZ, RZ, UR53 ;  /* 0x00000035ff0c7e24 */ /* 0x001fc8000f8e00ff */
[----:B------:R0:W1:Y:S03]  /*14390*/  SYNCS.PHASECHK.TRANS64.TRYWAIT P1, [R12+URZ+0x20850], R9 ;  /* 0x020850090c0075a7 */ /* 0x000066000802017f */
[----:B-1----:R-:W-:Y:S05]  /*143a0*/  @!P1 NANOSLEEP.SYNCS 0x989680 ;  /* 0x009896800000995d */ /* 0x002fea0003900000 */
[----:B------:R-:W1:Y:S02]  /*143b0*/  @!P1 SYNCS.PHASECHK.TRANS64 P1, [R12+URZ+0x20850], R9 ;  /* 0x020850090c0095a7 */ /* 0x000e64000802007f */
[----:B-1----:R-:W-:Y:S05]  /*143c0*/  @!P1 BRA `(.L_x_1287) ;  /* 0xfffffffc00ec9947 */ /* 0x002fea000383ffff */
[----:B------:R-:W-:Y:S05]  /*143d0*/  BRA `(.L_x_1286) ;  /* 0xffffff4400407947 */ /* 0x000fea000383ffff */
.L_x_1294:
[----:B-1----:R-:W-:-:S04]  /*143e0*/  MOV R14, UR57 ;  /* 0x00000039000e7c02 */ /* 0x002fc80008000f00 */
[----:B------:R1:W3:Y:S03]  /*143f0*/  SYNCS.PHASECHK.TRANS64.TRYWAIT P0, [R14+URZ+0x20830], R9 ;  /* 0x020830090e0075a7 */ /* 0x0002e6000800017f */
[----:B---3--:R-:W-:Y:S05]  /*14400*/  @!P0 NANOSLEEP.SYNCS 0x989680 ;  /* 0x009896800000895d */ /* 0x008fea0003900000 */
[----:B------:R-:W3:Y:S02]  /*14410*/  @!P0 SYNCS.PHASECHK.TRANS64 P0, [R14+URZ+0x20830], R9 ;  /* 0x020830090e0085a7 */ /* 0x000ee4000800007f */
[----:B---3--:R-:W-:Y:S05]  /*14420*/  @!P0 BRA `(.L_x_1294) ;  /* 0xfffffffc00ec8947 */ /* 0x008fea000383ffff */
[----:B------:R-:W-:Y:S05]  /*14430*/  BRA `(.L_x_1293) ;  /* 0xffffff4400e87947 */ /* 0x000fea000383ffff */
.L_x_1307:
[----:B0-----:R-:W-:-:S04]  /*14440*/  IMAD.U32 R12, RZ, RZ, UR57 ;  /* 0x00000039ff0c7e24 */ /* 0x001fc8000f8e00ff */
[----:B------:R0:W1:Y:S03]  /*14450*/  SYNCS.PHASECHK.TRANS64.TRYWAIT P0, [R12+URZ+0x20850], R9 ;  /* 0x020850090c0075a7 */ /* 0x000066000800017f */
[----:B-1----:R-:W-:Y:S05]  /*14460*/  @!P0 NANOSLEEP.SYNCS 0x989680 ;  /* 0x009896800000895d */ /* 0x002fea0003900000 */
[----:B------:R-:W1:Y:S02]  /*14470*/  @!P0 SYNCS.PHASECHK.TRANS64 P0, [R12+URZ+0x20850], R9 ;  /* 0x020850090c0085a7 */ /* 0x000e64000800007f */
[----:B-1----:R-:W-:Y:S05]  /*14480*/  @!P0 BRA `(.L_x_1307) ;  /* 0xfffffffc00ec8947 */ /* 0x002fea000383ffff */
[----:B------:R-:W-:Y:S05]  /*14490*/  BRA `(.L_x_1306) ;  /* 0xffffff6800fc7947 */ /* 0x000fea000383ffff */
.L_x_1327:
[----:B------:R-:W-:Y:S02]  /*144a0*/  IMAD.MOV.U32 R13, RZ, RZ, R24 ;  /* 0x000000ffff0d7224 */ /* 0x000fe400078e0018 */
[----:B------:R-:W-:Y:S02]  /*144b0*/  IMAD.MOV.U32 R12, RZ, RZ, RZ ;  /* 0x000000ffff0c7224 */ /* 0x000fe400078e00ff */
[----:B------:R-:W-:Y:S02]  /*144c0*/  IMAD.MOV.U32 R11, RZ, RZ, 0x1f ;  /* 0x0000001fff0b7424 */ /* 0x000fe400078e00ff */
[----:B------:R-:W-:-:S07]  /*144d0*/  IMAD.MOV.U32 R15, RZ, RZ, -0x1 ;  /* 0xffffffffff0f7424 */ /* 0x000fce00078e00ff */
[----:B0----5:R-:W-:Y:S05]  /*144e0*/  WARPSYNC.COLLECTIVE R15, `(.L_x_1378) ;  /* 0x000000000f087348 */ /* 0x021fea0003c00000 */
[----:B------:R1:W2:Y:S02]  /*144f0*/  SHFL.IDX P6, R14, R13, R12, R11 ;  /* 0x0000000c0d0e7389 */ /* 0x0002a400000c000b */
[----:B012--5:R-:W-:Y:S01]  /*14500*/  ENDCOLLECTIVE ;  /* 0x000000000000791b */ /* 0x027fe20003800000 */
.L_x_1378:
[----:B------:R-:W-:Y:S05]  /*14510*/  BRA `(.L_x_1379) ;  /* 0xffffffc800487947 */ /* 0x000fea000383ffff */
.L_x_1329:
[----:B0-----:R-:W-:-:S04]  /*14520*/  IMAD.U32 R3, RZ, RZ, UR46 ;  /* 0x0000002eff037e24 */ /* 0x001fc8000f8e00ff */
[----:B------:R0:W1:Y:S03]  /*14530*/  SYNCS.PHASECHK.TRANS64.TRYWAIT P0, [R3+URZ+0x20880], R20 ;  /* 0x02088014030075a7 */ /* 0x000066000800017f */
[----:B-1----:R-:W-:Y:S05]  /*14540*/  @!P0 NANOSLEEP.SYNCS 0x989680 ;  /* 0x009896800000895d */ /* 0x002fea0003900000 */
[----:B------:R-:W1:Y:S02]  /*14550*/  @!P0 SYNCS.PHASECHK.TRANS64 P0, [R3+URZ+0x20880], R20 ;  /* 0x02088014030085a7 */ /* 0x000e64000800007f */
[----:B-1----:R-:W-:Y:S05]  /*14560*/  @!P0 BRA `(.L_x_1329) ;  /* 0xfffffffc00ec8947 */ /* 0x002fea000383ffff */
[----:B------:R-:W-:Y:S05]  /*14570*/  BRA `(.L_x_1380) ;  /* 0xffffffc800bc7947 */ /* 0x000fea000383ffff */
.L_x_1330:
        /* <DEDUP_REMOVED lines=8> */
.L_x_1382:
[----:B------:R-:W-:Y:S05]  /*14600*/  BSYNC B0 ;  /* 0x0000000000007941 */ /* 0x000fea0003800000 */
.L_x_1381:
[----:B------:R-:W-:Y:S01]  /*14610*/  MOV R13, R5 ;  /* 0x00000005000d7202 */ /* 0x000fe20000000f00 */
[----:B------:R-:W-:Y:S01]  /*14620*/  IMAD.MOV.U32 R12, RZ, RZ, RZ ;  /* 0x000000ffff0c7224 */ /* 0x000fe200078e00ff */
[----:B------:R-:W0:Y:S01]  /*14630*/  LDC R21, c[0x0][0x2f4] ;  /* 0x0000bd00ff157b82 */ /* 0x000e220000000800 */
        /* <DEDUP_REMOVED lines=9> */
.L_x_1383:
[----:B------:R-:W-:Y:S01]  /*146d0*/  IMAD.MOV.U32 R13, RZ, RZ, R7 ;  /* 0x000000ffff0d7224 */ /* 0x000fe200078e0007 */
[CC--:B------:R-:W-:Y:S01]  /*146e0*/  ISETP.GE.AND P3, PT, R35.reuse, R21.reuse, PT ;  /* 0x000000152300720c */ /* 0x0c0fe20003f66270 */
[----:B------:R-:W-:Y:S01]  /*146f0*/  IMAD.MOV.U32 R12, RZ, RZ, 0x1 ;  /* 0x00000001ff0c7424 */ /* 0x000fe200078e00ff */
[----:B------:R-:W-:Y:S02]  /*14700*/  ISETP.GE.AND P2, PT, R18, R21, PT ;  /* 0x000000151200720c */ /* 0x000fe40003f46270 */
[----:B------:R-:W-:-:S13]  /*14710*/  IADD3 R2, P0, R35, R14, RZ ;  /* 0x0000000e23027210 */ /* 0x000fda0007f1e0ff */
[----:B------:R-:W-:Y:S05]  /*14720*/  WARPSYNC.COLLECTIVE R15, `(.L_x_1384) ;  /* 0x000000000f087348 */ /* 0x000fea0003c00000 */
[----:B------:R0:W1:Y:S02]  /*14730*/  SHFL.IDX P6, R14, R13, R12, R11 ;  /* 0x0000000c0d0e7389 */ /* 0x00006400000c000b */
[----:B01----:R-:W-:Y:S01]  /*14740*/  ENDCOLLECTIVE ;  /* 0x000000000000791b */ /* 0x003fe20003800000 */
.L_x_1384:
        /* <DEDUP_REMOVED lines=13> */
.L_x_1385:
[----:B------:R-:W-:Y:S01]  /*14820*/  IMAD.MOV.U32 R13, RZ, RZ, R7 ;  /* 0x000000ffff0d7224 */ /* 0x000fe200078e0007 */
[----:B------:R-:W-:Y:S02]  /*14830*/  MOV R12, 0x2 ;  /* 0x00000002000c7802 */ /* 0x000fe40000000f00 */
[----:B------:R-:W-:-:S13]  /*14840*/  IADD3 R2, P0, R35, R14, RZ ;  /* 0x0000000e23027210 */ /* 0x000fda0007f1e0ff */
[----:B------:R-:W-:Y:S05]  /*14850*/  WARPSYNC.COLLECTIVE R15, `(.L_x_1386) ;  /* 0x000000000f087348 */ /* 0x000fea0003c00000 */
[----:B------:R0:W1:Y:S02]  /*14860*/  SHFL.IDX P6, R14, R13, R12, R11 ;  /* 0x0000000c0d0e7389 */ /* 0x00006400000c000b */
[----:B01----:R-:W-:Y:S01]  /*14870*/  ENDCOLLECTIVE ;  /* 0x000000000000791b */ /* 0x003fe20003800000 */
.L_x_1386:
        /* <DEDUP_REMOVED lines=13> */
.L_x_1387:
[----:B------:R-:W-:Y:S02]  /*14950*/  IMAD.MOV.U32 R13, RZ, RZ, R7 ;  /* 0x000000ffff0d7224 */ /* 0x000fe400078e0007 */
[----:B------:R-:W-:Y:S01]  /*14960*/  IMAD.MOV.U32 R12, RZ, RZ, 0x3 ;  /* 0x00000003ff0c7424 */ /* 0x000fe200078e00ff */
[----:B------:R-:W-:-:S13]  /*14970*/  IADD3 R2, P0, R35, R14, RZ ;  /* 0x0000000e23027210 */ /* 0x000fda0007f1e0ff */
[----:B------:R-:W-:Y:S05]  /*14980*/  WARPSYNC.COLLECTIVE R15, `(.L_x_1388) ;  /* 0x000000000f087348 */ /* 0x000fea0003c00000 */
[----:B------:R0:W1:Y:S02]  /*14990*/  SHFL.IDX P6, R14, R13, R12, R11 ;  /* 0x0000000c0d0e7389 */ /* 0x00006400000c000b */
[----:B01----:R-:W-:Y:S01]  /*149a0*/  ENDCOLLECTIVE ;  /* 0x000000000000791b */ /* 0x003fe20003800000 */
.L_x_1388:
        /* <DEDUP_REMOVED lines=12> */
.L_x_1389:
[----:B------:R-:W-:Y:S01]  /*14a70*/  @!PT LDS RZ, [RZ] ;  /* 0x00000000fffff984 */ /* 0x000fe20000000800 */
[----:B------:R-:W-:Y:S01]  /*14a80*/  @!PT LDS RZ, [RZ] ;  /* 0x00000000fffff984 */ /* 0x000fe20000000800 */
[----:B------:R-:W-:Y:S01]  /*14a90*/  @!PT LDS RZ, [RZ] ;  /* 0x00000000fffff984 */ /* 0x000fe20000000800 */
[----:B------:R1:W-:Y:S01]  /*14aa0*/  LDGSTS.E.BYPASS.LTC128B.128 [R28+0xb400], desc[UR50][R2.64+0x80], !P0 ;  /* 0x0b400080021c7fae */ /* 0x0003e2000c101d72 */
[----:B------:R-:W-:Y:S01]  /*14ab0*/  ISETP.GE.AND P0, PT, R6, 0x11, PT ;  /* 0x000000110600780c */ /* 0x000fe20003f06270 */
[----:B------:R-:W-:-:S12]  /*14ac0*/  BRA `(.L_x_1390) ;  /* 0xffffffc800687947 */ /* 0x000fd8000383ffff */
.L_x_1333:
[----:B0-----:R-:W-:-:S04]  /*14ad0*/  IMAD.U32 R3, RZ, RZ, UR46 ;  /* 0x0000002eff037e24 */ /* 0x001fc8000f8e00ff */
[----:B------:R0:W1:Y:S03]  /*14ae0*/  SYNCS.PHASECHK.TRANS64.TRYWAIT P2, [R3+URZ+0x20840], R20 ;  /* 0x02084014030075a7 */ /* 0x000066000804017f */
[----:B-1----:R-:W-:Y:S05]  /*14af0*/  @!P2 NANOSLEEP.SYNCS 0x989680 ;  /* 0x009896800000a95d */ /* 0x002fea0003900000 */
[----:B------:R-:W1:Y:S02]  /*14b00*/  @!P2 SYNCS.PHASECHK.TRANS64 P2, [R3+URZ+0x20840], R20 ;  /* 0x020840140300a5a7 */ /* 0x000e64000804007f */
[----:B-1----:R-:W-:Y:S05]  /*14b10*/  @!P2 BRA `(.L_x_1333) ;  /* 0xfffffffc00eca947 */ /* 0x002fea000383ffff */
[----:B------:R-:W-:Y:S05]  /*14b20*/  BRA `(.L_x_1391) ;  /* 0xffffffc800ac7947 */ /* 0x000fea000383ffff */
.L_x_1334:
        /* <DEDUP_REMOVED lines=8> */
.L_x_1393:
[----:B------:R-:W-:Y:S05]  /*14bb0*/  BSYNC B0 ;  /* 0x0000000000007941 */ /* 0x000fea0003800000 */
.L_x_1392:
        /* <DEDUP_REMOVED lines=8> */
.L_x_1394:
[----:B------:R-:W-:Y:S02]  /*14c40*/  IMAD.MOV.U32 R13, RZ, RZ, R4 ;  /* 0x000000ffff0d7224 */ /* 0x000fe400078e0004 */
[----:B------:R-:W-:Y:S01]  /*14c50*/  IMAD.MOV.U32 R12, RZ, RZ, 0x1 ;  /* 0x00000001ff0c7424 */ /* 0x000fe200078e00ff */
[C---:B------:R-:W-:Y:S02]  /*14c60*/  ISETP.GE.AND P6, PT, R35.reuse, R6, PT ;  /* 0x000000062300720c */ /* 0x040fe40003fc6270 */
[----:B------:R-:W-:-:S05]  /*14c70*/  @P4 IADD3 R14, P2, R35, R14, RZ ;  /* 0x0000000e230e4210 */ /* 0x000fca0007f5e0ff */
[----:B------:R-:W-:Y:S02]  /*14c80*/  @P4 IMAD.X R3, RZ, RZ, R2, P2 ;  /* 0x000000ffff034224 */ /* 0x000fe400010e0602 */
[----:B------:R-:W-:-:S05]  /*14c90*/  @P4 IMAD.MOV.U32 R2, RZ, RZ, R14 ;  /* 0x000000ffff024224 */ /* 0x000fca00078e000e */
[----:B------:R-:W-:Y:S01]  /*14ca0*/  @!PT LDS RZ, [RZ] ;  /* 0x00000000fffff984 */ /* 0x000fe20000000800 */
[----:B------:R-:W-:Y:S01]  /*14cb0*/  @!PT LDS RZ, [RZ] ;  /* 0x00000000fffff984 */ /* 0x000fe20000000800 */
[----:B------:R-:W-:Y:S01]  /*14cc0*/  @!PT LDS RZ, [RZ] ;  /* 0x00000000fffff984 */ /* 0x000fe20000000800 */
[----:B------:R0:W-:Y:S02]  /*14cd0*/  @P4 LDGSTS.E.BYPASS.LTC128B.128 [R28+0x18400], desc[UR50][R2.64], !P6 ;  /* 0x18400000021c4fae */ /* 0x0001e4000f101d72 */
[----:B0-----:R-:W-:Y:S05]  /*14ce0*/  WARPSYNC.COLLECTIVE R15, `(.L_x_1395) ;  /* 0x000000000f087348 */ /* 0x001fea0003c00000 */
[----:B------:R1:W2:Y:S02]  /*14cf0*/  SHFL.IDX P6, R14, R13, R12, R11 ;  /* 0x0000000c0d0e7389 */ /* 0x0002a400000c000b */
[----:B012---:R-:W-:Y:S01]  /*14d00*/  ENDCOLLECTIVE ;  /* 0x000000000000791b */ /* 0x007fe20003800000 */
.L_x_1395:
        /* <DEDUP_REMOVED lines=10> */
.L_x_1396:
[----:B------:R-:W-:Y:S02]  /*14db0*/  IMAD.MOV.U32 R13, RZ, RZ, R4 ;  /* 0x000000ffff0d7224 */ /* 0x000fe400078e0004 */
[----:B------:R-:W-:Y:S01]  /*14dc0*/  IMAD.MOV.U32 R12, RZ, RZ, 0x2 ;  /* 0x00000002ff0c7424 */ /* 0x000fe200078e00ff */
[----:B------:R-:W-:-:S04]  /*14dd0*/  @P0 IADD3 R14, P2, R35, R14, RZ ;  /* 0x0000000e230e0210 */ /* 0x000fc80007f5e0ff */
[----:B------:R-:W-:Y:S01]  /*14de0*/  @P0 IADD3.X R5, RZ, R5, RZ, P2, !PT ;  /* 0x00000005ff050210 */ /* 0x000fe200017fe4ff */
[----:B------:R-:W-:-:S08]  /*14df0*/  @P0 IMAD.MOV.U32 R2, RZ, RZ, R14 ;  /* 0x000000ffff020224 */ /* 0x000fd000078e000e */
[----:B------:R-:W-:Y:S05]  /*14e00*/  WARPSYNC.COLLECTIVE R15, `(.L_x_1397) ;  /* 0x000000000f087348 */ /* 0x000fea0003c00000 */
[----:B------:R0:W1:Y:S02]  /*14e10*/  SHFL.IDX P6, R14, R13, R12, R11 ;  /* 0x0000000c0d0e7389 */ /* 0x00006400000c000b */
[----:B01----:R-:W-:Y:S01]  /*14e20*/  ENDCOLLECTIVE ;  /* 0x000000000000791b */ /* 0x003fe20003800000 */
.L_x_1397:
[----:B------:R-:W-:-:S05]  /*14e30*/  @P0 IMAD.MOV.U32 R3, RZ, RZ, R5 ;  /* 0x000000ffff030224 */ /* 0x000fca00078e0005 */
[----:B------:R-:W-:Y:S01]  /*14e40*/  @!PT LDS RZ, [RZ] ;  /* 0x00000000fffff984 */ /* 0x000fe20000000800 */
[----:B------:R-:W-:Y:S01]  /*14e50*/  @!PT LDS RZ, [RZ] ;  /* 0x00000000fffff984 */ /* 0x000fe20000000800 */
[----:B------:R-:W-:Y:S01]  /*14e60*/  @!PT LDS RZ, [RZ] ;  /* 0x00000000fffff984 */ /* 0x000fe20000000800 */
[----:B------:R0:W-:Y:S04]  /*14e70*/  @P0 LDGSTS.E.BYPASS.LTC128B.128 [R28+0x18c00], desc[UR50][R2.64], !P4 ;  /* 0x18c00000021c0fae */ /* 0x0001e8000e101d72 */
[----:B------:R0:W-:Y:S01]  /*14e80*/  @P0 LDGSTS.E.BYPASS.LTC128B.128 [R28+0x1ac00], desc[UR50][R2.64+0x80], !P3 ;  /* 0x1ac00080021c0fae */ /* 0x0001e2000d901d72 */
[----:B------:R-:W-:Y:S02]  /*14e90*/  IMAD.MOV.U32 R13, RZ, RZ, R0 ;  /* 0x000000ffff0d7224 */ /* 0x000fe400078e0000 */
[----:B------:R-:W-:-:S07]  /*14ea0*/  IMAD.MOV.U32 R5, RZ, RZ, R14 ;  /* 0x000000ffff057224 */ /* 0x000fce00078e000e */
[----:B0-----:R-:W-:Y:S05]  /*14eb0*/  WARPSYNC.COLLECTIVE R15, `(.L_x_1398) ;  /* 0x000000000f087348 */ /* 0x001fea0003c00000 */
[----:B------:R1:W2:Y:S02]  /*14ec0*/  SHFL.IDX P6, R14, R13, R12, R11 ;  /* 0x0000000c0d0e7389 */ /* 0x0002a400000c000b */
[----:B012---:R-:W-:Y:S01]  /*14ed0*/  ENDCOLLECTIVE ;  /* 0x000000000000791b */ /* 0x007fe20003800000 */
.L_x_1398:
[----:B------:R-:W-:Y:S02]  /*14ee0*/  IMAD.MOV.U32 R13, RZ, RZ, R4 ;  /* 0x000000ffff0d7224 */ /* 0x000fe400078e0004 */
[----:B------:R-:W-:Y:S01]  /*14ef0*/  IMAD.MOV.U32 R12, RZ, RZ, 0x3 ;  /* 0x00000003ff0c7424 */ /* 0x000fe200078e00ff */
[----:B------:R-:W-:-:S05]  /*14f00*/  @P1 IADD3 R14, P0, R35, R14, RZ ;  /* 0x0000000e230e1210 */ /* 0x000fca0007f1e0ff */
[----:B------:R-:W-:-:S08]  /*14f10*/  @P1 IMAD.MOV.U32 R2, RZ, RZ, R14 ;  /* 0x000000ffff021224 */ /* 0x000fd000078e000e */
[----:B------:R-:W-:Y:S05]  /*14f20*/  WARPSYNC.COLLECTIVE R15, `(.L_x_1399) ;  /* 0x000000000f087348 */ /* 0x000fea0003c00000 */
[----:B------:R0:W1:Y:S02]  /*14f30*/  SHFL.IDX P6, R14, R13, R12, R11 ;  /* 0x0000000c0d0e7389 */ /* 0x00006400000c000b */
[----:B01----:R-:W-:Y:S01]  /*14f40*/  ENDCOLLECTIVE ;  /* 0x000000000000791b */ /* 0x003fe20003800000 */
.L_x_1399:
        /* <DEDUP_REMOVED lines=12> */
.L_x_1400:
[----:B------:R-:W-:Y:S05]  /*15010*/  BRA `(.L_x_1401) ;  /* 0xffffffc800387947 */ /* 0x000fea000383ffff */
.L_x_1337:
[----:B------:R-:W-:Y:S02]  /*15020*/  IMAD.MOV.U32 R13, RZ, RZ, R4 ;  /* 0x000000ffff0d7224 */ /* 0x000fe400078e0004 */
[----:B------:R-:W-:Y:S02]  /*15030*/  IMAD.MOV.U32 R12, RZ, RZ, RZ ;  /* 0x000000ffff0c7224 */ /* 0x000fe400078e00ff */
[----:B------:R-:W-:Y:S02]  /*15040*/  IMAD.MOV.U32 R11, RZ, RZ, 0x181f ;  /* 0x0000181fff0b7424 */ /* 0x000fe400078e00ff */
[----:B------:R-:W-:Y:S02]  /*15050*/  IMAD.MOV.U32 R15, RZ, RZ, -0x1 ;  /* 0xffffffffff0f7424 */ /* 0x000fe400078e00ff */
[----:B------:R-:W-:-:S07]  /*15060*/  VIADD R6, R19, UR41 ;  /* 0x0000002913067c36 */ /* 0x000fce0008000000 */
[----:B------:R-:W-:Y:S05]  /*15070*/  WARPSYNC.COLLECTIVE R15, `(.L_x_1402) ;  /* 0x000000000f087348 */ /* 0x000fea0003c00000 */
[----:B------:R0:W1:Y:S02]  /*15080*/  SHFL.IDX P6, R14, R13, R12, R11 ;  /* 0x0000000c0d0e7389 */ /* 0x00006400000c000b */
[----:B01----:R-:W-:Y:S01]  /*15090*/  ENDCOLLECTIVE ;  /* 0x000000000000791b */ /* 0x003fe20003800000 */
.L_x_1402:
[----:B------:R-:W-:Y:S02]  /*150a0*/  VIADD R8, R6, 0x10 ;  /* 0x0000001006087836 */ /* 0x000fe40000000000 */
[----:B------:R-:W-:Y:S02]  /*150b0*/  IMAD.MOV.U32 R13, RZ, RZ, R0 ;  /* 0x000000ffff0d7224 */ /* 0x000fe400078e0000 */
[----:B------:R-:W-:-:S07]  /*150c0*/  IMAD.MOV.U32 R2, RZ, RZ, R14 ;  /* 0x000000ffff027224 */ /* 0x000fce00078e000e */
[----:B------:R-:W-:Y:S05]  /*150d0*/  WARPSYNC.COLLECTIVE R15, `(.L_x_1403) ;  /* 0x000000000f087348 */ /* 0x000fea0003c00000 */
[----:B------:R0:W1:Y:S02]  /*150e0*/  SHFL.IDX P6, R14, R13, R12, R11 ;  /* 0x0000000c0d0e7389 */ /* 0x00006400000c000b */
[----:B01----:R-:W-:Y:S01]  /*150f0*/  ENDCOLLECTIVE ;  /* 0x000000000000791b */ /* 0x003fe20003800000 */
.L_x_1403:
[----:B------:R-:W-:Y:S02]  /*15100*/  ULDC UR4, c[0x0][0x288] ;  /* 0x0000a20000047ab9 */ /* 0x000fe40000000800 */
[----:B------:R-:W-:-:S05]  /*15110*/  IMAD R5, R5, UR4, RZ ;  /* 0x0000000405057c24 */ /* 0x000fca000f8e02ff */
        /* <DEDUP_REMOVED lines=9> */
.L_x_1404:
        /* <DEDUP_REMOVED lines=12> */
.L_x_1405:
[----:B------:R-:W-:Y:S02]  /*15270*/  IMAD.MOV.U32 R13, RZ, RZ, R4 ;  /* 0x000000ffff0d7224 */ /* 0x000fe400078e0004 */
[----:B------:R-:W-:Y:S01]  /*15280*/  IMAD.MOV.U32 R12, RZ, RZ, 0x2 ;  /* 0x00000002ff0c7424 */ /* 0x000fe200078e00ff */
[----:B------:R-:W-:-:S05]  /*15290*/  @!P1 IADD3 R14, P3, R35, R14, RZ ;  /* 0x0000000e230e9210 */ /* 0x000fca0007f7e0ff */
[----:B------:R-:W-:-:S08]  /*152a0*/  @!P1 IMAD.MOV.U32 R2, RZ, RZ, R14 ;  /* 0x000000ffff029224 */ /* 0x000fd000078e000e */
[----:B------:R-:W-:Y:S05]  /*152b0*/  WARPSYNC.COLLECTIVE R15, `(.L_x_1406) ;  /* 0x000000000f087348 */ /* 0x000fea0003c00000 */
[----:B------:R0:W1:Y:S02]  /*152c0*/  SHFL.IDX P6, R14, R13, R12, R11 ;  /* 0x0000000c0d0e7389 */ /* 0x00006400000c000b */
[----:B01----:R-:W-:Y:S01]  /*152d0*/  ENDCOLLECTIVE ;  /* 0x000000000000791b */ /* 0x003fe20003800000 */
.L_x_1406:
        /* <DEDUP_REMOVED lines=14> */
.L_x_1407:
[----:B------:R-:W-:Y:S02]  /*153c0*/  IMAD.MOV.U32 R13, RZ, RZ, R4 ;  /* 0x000000ffff0d7224 */ /* 0x000fe400078e0004 */
[----:B------:R-:W-:Y:S01]  /*153d0*/  IMAD.MOV.U32 R12, RZ, RZ, 0x3 ;  /* 0x00000003ff0c7424 */ /* 0x000fe200078e00ff */
[----:B------:R-:W-:-:S04]  /*153e0*/  @!P1 IADD3 R14, P3, R35, R14, RZ ;  /* 0x0000000e230e9210 */ /* 0x000fc80007f7e0ff */
[----:B------:R-:W-:Y:S01]  /*153f0*/  @!P1 IADD3.X R7, RZ, R7, RZ, P3, !PT ;  /* 0x00000007ff079210 */ /* 0x000fe20001ffe4ff */
[----:B------:R-:W-:-:S08]  /*15400*/  @!P1 IMAD.MOV.U32 R2, RZ, RZ, R14 ;  /* 0x000000ffff029224 */ /* 0x000fd000078e000e */
[----:B------:R-:W-:Y:S05]  /*15410*/  WARPSYNC.COLLECTIVE R15, `(.L_x_1408) ;  /* 0x000000000f087348 */ /* 0x000fea0003c00000 */
[----:B------:R0:W1:Y:S02]  /*15420*/  SHFL.IDX P6, R14, R13, R12, R11 ;  /* 0x0000000c0d0e7389 */ /* 0x00006400000c000b */
[----:B01----:R-:W-:Y:S01]  /*15430*/  ENDCOLLECTIVE ;  /* 0x000000000000791b */ /* 0x003fe20003800000 */
.L_x_1408:
[----:B------:R-:W-:-:S05]  /*15440*/  @!P1 IMAD.MOV.U32 R3, RZ, RZ, R7 ;  /* 0x000000ffff039224 */ /* 0x000fca00078e0007 */
        /* <DEDUP_REMOVED lines=12> */
.L_x_1409:
[----:B------:R-:W-:Y:S01]  /*15510*/  MOV R13, R4 ;  /* 0x00000004000d7202 */ /* 0x000fe20000000f00 */
[----:B------:R-:W-:Y:S01]  /*15520*/  IMAD.MOV.U32 R12, RZ, RZ, 0x4 ;  /* 0x00000004ff0c7424 */ /* 0x000fe200078e00ff */
[----:B------:R-:W-:-:S05]  /*15530*/  @!P1 IADD3 R14, P3, R35, R14, RZ ;  /* 0x0000000e230e9210 */ /* 0x000fca0007f7e0ff */
[----:B------:R-:W-:-:S08]  /*15540*/  @!P1 IMAD.MOV.U32 R2, RZ, RZ, R14 ;  /* 0x000000ffff029224 */ /* 0x000fd000078e000e */
[----:B------:R-:W-:Y:S05]  /*15550*/  WARPSYNC.COLLECTIVE R15, `(.L_x_1410) ;  /* 0x000000000f087348 */ /* 0x000fea0003c00000 */
[----:B------:R0:W1:Y:S02]  /*15560*/  SHFL.IDX P6, R14, R13, R12, R11 ;  /* 0x0000000c0d0e7389 */ /* 0x00006400000c000b */
[----:B01----:R-:W-:Y:S01]  /*15570*/  ENDCOLLECTIVE ;  /* 0x000000000000791b */ /* 0x003fe20003800000 */
.L_x_1410:
        /* <DEDUP_REMOVED lines=14> */
.L_x_1411:
[----:B------:R-:W-:Y:S02]  /*15660*/  IMAD.MOV.U32 R13, RZ, RZ, R4 ;  /* 0x000000ffff0d7224 */ /* 0x000fe400078e0004 */
[----:B------:R-:W-:Y:S01]  /*15670*/  IMAD.MOV.U32 R12, RZ, RZ, 0x5 ;  /* 0x00000005ff0c7424 */ /* 0x000fe200078e00ff */
[----:B------:R-:W-:-:S05]  /*15680*/  @!P1 IADD3 R14, P3, R35, R14, RZ ;  /* 0x0000000e230e9210 */ /* 0x000fca0007f7e0ff */
[----:B------:R-:W-:-:S08]  /*15690*/  @!P1 IMAD.MOV.U32 R2, RZ, RZ, R14 ;  /* 0x000000ffff029224 */ /* 0x000fd000078e000e */
[----:B------:R-:W-:Y:S05]  /*156a0*/  WARPSYNC.COLLECTIVE R15, `(.L_x_1412) ;  /* 0x000000000f087348 */ /* 0x000fea0003c00000 */
[----:B------:R0:W1:Y:S02]  /*156b0*/  SHFL.IDX P6, R14, R13, R12, R11 ;  /* 0x0000000c0d0e7389 */ /* 0x00006400000c000b */
[----:B01----:R-:W-:Y:S01]  /*156c0*/  ENDCOLLECTIVE ;  /* 0x000000000000791b */ /* 0x003fe20003800000 */
.L_x_1412:
        /* <DEDUP_REMOVED lines=14> */
.L_x_1413:
        /* <DEDUP_REMOVED lines=8> */
.L_x_1414:
        /* <DEDUP_REMOVED lines=8> */
[----:B------:R-:W-:-:S10]  /*158b0*/  IMAD.MOV.U32 R7, RZ, RZ, R14 ;  /* 0x000000ffff077224 */ /* 0x000fd400078e000e */
[----:B0-----:R-:W-:Y:S05]  /*158c0*/  WARPSYNC.COLLECTIVE R15, `(.L_x_1415) ;  /* 0x000000000f087348 */ /* 0x001fea0003c00000 */
[----:B------:R1:W2:Y:S02]  /*158d0*/  SHFL.IDX P6, R14, R13, R12, R11 ;  /* 0x0000000c0d0e7389 */ /* 0x0002a400000c000b */
[----:B012---:R-:W-:Y:S01]  /*158e0*/  ENDCOLLECTIVE ;  /* 0x000000000000791b */ /* 0x007fe20003800000 */
.L_x_1415:
[----:B------:R-:W-:Y:S01]  /*158f0*/  IMAD.MOV.U32 R13, RZ, RZ, R4 ;  /* 0x000000ffff0d7224 */ /* 0x000fe200078e0004 */
[----:B------:R-:W-:Y:S02]  /*15900*/  MOV R12, 0x7 ;  /* 0x00000007000c7802 */ /* 0x000fe40000000f00 */
[----:B------:R-:W-:-:S05]  /*15910*/  @!P1 IADD3 R14, P3, R35, R14, RZ ;  /* 0x0000000e230e9210 */ /* 0x000fca0007f7e0ff */
[----:B------:R-:W-:-:S08]  /*15920*/  @!P1 IMAD.MOV.U32 R2, RZ, RZ, R14 ;  /* 0x000000ffff029224 */ /* 0x000fd000078e000e */
[----:B------:R-:W-:Y:S05]  /*15930*/  WARPSYNC.COLLECTIVE R15, `(.L_x_1416) ;  /* 0x000000000f087348 */ /* 0x000fea0003c00000 */
[----:B------:R0:W1:Y:S02]  /*15940*/  SHFL.IDX P6, R14, R13, R12, R11 ;  /* 0x0000000c0d0e7389 */ /* 0x00006400000c000b */
[----:B01----:R-:W-:Y:S01]  /*15950*/  ENDCOLLECTIVE ;  /* 0x000000000000791b */ /* 0x003fe20003800000 */
.L_x_1416:
        /* <DEDUP_REMOVED lines=12> */
.L_x_1417:
[----:B------:R-:W-:Y:S05]  /*15a20*/  BRA `(.L_x_1418) ;  /* 0xffffffc800347947 */ /* 0x000fea000383ffff */
.L_x_1340:
[----:B0-----:R-:W-:-:S04]  /*15a30*/  IMAD.U32 R3, RZ, RZ, UR46 ;  /* 0x0000002eff037e24 */ /* 0x001fc8000f8e00ff */
[----:B------:R0:W3:Y:S03]  /*15a40*/  SYNCS.PHASECHK.TRANS64.TRYWAIT P1, [R3+URZ+0x20820], R0 ;  /* 0x02082000030075a7 */ /* 0x0000e6000802017f */
[----:B---3--:R-:W-:Y:S05]  /*15a50*/  @!P1 NANOSLEEP.SYNCS 0x989680 ;  /* 0x009896800000995d */ /* 0x008fea0003900000 */
[----:B------:R-:W3:Y:S02]  /*15a60*/  @!P1 SYNCS.PHASECHK.TRANS64 P1, [R3+URZ+0x20820], R0 ;  /* 0x02082000030095a7 */ /* 0x000ee4000802007f */
[----:B---3--:R-:W-:Y:S05]  /*15a70*/  @!P1 BRA `(.L_x_1340) ;  /* 0xfffffffc00ec9947 */ /* 0x008fea000383ffff */
[----:B------:R-:W-:Y:S05]  /*15a80*/  BRA `(.L_x_1419) ;  /* 0xffffffc800787947 */ /* 0x000fea000383ffff */
.L_x_1343:
[----:B0-----:R0:W2:Y:S02]  /*15a90*/  SYNCS.PHASECHK.TRANS64.TRYWAIT P1, [R4+URZ+0x20880], R17 ;  /* 0x02088011040075a7 */ /* 0x0010a4000802017f */
[----:B--2---:R-:W-:Y:S05]  /*15aa0*/  @!P1 NANOSLEEP.SYNCS 0x989680 ;  /* 0x009896800000995d */ /* 0x004fea0003900000 */
[----:B------:R-:W2:Y:S02]  /*15ab0*/  @!P1 SYNCS.PHASECHK.TRANS64 P1, [R4+URZ+0x20880], R17 ;  /* 0x02088011040095a7 */ /* 0x000ea4000802007f */
[----:B--2---:R-:W-:Y:S05]  /*15ac0*/  @!P1 BRA `(.L_x_1343) ;  /* 0xfffffffc00f09947 */ /* 0x004fea000383ffff */
[----:B------:R-:W-:Y:S05]  /*15ad0*/  BRA `(.L_x_1420) ;  /* 0xffffffcc00307947 */ /* 0x000fea000383ffff */
.L_x_1344:
[----:B------:R-:W-:Y:S01]  /*15ae0*/  BSSY B0, `(.L_x_1421) ;  /* 0x0000008000007945 */ /* 0x000fe20003800000 */
[----:B------:R-:W-:Y:S02]  /*15af0*/  IMAD.MOV.U32 R13, RZ, RZ, R20 ;  /* 0x000000ffff0d7224 */ /* 0x000fe400078e0014 */
[----:B------:R-:W-:Y:S02]  /*15b00*/  IMAD.MOV.U32 R12, RZ, RZ, RZ ;  /* 0x000000ffff0c7224 */ /* 0x000fe400078e00ff */
[----:B------:R-:W-:Y:S02]  /*15b10*/  IMAD.MOV.U32 R11, RZ, RZ, 0x181f ;  /* 0x0000181fff0b7424 */ /* 0x000fe400078e00ff */
[----:B------:R-:W-:-:S07]  /*15b20*/  IMAD.MOV.U32 R15, RZ, RZ, -0x1 ;  /* 0xffffffffff0f7424 */ /* 0x000fce00078e00ff */
[----:B01----:R-:W-:Y:S05]  /*15b30*/  WARPSYNC.COLLECTIVE R15, `(.L_x_1422) ;  /* 0x000000000f087348 */ /* 0x003fea0003c00000 */
[----:B-1----:R1:W2:Y:S02]  /*15b40*/  SHFL.IDX P6, R14, R13, R12, R11 ;  /* 0x0000000c0d0e7389 */ /* 0x0022a400000c000b */
[----:B012---:R-:W-:Y:S01]  /*15b50*/  ENDCOLLECTIVE ;  /* 0x000000000000791b */ /* 0x007fe20003800000 */
.L_x_1422:
[----:B------:R-:W-:Y:S05]  /*15b60*/  BSYNC B0 ;  /* 0x0000000000007941 */ /* 0x000fea0003800000 */
.L_x_1421:
[----:B------:R-:W-:Y:S01]  /*15b70*/  IMAD.MOV.U32 R13, RZ, RZ, R18 ;  /* 0x000000ffff0d7224 */ /* 0x000fe200078e0012 */
[----:B------:R-:W-:Y:S01]  /*15b80*/  MOV R15, 0xffffffff ;  /* 0xffffffff000f7802 */ /* 0x000fe20000000f00 */
[----:B------:R-:W-:Y:S02]  /*15b90*/  IMAD.MOV.U32 R12, RZ, RZ, RZ ;  /* 0x000000ffff0c7224 */ /* 0x000fe400078e00ff */
[----:B------:R-:W-:Y:S02]  /*15ba0*/  IMAD.MOV.U32 R11, RZ, RZ, 0x181f ;  /* 0x0000181fff0b7424 */ /* 0x000fe400078e00ff */
[----:B------:R-:W-:Y:S02]  /*15bb0*/  IMAD.MOV.U32 R3, RZ, RZ, R14 ;  /* 0x000000ffff037224 */ /* 0x000fe400078e000e */
[----:B------:R-:W-:-:S07]  /*15bc0*/  IMAD R19, R0, 0x4000, R28 ;  /* 0x0000400000137824 */ /* 0x000fce00078e021c */
[----:B------:R-:W-:Y:S05]  /*15bd0*/  WARPSYNC.COLLECTIVE R15, `(.L_x_1423) ;  /* 0x000000000f087348 */ /* 0x000fea0003c00000 */
[----:B------:R0:W1:Y:S02]  /*15be0*/  SHFL.IDX P6, R14, R13, R12, R11 ;  /* 0x0000000c0d0e7389 */ /* 0x00006400000c000b */
[----:B01----:R-:W-:Y:S01]  /*15bf0*/  ENDCOLLECTIVE ;  /* 0x000000000000791b */ /* 0x003fe20003800000 */
.L_x_1423:
[----:B------:R-:W-:Y:S02]  /*15c00*/  IMAD.MOV.U32 R13, RZ, RZ, R20 ;  /* 0x000000ffff0d7224 */ /* 0x000fe400078e0014 */
[----:B------:R-:W-:Y:S01]  /*15c10*/  IMAD.MOV.U32 R12, RZ, RZ, 0x1 ;  /* 0x00000001ff0c7424 */ /* 0x000fe200078e00ff */
[----:B------:R-:W-:-:S13]  /*15c20*/  IADD3 R2, P1, R35, R14, RZ ;  /* 0x0000000e23027210 */ /* 0x000fda0007f3e0ff */
[----:B------:R-:W-:Y:S05]  /*15c30*/  WARPSYNC.COLLECTIVE R15, `(.L_x_1424) ;  /* 0x000000000f087348 */ /* 0x000fea0003c00000 */
[----:B------:R0:W1:Y:S02]  /*15c40*/  SHFL.IDX P6, R14, R13, R12, R11 ;  /* 0x0000000c0d0e7389 */ /* 0x00006400000c000b */
[----:B01----:R-:W-:Y:S01]  /*15c50*/  ENDCOLLECTIVE ;  /* 0x000000000000791b */ /* 0x003fe20003800000 */
.L_x_1424:
        /* <DEDUP_REMOVED lines=11> */
.L_x_1425:
        /* <DEDUP_REMOVED lines=8> */
.L_x_1426:
        /* <DEDUP_REMOVED lines=10> */
.L_x_1427:
        /* <DEDUP_REMOVED lines=9> */
.L_x_1428:
        /* <DEDUP_REMOVED lines=10> */
.L_x_1429:
[----:B------:R-:W-:Y:S05]  /*15f60*/  BRA `(.L_x_1430) ;  /* 0xffffffc800d87947 */ /* 0x000fea000383ffff */
.L_x_1347:
[----:B-1----:R1:W2:Y:S02]  /*15f70*/  SYNCS.PHASECHK.TRANS64.TRYWAIT P1, [R4+URZ+0x20840], R17 ;  /* 0x02084011040075a7 */ /* 0x0022a4000802017f */
[----:B--2---:R-:W-:Y:S05]  /*15f80*/  @!P1 NANOSLEEP.SYNCS 0x989680 ;  /* 0x009896800000995d */ /* 0x004fea0003900000 */
[----:B------:R-:W2:Y:S02]  /*15f90*/  @!P1 SYNCS.PHASECHK.TRANS64 P1, [R4+URZ+0x20840], R17 ;  /* 0x02084011040095a7 */ /* 0x000ea4000802007f */
[----:B--2---:R-:W-:Y:S05]  /*15fa0*/  @!P1 BRA `(.L_x_1347) ;  /* 0xfffffffc00f09947 */ /* 0x004fea000383ffff */
[----:B------:R-:W-:Y:S05]  /*15fb0*/  BRA `(.L_x_1431) ;  /* 0xffffffcc001c7947 */ /* 0x000fea000383ffff */
.L_x_1348:
        /* <DEDUP_REMOVED lines=8> */
.L_x_1433:
[----:B------:R-:W-:Y:S05]  /*16040*/  BSYNC B0 ;  /* 0x0000000000007941 */ /* 0x000fea0003800000 */
.L_x_1432:
[----:B------:R-:W-:Y:S01]  /*16050*/  IMAD.MOV.U32 R13, RZ, RZ, R8 ;  /* 0x000000ffff0d7224 */ /* 0x000fe200078e0008 */
[----:B------:R-:W-:Y:S01]  /*16060*/  MOV R3, R14 ;  /* 0x0000000e00037202 */ /* 0x000fe20000000f00 */
[----:B------:R-:W-:Y:S02]  /*16070*/  IMAD.MOV.U32 R12, RZ, RZ, RZ ;  /* 0x000000ffff0c7224 */ /* 0x000fe400078e00ff */
[----:B------:R-:W-:Y:S02]  /*16080*/  IMAD.MOV.U32 R11, RZ, RZ, 0x181f ;  /* 0x0000181fff0b7424 */ /* 0x000fe400078e00ff */
[----:B------:R-:W-:Y:S02]  /*16090*/  IMAD.MOV.U32 R15, RZ, RZ, -0x1 ;  /* 0xffffffffff0f7424 */ /* 0x000fe400078e00ff */
[----:B------:R-:W-:-:S07]  /*160a0*/  IMAD R9, R0, 0x4000, R34 ;  /* 0x0000400000097824 */ /* 0x000fce00078e0222 */
[----:B------:R-:W-:Y:S05]  /*160b0*/  WARPSYNC.COLLECTIVE R15, `(.L_x_1434) ;  /* 0x000000000f087348 */ /* 0x000fea0003c00000 */
[----:B------:R0:W1:Y:S02]  /*160c0*/  SHFL.IDX P6, R14, R13, R12, R11 ;  /* 0x0000000c0d0e7389 */ /* 0x00006400000c000b */
[----:B01----:R-:W-:Y:S01]  /*160d0*/  ENDCOLLECTIVE ;  /* 0x000000000000791b */ /* 0x003fe20003800000 */
.L_x_1434:
[----:B------:R-:W-:Y:S02]  /*160e0*/  VIADD R9, R9, UR46 ;  /* 0x0000002e09097c36 */ /* 0x000fe40008000000 */
[----:B------:R-:W-:Y:S02]  /*160f0*/  IMAD.MOV.U32 R13, RZ, RZ, R10 ;  /* 0x000000ffff0d7224 */ /* 0x000fe400078e000a */
[----:B------:R-:W-:Y:S01]  /*16100*/  IMAD.MOV.U32 R12, RZ, RZ, 0x1 ;  /* 0x00000001ff0c7424 */ /* 0x000fe200078e00ff */
[----:B------:R-:W-:-:S13]  /*16110*/  IADD3 R2, P1, R35, R14, RZ ;  /* 0x0000000e23027210 */ /* 0x000fda0007f3e0ff */
[----:B------:R-:W-:Y:S05]  /*16120*/  WARPSYNC.COLLECTIVE R15, `(.L_x_1435) ;  /* 0x000000000f087348 */ /* 0x000fea0003c00000 */
[----:B------:R0:W1:Y:S02]  /*16130*/  SHFL.IDX P6, R14, R13, R12, R11 ;  /* 0x0000000c0d0e7389 */ /* 0x00006400000c000b */
[----:B01----:R-:W-:Y:S01]  /*16140*/  ENDCOLLECTIVE ;  /* 0x000000000000791b */ /* 0x003fe20003800000 */
.L_x_1435:
        /* <DEDUP_REMOVED lines=11> */
.L_x_1436:
[----:B------:R-:W-:Y:S02]  /*16200*/  IMAD.MOV.U32 R13, RZ, RZ, R10 ;  /* 0x000000ffff0d7224 */ /* 0x000fe400078e000a */
[----:B------:R-:W-:Y:S01]  /*16210*/  IMAD.MOV.U32 R12, RZ, RZ, 0x2 ;  /* 0x00000002ff0c7424 */ /* 0x000fe200078e00ff */
[----:B------:R-:W-:-:S07]  /*16220*/  MOV R18, R14 ;  /* 0x0000000e00127202 */ /* 0x000fce0000000f00 */
[----:B------:R-:W-:Y:S05]  /*16230*/  WARPSYNC.COLLECTIVE R15, `(.L_x_1437) ;  /* 0x000000000f087348 */ /* 0x000fea0003c00000 */
[----:B------:R0:W1:Y:S02]  /*16240*/  SHFL.IDX P6, R14, R13, R12, R11 ;  /* 0x0000000c0d0e7389 */ /* 0x00006400000c000b */
[----:B01----:R-:W-:Y:S01]  /*16250*/  ENDCOLLECTIVE ;  /* 0x000000000000791b */ /* 0x003fe20003800000 */
.L_x_1437:
        /* <DEDUP_REMOVED lines=12> */
.L_x_1438:
[----:B------:R-:W-:Y:S02]  /*16320*/  IMAD.MOV.U32 R13, RZ, RZ, R10 ;  /* 0x000000ffff0d7224 */ /* 0x000fe400078e000a */
[----:B------:R-:W-:Y:S01]  /*16330*/  IMAD.MOV.U32 R12, RZ, RZ, 0x3 ;  /* 0x00000003ff0c7424 */ /* 0x000fe200078e00ff */
[----:B------:R-:W-:-:S13]  /*16340*/  IADD3 R2, P1, R35, R14, RZ ;  /* 0x0000000e23027210 */ /* 0x000fda0007f3e0ff */
[----:B------:R-:W-:Y:S05]  /*16350*/  WARPSYNC.COLLECTIVE R15, `(.L_x_1439) ;  /* 0x000000000f087348 */ /* 0x000fea0003c00000 */
[----:B------:R0:W1:Y:S02]  /*16360*/  SHFL.IDX P6, R14, R13, R12, R11 ;  /* 0x0000000c0d0e7389 */ /* 0x00006400000c000b */
[----:B01----:R-:W-:Y:S01]  /*16370*/  ENDCOLLECTIVE ;  /* 0x000000000000791b */ /* 0x003fe20003800000 */
.L_x_1439:
        /* <DEDUP_REMOVED lines=11> */
.L_x_1440:
[----:B------:R-:W-:Y:S05]  /*16430*/  BRA `(.L_x_1441) ;  /* 0xffffffc800b87947 */ /* 0x000fea000383ffff */
.L_x_1351:
[----:B-1----:R1:W2:Y:S02]  /*16440*/  SYNCS.PHASECHK.TRANS64.TRYWAIT P2, [R2+URZ+0x20870], R3 ;  /* 0x02087003020075a7 */ /* 0x0022a4000804017f */
[----:B--2---:R-:W-:Y:S05]  /*16450*/  @!P2 NANOSLEEP.SYNCS 0x989680 ;  /* 0x009896800000a95d */ /* 0x004fea0003900000 */
[----:B------:R-:W2:Y:S02]  /*16460*/  @!P2 SYNCS.PHASECHK.TRANS64 P2, [R2+URZ+0x20870], R3 ;  /* 0x020870030200a5a7 */ /* 0x000ea4000804007f */
[----:B--2---:R-:W-:Y:S05]  /*16470*/  @!P2 BRA `(.L_x_1351) ;  /* 0xfffffffc00f0a947 */ /* 0x004fea000383ffff */
[----:B------:R-:W-:Y:S05]  /*16480*/  BRA `(.L_x_1442) ;  /* 0xffffffcc00147947 */ /* 0x000fea000383ffff */
.L_x_1353:
[----:B0-----:R0:W1:Y:S02]  /*16490*/  SYNCS.PHASECHK.TRANS64.TRYWAIT P2, [R2+URZ+0x20860], R3 ;  /* 0x02086003020075a7 */ /* 0x001064000804017f */
[----:B-1----:R-:W-:Y:S05]  /*164a0*/  @!P2 NANOSLEEP.SYNCS 0x989680 ;  /* 0x009896800000a95d */ /* 0x002fea0003900000 */
[----:B------:R-:W1:Y:S02]  /*164b0*/  @!P2 SYNCS.PHASECHK.TRANS64 P2, [R2+URZ+0x20860], R3 ;  /* 0x020860030200a5a7 */ /* 0x000e64000804007f */
[----:B-1----:R-:W-:Y:S05]  /*164c0*/  @!P2 BRA `(.L_x_1353) ;  /* 0xfffffffc00f0a947 */ /* 0x002fea000383ffff */
[----:B------:R-:W-:Y:S05]  /*164d0*/  BRA `(.L_x_1443) ;  /* 0xffffffcc00247947 */ /* 0x000fea000383ffff */
.L_x_1360:
[----:B0-----:R0:W3:Y:S02]  /*164e0*/  SYNCS.PHASECHK.TRANS64.TRYWAIT P0, [R17+URZ+0x20870], R2 ;  /* 0x02087002110075a7 */ /* 0x0010e4000800017f */
[----:B---3--:R-:W-:Y:S05]  /*164f0*/  @!P0 NANOSLEEP.SYNCS 0x989680 ;  /* 0x009896800000895d */ /* 0x008fea0003900000 */
[----:B------:R-:W3:Y:S02]  /*16500*/  @!P0 SYNCS.PHASECHK.TRANS64 P0, [R17+URZ+0x20870], R2 ;  /* 0x02087002110085a7 */ /* 0x000ee4000800007f */
[----:B---3--:R-:W-:Y:S05]  /*16510*/  @!P0 BRA `(.L_x_1360) ;  /* 0xfffffffc00f08947 */ /* 0x008fea000383ffff */
[----:B------:R-:W-:Y:S05]  /*16520*/  BRA `(.L_x_1444) ;  /* 0xffffffd000a07947 */ /* 0x000fea000383ffff */
.L_x_1362:
[----:B0-----:R0:W3:Y:S02]  /*16530*/  SYNCS.PHASECHK.TRANS64.TRYWAIT P0, [R17+URZ+0x20860], R4 ;  /* 0x02086004110075a7 */ /* 0x0010e4000800017f */
[----:B---3--:R-:W-:Y:S05]  /*16540*/  @!P0 NANOSLEEP.SYNCS 0x989680 ;  /* 0x009896800000895d */ /* 0x008fea0003900000 */
[----:B------:R-:W3:Y:S02]  /*16550*/  @!P0 SYNCS.PHASECHK.TRANS64 P0, [R17+URZ+0x20860], R4 ;  /* 0x02086004110085a7 */ /* 0x000ee4000800007f */
[----:B---3--:R-:W-:Y:S05]  /*16560*/  @!P0 BRA `(.L_x_1362) ;  /* 0xfffffffc00f08947 */ /* 0x008fea000383ffff */
[----:B------:R-:W-:Y:S05]  /*16570*/  BRA `(.L_x_1445) ;  /* 0xffffffd000d47947 */ /* 0x000fea000383ffff */
.L_x_1365:
[----:B-1----:R1:W2:Y:S02]  /*16580*/  SYNCS.PHASECHK.TRANS64.TRYWAIT P0, [R5+URZ+0x20820], R2 ;  /* 0x02082002050075a7 */ /* 0x0022a4000800017f */
[----:B--2---:R-:W-:Y:S05]  /*16590*/  @!P0 NANOSLEEP.SYNCS 0x989680 ;  /* 0x009896800000895d */ /* 0x004fea0003900000 */
[----:B------:R-:W2:Y:S02]  /*165a0*/  @!P0 SYNCS.PHASECHK.TRANS64 P0, [R5+URZ+0x20820], R2 ;  /* 0x02082002050085a7 */ /* 0x000ea4000800007f */
[----:B--2---:R-:W-:Y:S05]  /*165b0*/  @!P0 BRA `(.L_x_1365) ;  /* 0xfffffffc00f08947 */ /* 0x004fea000383ffff */
[----:B------:R-:W-:Y:S05]  /*165c0*/  BRA `(.L_x_1446) ;  /* 0xffffffd8001c7947 */ /* 0x000fea000383ffff */
.L_x_1367:
[----:B-1----:R1:W2:Y:S02]  /*165d0*/  SYNCS.PHASECHK.TRANS64.TRYWAIT P1, [R4+URZ+0x20840], R3 ;  /* 0x02084003040075a7 */ /* 0x0022a4000802017f */
[----:B--2---:R-:W-:Y:S05]  /*165e0*/  @!P1 NANOSLEEP.SYNCS 0x989680 ;  /* 0x009896800000995d */ /* 0x004fea0003900000 */
[----:B------:R-:W2:Y:S02]  /*165f0*/  @!P1 SYNCS.PHASECHK.TRANS64 P1, [R4+URZ+0x20840], R3 ;  /* 0x02084003040095a7 */ /* 0x000ea4000802007f */
[----:B--2---:R-:W-:Y:S05]  /*16600*/  @!P1 BRA `(.L_x_1367) ;  /* 0xfffffffc00f09947 */ /* 0x004fea000383ffff */
[----:B------:R-:W-:Y:S05]  /*16610*/  BRA `(.L_x_1447) ;  /* 0xffffffd800587947 */ /* 0x000fea000383ffff */
.L_x_1369:
[----:B--2---:R2:W3:Y:S02]  /*16620*/  SYNCS.PHASECHK.TRANS64.TRYWAIT P1, [R5+URZ+0x20840], R0 ;  /* 0x02084000050075a7 */ /* 0x0044e4000802017f */
[----:B---3--:R-:W-:Y:S05]  /*16630*/  @!P1 NANOSLEEP.SYNCS 0x989680 ;  /* 0x009896800000995d */ /* 0x008fea0003900000 */
[----:B------:R-:W3:Y:S02]  /*16640*/  @!P1 SYNCS.PHASECHK.TRANS64 P1, [R5+URZ+0x20840], R0 ;  /* 0x02084000050095a7 */ /* 0x000ee4000802007f */
[----:B---3--:R-:W-:Y:S05]  /*16650*/  @!P1 BRA `(.L_x_1369) ;  /* 0xfffffffc00f09947 */ /* 0x008fea000383ffff */
[----:B------:R-:W-:Y:S05]  /*16660*/  BRA `(.L_x_1448) ;  /* 0xffffffd800647947 */ /* 0x000fea000383ffff */
.L_x_1371:
[----:B---3--:R3:W4:Y:S02]  /*16670*/  SYNCS.PHASECHK.TRANS64.TRYWAIT P1, [R4+URZ+0x20860], R3 ;  /* 0x02086003040075a7 */ /* 0x008724000802017f */
[----:B----4-:R-:W-:Y:S05]  /*16680*/  @!P1 NANOSLEEP.SYNCS 0x989680 ;  /* 0x009896800000995d */ /* 0x010fea0003900000 */
[----:B------:R-:W4:Y:S02]  /*16690*/  @!P1 SYNCS.PHASECHK.TRANS64 P1, [R4+URZ+0x20860], R3 ;  /* 0x02086003040095a7 */ /* 0x000f24000802007f */
[----:B----4-:R-:W-:Y:S05]  /*166a0*/  @!P1 BRA `(.L_x_1371) ;  /* 0xfffffffc00f09947 */ /* 0x010fea000383ffff */
[----:B------:R-:W-:Y:S05]  /*166b0*/  BRA `(.L_x_1449) ;  /* 0xffffffd800607947 */ /* 0x000fea000383ffff */
.L_x_1373:
[----:B----4-:R4:W0:Y:S02]  /*166c0*/  SYNCS.PHASECHK.TRANS64.TRYWAIT P1, [R5+URZ+0x20860], R0 ;  /* 0x02086000050075a7 */ /* 0x010824000802017f */
[----:B0-----:R-:W-:Y:S05]  /*166d0*/  @!P1 NANOSLEEP.SYNCS 0x989680 ;  /* 0x009896800000995d */ /* 0x001fea0003900000 */
[----:B------:R-:W0:Y:S02]  /*166e0*/  @!P1 SYNCS.PHASECHK.TRANS64 P1, [R5+URZ+0x20860], R0 ;  /* 0x02086000050095a7 */ /* 0x000e24000802007f */
[----:B0-----:R-:W-:Y:S05]  /*166f0*/  @!P1 BRA `(.L_x_1373) ;  /* 0xfffffffc00f09947 */ /* 0x001fea000383ffff */
[----:B------:R-:W-:Y:S05]  /*16700*/  BRA `(.L_x_1450) ;  /* 0xffffffd8005c7947 */ /* 0x000fea000383ffff */
.L_x_1375:
[----:B------:R0:W0:Y:S02]  /*16710*/  SYNCS.PHASECHK.TRANS64.TRYWAIT P1, [R4+URZ+0x20880], R3 ;  /* 0x02088003040075a7 */ /* 0x000024000802017f */
[----:B0-----:R-:W-:Y:S05]  /*16720*/  @!P1 NANOSLEEP.SYNCS 0x989680 ;  /* 0x009896800000995d */ /* 0x001fea0003900000 */
[----:B------:R-:W0:Y:S02]  /*16730*/  @!P1 SYNCS.PHASECHK.TRANS64 P1, [R4+URZ+0x20880], R3 ;  /* 0x02088003040095a7 */ /* 0x000e24000802007f */
[----:B0-----:R-:W-:Y:S05]  /*16740*/  @!P1 BRA `(.L_x_1375) ;  /* 0xfffffffc00f09947 */ /* 0x001fea000383ffff */
[----:B------:R-:W-:Y:S05]  /*16750*/  BRA `(.L_x_1451) ;  /* 0xffffffd800587947 */ /* 0x000fea000383ffff */
.L_x_1452:
        /* <DEDUP_REMOVED lines=10> */
.L_x_3855:


//--------------------- .text._ZN7cutlass13device_kernelIN5flash11enable_sm90INS1_16FlashAttnFwdSm90INS1_25CollectiveMainloopFwdSm90ILi2EN4cute5tupleIJNS5_1CILi1EEES8_S8_EEENS6_IJNS7_ILi128EEENS7_ILi64EEENS7_ILi256EEEEEELi256ENS_12float_e4m3_tEfNS_4arch4Sm90ELb0ELb1ELb1ELb1ELb1ELb0ELb0ELb1ELb0ELb1ELb1ELb0EEENS1_21CollectiveEpilogueFwdINS6_IJSA_SC_SB_EEES9_NS_10bfloat16_tESG_Li256ELb1ELb1ELb1ELb1EEENS1_36VarlenDynamicPersistentTileSchedulerILi128ELi64ELi256ELi128ELb1ELb1ELb1ELb1ELb0ELb1EEEEEEEEEvNT_6ParamsE --------------------------
	.section	.text._ZN7cutlass13device_kernelIN5flash11enable_sm90INS1_16FlashAttnFwdSm90INS1_25CollectiveMainloopFwdSm90ILi2EN4cute5tupleIJNS5_1CILi1EEES8_S8_EEENS6_IJNS7_ILi128EEENS7_ILi64EEENS7_ILi256EEEEEELi256ENS_12float_e4m3_tEfNS_4arch4Sm90ELb0ELb1ELb1ELb1ELb1ELb0ELb0ELb1ELb0ELb1ELb1ELb0EEENS1_21CollectiveEpilogueFwdINS6_IJSA_SC_SB_EEES9_NS_10bfloat16_tESG_Li256ELb1ELb1ELb1ELb1EEENS1_36VarlenDynamicPersistentTileSchedulerILi128ELi64ELi256ELi128ELb1ELb1ELb1ELb1ELb0ELb1EEEEEEEEEvNT_6ParamsE,"ax",@progbits
	.align	128
.text._ZN7cutlass13device_kernelIN5flash11enable_sm90INS1_16FlashAttnFwdSm90INS1_25CollectiveMainloopFwdSm90ILi2EN4cute5tupleIJNS5_1CILi1EEES8_S8_EEENS6_IJNS7_ILi128EEENS7_ILi64EEENS7_ILi256EEEEEELi256ENS_12float_e4m3_tEfNS_4arch4Sm90ELb0ELb1ELb1ELb1ELb1ELb0ELb0ELb1ELb0ELb1ELb1ELb0EEENS1_21CollectiveEpilogueFwdINS6_IJSA_SC_SB_EEES9_NS_10bfloat16_tESG_Li256ELb1ELb1ELb1ELb1EEENS1_36VarlenDynamicPersistentTileSchedulerILi128ELi64ELi256ELi128ELb1ELb1ELb1ELb1ELb0ELb1EEEEEEEEEvNT_6ParamsE:
        .type           _ZN7cutlass13device_kernelIN5flash11enable_sm90INS1_16FlashAttnFwdSm90INS1_25CollectiveMainloopFwdSm90ILi2EN4cute5tupleIJNS5_1CILi1EEES8_S8_EEENS6_IJNS7_ILi128EEENS7_ILi64EEENS7_ILi256EEEEEELi256ENS_12float_e4m3_tEfNS_4arch4Sm90ELb0ELb1ELb1ELb1ELb1ELb0ELb0ELb1ELb0ELb1ELb1ELb0EEENS1_21CollectiveEpilogueFwdINS6_IJSA_SC_SB_EEES9_NS_10bfloat16_tESG_Li256ELb1ELb1ELb1ELb1EEENS1_36VarlenDynamicPersistentTileSchedulerILi128ELi64ELi256ELi128ELb1ELb1ELb1ELb1ELb0ELb1EEEEEEEEEvNT_6ParamsE,@function
        .size           _ZN7cutlass13device_kernelIN5flash11enable_sm90INS1_16FlashAttnFwdSm90INS1_25CollectiveMainloopFwdSm90ILi2EN4cute5tupleIJNS5_1CILi1EEES8_S8_EEENS6_IJNS7_ILi128EEENS7_ILi64EEENS7_ILi256EEEEEELi256ENS_12float_e4m3_tEfNS_4arch4Sm90ELb0ELb1ELb1ELb1ELb1ELb0ELb0ELb1ELb0ELb1ELb1ELb0EEENS1_21CollectiveEpilogueFwdINS6_IJSA_SC_SB_EEES9_NS_10bfloat16_tESG_Li256ELb1ELb1ELb1ELb1EEENS1_36VarlenDynamicPersistentTileSchedulerILi128ELi64ELi256ELi128ELb1ELb1ELb1ELb1ELb0ELb1EEEEEEEEEvNT_6ParamsE,(.L_x_3856 - _ZN7cutlass13device_kernelIN5flash11enable_sm90INS1_16FlashAttnFwdSm90INS1_25CollectiveMainloopFwdSm90ILi2EN4cute5tupleIJNS5_1CILi1EEES8_S8_EEENS6_IJNS7_ILi128EEENS7_ILi64EEENS7_ILi256EEEEEELi256ENS_12float_e4m3_tEfNS_4arch4Sm90ELb0ELb1ELb1ELb1ELb1ELb0ELb0ELb1ELb0ELb1ELb1ELb0EEENS1_21CollectiveEpilogueFwdINS6_IJSA_SC_SB_EEES9_NS_10bfloat16_tESG_Li256ELb1ELb1ELb1ELb1EEENS1_36VarlenDynamicPersistentTileSchedulerILi128ELi64ELi256ELi128ELb1ELb1ELb1ELb1ELb0ELb1EEEEEEEEEvNT_6ParamsE)
        .other          _ZN7cutlass13device_kernelIN5flash11enable_sm90INS1_16FlashAttnFwdSm90INS1_25CollectiveMainloopFwdSm90ILi2EN4cute5tupleIJNS5_1CILi1EEES8_S8_EEENS6_IJNS7_ILi128EEENS7_ILi64EEENS7_ILi256EEEEEELi256ENS_12float_e4m3_tEfNS_4arch4Sm90ELb0ELb1ELb1ELb1ELb1ELb0ELb0ELb1ELb0ELb1ELb1ELb0EEENS1_21CollectiveEpilogueFwdINS6_IJSA_SC_SB_EEES9_NS_10bfloat16_tESG_Li256ELb1ELb1ELb1ELb1EEENS1_36VarlenDynamicPersistentTileSchedulerILi128ELi64ELi256ELi128ELb1ELb1ELb1ELb1ELb0ELb1EEEEEEEEEvNT_6ParamsE,@"STO_CUDA_ENTRY STV_DEFAULT"
_ZN7cutlass13device_kernelIN5flash11enable_sm90INS1_16FlashAttnFwdSm90INS1_25CollectiveMainloopFwdSm90ILi2EN4cute5tupleIJNS5_1CILi1EEES8_S8_EEENS6_IJNS7_ILi128EEENS7_ILi64EEENS7_ILi256EEEEEELi256ENS_12float_e4m3_tEfNS_4arch4Sm90ELb0ELb1ELb1ELb1ELb1ELb0ELb0ELb1ELb0ELb1ELb1ELb0EEENS1_21CollectiveEpilogueFwdINS6_IJSA_SC_SB_EEES9_NS_10bfloat16_tESG_Li256ELb1ELb1ELb1ELb1EEENS1_36VarlenDynamicPersistentTileSchedulerILi128ELi64ELi256ELi128ELb1ELb1ELb1ELb1ELb0ELb1EEEEEEEEEvNT_6ParamsE:
        /* <DEDUP_REMOVED lines=45> */
.L_x_1453:
        /* <DEDUP_REMOVED lines=22> */
.L_x_1454:
        /* <DEDUP_REMOVED lines=18> */
.L_x_1455:
        /* <DEDUP_REMOVED lines=22> */
.L_x_1456:
        /* <DEDUP_REMOVED lines=24> */
.L_x_1457:
[----:B------:R-:W-:Y:S01]  /*0830*/  UISETP.NE.AND UP0, UPT, UR9, URZ, UPT ;  /* 0x0000003f0900728c */ /* 0x000fe2000bf05270 */
[----:B------:R-:W-:Y:S01]  /*0840*/  NOP ;  /* 0x0000000000007918 */ /* 0x000fe20000000000 */
[----:B01----:R-:W-:Y:S01]  /*0850*/  UMOV UR4, 0x1 ;  /* 0x0000000100047882 */ /* 0x003fe20000000000 */
[----:B------:R-:W-:Y:S01]  /*0860*/  ULDC.64 UR36, c[0x0][0x208] ;  /* 0x0000820000247ab9 */ /* 0x000fe20000000a00 */
[----:B------:R-:W-:Y:S01]  /*0870*/  USEL UR4, UR4, 0x2, !UP0 ;  /* 0x0000000204047887 */ /* 0x000fe2000c000000 */
[----:B--234-:R-:W-:Y:S01]  /*0880*/  BAR.SYNC.DEFER_BLOCKING 0x0 ;  /* 0x0000000000007b1d */ /* 0x01cfe20000010000 */
[----:B------:R-:W-:-:S04]  /*0890*/  PLOP3.LUT P0, PT, PT, PT, UP0, 0x80, 0x0 ;  /* 0x000000000000781c */ /* 0x000fc80003f0f008 */
[----:B------:R-:W-:-:S05]  /*08a0*/  IMAD.U32 R3, RZ, RZ, UR4 ;  /* 0x00000004ff037e24 */ /* 0x000fca000f8e00ff */
[----:B------:R0:W-:Y:S04]  /*08b0*/  STL [R1+0x10], R3 ;  /* 0x0000100301007387 */ /* 0x0001e80000100800 */
[----:B------:R-:W-:Y:S05]  /*08c0*/  @!P0 BRA `(.L_x_1458) ;  /* 0x0000012400588947 */ /* 0x000fea0003800000 */
.L_x_1459:
[----:B------:R-:W-:-:S08]  /*08d0*/  NOP ;  /* 0x0000000000007918 */ /* 0x000fd00000000000 */
[----:B------:R-:W1:Y:S02]  /*08e0*/  USETMAXREG.TRY_ALLOC.CTAPOOL UP0, 0xe8 ;  /* 0x000000e8000079c8 */ /* 0x000e640008000600 */
[----:B-1----:R-:W-:-:S13]  /*08f0*/  PLOP3.LUT P0, PT, PT, PT, UP0, 0x80, 0x0 ;  /* 0x000000000000781c */ /* 0x002fda0003f0f008 */
[----:B------:R-:W-:Y:S05]  /*0900*/  @!P0 BRA `(.L_x_1459) ;  /* 0xfffffffc00f08947 */ /* 0x000fea000383ffff */
[----:B------:R-:W1:Y:S01]  /*0910*/  S2R R0, SR_TID.X ;  /* 0x0000000000007919 */ /* 0x000e620000002100 */
[----:B------:R-:W2:Y:S01]  /*0920*/  S2UR UR5, SR_CgaCtaId ;  /* 0x00000000000579c3 */ /* 0x000ea20000008800 */
[----:B------:R-:W-:-:S07]  /*0930*/  UMOV UR4, 0x400 ;  /* 0x0000040000047882 */ /* 0x000fce0000000000 */
[----:B------:R-:W-:Y:S06]  /*0940*/  BAR.ARV 0x8, 0x180 ;  /* 0x0206000000007b1d */ /* 0x000fec0000002000 */
[----:B--2---:R-:W-:Y:S01]  /*0950*/  ULEA UR4, UR5, UR4, 0x18 ;  /* 0x0000000405047291 */ /* 0x004fe2000f8ec03f */
[----:B-1----:R-:W-:-:S04]  /*0960*/  SHF.R.U32.HI R0, RZ, 0x7, R0 ;  /* 0x00000007ff007819 */ /* 0x002fc80000011600 */
[----:B------:R-:W-:-:S13]  /*0970*/  ISETP.NE.AND P0, PT, R0, 0x1, PT ;  /* 0x000000010000780c */ /* 0x000fda0003f05270 */
[----:B------:R-:W-:Y:S08]  /*0980*/  @!P0 BAR.ARV 0x9, 0x100 ;  /* 0x0244000000008b1d */ /* 0x000ff00000002000 */
[----:B------:R-:W-:Y:S06]  /*0990*/  BAR.SYNC.DEFER_BLOCKING 0x5, 0x180 ;  /* 0x0146000000007b1d */ /* 0x000fec0000010000 */
[----:B------:R-:W1:Y:S01]  /*09a0*/  LDS.128 R4, [UR4+0x284d0] ;  /* 0x0284d004ff047984 */ /* 0x000e620008000c00 */
[----:B------:R-:W-:Y:S01]  /*09b0*/  ULDC UR4, c[0x0][0xc3c] ;  /* 0x00030f0000047ab9 */ /* 0x000fe20000000800 */
[----:B------:R-:W-:Y:S06]  /*09c0*/  BAR.ARV 0x4, 0x180 ;  /* 0x0106000000007b1d */ /* 0x000fec0000002000 */
[----:B-1----:R-:W-:-:S13]  /*09d0*/  ISETP.GE.AND P0, PT, R7, UR4, PT ;  /* 0x0000000407007c0c */ /* 0x002fda000bf06270 */
[----:B------:R-:W-:Y:S05]  /*09e0*/  @P0 EXIT ;  /* 0x000000000000094d */ /* 0x000fea0003800000 */
[----:B------:R-:W2:Y:S01]  /*09f0*/  LDL R2, [R1+0x10] ;  /* 0x0000100001027983 */ /* 0x000ea20000100800 */
[----:B------:R-:W-:Y:S01]  /*0a00*/  R2UR UR6, R5 ;  /* 0x00000000050672ca */ /* 0x000fe200000e0000 */
[----:B------:R-:W-:Y:S01]  /*0a10*/  UMOV UR61, URZ ;  /* 0x0000003f003d7c82 */ /* 0x000fe20008000000 */
[----:B------:R-:W-:Y:S01]  /*0a20*/  R2UR UR5, R6 ;  /* 0x00000000060572ca */ /* 0x000fe200000e0000 */
[----:B------:R-:W1:Y:S01]  /*0a30*/  S2R R0, SR_TID.X ;  /* 0x0000000000007919 */ /* 0x000e620000002100 */
[----:B------:R-:W-:Y:S01]  /*0a40*/  R2UR UR53, R7 ;  /* 0x00000000073572ca */ /* 0x000fe200000e0000 */
[----:B------:R-:W-:Y:S01]  /*0a50*/  UMOV UR39, URZ ;  /* 0x0000003f00277c82 */ /* 0x000fe20008000000 */
[----:B------:R-:W-:Y:S01]  /*0a60*/  UMOV UR38, URZ ;  /* 0x0000003f00267c82 */ /* 0x000fe20008000000 */
[----:B-1----:R-:W-:-:S05]  /*0a70*/  VIADD R0, R0, 0xffffff80 ;  /* 0xffffff8000007836 */ /* 0x002fca0000000000 */
[----:B0-----:R-:W-:-:S04]  /*0a80*/  SHF.R.S32.HI R3, RZ, 0x1f, R0 ;  /* 0x0000001fff037819 */ /* 0x001fc80000011400 */
[CC--:B------:R-:W-:Y:S02]  /*0a90*/  LEA.HI R4, R3.reuse, R0.reuse, RZ, 0x5 ;  /* 0x0000000003047211 */ /* 0x0c0fe400078f28ff */
[----:B------:R-:W-:-:S03]  /*0aa0*/  LEA.HI R5, R3, R0, RZ, 0x2 ;  /* 0x0000000003057211 */ /* 0x000fc600078f10ff */
[----:B------:R-:W-:Y:S01]  /*0ab0*/  IMAD.SHL.U32 R6, R4, 0x20, RZ ;  /* 0x0000002004067824 */ /* 0x000fe200078e00ff */
[----:B------:R-:W-:-:S04]  /*0ac0*/  LOP3.LUT R11, R5, 0xfffffffc, RZ, 0xc0, !PT ;  /* 0xfffffffc050b7812 */ /* 0x000fc800078ec0ff */
[----:B------:R-:W-:Y:S01]  /*0ad0*/  LOP3.LUT R6, R6, 0xfffffc00, RZ, 0xc0, !PT ;  /* 0xfffffc0006067812 */ /* 0x000fe200078ec0ff */
[----:B------:R-:W-:Y:S01]  /*0ae0*/  IMAD.IADD R12, R0, 0x1, -R11 ;  /* 0x00000001000c7824 */ /* 0x000fe200078e0a0b */
[----:B--2---:R-:W-:Y:S02]  /*0af0*/  R2UR UR4, R2 ;  /* 0x00000000020472ca */ /* 0x004fe400000e0000 */
[CC--:B------:R-:W-:Y:S02]  /*0b00*/  LEA.HI R2, R3.reuse, R0.reuse, RZ, 0x7 ;  /* 0x0000000003027211 */ /* 0x0c0fe400078f38ff */
[----:B------:R-:W-:Y:S02]  /*0b10*/  LEA.HI R3, R3, R0, RZ, 0x4 ;  /* 0x0000000003037211 */ /* 0x000fe400078f20ff */
[----:B------:R-:W-:Y:S02]  /*0b20*/  LOP3.LUT R213, R2, 0xffffff80, RZ, 0xc0, !PT ;  /* 0xffffff8002d57812 */ /* 0x000fe400078ec0ff */
[----:B------:R-:W-:-:S02]  /*0b30*/  LOP3.LUT R5, R3, 0x3fffff0, RZ, 0xc0, !PT ;  /* 0x03fffff003057812 */ /* 0x000fc400078ec0ff */
[----:B------:R-:W-:Y:S01]  /*0b40*/  SHF.R.S32.HI R4, RZ, 0x4, R3 ;  /* 0x00000004ff047819 */ /* 0x000fe20000011403 */
[C---:B------:R-:W-:Y:S02]  /*0b50*/  IMAD.IADD R213, R0.reuse, 0x1, -R213 ;  /* 0x0000000100d57824 */ /* 0x040fe400078e0ad5 */
[----:B------:R-:W-:Y:S01]  /*0b60*/  IMAD.IADD R5, R0, 0x1, -R5 ;  /* 0x0000000100057824 */ /* 0x000fe200078e0a05 */
[----:B------:R-:W-:Y:S01]  /*0b70*/  LEA.HI R0, R3, R4, RZ, 0x1 ;  /* 0x0000000403007211 */ /* 0x000fe200078f08ff */
[----:B------:R-:W-:Y:S01]  /*0b80*/  ULOP3.LUT UR4, UR4, 0x1, URZ, 0xfc, !UPT ;  /* 0x0000000104047892 */ /* 0x000fe2000f8efc3f */
[----:B------:R-:W-:Y:S01]  /*0b90*/  SHF.R.S32.HI R8, RZ, 0x1f, R213 ;  /* 0x0000001fff087819 */ /* 0x000fe200000114d5 */
[----:B------:R-:W-:Y:S01]  /*0ba0*/  IMAD R6, R5, 0x40, R6 ;  /* 0x0000004005067824 */ /* 0x000fe200078e0206 */
[----:B------:R-:W-:Y:S02]  /*0bb0*/  SHF.R.S32.HI R3, RZ, 0x7, R2 ;  /* 0x00000007ff037819 */ /* 0x000fe40000011402 */
[----:B------:R-:W-:-:S02]  /*0bc0*/  LEA.HI R9, R8, R213, RZ, 0x2 ;  /* 0x000000d508097211 */ /* 0x000fc400078f10ff */
[----:B------:R-:W-:Y:S02]  /*0bd0*/  LEA.HI R2, R2, R3, RZ, 0x1 ;  /* 0x0000000302027211 */ /* 0x000fe400078f08ff */
[--C-:B------:R-:W-:Y:S02]  /*0be0*/  SHF.R.S32.HI R10, RZ, 0x2, R9.reuse ;  /* 0x00000002ff0a7819 */ /* 0x100fe40000011409 */
[----:B------:R-:W-:Y:S02]  /*0bf0*/  SHF.R.S32.HI R7, RZ, 0x1f, R9 ;  /* 0x0000001fff077819 */ /* 0x000fe40000011409 */
[----:B------:R-:W-:Y:S02]  /*0c00*/  LEA.HI R8, R8, R213, RZ, 0x5 ;  /* 0x000000d508087211 */ /* 0x000fe400078f28ff */
[----:B------:R-:W-:Y:S02]  /*0c10*/  LEA.HI R11, R7, R10, RZ, 0x3 ;  /* 0x0000000a070b7211 */ /* 0x000fe400078f18ff */
[----:B------:R-:W-:-:S02]  /*0c20*/  LOP3.LUT R7, R0, 0x1ffffffe, RZ, 0xc0, !PT ;  /* 0x1ffffffe00077812 */ /* 0x000fc400078ec0ff */
[----:B------:R-:W-:Y:S02]  /*0c30*/  LOP3.LUT R11, R11, 0xfffffff8, RZ, 0xc0, !PT ;  /* 0xfffffff80b0b7812 */ /* 0x000fe400078ec0ff */
[----:B------:R-:W-:Y:S01]  /*0c40*/  LOP3.LUT R2, R2, 0x3fffffe, RZ, 0xc0, !PT ;  /* 0x03fffffe02027812 */ /* 0x000fe200078ec0ff */
[----:B------:R-:W-:Y:S01]  /*0c50*/  IMAD.IADD R7, R4, 0x1, -R7 ;  /* 0x0000000104077824 */ /* 0x000fe200078e0a07 */
[----:B------:R-:W-:Y:S01]  /*0c60*/  LEA.HI R0, R12, R12, RZ, 0x1 ;  /* 0x0000000c0c007211 */ /* 0x000fe200078f08ff */
[----:B------:R-:W-:Y:S01]  /*0c70*/  IMAD.IADD R11, R10, 0x1, -R11 ;  /* 0x000000010a0b7824 */ /* 0x000fe200078e0a0b */
[----:B------:R-:W-:Y:S01]  /*0c80*/  LOP3.LUT R4, R9, 0x7ffffffc, RZ, 0xc0, !PT ;  /* 0x7ffffffc09047812 */ /* 0x000fe200078ec0ff */
[----:B------:R-:W-:Y:S01]  /*0c90*/  IMAD.IADD R3, R3, 0x1, -R2 ;  /* 0x0000000103037824 */ /* 0x000fe200078e0a02 */
[----:B------:R-:W-:Y:S02]  /*0ca0*/  SHF.R.S32.HI R8, RZ, 0x5, R8 ;  /* 0x00000005ff087819 */ /* 0x000fe40000011408 */
[----:B------:R-:W-:Y:S01]  /*0cb0*/  LOP3.LUT R5, R0, 0x1ffffffe, RZ, 0xc0, !PT ;  /* 0x1ffffffe00057812 */ /* 0x000fe200078ec0ff */
[----:B------:R-:W-:-:S02]  /*0cc0*/  IMAD.IADD R2, R213, 0x1, -R4 ;  /* 0x00000001d5027824 */ /* 0x000fc400078e0a04 */
[----:B------:R-:W-:Y:S02]  /*0cd0*/  IMAD R0, R7, 0x8, R6 ;  /* 0x0000000807007824 */ /* 0x000fe400078e0206 */
[----:B------:R-:W-:Y:S02]  /*0ce0*/  IMAD R8, R8, 0x10, R11 ;  /* 0x0000001008087824 */ /* 0x000fe400078e020b */
[----:B------:R-:W-:Y:S01]  /*0cf0*/  IMAD.SHL.U32 R2, R2, 0x2, RZ ;  /* 0x0000000202027824 */ /* 0x000fe200078e00ff */
[----:B------:R0:W-:Y:S01]  /*0d00*/  STL [R1+0x8], R0 ;  /* 0x0000080001007387 */ /* 0x0001e20000100800 */
[----:B------:R-:W-:Y:S02]  /*0d10*/  IMAD.IADD R5, R12, 0x1, -R5 ;  /* 0x000000010c057824 */ /* 0x000fe400078e0a05 */
[C---:B------:R-:W-:Y:S01]  /*0d20*/  VIADD R207, R2.reuse, 0x8 ;  /* 0x0000000802cf7836 */ /* 0x040fe20000000000 */
[----:B------:R-:W-:Y:S01]  /*0d30*/  SHF.R.S32.HI R4, RZ, 0x1f, R2 ;  /* 0x0000001fff047819 */ /* 0x000fe20000011402 */
[----:B------:R-:W-:-:S02]  /*0d40*/  VIADD R206, R2, 0x10 ;  /* 0x0000001002ce7836 */ /* 0x000fc40000000000 */
[C---:B------:R-:W-:Y:S01]  /*0d50*/  VIADD R205, R2.reuse, 0x18 ;  /* 0x0000001802cd7836 */ /* 0x040fe20000000000 */
[----:B------:R-:W-:Y:S01]  /*0d60*/  SHF.R.S32.HI R4, RZ, 0x1f, R207 ;  /* 0x0000001fff047819 */ /* 0x000fe200000114cf */
[C---:B------:R-:W-:Y:S02]  /*0d70*/  VIADD R204, R2.reuse, 0x20 ;  /* 0x0000002002cc7836 */ /* 0x040fe40000000000 */
[----:B0-----:R-:W-:Y:S01]  /*0d80*/  IMAD R0, R3, 0x40, R8 ;  /* 0x0000004003007824 */ /* 0x001fe200078e0208 */
[----:B------:R-:W-:Y:S01]  /*0d90*/  SHF.R.S32.HI R6, RZ, 0x1f, R205 ;  /* 0x0000001fff067819 */ /* 0x000fe200000114cd */
[----:B------:R-:W-:Y:S01]  /*0da0*/  IMAD.U32 R3, RZ, RZ, UR4 ;  /* 0x00000004ff037e24 */ /* 0x000fe2000f8e00ff */
[----:B------:R-:W-:Y:S01]  /*0db0*/  SHF.R.S32.HI R4, RZ, 0x1f, R204 ;  /* 0x0000001fff047819 */ /* 0x000fe200000114cc */
[C---:B------:R-:W-:Y:S01]  /*0dc0*/  VIADD R203, R2.reuse, 0x28 ;  /* 0x0000002802cb7836 */ /* 0x040fe20000000000 */
[----:B------:R-:W-:Y:S01]  /*0dd0*/  STL [R1+0x4], R0 ;  /* 0x0000040001007387 */ /* 0x000fe20000100800 */
[----:B------:R-:W-:-:S02]  /*0de0*/  VIADD R202, R2, 0x30 ;  /* 0x0000003002ca7836 */ /* 0x000fc40000000000 */
[C---:B------:R-:W-:Y:S01]  /*0df0*/  VIADD R201, R2.reuse, 0x38 ;  /* 0x0000003802c97836 */ /* 0x040fe20000000000 */
[----:B------:R0:W-:Y:S01]  /*0e00*/  STL [R1+0xc], R3 ;  /* 0x00000c0301007387 */ /* 0x0001e20000100800 */
[C---:B------:R-:W-:Y:S01]  /*0e10*/  VIADD R200, R2.reuse, 0x40 ;  /* 0x0000004002c87836 */ /* 0x040fe20000000000 */
[----:B------:R-:W-:Y:S01]  /*0e20*/  SHF.R.S32.HI R6, RZ, 0x1f, R202 ;  /* 0x0000001fff067819 */ /* 0x000fe200000114ca */
[C---:B------:R-:W-:Y:S01]  /*0e30*/  VIADD R199, R2.reuse, 0x48 ;  /* 0x0000004802c77836 */ /* 0x040fe20000000000 */
[----:B------:R-:W-:Y:S01]  /*0e40*/  SHF.R.S32.HI R4, RZ, 0x1f, R201 ;  /* 0x0000001fff047819 */ /* 0x000fe200000114c9 */
[C---:B------:R-:W-:Y:S02]  /*0e50*/  VIADD R198, R2.reuse, 0x50 ;  /* 0x0000005002c67836 */ /* 0x040fe40000000000 */
[C---:B------:R-:W-:Y:S01]  /*0e60*/  VIADD R197, R2.reuse, 0x58 ;  /* 0x0000005802c57836 */ /* 0x040fe20000000000 */
[----:B------:R-:W-:Y:S01]  /*0e70*/  SHF.R.S32.HI R6, RZ, 0x1f, R199 ;  /* 0x0000001fff067819 */ /* 0x000fe200000114c7 */
[C---:B------:R-:W-:Y:S01]  /*0e80*/  VIADD R196, R2.reuse, 0x60 ;  /* 0x0000006002c47836 */ /* 0x040fe20000000000 */
[----:B0-----:R-:W-:Y:S01]  /*0e90*/  SHF.R.S32.HI R3, RZ, 0x1f, R206 ;  /* 0x0000001fff037819 */ /* 0x001fe200000114ce */
        /* <DEDUP_REMOVED lines=31> */
[----:B------:R-:W-:Y:S01]  /*1090*/  SHF.R.S32.HI R218, RZ, 0x1f, R185 ;  /* 0x0000001fffda7819 */ /* 0x000fe200000114b9 */
[----:B------:R-:W-:Y:S01]  /*10a0*/  IMAD R17, R5, 0x8, R0 ;  /* 0x0000000805117824 */ /* 0x000fe200078e0200 */
[----:B------:R-:W-:-:S02]  /*10b0*/  SHF.R.S32.HI R217, RZ, 0x1f, R184 ;  /* 0x0000001fffd97819 */ /* 0x000fc400000114b8 */
[----:B------:R-:W-:Y:S02]  /*10c0*/  SHF.R.S32.HI R216, RZ, 0x1f, R23 ;  /* 0x0000001fffd87819 */ /* 0x000fe40000011417 */
[----:B------:R-:W-:Y:S02]  /*10d0*/  SHF.R.S32.HI R215, RZ, 0x1f, R22 ;  /* 0x0000001fffd77819 */ /* 0x000fe40000011416 */
[----:B------:R-:W-:-:S07]  /*10e0*/  SHF.R.S32.HI R214, RZ, 0x1f, R19 ;  /* 0x0000001fffd67819 */ /* 0x000fce0000011413 */
.L_x_1571:
[----:B------:R-:W-:Y:S01]  /*10f0*/  ULDC.64 UR8, c[0x0][0xa28] ;  /* 0x00028a0000087ab9 */ /* 0x000fe20000000a00 */
[----:B------:R-:W-:Y:S01]  /*1100*/  ULDC UR4, c[0x0][0x424] ;  /* 0x0001090000047ab9 */ /* 0x000fe20000000800 */
[----:B------:R-:W-:Y:S01]  /*1110*/  UISETP.NE.U32.AND UP0, UPT, UR8, URZ, UPT ;  /* 0x0000003f0800728c */ /* 0x000fe2000bf05070 */
[----:B------:R-:W-:-:S03]  /*1120*/  ULDC UR7, c[0x0][0x2f0] ;  /* 0x0000bc0000077ab9 */ /* 0x000fc60000000800 */
[----:B------:R-:W-:-:S03]  /*1130*/  UISETP.NE.AND.EX UP0, UPT, UR9, URZ, UPT, UP0 ;  /* 0x0000003f0900728c */ /* 0x000fc6000bf05300 */
[----:B------:R-:W-:Y:S02]  /*1140*/  ULDC.64 UR8, c[0x0][0xa18] ;  /* 0x0002860000087ab9 */ /* 0x000fe40000000a00 */
[----:B------:R-:W-:Y:S01]  /*1150*/  UISETP.NE.U32.AND UP1, UPT, UR8, URZ, UPT ;  /* 0x0000003f0800728c */ /* 0x000fe2000bf25070 */
[----:B------:R-:W-:-:S03]  /*1160*/  PLOP3.LUT P0, PT, PT, PT, UP0, 0x80, 0x0 ;  /* 0x000000000000781c */ /* 0x000fc60003f0f008 */
[----:B------:R-:W-:-:S03]  /*1170*/  UISETP.NE.AND.EX UP1, UPT, UR9, URZ, UPT, UP1 ;  /* 0x0000003f0900728c */ /* 0x000fc6000bf25310 */
[----:B------:R-:W-:Y:S02]  /*1180*/  @UP0 ULDC.64 UR8, c[0x0][0xa28] ;  /* 0x00028a0000080ab9 */ /* 0x000fe40000000a00 */
[----:B------:R-:W-:Y:S01]  /*1190*/  @UP0 UIMAD.WIDE UR8, UR53, 0x4, UR8 ;  /* 0x00000004350808a5 */ /* 0x000fe2000f8e0208 */
[----:B------:R-:W-:-:S05]  /*11a0*/  PLOP3.LUT P2, PT, PT, PT, UP1, 0x80, 0x0 ;  /* 0x000000000000781c */ /* 0x000fca0003f4f018 */
[----:B0-2---:R-:W-:Y:S02]  /*11b0*/  IMAD.U32 R4, RZ, RZ, UR8 ;  /* 0x00000008ff047e24 */ /* 0x005fe4000f8e00ff */
[----:B------:R-:W-:Y:S01]  /*11c0*/  IMAD.U32 R5, RZ, RZ, UR9 ;  /* 0x00000009ff057e24 */ /* 0x000fe2000f8e00ff */
[----:B------:R-:W-:Y:S02]  /*11d0*/  @UP1 ULDC.64 UR8, c[0x0][0xa18] ;  /* 0x0002860000081ab9 */ /* 0x000fe40000000a00 */
[----:B------:R-:W-:Y:S02]  /*11e0*/  @UP1 UIMAD.WIDE UR8, UR53, 0x4, UR8 ;  /* 0x00000004350818a5 */ /* 0x000fe4000f8e0208 */
[----:B------:R-:W2:Y:S04]  /*11f0*/  @P0 LDG.E R4, desc[UR36][R4.64] ;  /* 0x0000002404040981 */ /* 0x000ea8000c1e1900 */
[----:B------:R-:W-:-:S02]  /*1200*/  IMAD.U32 R6, RZ, RZ, UR8 ;  /* 0x00000008ff067e24 */ /* 0x000fc4000f8e00ff */
[----:B------:R-:W-:Y:S01]  /*1210*/  IMAD.U32 R7, RZ, RZ, UR9 ;  /* 0x00000009ff077e24 */ /* 0x000fe2000f8e00ff */
[----:B------:R-:W-:-:S04]  /*1220*/  ULDC.64 UR8, c[0x0][0x418] ;  /* 0x0001060000087ab9 */ /* 0x000fc80000000a00 */
[----:B---3--:R-:W3:Y:S01]  /*1230*/  @P2 LDG.E R6, desc[UR36][R6.64] ;  /* 0x0000002406062981 */ /* 0x008ee2000c1e1900 */
[----:B------:R-:W-:Y:S01]  /*1240*/  UISETP.NE.U32.AND UP0, UPT, UR8, URZ, UPT ;  /* 0x0000003f0800728c */ /* 0x000fe2000bf05070 */
[----:B------:R-:W-:Y:S01]  /*1250*/  UMOV UR40, URZ ;  /* 0x0000003f00287c82 */ /* 0x000fe20008000000 */
[----:B------:R-:W-:Y:S02]  /*1260*/  ULOP3.LUT UR54, UR5, 0xffff, URZ, 0xc0, !UPT ;  /* 0x0000ffff05367892 */ /* 0x000fe4000f8ec03f */
[----:B------:R-:W-:-:S03]  /*1270*/  UISETP.NE.AND.EX UP0, UPT, UR9, URZ, UPT, UP0 ;  /* 0x0000003f0900728c */ /* 0x000fc6000bf05300 */
[----:B------:R-:W-:Y:S01]  /*1280*/  ULDC.64 UR8, c[0x0][0xa20] ;  /* 0x0002880000087ab9 */ /* 0x000fe20000000a00 */
[----:B------:R-:W-:Y:S01]  /*1290*/  USEL UR4, UR4, 0x1, UP0 ;  /* 0x0000000104047887 */ /* 0x000fe20008000000 */
[----:B------:R-:W-:-:S03]  /*12a0*/  ISETP.NE.U32.AND P1, PT, RZ, UR8, PT ;  /* 0x00000008ff007c0c */ /* 0x000fc6000bf25070 */
[----:B------:R-:W-:Y:S01]  /*12b0*/  UIMAD UR4, UR4, UR7, URZ ;  /* 0x00000007040472a4 */ /* 0x000fe2000f8e023f */
[----:B------:R-:W-:Y:S02]  /*12c0*/  ISETP.NE.AND.EX P1, PT, RZ, UR9, PT, P1 ;  /* 0x00000009ff007c0c */ /* 0x000fe4000bf25310 */
[----:B--2---:R-:W-:Y:S02]  /*12d0*/  @P0 R2UR UR40, R4 ;  /* 0x00000000042802ca */ /* 0x004fe400000e0000 */
[----:B---3--:R-:W-:Y:S01]  /*12e0*/  @P2 R2UR UR41, R6 ;  /* 0x00000000062922ca */ /* 0x008fe200000e0000 */
[----:B-1--45:R-:W-:-:S14]  /*12f0*/  @P2 BRA `(.L_x_1460) ;  /* 0x0000000000382947 */ /* 0x032fdc0003800000 */
[----:B------:R-:W-:Y:S01]  /*1300*/  ULDC.64 UR8, c[0x0][0xa00] ;  /* 0x0002800000087ab9 */ /* 0x000fe20000000a00 */
[----:B------:R-:W-:Y:S01]  /*1310*/  ULDC UR41, c[0x0][0x288] ;  /* 0x0000a20000297ab9 */ /* 0x000fe20000000800 */
        /* <DEDUP_REMOVED lines=12> */
.L_x_1460:
[----:B------:R-:W-:Y:S01]  /*13e0*/  UMOV UR57, UR53 ;  /* 0x0000003500397c82 */ /* 0x000fe20008000000 */
[----:B------:R-:W-:Y:S05]  /*13f0*/  @!P1 BRA `(.L_x_1461) ;  /* 0x00000000001c9947 */ /* 0x000fea0003800000 */
[----:B------:R-:W-:Y:S02]  /*1400*/  ULDC.64 UR8, c[0x0][0xa20] ;  /* 0x0002880000087ab9 */ /* 0x000fe40000000a00 */
[----:B------:R-:W-:-:S06]  /*1410*/  UIMAD.WIDE UR8, UR53, 0x4, UR8 ;  /* 0x00000004350878a5 */ /* 0x000fcc000f8e0208 */
[----:B------:R-:W-:Y:S02]  /*1420*/  IMAD.U32 R4, RZ, RZ, UR8 ;  /* 0x00000008ff047e24 */ /* 0x000fe4000f8e00ff */
[----:B------:R-:W-:-:S05]  /*1430*/  IMAD.U32 R5, RZ, RZ, UR9 ;  /* 0x00000009ff057e24 */ /* 0x000fca000f8e00ff */
[----:B------:R-:W2:Y:S02]  /*1440*/  LDG.E R4, desc[UR36][R4.64] ;  /* 0x0000002404047981 */ /* 0x000ea4000c1e1900 */
[----:B--2---:R-:W-:Y:S01]  /*1450*/  R2UR UR4, R4 ;  /* 0x00000000040472ca */ /* 0x004fe200000e0000 */
[----:B------:R-:W-:-:S14]  /*1460*/  BRA `(.L_x_1462) ;  /* 0x0000000000347947 */ /* 0x000fdc0003800000 */
.L_x_1461:
        /* <DEDUP_REMOVED lines=13> */
.L_x_1462:
[----:B------:R-:W-:Y:S01]  /*1540*/  ULDC UR7, c[0x0][0x448] ;  /* 0x0001120000077ab9 */ /* 0x000fe20000000800 */
[----:B------:R-:W-:Y:S02]  /*1550*/  USHF.L.U32 UR47, UR6, 0x7, URZ ;  /* 0x00000007062f7899 */ /* 0x000fe4000800063f */
[----:B------:R-:W-:Y:S02]  /*1560*/  UISETP.NE.AND UP0, UPT, UR7, 0x1, UPT ;  /* 0x000000010700788c */ /* 0x000fe4000bf05270 */
[----:B------:R-:W-:Y:S01]  /*1570*/  UIADD3 UR10, UR47, 0x7f, URZ ;  /* 0x0000007f2f0a7890 */ /* 0x000fe2000fffe03f */
[----:B------:R-:W-:Y:S01]  /*1580*/  ULDC.64 UR6, c[0x0][0x9e0] ;  /* 0x0002780000067ab9 */ /* 0x000fe20000000a00 */
[----:B------:R-:W-:Y:S02]  /*1590*/  UP2UR UR49, UPR, URZ, 0x1 ;  /* 0x000000013f317883 */ /* 0x000fe40008000000 */
[----:B------:R-:W-:-:S05]  /*15a0*/  UIADD3 UR40, -UR40, UR4, URZ ;  /* 0x0000000428287290 */ /* 0x000fca000fffe13f */
[----:B------:R-:W-:Y:S01]  /*15b0*/  @UP0 ULDC UR8, c[0x0][0x44c] ;  /* 0x0001130000080ab9 */ /* 0x000fe20000000800 */
[----:B------:R-:W-:Y:S01]  /*15c0*/  @UP0 ULDC UR11, c[0x0][0x450] ;  /* 0x00011400000b0ab9 */ /* 0x000fe20000000800 */
[----:B------:R-:W-:Y:S02]  /*15d0*/  UIMAD.WIDE.U32 UR8, UR10, UR8, URZ ;  /* 0x000000080a0872a5 */ /* 0x000fe4000f8e003f */
[----:B------:R-:W-:Y:S02]  /*15e0*/  UIADD3 UR4, UR40, 0x1, -UR41 ;  /* 0x0000000128047890 */ /* 0x000fe4000fffe829 */
[----:B------:R-:W-:Y:S02]  /*15f0*/  @UP0 USHF.R.U32.HI UR10, URZ, UR11, UR9 ;  /* 0x0000000b3f0a0299 */ /* 0x000fe40008011609 */
[----:B------:R-:W-:Y:S02]  /*1600*/  UISETP.GE.AND UP0, UPT, UR7, 0x1, UPT ;  /* 0x000000010700788c */ /* 0x000fe4000bf06270 */
[----:B------:R-:W-:-:S02]  /*1610*/  UIADD3 UR10, UR4, UR10, URZ ;  /* 0x0000000a040a7290 */ /* 0x000fc4000fffe03f */
[----:B------:R-:W-:Y:S02]  /*1620*/  UP2UR UR42, UPR, URZ, 0x1 ;  /* 0x000000013f2a7883 */ /* 0x000fe40008000000 */
[----:B------:R-:W-:Y:S01]  /*1630*/  PLOP3.LUT P0, PT, PT, PT, UP0, 0x40, 0x0 ;  /* 0x000000000000781c */ /* 0x000fe20003f0e808 */
[----:B------:R-:W-:-:S12]  /*1640*/  UIADD3 UR6, UR10, UR6, URZ ;  /* 0x000000060a067290 */ /* 0x000fd8000fffe03f */
[----:B------:R-:W-:Y:S05]  /*1650*/  @P0 BRA `(.L_x_1463) ;  /* 0x0000000000440947 */ /* 0x000fea0003800000 */
        /* <DEDUP_REMOVED lines=10> */
.L_x_1464:
[----:B------:R-:W-:-:S11]  /*1700*/  UISETP.NE.AND UP0, UPT, UR7, 0x1, UPT ;  /* 0x000000010700788c */ /* 0x000fd6000bf05270 */
[----:B------:R-:W-:Y:S02]  /*1710*/  @UP0 ULDC.64 UR10, c[0x0][0x9e8] ;  /* 0x00027a00000a0ab9 */ /* 0x000fe40000000a00 */
[----:B------:R-:W-:-:S04]  /*1720*/  UIMAD.WIDE.U32 UR8, UR4, UR10, URZ ;  /* 0x0000000a040872a5 */ /* 0x000fc8000f8e003f */
[----:B------:R-:W-:-:S12]  /*1730*/  @UP0 USHF.R.U32.HI UR4, URZ, UR11, UR9 ;  /* 0x0000000b3f040299 */ /* 0x000fd80008011609 */
.L_x_1465:
[----:B------:R-:W-:-:S04]  /*1740*/  UIMAD UR4, UR4, UR7, UR7 ;  /* 0x00000007040472a4 */ /* 0x000fc8000f8e0207 */
[----:B------:R-:W-:-:S04]  /*1750*/  UISETP.LT.AND UP0, UPT, UR6, UR4, UPT ;  /* 0x000000040600728c */ /* 0x000fc8000bf01270 */
[----:B------:R-:W-:-:S12]  /*1760*/  USEL UR6, UR6, UR4, UP0 ;  /* 0x0000000406067287 */ /* 0x000fd80008000000 */
.L_x_1463:
[----:B------:R-:W-:Y:S02]  /*1770*/  UISETP.NE.AND UP0, UPT, UR49, URZ, UPT ;  /* 0x0000003f3100728c */ /* 0x000fe4000bf05270 */
[----:B------:R-:W-:Y:S02]  /*1780*/  UIADD3 UR4, UR40, 0x3f, URZ ;  /* 0x0000003f28047890 */ /* 0x000fe4000fffe03f */
[----:B------:R-:W-:Y:S02]  /*1790*/  UIADD3 UR10, UR6, 0x3f, URZ ;  /* 0x0000003f060a7890 */ /* 0x000fe4000fffe03f */
[----:B------:R-:W-:Y:S02]  /*17a0*/  UISETP.GE.AND UP1, UPT, UR7, 0x1, UPT ;  /* 0x000000010700788c */ /* 0x000fe4000bf26270 */
[----:B------:R-:W-:Y:S02]  /*17b0*/  USHF.R.S32.HI UR6, URZ, 0x1f, UR4 ;  /* 0x0000001f3f067899 */ /* 0x000fe40008011404 */
[----:B------:R-:W-:Y:S01]  /*17c0*/  USHF.R.S32.HI UR11, URZ, 0x1f, UR10 ;  /* 0x0000001f3f0b7899 */ /* 0x000fe2000801140a */
[----:B------:R-:W-:Y:S01]  /*17d0*/  @UP0 ULDC UR8, c[0x0][0x44c] ;  /* 0x0001130000080ab9 */ /* 0x000fe20000000800 */
[----:B------:R-:W-:Y:S01]  /*17e0*/  ULEA.HI UR6, UR6, UR4, URZ, 0x6 ;  /* 0x0000000406067291 */ /* 0x000fe2000f8f303f */
[----:B------:R-:W-:Y:S01]  /*17f0*/  PLOP3.LUT P0, PT, PT, PT, UP1, 0x40, 0x0 ;  /* 0x000000000000781c */ /* 0x000fe20003f0e818 */
[----:B------:R-:W-:-:S02]  /*1800*/  UIMAD.WIDE.U32 UR8, UR47, UR8, URZ ;  /* 0x000000082f0872a5 */ /* 0x000fc4000f8e003f */
[----:B------:R-:W-:Y:S01]  /*1810*/  ULEA.HI UR11, UR11, UR10, URZ, 0x6 ;  /* 0x0000000a0b0b7291 */ /* 0x000fe2000f8f303f */
[----:B------:R-:W-:Y:S01]  /*1820*/  @UP0 ULDC UR13, c[0x0][0x450] ;  /* 0x00011400000d0ab9 */ /* 0x000fe20000000800 */
[----:B------:R-:W-:Y:S01]  /*1830*/  UMOV UR12, UR47 ;  /* 0x0000002f000c7c82 */ /* 0x000fe20008000000 */
[----:B------:R-:W-:Y:S02]  /*1840*/  UIADD3 UR44, UR40, -UR41, URZ ;  /* 0x80000029282c7290 */ /* 0x000fe4000fffe03f */
[----:B------:R-:W-:Y:S02]  /*1850*/  USHF.R.S32.HI UR6, URZ, 0x6, UR6 ;  /* 0x000000063f067899 */ /* 0x000fe40008011406 */
[----:B------:R-:W-:Y:S02]  /*1860*/  USHF.R.S32.HI UR11, URZ, 0x6, UR11 ;  /* 0x000000063f0b7899 */ /* 0x000fe4000801140b */
[----:B------:R-:W-:Y:S02]  /*1870*/  @UP0 USHF.R.U32.HI UR12, URZ, UR13, UR9 ;  /* 0x0000000d3f0c0299 */ /* 0x000fe40008011609 */
[----:B------:R-:W-:-:S02]  /*1880*/  UISETP.LT.AND UP0, UPT, UR6, UR11, UPT ;  /* 0x0000000b0600728c */ /* 0x000fc4000bf01270 */
[----:B------:R-:W-:Y:S01]  /*1890*/  UIADD3 UR4, UR44, UR12, URZ ;  /* 0x0000000c2c047290 */ /* 0x000fe2000fffe03f */
[----:B------:R-:W-:Y:S01]  /*18a0*/  ULDC UR10, c[0x0][0x9dc] ;  /* 0x00027700000a7ab9 */ /* 0x000fe20000000800 */
[----:B------:R-:W-:Y:S02]  /*18b0*/  USEL UR6, UR6, UR11, UP0 ;  /* 0x0000000b06067287 */ /* 0x000fe40008000000 */
[----:B------:R-:W-:Y:S01]  /*18c0*/  UIADD3 UR10, UR4, -UR10, URZ ;  /* 0x8000000a040a7290 */ /* 0x000fe2000fffe03f */
[----:B------:R-:W-:Y:S11]  /*18d0*/  @P0 BRA `(.L_x_1466) ;  /* 0x0000000000440947 */ /* 0x000ff60003800000 */
        /* <DEDUP_REMOVED lines=10> */
.L_x_1467:
[----:B------:R-:W-:-:S11]  /*1980*/  UISETP.NE.AND UP0, UPT, UR7, 0x1, UPT ;  /* 0x000000010700788c */ /* 0x000fd6000bf05270 */
[----:B------:R-:W-:Y:S02]  /*1990*/  @UP0 ULDC.64 UR12, c[0x0][0x9e8] ;  /* 0x00027a00000c0ab9 */ /* 0x000fe40000000a00 */
[----:B------:R-:W-:-:S04]  /*19a0*/  UIMAD.WIDE.U32 UR8, UR4, UR12, URZ ;  /* 0x0000000c040872a5 */ /* 0x000fc8000f8e003f */
[----:B------:R-:W-:-:S12]  /*19b0*/  @UP0 USHF.R.U32.HI UR4, URZ, UR13, UR9 ;  /* 0x0000000d3f040299 */ /* 0x000fd80008011609 */
.L_x_1468:
[----:B------:R-:W-:-:S04]  /*19c0*/  UIMAD UR4, UR4, UR7, URZ ;  /* 0x00000007040472a4 */ /* 0x000fc8000f8e023f */
[----:B------:R-:W-:-:S04]  /*19d0*/  UISETP.LT.AND UP0, UPT, UR10, UR4, UPT ;  /* 0x000000040a00728c */ /* 0x000fc8000bf01270 */
[----:B------:R-:W-:-:S12]  /*19e0*/  USEL UR10, UR10, UR4, !UP0 ;  /* 0x000000040a0a7287 */ /* 0x000fd8000c000000 */
.L_x_1466:
[----:B------:R-:W-:-:S04]  /*19f0*/  USHF.R.S32.HI UR4, URZ, 0x1f, UR10 ;  /* 0x0000001f3f047899 */ /* 0x000fc8000801140a */
[----:B------:R-:W-:-:S04]  /*1a00*/  ULEA.HI UR4, UR4, UR10, URZ, 0x6 ;  /* 0x0000000a04047291 */ /* 0x000fc8000f8f303f */
[----:B------:R-:W-:Y:S02]  /*1a10*/  USHF.R.S32.HI UR7, URZ, 0x6, UR4 ;  /* 0x000000063f077899 */ /* 0x000fe40008011404 */
[----:B------:R-:W-:Y:S02]  /*1a20*/  ULOP3.LUT UR4, UR5, 0xff000000, URZ, 0xc0, !UPT ;  /* 0xff00000005047892 */ /* 0x000fe4000f8ec03f */
[----:B------:R-:W-:Y:S02]  /*1a30*/  UISETP.LT.AND UP0, UPT, URZ, UR7, UPT ;  /* 0x000000073f00728c */ /* 0x000fe4000bf01270 */
[----:B------:R-:W-:Y:S02]  /*1a40*/  ULOP3.LUT UR5, UR5, 0xff0000, URZ, 0xc0, !UPT ;  /* 0x00ff000005057892 */ /* 0x000fe4000f8ec03f */
[----:B------:R-:W-:Y:S02]  /*1a50*/  USEL UR51, URZ, UR7, !UP0 ;  /* 0x000000073f337287 */ /* 0x000fe4000c000000 */
[----:B------:R-:W-:-:S02]  /*1a60*/  USHF.R.U32.HI UR4, URZ, 0x8, UR4 ;  /* 0x000000083f047899 */ /* 0x000fc40008011604 */
[----:B------:R-:W-:Y:S02]  /*1a70*/  UISETP.GT.AND UP0, UPT, UR6, UR51, UPT ;  /* 0x000000330600728c */ /* 0x000fe4000bf04270 */
[----:B------:R-:W-:-:S03]  /*1a80*/  ULEA.HI UR5, UR5, UR4, URZ, 0x10 ;  /* 0x0000000405057291 */ /* 0x000fc6000f8f803f */
[----:B------:R-:W-:Y:S01]  /*1a90*/  UMOV UR4, URZ ;  /* 0x0000003f00047c82 */ /* 0x000fe20008000000 */
[----:B------:R-:W-:Y:S01]  /*1aa0*/  PLOP3.LUT P0, PT, PT, PT, UP0, 0x80, 0x0 ;  /* 0x000000000000781c */ /* 0x000fe20003f0f008 */
[----:B------:R-:W-:Y:S02]  /*1ab0*/  ULOP3.LUT UR56, UR5, 0xff, URZ, 0xc0, !UPT ;  /* 0x000000ff05387892 */ /* 0x000fe4000f8ec03f */
[----:B------:R-:W-:-:S10]  /*1ac0*/  USHF.R.U32.HI UR55, URZ, 0x10, UR5 ;  /* 0x000000103f377899 */ /* 0x000fd40008011605 */
[----:B------:R-:W-:Y:S05]  /*1ad0*/  @!P0 BRA `(.L_x_1469) ;  /* 0x0000000000948947 */ /* 0x000fea0003800000 */
[----:B------:R-:W-:Y:S01]  /*1ae0*/  UISETP.NE.AND UP0, UPT, UR55, URZ, UPT ;  /* 0x0000003f3700728c */ /* 0x000fe2000bf05270 */
[----:B------:R-:W-:-:S03]  /*1af0*/  ULDC UR4, c[0x0][0x9f0] ;  /* 0x00027c0000047ab9 */ /* 0x000fc60000000800 */
[----:B------:R-:W-:-:S04]  /*1b00*/  USEL UR10, UR55, UR4, UP0 ;  /* 0x00000004370a7287 */ /* 0x000fc80008000000 */
[----:B------:R-:W-:Y:S02]  /*1b10*/  UIADD3 UR4, UR10, -0x1, UR6 ;  /* 0xffffffff0a047890 */ /* 0x000fe4000fffe006 */
[----:B------:R-:W-:Y:S02]  /*1b20*/  IMAD.U32 R4, RZ, RZ, UR10 ;  /* 0x0000000aff047e24 */ /* 0x000fe4000f8e00ff */
[----:B------:R-:W-:-:S03]  /*1b30*/  UIADD3 UR7, -UR51, UR4, URZ ;  /* 0x0000000433077290 */ /* 0x000fc6000fffe13f */
[-C--:B------:R-:W-:Y:S01]  /*1b40*/  IABS R0, R4.reuse ;  /* 0x0000000400007213 */ /* 0x080fe20000000000 */
[----:B------:R-:W-:Y:S01]  /*1b50*/  UMOV UR4, URZ ;  /* 0x0000003f00047c82 */ /* 0x000fe20008000000 */
[----:B------:R-:W-:Y:S01]  /*1b60*/  IABS R6, R4 ;  /* 0x0000000400067213 */ /* 0x000fe20000000000 */
[----:B------:R-:W-:Y:S01]  /*1b70*/  IMAD.U32 R5, RZ, RZ, UR7 ;  /* 0x00000007ff057e24 */ /* 0x000fe2000f8e00ff */
[----:B------:R-:W-:Y:S01]  /*1b80*/  R2UR UR11, R0 ;  /* 0x00000000000b72ca */ /* 0x000fe200000e0000 */
[----:B------:R-:W-:-:S03]  /*1b90*/  ULOP3.LUT UR7, UR7, UR10, URZ, 0x3c, !UPT ;  /* 0x0000000a07077292 */ /* 0x000fc6000f8e3c3f */
[----:B------:R-:W-:-:S05]  /*1ba0*/  IABS R5, R5 ;  /* 0x0000000500057213 */ /* 0x000fca0000000000 */
[----:B------:R-:W-:-:S04]  /*1bb0*/  IMAD.MOV.U32 R4, RZ, RZ, R5 ;  /* 0x000000ffff047224 */ /* 0x000fc800078e0005 */
[----:B------:R-:W0:Y:S01]  /*1bc0*/  I2F.RP R0, UR11 ;  /* 0x0000000b00007d06 */ /* 0x000e220008209400 */
[----:B------:R-:W-:-:S07]  /*1bd0*/  R2UR UR9, R4 ;  /* 0x00000000040972ca */ /* 0x000fce00000e0000 */
[----:B0-----:R-:W0:Y:S02]  /*1be0*/  MUFU.RCP R0, R0 ;  /* 0x0000000000007308 */ /* 0x001e240000001000 */
[----:B0-----:R-:W-:Y:S02]  /*1bf0*/  VIADD R3, R0, 0xffffffe ;  /* 0x0ffffffe00037836 */ /* 0x001fe40000000000 */
        /* <DEDUP_REMOVED lines=19> */
.L_x_1469:
[----:B------:R-:W-:Y:S01]  /*1d30*/  UIMAD UR51, UR56, UR4, UR51 ;  /* 0x00000004383372a4 */ /* 0x000fe2000f8e0233 */
[----:B------:R-:W-:Y:S01]  /*1d40*/  IMAD.U32 R160, RZ, RZ, UR6 ;  /* 0x00000006ffa07e24 */ /* 0x000fe2000f8e00ff */
[----:B------:R-:W-:Y:S01]  /*1d50*/  PLOP3.LUT P0, PT, PT, PT, PT, 0x80, 0x0 ;  /* 0x000000000000781c */ /* 0x000fe20003f0f070 */
[----:B------:R-:W-:Y:S01]  /*1d60*/  IMAD.U32 R3, RZ, RZ, UR4 ;  /* 0x00000004ff037e24 */ /* 0x000fe2000f8e00ff */
[----:B------:R-:W-:Y:S01]  /*1d70*/  CS2R R28, SRZ ;  /* 0x00000000001c7805 */ /* 0x000fe2000001ff00 */
[----:B------:R-:W-:Y:S01]  /*1d80*/  IMAD.MOV.U32 R0, RZ, RZ, RZ ;  /* 0x000000ffff007224 */ /* 0x000fe200078e00ff */
[----:B------:R-:W-:Y:S02]  /*1d90*/  CS2R R24, SRZ ;  /* 0x0000000000187805 */ /* 0x000fe4000001ff00 */
        /* <DEDUP_REMOVED lines=102> */
.L_x_1471:
        /* <DEDUP_REMOVED lines=10> */
[----:B------:R-:W-:Y:S02]  /*24a0*/  @UP0 USHF.R.S32.HI UR12, URZ, 0x1f, UR53 ;  /* 0x0000001f3f0c0899 */ /* 0x000fe40008011435 */
[----:B------:R-:W-:Y:S01]  /*24b0*/  @UP1 USHF.R.S32.HI UR13, URZ, 0x1f, UR53 ;  /* 0x0000001f3f0d1899 */ /* 0x000fe20008011435 */
[----:B------:R-:W-:Y:S01]  /*24c0*/  @UP0 ULDC.64 UR8, c[0x0][0x9a8] ;  /* 0x00026a0000080ab9 */ /* 0x000fe20000000a00 */
[----:B------:R-:W-:Y:S01]  /*24d0*/  @UP1 ULDC.64 UR10, c[0x0][0x9b8] ;  /* 0x00026e00000a1ab9 */ /* 0x000fe20000000a00 */
[----:B------:R-:W-:Y:S02]  /*24e0*/  @UP0 UIMAD UR12, UR12, UR8, URZ ;  /* 0x000000080c0c02a4 */ /* 0x000fe4000f8e023f */
[----:B------:R-:W-:Y:S02]  /*24f0*/  @UP1 UIMAD UR13, UR13, UR10, URZ ;  /* 0x0000000a0d0d12a4 */ /* 0x000fe4000f8e023f */
[----:B------:R-:W-:Y:S02]  /*2500*/  @UP0 UIMAD.WIDE.U32 UR14, UR53, UR8, URZ ;  /* 0x00000008350e02a5 */ /* 0x000fe4000f8e003f */
[----:B------:R-:W-:-:S02]  /*2510*/  @UP0 UIMAD UR12, UR53, UR9, UR12 ;  /* 0x00000009350c02a4 */ /* 0x000fc4000f8e020c */
[----:B------:R-:W-:Y:S02]  /*2520*/  @UP1 UIMAD UR11, UR53, UR11, UR13 ;  /* 0x0000000b350b12a4 */ /* 0x000fe4000f8e020d */
[----:B------:R-:W-:Y:S02]  /*2530*/  @UP1 UIMAD.WIDE.U32 UR8, UR53, UR10, URZ ;  /* 0x0000000a350812a5 */ /* 0x000fe4000f8e003f */
[----:B------:R-:W-:Y:S02]  /*2540*/  @UP0 UIADD3 UR15, UR15, UR12, URZ ;  /* 0x0000000c0f0f0290 */ /* 0x000fe4000fffe03f */
[----:B------:R-:W-:Y:S01]  /*2550*/  @UP1 UIADD3 UR9, UR9, UR11, URZ ;  /* 0x0000000b09091290 */ /* 0x000fe2000fffe03f */
[----:B------:R-:W-:Y:S02]  /*2560*/  @UP1 ULDC.64 UR12, c[0x0][0x9c0] ;  /* 0x00027000000c1ab9 */ /* 0x000fe40000000a00 */
[----:B------:R-:W-:Y:S01]  /*2570*/  @UP0 ULDC.64 UR10, c[0x0][0x9b0] ;  /* 0x00026c00000a0ab9 */ /* 0x000fe20000000a00 */
[----:B------:R-:W-:-:S02]  /*2580*/  @UP1 UIMAD.WIDE.U32 UR8, UR54, UR12, UR8 ;  /* 0x0000000c360812a5 */ /* 0x000fc4000f8e0008 */
[----:B------:R-:W-:Y:S02]  /*2590*/  @UP0 UIMAD.WIDE.U32 UR14, UR54, UR10, UR14 ;  /* 0x0000000a360e02a5 */ /* 0x000fe4000f8e000e */
[----:B------:R-:W-:Y:S02]  /*25a0*/  @UP1 UIMAD UR13, UR54, UR13, UR9 ;  /* 0x0000000d360d12a4 */ /* 0x000fe4000f8e0209 */
[----:B------:R-:W-:Y:S02]  /*25b0*/  @UP0 UIMAD UR11, UR54, UR11, UR15 ;  /* 0x0000000b360b02a4 */ /* 0x000fe4000f8e020f */
[----:B------:R-:W-:Y:S02]  /*25c0*/  @UP0 ULEA UR6, UP2, UR14, UR6, 0x2 ;  /* 0x000000060e060291 */ /* 0x000fe4000f84103f */
[----:B------:R-:W-:Y:S02]  /*25d0*/  @UP1 ULEA UR4, UP3, UR8, UR4, 0x2 ;  /* 0x0000000408041291 */ /* 0x000fe4000f86103f */
[----:B------:R-:W-:-:S02]  /*25e0*/  @UP0 ULEA.HI.X UR7, UR14, UR7, UR11, 0x2, UP2 ;  /* 0x000000070e070291 */ /* 0x000fc400090f140b */
[----:B------:R-:W-:Y:S01]  /*25f0*/  @UP1 ULEA.HI.X UR5, UR8, UR5, UR13, 0x2, UP3 ;  /* 0x0000000508051291 */ /* 0x000fe200098f140d */
[----:B------:R-:W-:Y:S02]  /*2600*/  IMAD.U32 R4, RZ, RZ, UR6 ;  /* 0x00000006ff047e24 */ /* 0x000fe4000f8e00ff */
[----:B------:R-:W-:Y:S02]  /*2610*/  IMAD.U32 R8, RZ, RZ, UR4 ;  /* 0x00000004ff087e24 */ /* 0x000fe4000f8e00ff */
[----:B------:R-:W-:Y:S02]  /*2620*/  IMAD.U32 R5, RZ, RZ, UR7 ;  /* 0x00000007ff057e24 */ /* 0x000fe4000f8e00ff */
[----:B------:R-:W-:-:S03]  /*2630*/  IMAD.U32 R9, RZ, RZ, UR5 ;  /* 0x00000005ff097e24 */ /* 0x000fc6000f8e00ff */
[----:B------:R-:W2:Y:S04]  /*2640*/  @P0 LDG.E R3, desc[UR36][R4.64] ;  /* 0x0000002404030981 */ /* 0x000ea8000c1e1900 */
[----:B------:R-:W2:Y:S01]  /*2650*/  @P1 LDG.E R0, desc[UR36][R8.64] ;  /* 0x0000002408001981 */ /* 0x000ea2000c1e1900 */
[----:B------:R-:W-:Y:S01]  /*2660*/  ULEA.HI UR4, UR61, UR61, URZ, 0x1 ;  /* 0x0000003d3d047291 */ /* 0x000fe2000f8f083f */
[----:B------:R-:W-:-:S03]  /*2670*/  SHF.R.U32.HI R20, RZ, 0x7, R152 ;  /* 0x00000007ff147819 */ /* 0x000fc60000011698 */
[----:B------:R-:W-:Y:S02]  /*2680*/  ULOP3.LUT UR4, UR4, 0xfffffffe, URZ, 0xc0, !UPT ;  /* 0xfffffffe04047892 */ /* 0x000fe4000f8ec03f */
[----:B------:R-:W-:Y:S02]  /*2690*/  VIADD R6, R20, 0x8 ;  /* 0x0000000814067836 */ /* 0x000fe40000000000 */
[----:B------:R-:W-:-:S06]  /*26a0*/  UIADD3 UR4, UR61, -UR4, URZ ;  /* 0x800000043d047290 */ /* 0x000fcc000fffe03f */
[----:B------:R-:W-:Y:S01]  /*26b0*/  IMAD.U32 R7, RZ, RZ, UR4 ;  /* 0x00000004ff077e24 */ /* 0x000fe2000f8e00ff */
[----:B------:R-:W-:-:S04]  /*26c0*/  ULDC UR4, c[0x0][0x9d8] ;  /* 0x0002760000047ab9 */ /* 0x000fc80000000800 */
[----:B------:R-:W-:-:S04]  /*26d0*/  SHF.L.U32 R7, R7, 0x1f, RZ ;  /* 0x0000001f07077819 */ /* 0x000fc800000006ff */
[----:B------:R-:W0:Y:S01]  /*26e0*/  SYNCS.PHASECHK.TRANS64.TRYWAIT P0, [UR43+0x28400], R7 ;  /* 0x02840007ff0075a7 */ /* 0x000e22000800016b */
[----:B--2---:R-:W-:-:S04]  /*26f0*/  FMUL.FTZ R0, R3, R0 ;  /* 0x0000000003007220 */ /* 0x004fc80000410000 */
[----:B------:R-:W-:Y:S01]  /*2700*/  FMUL.FTZ R0, R0, UR4 ;  /* 0x0000000400007c20 */ /* 0x000fe20008410000 */
[----:B0-----:R-:W-:Y:S06]  /*2710*/  @!P0 BRA `(.L_x_1472) ;  /* 0x0000017000cc8947 */ /* 0x001fec0003800000 */
.L_x_1680:
[----:B------:R-:W-:Y:S05]  /*2720*/  WARPSYNC.ALL ;  /* 0x0000000000007948 */ /* 0x000fea0003800000 */
[----:B------:R-:W2:Y:S01]  /*2730*/  LDL R3, [R1+0xc] ;  /* 0x00000c0001037983 */ /* 0x000ea20000100800 */
[----:B------:R1:W-:Y:S01]  /*2740*/  BAR.SYNC.DEFER_BLOCKING R6, 0x100 ;  /* 0x000400060000751d */ /* 0x0003e20000010000 */
[----:B--2---:R-:W-:-:S13]  /*2750*/  R2UR UR4, R3 ;  /* 0x00000000030472ca */ /* 0x004fda00000e0000 */
[----:B------:R-:W-:-:S06]  /*2760*/  UISETP.NE.AND UP0, UPT, UR4, 0x3, UPT ;  /* 0x000000030400788c */ /* 0x000fcc000bf05270 */
[----:B------:R-:W-:-:S13]  /*2770*/  PLOP3.LUT P0, PT, PT, PT, UP0, 0x40, 0x0 ;  /* 0x000000000000781c */ /* 0x000fda0003f0e808 */
[----:B-1----:R-:W-:Y:S05]  /*2780*/  @P0 BRA `(.L_x_1473) ;  /* 0x0000000000040947 */ /* 0x002fea0003800000 */
[----:B------:R-:W-:Y:S01]  /*2790*/  BPT.TRAP 0x1 ;  /* 0x000000040000795c */ /* 0x000fe20000300000 */
.L_x_1473:
[----:B------:R-:W-:Y:S01]  /*27a0*/  PLOP3.LUT P1, PT, PT, PT, UP0, 0x40, 0x0 ;  /* 0x000000000000781c */ /* 0x000fe20003f2e808 */
[----:B------:R-:W-:Y:S01]  /*27b0*/  ULEA UR45, UR38, UR43, 0x3 ;  /* 0x0000002b262d7291 */ /* 0x000fe2000f8e183f */
[----:B0-----:R-:W-:-:S05]  /*27c0*/  IMAD.U32 R7, RZ, RZ, UR39 ;  /* 0x00000027ff077e24 */ /* 0x001fca000f8e00ff */
[----:B------:R-:W-:-:S04]  /*27d0*/  SHF.L.U32 R7, R7, 0x1f, RZ ;  /* 0x0000001f07077819 */ /* 0x000fc800000006ff */
[----:B------:R0:W1:Y:S02]  /*27e0*/  SYNCS.PHASECHK.TRANS64.TRYWAIT P0, [UR45+0x28430], R7 ;  /* 0x02843007ff0075a7 */ /* 0x000064000800016d */
[----:B------:R-:W-:Y:S05]  /*27f0*/  @P1 BRA `(.L_x_1474) ;  /* 0x0000000000041947 */ /* 0x000fea0003800000 */
[----:B------:R-:W-:Y:S01]  /*2800*/  BPT.TRAP 0x1 ;  /* 0x000000040000795c */ /* 0x000fe20000300000 */
.L_x_1474:
[----:B-1----:R-:W-:Y:S05]  /*2810*/  @P0 BRA `(.L_x_1475) ;  /* 0x0000000000080947 */ /* 0x002fea0003800000 */
[----:B------:R-:W1:Y:S02]  /*2820*/  SYNCS.PHASECHK.TRANS64.TRYWAIT P0, [UR45+0x28430], R7 ;  /* 0x02843007ff0075a7 */ /* 0x000e64000800016d */
[----:B-1----:R-:W-:Y:S05]  /*2830*/  @!P0 BRA `(.L_x_1476) ;  /* 0x00000170009c8947 */ /* 0x002fea0003800000 */
.L_x_1475:
[----:B------:R-:W-:Y:S01]  /*2840*/  UIADD3 UR4, UR43, 0x20000, URZ ;  /* 0x000200002b047890 */ /* 0x000fe2000fffe03f */
[----:B------:R-:W-:Y:S01]  /*2850*/  WARPGROUP.ARRIVE ;  /* 0x00000000000079c5 */ /* 0x000fe20000000000 */
[----:B------:R-:W-:-:S05]  /*2860*/  ULOP3.LUT UR32, UR46, 0x10000, URZ, 0xfc, !UPT ;  /* 0x000100002e207892 */ /* 0x000fca000f8efc3f */
[----:B------:R-:W2:Y:S01]  /*2870*/  S2R R3, SR_TID.X ;  /* 0x0000000000037919 */ /* 0x000ea20000002100 */
[----:B------:R-:W-:Y:S01]  /*2880*/  USHF.R.U32.HI UR4, URZ, 0x4, UR4 ;  /* 0x000000043f047899 */ /* 0x000fe20008011604 */
[----:B------:R-:W-:Y:S01]  /*2890*/  PLOP3.LUT P0, PT, PT, PT, UP0, 0x40, 0x0 ;  /* 0x000000000000781c */ /* 0x000fe20003f0e808 */
[----:B------:R-:W-:Y:S01]  /*28a0*/  UMOV UR33, 0x40000040 ;  /* 0x4000004000217882 */ /* 0x000fe20000000000 */
[----:B------:R-:W-:Y:S01]  /*28b0*/  UMOV UR35, 0x40000040 ;  /* 0x4000004000237882 */ /* 0x000fe20000000000 */
        /* <DEDUP_REMOVED lines=10> */
[----:B------:R-:W-:Y:S01]  /*2960*/  QGMMA.64x64x32.F32.E4M3.E4M3 R24, gdesc[UR32], RZ, !UPT, gsb0 ;  /* 0x00e00000201879f3 */ /* 0x000fe2000c0008ff */
[----:B------:R-:W-:Y:S01]  /*2970*/  UMOV UR11, 0x40000040 ;  /* 0x40000040000b7882 */ /* 0x000fe20000000000 */
[----:B------:R-:W-:-:S02]  /*2980*/  UIADD3 UR12, UR32, 0x6, URZ ;  /* 0x00000006200c7890 */ /* 0x000fc4000fffe03f */
[----:B------:R-:W-:Y:S01]  /*2990*/  UIADD3 UR14, UR34, 0x6, URZ ;  /* 0x00000006220e7890 */ /* 0x000fe2000fffe03f */
[----:B------:R-:W-:Y:S01]  /*29a0*/  UMOV UR13, 0x40000040 ;  /* 0x40000040000d7882 */ /* 0x000fe20000000000 */
[----:B------:R-:W-:Y:S01]  /*29b0*/  UMOV UR15, 0x40000040 ;  /* 0x40000040000f7882 */ /* 0x000fe20000000000 */
[----:B------:R-:W-:Y:S02]  /*29c0*/  UIADD3 UR16, UR32, 0x400, URZ ;  /* 0x0000040020107890 */ /* 0x000fe4000fffe03f */
[----:B------:R-:W-:Y:S01]  /*29d0*/  UIADD3 UR18, UR34, 0x200, URZ ;  /* 0x0000020022127890 */ /* 0x000fe2000fffe03f */
[----:B--2---:R-:W-:Y:S01]  /*29e0*/  SHF.R.U32.HI R3, RZ, 0x7, R3 ;  /* 0x00000007ff037819 */ /* 0x004fe20000011603 */
        /* <DEDUP_REMOVED lines=40> */
.L_x_1477:
[----:B------:R-:W-:Y:S01]  /*2c70*/  UISETP.NE.AND UP2, UPT, UR49, URZ, UPT ;  /* 0x0000003f3100728c */ /* 0x000fe2000bf45270 */
[----:B-1----:R-:W-:Y:S01]  /*2c80*/  VIADD R4, R17, UR47 ;  /* 0x0000002f11047c36 */ /* 0x002fe20008000000 */
[----:B------:R-:W-:Y:S01]  /*2c90*/  UISETP.NE.AND UP1, UPT, UR42, URZ, UPT ;  /* 0x0000003f2a00728c */ /* 0x000fe2000bf25270 */
[----:B------:R-:W-:Y:S02]  /*2ca0*/  IMAD.MOV.U32 R9, RZ, RZ, -0x40 ;  /* 0xffffffc0ff097424 */ /* 0x000fe400078e00ff */
[C---:B------:R-:W-:Y:S01]  /*2cb0*/  FMUL.FTZ R24, R0.reuse, R24 ;  /* 0x0000001800187220 */ /* 0x040fe20000410000 */
[----:B------:R-:W-:Y:S01]  /*2cc0*/  FMUL.FTZ R25, R0, R25 ;  /* 0x0000001900197220 */ /* 0x000fe20000410000 */
[----:B------:R-:W-:Y:S01]  /*2cd0*/  PLOP3.LUT P0, PT, PT, PT, UP2, 0x80, 0x0 ;  /* 0x000000000000781c */ /* 0x000fe20003f0f028 */
[----:B------:R-:W-:Y:S01]  /*2ce0*/  IMAD R9, R160, R9, 0x41 ;  /* 0x00000041a0097424 */ /* 0x000fe200078e0209 */
[----:B------:R-:W-:Y:S01]  /*2cf0*/  PLOP3.LUT P1, PT, PT, PT, UP2, 0x80, 0x0 ;  /* 0x000000000000781c */ /* 0x000fe20003f2f028 */
[C---:B------:R-:W-:Y:S01]  /*2d00*/  FMUL.FTZ R3, R0.reuse, R26 ;  /* 0x0000001a00037220 */ /* 0x040fe20000410000 */
[C---:B------:R-:W-:Y:S01]  /*2d10*/  FMUL.FTZ R27, R0.reuse, R27 ;  /* 0x0000001b001b7220 */ /* 0x040fe20000410000 */
[----:B------:R-:W-:Y:S01]  /*2d20*/  @UP2 ULDC UR6, c[0x0][0x44c] ;  /* 0x0001130000062ab9 */ /* 0x000fe20000000800 */
[C---:B------:R-:W-:Y:S01]  /*2d30*/  FMUL.FTZ R28, R0.reuse, R28 ;  /* 0x0000001c001c7220 */ /* 0x040fe20000410000 */
[C---:B------:R-:W-:Y:S01]  /*2d40*/  FMUL.FTZ R29, R0.reuse, R29 ;  /* 0x0000001d001d7220 */ /* 0x040fe20000410000 */
[C---:B------:R-:W-:Y:S01]  /*2d50*/  FMUL.FTZ R30, R0.reuse, R30 ;  /* 0x0000001e001e7220 */ /* 0x040fe20000410000 */
[C---:B------:R-:W-:Y:S01]  /*2d60*/  FMUL.FTZ R31, R0.reuse, R31 ;  /* 0x0000001f001f7220 */ /* 0x040fe20000410000 */
[C---:B------:R-:W-:Y:S01]  /*2d70*/  FMUL.FTZ R32, R0.reuse, R32 ;  /* 0x0000002000207220 */ /* 0x040fe20000410000 */
        /* <DEDUP_REMOVED lines=8> */
[----:B------:R-:W-:Y:S01]  /*2e00*/  UIADD3 UR6, UR45, 0x28440, URZ ;  /* 0x000284402d067890 */ /* 0x000fe2000fffe03f */
[C---:B------:R-:W-:Y:S01]  /*2e10*/  FMUL.FTZ R42, R0.reuse, R42 ;  /* 0x0000002a002a7220 */ /* 0x040fe20000410000 */
[C---:B------:R-:W-:Y:S01]  /*2e20*/  FMUL.FTZ R43, R0.reuse, R43 ;  /* 0x0000002b002b7220 */ /* 0x040fe20000410000 */
[C---:B------:R-:W-:Y:S01]  /*2e30*/  FMUL.FTZ R44, R0.reuse, R44 ;  /* 0x0000002c002c7220 */ /* 0x040fe20000410000 */
[----:B------:R-:W1:Y:S01]  /*2e40*/  SHFL.IDX PT, R13, R4, RZ, 0x1c1f ;  /* 0x001c1fff040d7589 */ /* 0x000e6200000e0000 */
[----:B------:R-:W-:Y:S01]  /*2e50*/  UPRMT UR6, UR50, 0x654, UR6 ;  /* 0x0000065432067896 */ /* 0x000fe20008000006 */
        /* <DEDUP_REMOVED lines=12> */
[----:B------:R-:W-:Y:S01]  /*2f20*/  PLOP3.LUT P0, PT, PT, PT, UP1, 0x40, 0x0 ;  /* 0x000000000000781c */ /* 0x000fe20003f0e818 */
[----:B------:R-:W3:Y:S01]  /*2f30*/  MUFU.TANH R24, R24 ;  /* 0x0000001800187308 */ /* 0x000ee20000002400 */
[----:B------:R-:W-:Y:S01]  /*2f40*/  IADD3 R8, -R2, UR40, R9 ;  /* 0x0000002802087c10 */ /* 0x000fe2000fffe109 */
[----:B------:R-:W-:Y:S01]  /*2f50*/  ULDC UR11, c[0x0][0x9dc] ;  /* 0x00027700000b7ab9 */ /* 0x000fe20000000800 */
[----:B------:R-:W-:Y:S01]  /*2f60*/  SYNCS.ARRIVE.TRANS64.RED.A1T0 RZ, [UR6], RZ ;  /* 0x000000ffffff79a7 */ /* 0x000fe20008100406 */
[C---:B------:R-:W-:Y:S01]  /*2f70*/  FMUL.FTZ R35, R0.reuse, R35 ;  /* 0x0000002300237220 */ /* 0x040fe20000410000 */
[----:B------:R-:W-:Y:S01]  /*2f80*/  ULOP3.LUT UR6, URZ, UR11, URZ, 0x33, !UPT ;  /* 0x0000000b3f067292 */ /* 0x000fe2000f8e333f */
[----:B------:R-:W-:Y:S01]  /*2f90*/  FMUL.FTZ R34, R0, R34 ;  /* 0x0000002200227220 */ /* 0x000fe20000410000 */
[----:B------:R-:W-:Y:S01]  /*2fa0*/  VIADD R8, R8, -UR41 ;  /* 0x8000002908087c36 */ /* 0x000fe20008000000 */
[----:B------:R-:W4:Y:S01]  /*2fb0*/  MUFU.TANH R25, R25 ;  /* 0x0000001900197308 */ /* 0x000f220000002400 */
[----:B------:R-:W-:Y:S01]  /*2fc0*/  LEA R12, R160, 0xffffffc0, 0x6 ;  /* 0xffffffc0a00c7811 */ /* 0x000fe200078e30ff */
[----:B------:R-:W-:Y:S01]  /*2fd0*/  ULDC UR14, c[0x0][0x9e0] ;  /* 0x00027800000e7ab9 */ /* 0x000fe20000000800 */
[----:B------:R-:W-:-:S02]  /*2fe0*/  FMUL.FTZ R38, R0, R38 ;  /* 0x0000002600267220 */ /* 0x000fc40000410000 */
[----:B------:R-:W-:-:S03]  /*2ff0*/  IADD3 R26, -R2, UR40, -R12 ;  /* 0x00000028021a7c10 */ /* 0x000fc6000fffe90c */
        /* <DEDUP_REMOVED lines=27> */
[----:B------:R5:W0:Y:S08]  /*31b0*/  MUFU.TANH R15, R35 ;  /* 0x00000023000f7308 */ /* 0x000a300000002400 */
[----:B------:R2:W0:Y:S01]  /*31c0*/  MUFU.TANH R14, R34 ;  /* 0x00000022000e7308 */ /* 0x0004220000002400 */
[----:B-----5:R-:W-:-:S05]  /*31d0*/  VIADD R35, R8, UR14 ;  /* 0x0000000e08237c36 */ /* 0x020fca0008000000 */
[----:B-1----:R-:W-:Y:S02]  /*31e0*/  VIADDMNMX R10, R13, R35, R26, PT ;  /* 0x000000230d0a7246 */ /* 0x002fe4000380011a */
[----:B------:R1:W0:Y:S01]  /*31f0*/  MUFU.TANH R20, R38 ;  /* 0x0000002600147308 */ /* 0x0002220000002400 */
[----:B--2---:R-:W-:-:S04]  /*3200*/  VIADD R34, R8, UR6 ;  /* 0x0000000608227c36 */ /* 0x004fc80008000000 */
[----:B------:R-:W-:Y:S02]  /*3210*/  IMAD.IADD R11, R34, 0x1, R13 ;  /* 0x00000001220b7824 */ /* 0x000fe400078e020d */
[----:B-1----:R-:W-:Y:S01]  /*3220*/  VIADD R38, R9, 0xffffffff ;  /* 0xffffffff09267836 */ /* 0x002fe20000000000 */
[----:B---34-:R-:W-:Y:S06]  /*3230*/  @P0 BRA `(.L_x_1478) ;  /* 0x0000000000640947 */ /* 0x018fec0003800000 */
[----:B------:R-:W-:Y:S01]  /*3240*/  IMAD.U32 R8, RZ, RZ, UR41 ;  /* 0x00000029ff087e24 */ /* 0x000fe2000f8e00ff */
[----:B------:R-:W-:Y:S04]  /*3250*/  BSSY B0, `(.L_x_1479) ;  /* 0x0000013000007945 */ /* 0x000fe80003800000 */
[----:B------:R-:W-:-:S04]  /*3260*/  IADD3 R13, -R8, UR40, R13 ;  /* 0x00000028080d7c10 */ /* 0x000fc8000fffe10d */
[----:B------:R-:W-:-:S13]  /*3270*/  ISETP.GT.AND P0, PT, R13, -0x1, PT ;  /* 0xffffffff0d00780c */ /* 0x000fda0003f04270 */
[----:B------:R-:W-:Y:S05]  /*3280*/  @P0 BRA `(.L_x_1480) ;  /* 0x0000000000240947 */ /* 0x000fea0003800000 */
[----:B------:R-:W-:Y:S01]  /*3290*/  ULDC UR6, c[0x0][0x9e4] ;  /* 0x0002790000067ab9 */ /* 0x000fe20000000800 */
[----:B------:R-:W-:Y:S01]  /*32a0*/  LOP3.LUT R13, RZ, R13, RZ, 0x33, !PT ;  /* 0x0000000dff0d7212 */ /* 0x000fe200078e33ff */
[----:B------:R-:W-:-:S05]  /*32b0*/  IMAD.U32 R39, RZ, RZ, UR6 ;  /* 0x00000006ff277e24 */ /* 0x000fca000f8e00ff */
[----:B------:R-:W-:-:S13]  /*32c0*/  ISETP.NE.AND P0, PT, R39, 0x1, PT ;  /* 0x000000012700780c */ /* 0x000fda0003f05270 */
[----:B------:R-:W1:Y:S02]  /*32d0*/  @P0 LDC.64 R8, c[0x0][0x9e8] ;  /* 0x00027a00ff080b82 */ /* 0x000e640000000a00 */
[----:B-1----:R-:W-:-:S05]  /*32e0*/  @P0 IMAD.HI.U32 R8, R13, R8, RZ ;  /* 0x000000080d080227 */ /* 0x002fca00078e00ff */
[----:B------:R-:W-:-:S04]  /*32f0*/  @P0 SHF.R.U32.HI R13, RZ, R9, R8 ;  /* 0x00000009ff0d0219 */ /* 0x000fc80000011608 */
[----:B------:R-:W-:Y:S01]  /*3300*/  LOP3.LUT R13, RZ, R13, RZ, 0x33, !PT ;  /* 0x0000000dff0d7212 */ /* 0x000fe200078e33ff */
[----:B------:R-:W-:Y:S06]  /*3310*/  BRA `(.L_x_1481) ;  /* 0x0000000000187947 */ /* 0x000fec0003800000 */
.L_x_1480:
[----:B------:R-:W-:Y:S02]  /*3320*/  ULDC UR6, c[0x0][0x9e4] ;  /* 0x0002790000067ab9 */ /* 0x000fe40000000800 */
[----:B------:R-:W-:-:S05]  /*3330*/  IMAD.U32 R39, RZ, RZ, UR6 ;  /* 0x00000006ff277e24 */ /* 0x000fca000f8e00ff */
[----:B------:R-:W-:-:S13]  /*3340*/  ISETP.NE.AND P0, PT, R39, 0x1, PT ;  /* 0x000000012700780c */ /* 0x000fda0003f05270 */
[----:B------:R-:W1:Y:S02]  /*3350*/  @P0 LDC.64 R8, c[0x0][0x9e8] ;  /* 0x00027a00ff080b82 */ /* 0x000e640000000a00 */
[----:B-1----:R-:W-:-:S05]  /*3360*/  @P0 IMAD.HI.U32 R8, R13, R8, RZ ;  /* 0x000000080d080227 */ /* 0x002fca00078e00ff */
[----:B------:R-:W-:-:S07]  /*3370*/  @P0 SHF.R.U32.HI R13, RZ, R9, R8 ;  /* 0x00000009ff0d0219 */ /* 0x000fce0000011608 */
.L_x_1481:
[----:B------:R-:W-:Y:S05]  /*3380*/  BSYNC B0 ;  /* 0x0000000000007941 */ /* 0x000fea0003800000 */
.L_x_1479:
[----:B------:R-:W-:-:S04]  /*3390*/  IMAD R13, R13, R39, -R12 ;  /* 0x000000270d0d7224 */ /* 0x000fc800078e0a0c */
[----:B------:R-:W-:-:S05]  /*33a0*/  IMAD.IADD R13, R13, 0x1, -R2 ;  /* 0x000000010d0d7824 */ /* 0x000fca00078e0a02 */
[----:B------:R-:W-:Y:S02]  /*33b0*/  VIADDMNMX R10, R13, R39, R10, PT ;  /* 0x000000270d0a7246 */ /* 0x000fe4000380010a */
[----:B------:R-:W-:-:S07]  /*33c0*/  VIMNMX R11, R11, R13, !PT ;  /* 0x0000000d0b0b7248 */ /* 0x000fce0007fe0100 */
.L_x_1478:
[C---:B------:R-:W-:Y:S01]  /*33d0*/  ISETP.GE.AND P1, PT, R38.reuse, 0x1, PT ;  /* 0x000000012600780c */ /* 0x040fe20003f26270 */
[----:B------:R-:W1:Y:S01]  /*33e0*/  SHFL.IDX PT, R13, R4, 0x1, 0x1c1f ;  /* 0x003c1f00040d7f89 */ /* 0x000e6200000e0000 */
        /* <DEDUP_REMOVED lines=11> */
[----:B0-----:R-:W-:-:S02]  /*34a0*/  FSEL R59, R28, -INF , !P1 ;  /* 0xff8000001c3b7808 */ /* 0x001fc40004800000 */
[----:B------:R-:W-:Y:S02]  /*34b0*/  ISETP.LT.OR P2, PT, R10, 0x2, P2 ;  /* 0x000000020a00780c */ /* 0x000fe40001741670 */
[----:B------:R-:W-:Y:S02]  /*34c0*/  ISETP.GT.AND P1, PT, R11, 0x10, !P4 ;  /* 0x000000100b00780c */ /* 0x000fe40006724270 */
[----:B------:R-:W-:Y:S02]  /*34d0*/  ISETP.GE.AND P5, PT, R38, 0xa, PT ;  /* 0x0000000a2600780c */ /* 0x000fe40003fa6270 */
[----:B------:R-:W-:Y:S02]  /*34e0*/  FSEL R39, R24, -INF , !P3 ;  /* 0xff80000018277808 */ /* 0x000fe40005800000 */
[----:B------:R-:W-:Y:S02]  /*34f0*/  FSEL R57, R25, -INF , !P2 ;  /* 0xff80000019397808 */ /* 0x000fe40005000000 */
[----:B------:R-:W-:-:S02]  /*3500*/  ISETP.LT.OR P1, PT, R10, 0x11, P1 ;  /* 0x000000110a00780c */ /* 0x000fc40000f21670 */
[C---:B------:R-:W-:Y:S02]  /*3510*/  ISETP.GT.AND P2, PT, R11.reuse, 0x9, !P5 ;  /* 0x000000090b00780c */ /* 0x040fe40006f44270 */
        /* <DEDUP_REMOVED lines=11> */
[----:B------:R-:W-:Y:S02]  /*35d0*/  ISETP.GE.AND P2, PT, R38, 0x1a, PT ;  /* 0x0000001a2600780c */ /* 0x000fe40003f46270 */
        /* <DEDUP_REMOVED lines=41> */
[----:B-1----:R-:W-:-:S03]  /*3870*/  IMAD.IADD R11, R34, 0x1, R13 ;  /* 0x00000001220b7824 */ /* 0x002fc600078e020d */
[----:B------:R-:W-:Y:S02]  /*3880*/  ISETP.LT.OR P6, PT, R10, 0x3a, P6 ;  /* 0x0000003a0a00780c */ /* 0x000fe400037c1670 */
[----:B------:R-:W-:Y:S02]  /*3890*/  VIADDMNMX R10, R13, R35, R26, PT ;  /* 0x000000230d0a7246 */ /* 0x000fe4000380011a */
[----:B------:R-:W-:Y:S02]  /*38a0*/  FSEL R53, R53, -INF , !P6 ;  /* 0xff80000035357808 */ /* 0x000fe40007000000 */
[----:B------:R-:W-:-:S13]  /*38b0*/  PLOP3.LUT P6, PT, PT, PT, UP1, 0x40, 0x0 ;  /* 0x000000000000781c */ /* 0x000fda0003fce818 */
[----:B------:R-:W-:Y:S05]  /*38c0*/  @P6 BRA `(.L_x_1482) ;  /* 0x0000000000646947 */ /* 0x000fea0003800000 */
        /* <DEDUP_REMOVED lines=14> */
.L_x_1484:
[----:B------:R-:W-:Y:S02]  /*39b0*/  ULDC UR6, c[0x0][0x9e4] ;  /* 0x0002790000067ab9 */ /* 0x000fe40000000800 */
[----:B------:R-:W-:-:S05]  /*39c0*/  IMAD.U32 R4, RZ, RZ, UR6 ;  /* 0x00000006ff047e24 */ /* 0x000fca000f8e00ff */
[----:B------:R-:W-:-:S13]  /*39d0*/  ISETP.NE.AND P6, PT, R4, 0x1, PT ;  /* 0x000000010400780c */ /* 0x000fda0003fc5270 */
[----:B------:R-:W0:Y:S02]  /*39e0*/  @P6 LDC.64 R8, c[0x0][0x9e8] ;  /* 0x00027a00ff086b82 */ /* 0x000e240000000a00 */
[----:B0-----:R-:W-:-:S05]  /*39f0*/  @P6 IMAD.HI.U32 R8, R13, R8, RZ ;  /* 0x000000080d086227 */ /* 0x001fca00078e00ff */
[----:B------:R-:W-:-:S07]  /*3a00*/  @P6 SHF.R.U32.HI R13, RZ, R9, R8 ;  /* 0x00000009ff0d6219 */ /* 0x000fce0000011608 */
.L_x_1485:
[----:B------:R-:W-:Y:S05]  /*3a10*/  BSYNC B0 ;  /* 0x0000000000007941 */ /* 0x000fea0003800000 */
.L_x_1483:
[----:B------:R-:W-:-:S04]  /*3a20*/  IMAD R13, R13, R4, -R12 ;  /* 0x000000040d0d7224 */ /* 0x000fc800078e0a0c */
[----:B------:R-:W-:-:S05]  /*3a30*/  IMAD.IADD R13, R13, 0x1, -R2 ;  /* 0x000000010d0d7824 */ /* 0x000fca00078e0a02 */
[----:B------:R-:W-:Y:S02]  /*3a40*/  VIADDMNMX R10, R13, R4, R10, PT ;  /* 0x000000040d0a7246 */ /* 0x000fe4000380010a */
[----:B------:R-:W-:-:S07]  /*3a50*/  VIMNMX R11, R11, R13, !PT ;  /* 0x0000000d0b0b7248 */ /* 0x000fce0007fe0100 */
.L_x_1482:
        /* <DEDUP_REMOVED lines=25> */
[----:B------:R-:W-:Y:S02]  /*3bf0*/  FMNMX.FTZ R9, R45, R9, !PT ;  /* 0x000000092d097209 */ /* 0x000fe40007810000 */
[----:B------:R-:W-:Y:S02]  /*3c00*/  FSEL R14, R14, -INF , !P0 ;  /* 0xff8000000e0e7808 */ /* 0x000fe40004000000 */
        /* <DEDUP_REMOVED lines=10> */
[----:B------:R-:W-:Y:S01]  /*3cb0*/  ISETP.NE.AND P6, PT, R56, RZ, PT ;  /* 0x000000ff3800720c */ /* 0x000fe20003fc5270 */
[----:B------:R-:W0:Y:S01]  /*3cc0*/  SHFL.BFLY PT, R9, R26, 0x2, 0x1f ;  /* 0x0c401f001a097f89 */ /* 0x000e2200000e0000 */
[----:B------:R-:W-:Y:S02]  /*3cd0*/  ISETP.LT.OR P0, PT, R10, 0x19, P0 ;  /* 0x000000190a00780c */ /* 0x000fe40000701670 */
[C---:B------:R-:W-:Y:S02]  /*3ce0*/  ISETP.GT.AND P1, PT, R11.reuse, 0x28, !P1 ;  /* 0x000000280b00780c */ /* 0x040fe40004f24270 */
[----:B------:R-:W-:Y:S02]  /*3cf0*/  FSEL R20, R20, -INF , !P0 ;  /* 0xff80000014147808 */ /* 0x000fe40004000000 */
[----:B------:R-:W-:Y:S02]  /*3d00*/  ISETP.NE.AND P0, PT, R32, RZ, PT ;  /* 0x000000ff2000720c */ /* 0x000fe40003f05270 */
[----:B------:R-:W-:-:S02]  /*3d10*/  ISETP.GT.AND P2, PT, R11, 0x29, !P2 ;  /* 0x000000290b00780c */ /* 0x000fc40005744270 */
[C---:B------:R-:W-:Y:S02]  /*3d20*/  ISETP.GT.AND P0, PT, R11.reuse, 0x19, !P0 ;  /* 0x000000190b00780c */ /* 0x040fe40004704270 */
[C---:B------:R-:W-:Y:S02]  /*3d30*/  ISETP.GT.AND P3, PT, R11.reuse, 0x30, !P3 ;  /* 0x000000300b00780c */ /* 0x040fe40005f64270 */
[----:B------:R-:W-:Y:S02]  /*3d40*/  ISETP.LT.OR P0, PT, R10, 0x1a, P0 ;  /* 0x0000001a0a00780c */ /* 0x000fe40000701670 */
[----:B------:R-:W-:Y:S02]  /*3d50*/  ISETP.GT.AND P4, PT, R11, 0x31, !P4 ;  /* 0x000000310b00780c */ /* 0x000fe40006784270 */
[----:B------:R-:W-:Y:S02]  /*3d60*/  FSEL R21, R21, -INF , !P0 ;  /* 0xff80000015157808 */ /* 0x000fe40004000000 */
[----:B------:R-:W-:-:S02]  /*3d70*/  ISETP.NE.AND P0, PT, R33, RZ, PT ;  /* 0x000000ff2100720c */ /* 0x000fc40003f05270 */
[C---:B------:R-:W-:Y:S02]  /*3d80*/  ISETP.GT.AND P5, PT, R11.reuse, 0x38, !P5 ;  /* 0x000000380b00780c */ /* 0x040fe40006fa4270 */
[----:B------:R-:W-:Y:S02]  /*3d90*/  ISETP.GT.AND P0, PT, R11, 0x20, !P0 ;  /* 0x000000200b00780c */ /* 0x000fe40004704270 */
[----:B0-----:R-:W-:Y:S01]  /*3da0*/  FMNMX.FTZ R27, R26, R9, !PT ;  /* 0x000000091a1b7209 */ /* 0x001fe20007810000 */
[----:B------:R-:W-:Y:S01]  /*3db0*/  IMAD.U32 R26, RZ, RZ, UR10 ;  /* 0x0000000aff1a7e24 */ /* 0x000fe2000f8e00ff */
[C---:B------:R-:W-:Y:S02]  /*3dc0*/  ISETP.LT.OR P0, PT, R10.reuse, 0x21, P0 ;  /* 0x000000210a00780c */ /* 0x040fe40000701670 */
[----:B------:R-:W-:Y:S01]  /*3dd0*/  ISETP.LT.OR P1, PT, R10, 0x29, P1 ;  /* 0x000000290a00780c */ /* 0x000fe20000f21670 */
[----:B------:R-:W0:Y:S01]  /*3de0*/  SHFL.BFLY PT, R28, R27, 0x1, 0x1f ;  /* 0x0c201f001b1c7f89 */ /* 0x000e2200000e0000 */
[----:B------:R-:W-:-:S02]  /*3df0*/  FSEL R24, R42, -INF , !P0 ;  /* 0xff8000002a187808 */ /* 0x000fc40004000000 */
[----:B------:R-:W-:Y:S02]  /*3e00*/  ISETP.GT.AND P0, PT, R11, RZ, !P6 ;  /* 0x000000ff0b00720c */ /* 0x000fe40007704270 */
[----:B------:R-:W-:Y:S02]  /*3e10*/  ISETP.NE.AND P6, PT, R37, RZ, PT ;  /* 0x000000ff2500720c */ /* 0x000fe40003fc5270 */
[----:B------:R-:W-:Y:S02]  /*3e20*/  ISETP.LT.OR P0, PT, R10, 0x1, P0 ;  /* 0x000000010a00780c */ /* 0x000fe40000701670 */
[----:B------:R-:W-:Y:S02]  /*3e30*/  ISETP.GT.AND P6, PT, R11, 0x39, !P6 ;  /* 0x000000390b00780c */ /* 0x000fe400077c4270 */
[----:B------:R-:W-:Y:S02]  /*3e40*/  FSEL R3, R3, -INF , !P0 ;  /* 0xff80000003037808 */ /* 0x000fe40004000000 */
[----:B------:R-:W-:-:S02]  /*3e50*/  ISETP.NE.AND P0, PT, R36, RZ, PT ;  /* 0x000000ff2400720c */ /* 0x000fc40003f05270 */
[----:B------:R-:W-:Y:S02]  /*3e60*/  FMNMX.FTZ R9, R3, R4, !PT ;  /* 0x0000000403097209 */ /* 0x000fe40007810000 */
[----:B------:R-:W-:Y:S02]  /*3e70*/  ISETP.GT.AND P0, PT, R11, 0x21, !P0 ;  /* 0x000000210b00780c */ /* 0x000fe40004704270 */
[----:B------:R-:W-:Y:S02]  /*3e80*/  FMNMX.FTZ R12, R8, R9, !PT ;  /* 0x00000009080c7209 */ /* 0x000fe40007810000 */
[----:B------:R-:W-:Y:S02]  /*3e90*/  ISETP.LT.OR P0, PT, R10, 0x22, P0 ;  /* 0x000000220a00780c */ /* 0x000fe40000701670 */
[----:B------:R-:W-:Y:S02]  /*3ea0*/  FMNMX.FTZ R25, R13, R12, !PT ;  /* 0x0000000c0d197209 */ /* 0x000fe40007810000 */
[----:B0-----:R-:W-:-:S02]  /*3eb0*/  FMNMX.FTZ R9, R27, R28, !PT ;  /* 0x0000001c1b097209 */ /* 0x001fc40007810000 */
[----:B------:R-:W-:Y:S02]  /*3ec0*/  FMNMX.FTZ R12, R14, R25, !PT ;  /* 0x000000190e0c7209 */ /* 0x000fe40007810000 */
[----:B------:R-:W-:Y:S01]  /*3ed0*/  FSEL R11, R43, -INF , !P0 ;  /* 0xff8000002b0b7808 */ /* 0x000fe20004000000 */
[----:B------:R-:W-:-:S01]  /*3ee0*/  FFMA.FTZ R26, R9, R26, -8 ;  /* 0xc1000000091a7423 */ /* 0x000fc2000001001a */
[----:B------:R-:W-:Y:S02]  /*3ef0*/  FMNMX.FTZ R25, R15, R12, !PT ;  /* 0x0000000c0f197209 */ /* 0x000fe40007810000 */
[----:B------:R-:W-:Y:S02]  /*3f00*/  FSETP.NEU.FTZ.AND P0, PT, R9, -INF , PT ;  /* 0xff8000000900780b */ /* 0x000fe40003f1d000 */
[----:B------:R-:W-:Y:S02]  /*3f10*/  FMNMX.FTZ R12, R20, R25, !PT ;  /* 0x00000019140c7209 */ /* 0x000fe40007810000 */
[----:B------:R-:W-:-:S02]  /*3f20*/  ISETP.LT.OR P2, PT, R10, 0x2a, P2 ;  /* 0x0000002a0a00780c */ /* 0x000fc40001741670 */
[----:B------:R-:W-:Y:S02]  /*3f30*/  FMNMX.FTZ R25, R21, R12, !PT ;  /* 0x0000000c15197209 */ /* 0x000fe40007810000 */
[----:B------:R-:W-:Y:S02]  /*3f40*/  FSEL R30, R26, RZ, P0 ;  /* 0x000000ff1a1e7208 */ /* 0x000fe40000000000 */
[----:B------:R-:W-:Y:S02]  /*3f50*/  FMNMX.FTZ R12, R24, R25, !PT ;  /* 0x00000019180c7209 */ /* 0x000fe40007810000 */
[----:B------:R-:W-:Y:S01]  /*3f60*/  FSEL R25, R46, -INF , !P1 ;  /* 0xff8000002e197808 */ /* 0x000fe20004800000 */
[--C-:B------:R-:W-:Y:S01]  /*3f70*/  FFMA.FTZ R32, R39, UR10, -R30.reuse ;  /* 0x0000000a27207c23 */ /* 0x100fe2000801081e */
[----:B------:R-:W-:Y:S01]  /*3f80*/  FMNMX.FTZ R12, R11, R12, !PT ;  /* 0x0000000c0b0c7209 */ /* 0x000fe20007810000 */
[--C-:B------:R-:W-:Y:S01]  /*3f90*/  FFMA.FTZ R33, R57, UR10, -R30.reuse ;  /* 0x0000000a39217c23 */ /* 0x100fe2000801081e */
[C---:B------:R-:W-:Y:S01]  /*3fa0*/  ISETP.LT.OR P3, PT, R10.reuse, 0x31, P3 ;  /* 0x000000310a00780c */ /* 0x040fe20001f61670 */
[--C-:B------:R-:W-:Y:S01]  /*3fb0*/  FFMA.FTZ R34, R59, UR10, -R30.reuse ;  /* 0x0000000a3b227c23 */ /* 0x100fe2000801081e */
[----:B------:R-:W-:Y:S01]  /*3fc0*/  FSEL R26, R47, -INF , !P2 ;  /* 0xff8000002f1a7808 */ /* 0x000fe20005000000 */
[----:B------:R-:W-:Y:S01]  /*3fd0*/  IMAD.U32 R47, RZ, RZ, UR10 ;  /* 0x0000000aff2f7e24 */ /* 0x000fe2000f8e00ff */
[----:B------:R-:W-:Y:S01]  /*3fe0*/  FMNMX.FTZ R29, R25, R12, !PT ;  /* 0x0000000c191d7209 */ /* 0x000fe20007810000 */
[----:B------:R-:W-:Y:S01]  /*3ff0*/  MUFU.EX2 R32, R32 ;  /* 0x0000002000207308 */ /* 0x000fe20000000800 */
[----:B------:R-:W-:Y:S01]  /*4000*/  ISETP.LT.OR P4, PT, R10, 0x32, P4 ;  /* 0x000000320a00780c */ /* 0x000fe20002781670 */
[--C-:B------:R-:W-:Y:S01]  /*4010*/  FFMA.FTZ R35, R61, UR10, -R30.reuse ;  /* 0x0000000a3d237c23 */ /* 0x100fe2000801081e */
[----:B------:R-:W-:Y:S01]  /*4020*/  FSEL R27, R50, -INF , !P3 ;  /* 0xff800000321b7808 */ /* 0x000fe20005800000 */
[--C-:B------:R-:W-:Y:S01]  /*4030*/  FFMA.FTZ R36, R63, UR10, -R30.reuse ;  /* 0x0000000a3f247c23 */ /* 0x100fe2000801081e */
[----:B------:R-:W-:Y:S01]  /*4040*/  FMNMX.FTZ R12, R26, R29, !PT ;  /* 0x0000001d1a0c7209 */ /* 0x000fe20007810000 */
[--C-:B------:R-:W-:Y:S01]  /*4050*/  FFMA.FTZ R37, R65, UR10, -R30.reuse ;  /* 0x0000000a41257c23 */ /* 0x100fe2000801081e */
[C---:B------:R-:W-:Y:S01]  /*4060*/  ISETP.LT.OR P5, PT, R10.reuse, 0x39, P5 ;  /* 0x000000390a00780c */ /* 0x040fe20002fa1670 */
[----:B------:R-:W0:Y:S01]  /*4070*/  MUFU.EX2 R33, R33 ;  /* 0x0000002100217308 */ /* 0x000e220000000800 */
[----:B------:R-:W-:Y:S01]  /*4080*/  FSEL R28, R51, -INF , !P4 ;  /* 0xff800000331c7808 */ /* 0x000fe20006000000 */
[--C-:B------:R-:W-:Y:S01]  /*4090*/  FFMA.FTZ R38, R67, UR10, -R30.reuse ;  /* 0x0000000a43267c23 */ /* 0x100fe2000801081e */
[----:B------:R-:W-:Y:S01]  /*40a0*/  FMNMX.FTZ R29, R27, R12, !PT ;  /* 0x0000000c1b1d7209 */ /* 0x000fe20007810000 */
[--C-:B------:R-:W-:Y:S01]  /*40b0*/  FFMA.FTZ R39, R69, UR10, -R30.reuse ;  /* 0x0000000a45277c23 */ /* 0x100fe2000801081e */
[----:B------:R-:W-:Y:S01]  /*40c0*/  ISETP.LT.OR P6, PT, R10, 0x3a, P6 ;  /* 0x0000003a0a00780c */ /* 0x000fe200037c1670 */
[--C-:B------:R-:W-:Y:S01]  /*40d0*/  FFMA.FTZ R40, R71, UR10, -R30.reuse ;  /* 0x0000000a47287c23 */ /* 0x100fe2000801081e */
[----:B------:R-:W-:Y:S01]  /*40e0*/  FSEL R10, R54, -INF , !P5 ;  /* 0xff800000360a7808 */ /* 0x000fe20006800000 */
[----:B------:R-:W1:Y:S01]  /*40f0*/  MUFU.EX2 R34, R34 ;  /* 0x0000002200227308 */ /* 0x000e620000000800 */
[----:B------:R-:W-:Y:S01]  /*4100*/  FMNMX.FTZ R31, R28, R29, !PT ;  /* 0x0000001d1c1f7209 */ /* 0x000fe20007810000 */
[--C-:B------:R-:W-:Y:S01]  /*4110*/  FFMA.FTZ R41, R41, UR10, -R30.reuse ;  /* 0x0000000a29297c23 */ /* 0x100fe2000801081e */
[----:B------:R-:W-:Y:S01]  /*4120*/  FSEL R29, R55, -INF , !P6 ;  /* 0xff800000371d7808 */ /* 0x000fe20007000000 */
[--C-:B------:R-:W-:Y:S01]  /*4130*/  FFMA.FTZ R42, R73, UR10, -R30.reuse ;  /* 0x0000000a492a7c23 */ /* 0x100fe2000801081e */
[----:B------:R-:W-:Y:S01]  /*4140*/  FMNMX.FTZ R12, R10, R31, !PT ;  /* 0x0000001f0a0c7209 */ /* 0x000fe20007810000 */
[--C-:B------:R-:W-:Y:S01]  /*4150*/  FFMA.FTZ R43, R45, UR10, -R30.reuse ;  /* 0x0000000a2d2b7c23 */ /* 0x100fe2000801081e */
[----:B------:R-:W-:-:S01]  /*4160*/  FFMA.FTZ R44, R75, UR10, -R30 ;  /* 0x0000000a4b2c7c23 */ /* 0x000fc2000801081e */
[----:B------:R-:W2:Y:S01]  /*4170*/  MUFU.EX2 R35, R35 ;  /* 0x0000002300237308 */ /* 0x000ea20000000800 */
[----:B------:R-:W-:Y:S01]  /*4180*/  FMNMX.FTZ R12, R29, R12, !PT ;  /* 0x0000000c1d0c7209 */ /* 0x000fe20007810000 */
[----:B------:R-:W-:-:S04]  /*4190*/  FFMA.FTZ R45, R49, UR10, -R30 ;  /* 0x0000000a312d7c23 */ /* 0x000fc8000801081e */
[----:B------:R-:W3:Y:S02]  /*41a0*/  SHFL.BFLY PT, R31, R12, 0x2, 0x1f ;  /* 0x0c401f000c1f7f89 */ /* 0x000ee400000e0000 */
[----:B------:R-:W-:Y:S08]  /*41b0*/  MUFU.EX2 R36, R36 ;  /* 0x0000002400247308 */ /* 0x000ff00000000800 */
[----:B------:R-:W-:Y:S08]  /*41c0*/  MUFU.EX2 R37, R37 ;  /* 0x0000002500257308 */ /* 0x000ff00000000800 */
[----:B------:R-:W-:Y:S01]  /*41d0*/  MUFU.EX2 R38, R38 ;  /* 0x0000002600267308 */ /* 0x000fe20000000800 */
[----:B---3--:R-:W-:-:S07]  /*41e0*/  FMNMX.FTZ R31, R12, R31, !PT ;  /* 0x0000001f0c1f7209 */ /* 0x008fce0007810000 */
[----:B------:R-:W-:Y:S01]  /*41f0*/  MUFU.EX2 R39, R39 ;  /* 0x0000002700277308 */ /* 0x000fe20000000800 */
[----:B------:R-:W3:Y:S07]  /*4200*/  SHFL.BFLY PT, R12, R31, 0x1, 0x1f ;  /* 0x0c201f001f0c7f89 */ /* 0x000eee00000e0000 */
[----:B------:R-:W-:Y:S08]  /*4210*/  MUFU.EX2 R40, R40 ;  /* 0x0000002800287308 */ /* 0x000ff00000000800 */
[----:B------:R-:W-:Y:S08]  /*4220*/  MUFU.EX2 R41, R41 ;  /* 0x0000002900297308 */ /* 0x000ff00000000800 */
[----:B------:R-:W-:Y:S01]  /*4230*/  MUFU.EX2 R42, R42 ;  /* 0x0000002a002a7308 */ /* 0x000fe20000000800 */
[----:B---3--:R-:W-:Y:S01]  /*4240*/  FMNMX.FTZ R12, R31, R12, !PT ;  /* 0x0000000c1f0c7209 */ /* 0x008fe20007810000 */
[--C-:B------:R-:W-:Y:S01]  /*4250*/  FFMA.FTZ R31, R77, UR10, -R30.reuse ;  /* 0x0000000a4d1f7c23 */ /* 0x100fe2000801081e */
[----:B------:R-:W-:-:S02]  /*4260*/  FFMA.FTZ R30, R53, UR10, -R30 ;  /* 0x0000000a351e7c23 */ /* 0x000fc4000801081e */
[C---:B------:R-:W-:Y:S01]  /*4270*/  FSETP.NEU.FTZ.AND P0, PT, R12.reuse, -INF , PT ;  /* 0xff8000000c00780b */ /* 0x040fe20003f1d000 */
[----:B------:R-:W-:-:S02]  /*4280*/  FFMA.FTZ R46, R12, R47, -8 ;  /* 0xc10000000c2e7423 */ /* 0x000fc4000001002f */
[----:B------:R-:W-:Y:S03]  /*4290*/  MUFU.EX2 R43, R43 ;  /* 0x0000002b002b7308 */ /* 0x000fe60000000800 */
[----:B------:R-:W-:Y:S02]  /*42a0*/  FSEL R46, R46, RZ, P0 ;  /* 0x000000ff2e2e7208 */ /* 0x000fe40000000000 */
[----:B------:R-:W-:-:S03]  /*42b0*/  PLOP3.LUT P0, PT, PT, PT, UP0, 0x40, 0x0 ;  /* 0x000000000000781c */ /* 0x000fc60003f0e808 */
        /* <DEDUP_REMOVED lines=8> */
[----:B------:R0:W-:Y:S01]  /*4340*/  MUFU.EX2 R153, R3 ;  /* 0x0000000300997308 */ /* 0x0001e20000000800 */
[----:B------:R-:W-:-:S01]  /*4350*/  FFMA.FTZ R21, R21, UR10, -R46 ;  /* 0x0000000a15157c23 */ /* 0x000fc2000801082e */
[--C-:B------:R-:W-:Y:S01]  /*4360*/  FFMA.FTZ R24, R24, UR10, -R46.reuse ;  /* 0x0000000a18187c23 */ /* 0x100fe2000801082e */
[----:B------:R-:W-:-:S01]  /*4370*/  FFMA.FTZ R11, R11, UR10, -R46 ;  /* 0x0000000a0b0b7c23 */ /* 0x000fc2000801082e */
[--C-:B------:R-:W-:Y:S01]  /*4380*/  FFMA.FTZ R25, R25, UR10, -R46.reuse ;  /* 0x0000000a19197c23 */ /* 0x100fe2000801082e */
[----:B------:R-:W-:-:S01]  /*4390*/  FFMA.FTZ R26, R26, UR10, -R46 ;  /* 0x0000000a1a1a7c23 */ /* 0x000fc2000801082e */
[--C-:B------:R-:W-:Y:S01]  /*43a0*/  FFMA.FTZ R27, R27, UR10, -R46.reuse ;  /* 0x0000000a1b1b7c23 */ /* 0x100fe2000801082e */
[----:B------:R-:W-:-:S01]  /*43b0*/  FFMA.FTZ R28, R28, UR10, -R46 ;  /* 0x0000000a1c1c7c23 */ /* 0x000fc2000801082e */
[----:B------:R1:W3:Y:S01]  /*43c0*/  MUFU.EX2 R48, R4 ;  /* 0x0000000400307308 */ /* 0x0002e20000000800 */
[----:B0-----:R-:W-:-:S01]  /*43d0*/  FADD.FTZ R3, R32, R33 ;  /* 0x0000002120037221 */ /* 0x001fc20000010000 */
[--C-:B------:R-:W-:Y:S01]  /*43e0*/  FFMA.FTZ R10, R10, UR10, -R46.reuse ;  /* 0x0000000a0a0a7c23 */ /* 0x100fe2000801082e */
[----:B------:R-:W-:-:S05]  /*43f0*/  FFMA.FTZ R29, R29, UR10, -R46 ;  /* 0x0000000a1d1d7c23 */ /* 0x000fca000801082e */
[----:B------:R-:W0:Y:S01]  /*4400*/  MUFU.EX2 R8, R8 ;  /* 0x0000000800087308 */ /* 0x000e220000000800 */
[----:B-1----:R-:W-:-:S04]  /*4410*/  FADD.FTZ R4, R34, R3 ;  /* 0x0000000322047221 */ /* 0x002fc80000010000 */
[C---:B--2---:R-:W-:Y:S01]  /*4420*/  FADD.FTZ R3, R35.reuse, R4 ;  /* 0x0000000423037221 */ /* 0x044fe20000010000 */
[----:B------:R-:W-:Y:S02]  /*4430*/  F2FP.SATFINITE.E4M3.F32.PACK_AB_MERGE_C R35, R35, R34, RZ ;  /* 0x000000222323723e */ /* 0x000fe400048070ff */
[----:B------:R-:W1:Y:S01]  /*4440*/  MUFU.EX2 R13, R13 ;  /* 0x0000000d000d7308 */ /* 0x000e620000000800 */
[----:B---3--:R-:W-:-:S01]  /*4450*/  FADD.FTZ R47, R153, R48 ;  /* 0x00000030992f7221 */ /* 0x008fc20000010000 */
[----:B------:R-:W-:Y:S01]  /*4460*/  FADD.FTZ R4, R36, R3 ;  /* 0x0000000324047221 */ /* 0x000fe20000010000 */
[----:B------:R-:W-:-:S03]  /*4470*/  F2FP.SATFINITE.E4M3.F32.PACK_AB_MERGE_C R152, R33, R32, R35 ;  /* 0x000000202198723e */ /* 0x000fc60004807023 */
[----:B------:R-:W-:Y:S02]  /*4480*/  FADD.FTZ R3, R37, R4 ;  /* 0x0000000425037221 */ /* 0x000fe40000010000 */
[----:B------:R-:W2:Y:S01]  /*4490*/  MUFU.EX2 R14, R14 ;  /* 0x0000000e000e7308 */ /* 0x000ea20000000800 */
[----:B0-----:R-:W-:-:S01]  /*44a0*/  FADD.FTZ R50, R8, R47 ;  /* 0x0000002f08327221 */ /* 0x001fc20000010000 */
[----:B------:R-:W-:Y:S01]  /*44b0*/  FADD.FTZ R4, R38, R3 ;  /* 0x0000000326047221 */ /* 0x000fe20000010000 */
[----:B------:R-:W-:-:S03]  /*44c0*/  F2FP.SATFINITE.E4M3.F32.PACK_AB_MERGE_C R38, R39, R38, RZ ;  /* 0x000000262726723e */ /* 0x000fc600048070ff */
[----:B------:R-:W-:Y:S01]  /*44d0*/  FADD.FTZ R3, R39, R4 ;  /* 0x0000000427037221 */ /* 0x000fe20000010000 */
[----:B------:R-:W-:Y:S01]  /*44e0*/  F2FP.SATFINITE.E4M3.F32.PACK_AB_MERGE_C R154, R37, R36, R38 ;  /* 0x00000024259a723e */ /* 0x000fe20004807026 */
[----:B------:R-:W0:Y:S01]  /*44f0*/  MUFU.EX2 R15, R15 ;  /* 0x0000000f000f7308 */ /* 0x000e220000000800 */
[----:B-1----:R-:W-:-:S01]  /*4500*/  FADD.FTZ R47, R13, R50 ;  /* 0x000000320d2f7221 */ /* 0x002fc20000010000 */
[----:B------:R-:W-:Y:S01]  /*4510*/  FADD.FTZ R4, R40, R3 ;  /* 0x0000000328047221 */ /* 0x000fe20000010000 */
[----:B------:R-:W-:-:S03]  /*4520*/  F2FP.SATFINITE.E4M3.F32.PACK_AB_MERGE_C R8, R13, R8, RZ ;  /* 0x000000080d08723e */ /* 0x000fc600048070ff */
[----:B------:R-:W-:Y:S01]  /*4530*/  FADD.FTZ R3, R41, R4 ;  /* 0x0000000429037221 */ /* 0x000fe20000010000 */
[----:B------:R-:W-:Y:S01]  /*4540*/  F2FP.SATFINITE.E4M3.F32.PACK_AB_MERGE_C R153, R48, R153, R8 ;  /* 0x000000993099723e */ /* 0x000fe20004807008 */
[----:B------:R-:W1:Y:S01]  /*4550*/  MUFU.EX2 R20, R20 ;  /* 0x0000001400147308 */ /* 0x000e620000000800 */
[----:B--2---:R-:W-:-:S01]  /*4560*/  FADD.FTZ R50, R14, R47 ;  /* 0x0000002f0e327221 */ /* 0x004fc20000010000 */
[----:B------:R-:W-:Y:S01]  /*4570*/  FADD.FTZ R4, R42, R3 ;  /* 0x000000032a047221 */ /* 0x000fe20000010000 */
[----:B------:R-:W-:-:S04]  /*4580*/  F2FP.SATFINITE.E4M3.F32.PACK_AB_MERGE_C R42, R43, R42, RZ ;  /* 0x0000002a2b2a723e */ /* 0x000fc800048070ff */
[----:B------:R-:W-:Y:S01]  /*4590*/  F2FP.SATFINITE.E4M3.F32.PACK_AB_MERGE_C R156, R41, R40, R42 ;  /* 0x00000028299c723e */ /* 0x000fe2000480702a */
        /* <DEDUP_REMOVED lines=10> */
[----:B------:R-:W-:-:S04]  /*4640*/  FADD.FTZ R47, R43, R4 ;  /* 0x000000042b2f7221 */ /* 0x000fc80000010000 */
[----:B------:R-:W-:Y:S02]  /*4650*/  FADD.FTZ R34, R44, R47 ;  /* 0x0000002f2c227221 */ /* 0x000fe40000010000 */
        /* <DEDUP_REMOVED lines=24> */
[----:B------:R-:W-:Y:S06]  /*47e0*/  @P0 BRA `(.L_x_1486) ;  /* 0x0000000000040947 */ /* 0x000fec0003800000 */
[----:B------:R-:W-:Y:S01]  /*47f0*/  BPT.TRAP 0x1 ;  /* 0x000000040000795c */ /* 0x000fe20000300000 */
.L_x_1486:
[----:B------:R-:W-:Y:S01]  /*4800*/  PLOP3.LUT P1, PT, PT, PT, UP0, 0x40, 0x0 ;  /* 0x000000000000781c */ /* 0x000fe20003f2e808 */
[----:B------:R0:W1:-:S12]  /*4810*/  SYNCS.PHASECHK.TRANS64.TRYWAIT P0, [UR45+0x28450], R7 ;  /* 0x02845007ff0075a7 */ /* 0x000058000800016d */
[----:B0-----:R-:W-:Y:S05]  /*4820*/  @P1 BRA `(.L_x_1487) ;  /* 0x0000000000041947 */ /* 0x001fea0003800000 */
[----:B------:R-:W-:Y:S01]  /*4830*/  BPT.TRAP 0x1 ;  /* 0x000000040000795c */ /* 0x000fe20000300000 */
.L_x_1487:
[----:B-1----:R-:W-:Y:S05]  /*4840*/  @P0 BRA `(.L_x_1488) ;  /* 0x0000000000080947 */ /* 0x002fea0003800000 */
[----:B------:R-:W0:Y:S02]  /*4850*/  SYNCS.PHASECHK.TRANS64.TRYWAIT P0, [UR45+0x28450], R7 ;  /* 0x02845007ff0075a7 */ /* 0x000e24000800016d */
[----:B0-----:R-:W-:Y:S05]  /*4860*/  @!P0 BRA `(.L_x_1489) ;  /* 0x0000015000a88947 */ /* 0x001fea0003800000 */
.L_x_1488:
[----:B------:R1:W-:Y:S01]  /*4870*/  BAR.SYNC.DEFER_BLOCKING R6, 0x100 ;  /* 0x000400060000751d */ /* 0x0003e20000010000 */
[----:B------:R-:W-:Y:S01]  /*4880*/  UIADD3 UR43, UR43, 0x8000, URZ ;  /* 0x000080002b2b7890 */ /* 0x000fe2000fffe03f */
[----:B------:R-:W-:-:S03]  /*4890*/  PLOP3.LUT P0, PT, PT, PT, UP0, 0x40, 0x0 ;  /* 0x000000000000781c */ /* 0x000fc60003f0e808 */
[----:B------:R-:W-:Y:S01]  /*48a0*/  USHF.R.U32.HI UR43, URZ, 0x4, UR43 ;  /* 0x000000043f2b7899 */ /* 0x000fe2000801162b */
[----:B------:R-:W-:-:S03]  /*48b0*/  UMOV UR7, 0x80000020 ;  /* 0x8000002000077882 */ /* 0x000fc60000000000 */
[----:B------:R-:W-:-:S04]  /*48c0*/  ULOP3.LUT UR43, UR43, 0x3fff, URZ, 0xc0, !UPT ;  /* 0x00003fff2b2b7892 */ /* 0x000fc8000f8ec03f */
[----:B------:R-:W-:-:S04]  /*48d0*/  ULOP3.LUT UR46, UR43, 0x10000, URZ, 0xfc, !UPT ;  /* 0x000100002b2e7892 */ /* 0x000fc8000f8efc3f */
[----:B------:R-:W-:Y:S01]  /*48e0*/  ULEA UR6, UR38, UR46, 0xa ;  /* 0x0000002e26067291 */ /* 0x000fe2000f8e503f */
[----:B------:R-:W-:-:S08]  /*48f0*/  WARPGROUP.ARRIVE ;  /* 0x00000000000079c5 */ /* 0x000fd00000000000 */
        /* <DEDUP_REMOVED lines=10> */
.L_x_1490:
[----:B------:R-:W-:Y:S01]  /*49a0*/  UISETP.NE.AND UP2, UPT, UR49, URZ, UPT ;  /* 0x0000003f3100728c */ /* 0x000fe2000bf45270 */
[----:B------:R-:W-:Y:S01]  /*49b0*/  R2UR UR43, R160 ;  /* 0x00000000a02b72ca */ /* 0x000fe200000e0000 */
[----:B------:R-:W-:Y:S02]  /*49c0*/  UISETP.NE.AND UP1, UPT, UR42, URZ, UPT ;  /* 0x0000003f2a00728c */ /* 0x000fe4000bf25270 */
[----:B------:R-:W-:Y:S01]  /*49d0*/  UIADD3 UR45, UR45, 0x28460, URZ ;  /* 0x000284602d2d7890 */ /* 0x000fe2000fffe03f */
[----:B------:R-:W-:-:S03]  /*49e0*/  UMOV UR15, UR47 ;  /* 0x0000002f000f7c82 */ /* 0x000fc60008000000 */
[----:B------:R-:W-:Y:S01]  /*49f0*/  PLOP3.LUT P0, PT, PT, PT, UP1, 0x40, 0x0 ;  /* 0x000000000000781c */ /* 0x000fe20003f0e818 */
[----:B------:R-:W-:Y:S02]  /*4a00*/  UPRMT UR45, UR50, 0x654, UR45 ;  /* 0x00000654322d7896 */ /* 0x000fe4000800002d */
[----:B------:R-:W-:Y:S01]  /*4a10*/  @UP2 ULDC UR6, c[0x0][0x44c] ;  /* 0x0001130000062ab9 */ /* 0x000fe20000000800 */
[----:B------:R-:W-:Y:S01]  /*4a20*/  @UP2 ULDC UR18, c[0x0][0x450] ;  /* 0x0001140000122ab9 */ /* 0x000fe20000000800 */
[----:B------:R-:W-:Y:S02]  /*4a30*/  UIMAD.WIDE.U32 UR6, UR47, UR6, URZ ;  /* 0x000000062f0672a5 */ /* 0x000fe4000f8e003f */
[----:B------:R-:W-:Y:S02]  /*4a40*/  UIADD3 UR43, UR43, -0x2, URZ ;  /* 0xfffffffe2b2b7890 */ /* 0x000fe4000fffe03f */
[----:B------:R-:W-:Y:S01]  /*4a50*/  @UP2 USHF.R.U32.HI UR15, URZ, UR18, UR7 ;  /* 0x000000123f0f2299 */ /* 0x000fe20008011607 */
[----:B------:R-:W-:Y:S03]  /*4a60*/  SYNCS.ARRIVE.TRANS64.RED.A1T0 RZ, [UR45], RZ ;  /* 0x000000ffffff79a7 */ /* 0x000fe6000810042d */
        /* <DEDUP_REMOVED lines=14> */
.L_x_1492:
[----:B------:R-:W-:Y:S02]  /*4b50*/  ULDC UR22, c[0x0][0x9e4] ;  /* 0x0002790000167ab9 */ /* 0x000fe40000000800 */
[----:B------:R-:W-:-:S11]  /*4b60*/  UISETP.NE.AND UP1, UPT, UR22, 0x1, UPT ;  /* 0x000000011600788c */ /* 0x000fd6000bf25270 */
[----:B------:R-:W-:Y:S02]  /*4b70*/  @UP1 ULDC.64 UR6, c[0x0][0x9e8] ;  /* 0x00027a0000061ab9 */ /* 0x000fe40000000a00 */
[----:B------:R-:W-:-:S04]  /*4b80*/  UIMAD.WIDE.U32 UR14, UR19, UR6, URZ ;  /* 0x00000006130e72a5 */ /* 0x000fc8000f8e003f */
[----:B------:R-:W-:-:S12]  /*4b90*/  @UP1 USHF.R.U32.HI UR19, URZ, UR7, UR15 ;  /* 0x000000073f131299 */ /* 0x000fd8000801160f */
.L_x_1493:
[----:B------:R-:W-:-:S04]  /*4ba0*/  UIMAD UR19, UR19, UR22, UR22 ;  /* 0x00000016131372a4 */ /* 0x000fc8000f8e0216 */
[----:B------:R-:W-:-:S04]  /*4bb0*/  UISETP.LT.AND UP1, UPT, UR18, UR19, UPT ;  /* 0x000000131200728c */ /* 0x000fc8000bf21270 */
[----:B------:R-:W-:-:S12]  /*4bc0*/  USEL UR18, UR18, UR19, UP1 ;  /* 0x0000001312127287 */ /* 0x000fd80008800000 */
.L_x_1491:
[----:B------:R-:W-:-:S04]  /*4bd0*/  USHF.R.S32.HI UR6, URZ, 0x1f, UR18 ;  /* 0x0000001f3f067899 */ /* 0x000fc80008011412 */
[----:B------:R-:W-:-:S04]  /*4be0*/  ULEA.HI UR6, UR6, UR18, URZ, 0x6 ;  /* 0x0000001206067291 */ /* 0x000fc8000f8f303f */
[----:B------:R-:W-:-:S04]  /*4bf0*/  USHF.R.S32.HI UR6, URZ, 0x6, UR6 ;  /* 0x000000063f067899 */ /* 0x000fc80008011406 */
[----:B------:R-:W-:-:S04]  /*4c00*/  UISETP.LT.AND UP1, UPT, UR51, UR6, UPT ;  /* 0x000000063300728c */ /* 0x000fc8000bf21270 */
[----:B------:R-:W-:-:S04]  /*4c10*/  USEL UR44, UR51, UR6, !UP1 ;  /* 0x00000006332c7287 */ /* 0x000fc8000c800000 */
[----:B------:R-:W-:-:S06]  /*4c20*/  UISETP.GE.AND UP1, UPT, UR43, UR44, UPT ;  /* 0x0000002c2b00728c */ /* 0x000fcc000bf26270 */
[----:B------:R-:W-:-:S13]  /*4c30*/  PLOP3.LUT P0, PT, PT, PT, UP1, 0x80, 0x0 ;  /* 0x000000000000781c */ /* 0x000fda0003f0f018 */
[----:B------:R-:W-:Y:S05]  /*4c40*/  @!P0 BRA `(.L_x_1494) ;  /* 0x0000002800c48947 */ /* 0x000fea0003800000 */
[----:B------:R-:W-:Y:S01]  /*4c50*/  IMAD.MOV.U32 R10, RZ, RZ, R12 ;  /* 0x000000ffff0a7224 */ /* 0x000fe200078e000c */
[----:B------:R-:W-:Y:S01]  /*4c60*/  ULDC UR50, c[0x0][0x9e4] ;  /* 0x0002790000327ab9 */ /* 0x000fe20000000800 */
[----:B------:R-:W-:Y:S01]  /*4c70*/  IMAD.MOV.U32 R11, RZ, RZ, R9 ;  /* 0x000000ffff0b7224 */ /* 0x000fe200078e0009 */
[----:B------:R-:W-:Y:S01]  /*4c80*/  ULDC UR59, c[0x0][0x9dc] ;  /* 0x00027700003b7ab9 */ /* 0x000fe20000000800 */
[----:B------:R-:W-:Y:S01]  /*4c90*/  ULDC UR58, c[0x0][0x988] ;  /* 0x00026200003a7ab9 */ /* 0x000fe20000000800 */
[----:B------:R-:W-:-:S05]  /*4ca0*/  ULDC UR60, c[0x0][0x9e0] ;  /* 0x00027800003c7ab9 */ /* 0x000fca0000000800 */
.L_x_1513:
        /* <DEDUP_REMOVED lines=8> */
.L_x_1495:
[----:B------:R-:W1:Y:S01]  /*4d30*/  S2UR UR52, SR_CgaCtaId ;  /* 0x00000000003479c3 */ /* 0x000e620000008800 */
[----:B------:R-:W-:Y:S01]  /*4d40*/  UMOV UR6, 0x400 ;  /* 0x0000040000067882 */ /* 0x000fe20000000000 */
[----:B------:R-:W-:Y:S01]  /*4d50*/  PLOP3.LUT P1, PT, PT, PT, UP0, 0x40, 0x0 ;  /* 0x000000000000781c */ /* 0x000fe20003f2e808 */
[----:B0-----:R-:W-:-:S05]  /*4d60*/  IMAD.U32 R8, RZ, RZ, UR39 ;  /* 0x00000027ff087e24 */ /* 0x001fca000f8e00ff */
[----:B------:R-:W-:Y:S01]  /*4d70*/  SHF.L.U32 R8, R8, 0x1f, RZ ;  /* 0x0000001f08087819 */ /* 0x000fe200000006ff */
[----:B-1----:R-:W-:-:S04]  /*4d80*/  ULEA UR6, UR52, UR6, 0x18 ;  /* 0x0000000634067291 */ /* 0x002fc8000f8ec03f */
[----:B------:R-:W-:-:S09]  /*4d90*/  ULEA UR45, UR38, UR6, 0x3 ;  /* 0x00000006262d7291 */ /* 0x000fd2000f8e183f */
[----:B------:R0:W1:Y:S01]  /*4da0*/  SYNCS.PHASECHK.TRANS64.TRYWAIT P0, [UR45+0x28430], R8 ;  /* 0x02843008ff0075a7 */ /* 0x000062000800016d */
[----:B------:R-:W-:Y:S05]  /*4db0*/  @P1 BRA `(.L_x_1496) ;  /* 0x0000000000041947 */ /* 0x000fea0003800000 */
[----:B------:R-:W-:Y:S01]  /*4dc0*/  BPT.TRAP 0x1 ;  /* 0x000000040000795c */ /* 0x000fe20000300000 */
.L_x_1496:
[----:B-1----:R-:W-:Y:S05]  /*4dd0*/  @P0 BRA `(.L_x_1497) ;  /* 0x0000000000080947 */ /* 0x002fea0003800000 */
[----:B------:R-:W1:Y:S02]  /*4de0*/  SYNCS.PHASECHK.TRANS64.TRYWAIT P0, [UR45+0x28430], R8 ;  /* 0x02843008ff0075a7 */ /* 0x000e64000800016d */
[----:B-1----:R-:W-:Y:S05]  /*4df0*/  @!P0 BRA `(.L_x_1498) ;  /* 0x0000014c005c8947 */ /* 0x002fea0003800000 */
.L_x_1497:
[----:B------:R-:W-:Y:S01]  /*4e00*/  ULEA UR30, UR38, UR48, 0xa ;  /* 0x00000030261e7291 */ /* 0x000fe2000f8e503f */
[----:B------:R-:W-:Y:S01]  /*4e10*/  WARPGROUP.ARRIVE ;  /* 0x00000000000079c5 */ /* 0x000fe20000000000 */
[----:B------:R-:W-:Y:S01]  /*4e20*/  UMOV UR35, 0x40000040 ;  /* 0x4000004000237882 */ /* 0x000fe20000000000 */
[----:B------:R-:W-:Y:S01]  /*4e30*/  UMOV UR7, 0x40000040 ;  /* 0x4000004000077882 */ /* 0x000fe20000000000 */
[----:B------:R-:W-:-:S03]  /*4e40*/  UIADD3 UR6, UR30, 0x2, URZ ;  /* 0x000000021e067890 */ /* 0x000fc6000fffe03f */
[----:B-1----:R-:W1:Y:S01]  /*4e50*/  S2R R5, SR_TID.X ;  /* 0x0000000000057919 */ /* 0x002e620000002100 */
[----:B------:R-:W-:Y:S01]  /*4e60*/  UIADD3 UR10, UR30, 0x4, URZ ;  /* 0x000000041e0a7890 */ /* 0x000fe2000fffe03f */
[----:B------:R-:W-:Y:S01]  /*4e70*/  PLOP3.LUT P0, PT, PT, PT, UP0, 0x40, 0x0 ;  /* 0x000000000000781c */ /* 0x000fe20003f0e808 */
[----:B------:R-:W-:Y:S01]  /*4e80*/  UMOV UR34, UR30 ;  /* 0x0000001e00227c82 */ /* 0x000fe20008000000 */
        /* <DEDUP_REMOVED lines=12> */
[----:B-1----:R-:W-:-:S04]  /*4f50*/  SHF.R.U32.HI R208, RZ, 0x7, R5 ;  /* 0x00000007ffd07819 */ /* 0x002fc80000011605 */
[----:B------:R-:W-:Y:S01]  /*4f60*/  IADD3 R5, -R208, 0xb, RZ ;  /* 0x0000000bd0057810 */ /* 0x000fe20007ffe1ff */
        /* <DEDUP_REMOVED lines=25> */
.L_x_1499:
[----:B------:R-:W-:Y:S01]  /*5100*/  UISETP.NE.AND UP2, UPT, UR49, URZ, UPT ;  /* 0x0000003f3100728c */ /* 0x000fe2000bf45270 */
[C---:B------:R-:W-:Y:S01]  /*5110*/  FMUL.FTZ R9, R0.reuse, R155 ;  /* 0x0000009b00097220 */ /* 0x040fe20000410000 */
[C---:B------:R-:W-:Y:S01]  /*5120*/  FMUL.FTZ R155, R0.reuse, R160 ;  /* 0x000000a0009b7220 */ /* 0x040fe20000410000 */
[C---:B------:R-:W-:Y:S01]  /*5130*/  FMUL.FTZ R160, R0.reuse, R165 ;  /* 0x000000a500a07220 */ /* 0x040fe20000410000 */
[C---:B------:R-:W-:Y:S01]  /*5140*/  FMUL.FTZ R165, R0.reuse, R175 ;  /* 0x000000af00a57220 */ /* 0x040fe20000410000 */
[----:B------:R-:W-:Y:S01]  /*5150*/  VIADD R175, R17, UR47 ;  /* 0x0000002f11af7c36 */ /* 0x000fe20008000000 */
[----:B------:R-:W-:Y:S01]  /*5160*/  PLOP3.LUT P0, PT, PT, PT, UP2, 0x80, 0x0 ;  /* 0x000000000000781c */ /* 0x000fe20003f0f028 */
[----:B------:R-:W-:Y:S01]  /*5170*/  USHF.L.U32 UR7, UR43, 0x6, URZ ;  /* 0x000000062b077899 */ /* 0x000fe2000800063f */
[----:B------:R-:W-:Y:S01]  /*5180*/  PLOP3.LUT P1, PT, PT, PT, UP2, 0x80, 0x0 ;  /* 0x000000000000781c */ /* 0x000fe20003f2f028 */
[C---:B------:R-:W-:Y:S01]  /*5190*/  FMUL.FTZ R13, R0.reuse, R152 ;  /* 0x00000098000d7220 */ /* 0x040fe20000410000 */
[C---:B------:R-:W-:Y:S01]  /*51a0*/  FMUL.FTZ R152, R0.reuse, R157 ;  /* 0x0000009d00987220 */ /* 0x040fe20000410000 */
[----:B------:R-:W-:Y:S01]  /*51b0*/  @UP2 ULDC UR6, c[0x0][0x44c] ;  /* 0x0001130000062ab9 */ /* 0x000fe20000000800 */
[C---:B------:R-:W-:Y:S01]  /*51c0*/  FMUL.FTZ R157, R0.reuse, R161 ;  /* 0x000000a1009d7220 */ /* 0x040fe20000410000 */
[C---:B------:R-:W-:Y:S01]  /*51d0*/  FMUL.FTZ R161, R0.reuse, R170 ;  /* 0x000000aa00a17220 */ /* 0x040fe20000410000 */
[----:B------:R-:W-:Y:S01]  /*51e0*/  FMUL.FTZ R170, R0, R179 ;  /* 0x000000b300aa7220 */ /* 0x000fe20000410000 */
[----:B------:R-:W-:-:S02]  /*51f0*/  IMAD.U32 R179, RZ, RZ, UR7 ;  /* 0x00000007ffb37e24 */ /* 0x000fc4000f8e00ff */
[C---:B------:R-:W-:Y:S01]  /*5200*/  FMUL.FTZ R14, R0.reuse, R153 ;  /* 0x00000099000e7220 */ /* 0x040fe20000410000 */
[C---:B------:R-:W-:Y:S01]  /*5210*/  FMUL.FTZ R12, R0.reuse, R154 ;  /* 0x0000009a000c7220 */ /* 0x040fe20000410000 */
[----:B------:R-:W-:Y:S01]  /*5220*/  FMUL.FTZ R21, R0, R156 ;  /* 0x0000009c00157220 */ /* 0x000fe20000410000 */
[----:B------:R-:W-:Y:S01]  /*5230*/  @P0 IMAD.HI.U32 R6, R175, UR6, RZ ;  /* 0x00000006af060c27 */ /* 0x000fe2000f8e00ff */
[----:B------:R-:W-:Y:S01]  /*5240*/  @UP2 ULDC UR6, c[0x0][0x450] ;  /* 0x0001140000062ab9 */ /* 0x000fe20000000800 */
[----:B------:R-:W-:Y:S02]  /*5250*/  IADD3 R179, -R2, 0x1, -R179 ;  /* 0x0000000102b37810 */ /* 0x000fe40007ffe9b3 */
[C---:B------:R-:W-:Y:S01]  /*5260*/  FMUL.FTZ R20, R0.reuse, R159 ;  /* 0x0000009f00147220 */ /* 0x040fe20000410000 */
[----:B------:R-:W-:Y:S01]  /*5270*/  UISETP.NE.AND UP1, UPT, UR42, URZ, UPT ;  /* 0x0000003f2a00728c */ /* 0x000fe2000bf25270 */
[----:B------:R-:W-:Y:S01]  /*5280*/  @P1 SHF.R.U32.HI R175, RZ, UR6, R6 ;  /* 0x00000006ffaf1c19 */ /* 0x000fe20008011606 */
[----:B------:R-:W-:Y:S01]  /*5290*/  IMAD.U32 R6, RZ, RZ, UR41 ;  /* 0x00000029ff067e24 */ /* 0x000fe2000f8e00ff */
[----:B------:R-:W-:Y:S01]  /*52a0*/  UIADD3 UR6, UR45, 0x28440, URZ ;  /* 0x000284402d067890 */ /* 0x000fe2000fffe03f */
[C---:B------:R-:W-:Y:S01]  /*52b0*/  FMUL.FTZ R153, R0.reuse, R162 ;  /* 0x000000a200997220 */ /* 0x040fe20000410000 */
[C---:B------:R-:W-:Y:S01]  /*52c0*/  FMUL.FTZ R154, R0.reuse, R163 ;  /* 0x000000a3009a7220 */ /* 0x040fe20000410000 */
[----:B------:R-:W-:Y:S01]  /*52d0*/  FMUL.FTZ R159, R0, R164 ;  /* 0x000000a4009f7220 */ /* 0x000fe20000410000 */
[----:B------:R-:W-:Y:S01]  /*52e0*/  IADD3 R179, -R6, UR40, R179 ;  /* 0x0000002806b37c10 */ /* 0x000fe2000fffe1b3 */
[C---:B------:R-:W-:Y:S01]  /*52f0*/  FMUL.FTZ R156, R0.reuse, R166 ;  /* 0x000000a6009c7220 */ /* 0x040fe20000410000 */
[----:B------:R-:W2:Y:S01]  /*5300*/  SHFL.IDX PT, R6, R175, RZ, 0x1c1f ;  /* 0x001c1fffaf067589 */ /* 0x000ea200000e0000 */
[C---:B------:R-:W-:Y:S01]  /*5310*/  FMUL.FTZ R15, R0.reuse, R158 ;  /* 0x0000009e000f7220 */ /* 0x040fe20000410000 */
[C---:B------:R-:W-:Y:S01]  /*5320*/  FMUL.FTZ R163, R0.reuse, R168 ;  /* 0x000000a800a37220 */ /* 0x040fe20000410000 */
[C---:B------:R-:W-:Y:S01]  /*5330*/  FMUL.FTZ R166, R0.reuse, R169 ;  /* 0x000000a900a67220 */ /* 0x040fe20000410000 */
[C---:B------:R-:W-:Y:S01]  /*5340*/  FMUL.FTZ R162, R0.reuse, R171 ;  /* 0x000000ab00a27220 */ /* 0x040fe20000410000 */
[C---:B------:R-:W-:Y:S01]  /*5350*/  FMUL.FTZ R164, R0.reuse, R174 ;  /* 0x000000ae00a47220 */ /* 0x040fe20000410000 */
        /* <DEDUP_REMOVED lines=13> */
[----:B------:R-:W-:Y:S01]  /*5430*/  UMOV UR11, UR59 ;  /* 0x0000003b000b7c82 */ /* 0x000fe20008000000 */
[----:B------:R-:W-:Y:S01]  /*5440*/  SYNCS.ARRIVE.TRANS64.RED.A1T0 RZ, [UR6], RZ ;  /* 0x000000ffffff79a7 */ /* 0x000fe20008100406 */
[----:B------:R-:W-:Y:S01]  /*5450*/  ULOP3.LUT UR6, URZ, UR11, URZ, 0x33, !UPT ;  /* 0x0000000b3f067292 */ /* 0x000fe2000f8e333f */
[----:B------:R-:W-:-:S04]  /*5460*/  VIADD R178, R179, UR60 ;  /* 0x0000003cb3b27c36 */ /* 0x000fc80008000000 */
[----:B------:R-:W4:Y:S01]  /*5470*/  MUFU.TANH R14, R14 ;  /* 0x0000000e000e7308 */ /* 0x000f220000002400 */
[----:B------:R-:W-:Y:S02]  /*5480*/  VIADD R179, R179, UR6 ;  /* 0x00000006b3b37c36 */ /* 0x000fe40008000000 */
[----:B--2---:R-:W-:Y:S02]  /*5490*/  IMAD.IADD R180, R178, 0x1, R6 ;  /* 0x00000001b2b47824 */ /* 0x004fe400078e0206 */
[----:B------:R-:W-:-:S03]  /*54a0*/  IMAD.IADD R181, R6, 0x1, R179 ;  /* 0x0000000106b57824 */ /* 0x000fc600078e02b3 */
[----:B------:R-:W2:Y:S08]  /*54b0*/  MUFU.TANH R12, R12 ;  /* 0x0000000c000c7308 */ /* 0x000eb00000002400 */
        /* <DEDUP_REMOVED lines=28> */
[----:B------:R-:W0:Y:S01]  /*5680*/  MUFU.TANH R173, R173 ;  /* 0x000000ad00ad7308 */ /* 0x000e220000002400 */
[----:B--234-:R-:W-:Y:S05]  /*5690*/  @P0 BRA `(.L_x_1500) ;  /* 0x00000000005c0947 */ /* 0x01cfea0003800000 */
[----:B------:R-:W-:Y:S01]  /*56a0*/  IMAD.U32 R182, RZ, RZ, UR41 ;  /* 0x00000029ffb67e24 */ /* 0x000fe2000f8e00ff */
[----:B------:R-:W-:Y:S04]  /*56b0*/  BSSY B0, `(.L_x_1501) ;  /* 0x0000011000007945 */ /* 0x000fe80003800000 */
[----:B------:R-:W-:-:S04]  /*56c0*/  IADD3 R182, -R182, UR40, R6 ;  /* 0x00000028b6b67c10 */ /* 0x000fc8000fffe106 */
[----:B------:R-:W-:-:S13]  /*56d0*/  ISETP.GT.AND P0, PT, R182, -0x1, PT ;  /* 0xffffffffb600780c */ /* 0x000fda0003f04270 */
[----:B------:R-:W-:Y:S05]  /*56e0*/  @P0 BRA `(.L_x_1502) ;  /* 0x0000000000200947 */ /* 0x000fea0003800000 */
[----:B------:R-:W-:Y:S01]  /*56f0*/  IMAD.U32 R183, RZ, RZ, UR50 ;  /* 0x00000032ffb77e24 */ /* 0x000fe2000f8e00ff */
[----:B------:R-:W-:-:S04]  /*5700*/  LOP3.LUT R182, RZ, R182, RZ, 0x33, !PT ;  /* 0x000000b6ffb67212 */ /* 0x000fc800078e33ff */
[----:B------:R-:W-:-:S13]  /*5710*/  ISETP.NE.AND P0, PT, R183, 0x1, PT ;  /* 0x00000001b700780c */ /* 0x000fda0003f05270 */
[----:B------:R-:W2:Y:S02]  /*5720*/  @P0 LDC.64 R6, c[0x0][0x9e8] ;  /* 0x00027a00ff060b82 */ /* 0x000ea40000000a00 */
[----:B--2---:R-:W-:-:S05]  /*5730*/  @P0 IMAD.HI.U32 R6, R182, R6, RZ ;  /* 0x00000006b6060227 */ /* 0x004fca00078e00ff */
[----:B------:R-:W-:-:S04]  /*5740*/  @P0 SHF.R.U32.HI R182, RZ, R7, R6 ;  /* 0x00000007ffb60219 */ /* 0x000fc80000011606 */
[----:B------:R-:W-:Y:S01]  /*5750*/  LOP3.LUT R182, RZ, R182, RZ, 0x33, !PT ;  /* 0x000000b6ffb67212 */ /* 0x000fe200078e33ff */
[----:B------:R-:W-:Y:S06]  /*5760*/  BRA `(.L_x_1503) ;  /* 0x0000000000147947 */ /* 0x000fec0003800000 */
.L_x_1502:
[----:B------:R-:W-:-:S05]  /*5770*/  IMAD.U32 R183, RZ, RZ, UR50 ;  /* 0x00000032ffb77e24 */ /* 0x000fca000f8e00ff */
[----:B------:R-:W-:-:S13]  /*5780*/  ISETP.NE.AND P0, PT, R183, 0x1, PT ;  /* 0x00000001b700780c */ /* 0x000fda0003f05270 */
[----:B------:R-:W2:Y:S02]  /*5790*/  @P0 LDC.64 R6, c[0x0][0x9e8] ;  /* 0x00027a00ff060b82 */ /* 0x000ea40000000a00 */
[----:B--2---:R-:W-:-:S05]  /*57a0*/  @P0 IMAD.HI.U32 R6, R182, R6, RZ ;  /* 0x00000006b6060227 */ /* 0x004fca00078e00ff */
[----:B------:R-:W-:-:S07]  /*57b0*/  @P0 SHF.R.U32.HI R182, RZ, R7, R6 ;  /* 0x00000007ffb60219 */ /* 0x000fce0000011606 */
.L_x_1503:
[----:B------:R-:W-:Y:S05]  /*57c0*/  BSYNC B0 ;  /* 0x0000000000007941 */ /* 0x000fea0003800000 */
.L_x_1501:
[----:B------:R-:W-:-:S04]  /*57d0*/  IMAD R182, R182, R183, -UR7 ;  /* 0x80000007b6b67e24 */ /* 0x000fc8000f8e02b7 */
[----:B------:R-:W-:-:S05]  /*57e0*/  IMAD.IADD R182, R182, 0x1, -R2 ;  /* 0x00000001b6b67824 */ /* 0x000fca00078e0a02 */
[----:B------:R-:W-:Y:S02]  /*57f0*/  VIMNMX R181, R181, R182, !PT ;  /* 0x000000b6b5b57248 */ /* 0x000fe40007fe0100 */
[----:B------:R-:W-:-:S07]  /*5800*/  VIADDMNMX R180, R182, R183, R180, PT ;  /* 0x000000b7b6b47246 */ /* 0x000fce00038001b4 */
.L_x_1500:
[----:B------:R-:W-:Y:S01]  /*5810*/  UISETP.GT.AND UP1, UPT, UR43, -0x1, UPT ;  /* 0xffffffff2b00788c */ /* 0x000fe2000bf24270 */
[----:B------:R-:W2:Y:S01]  /*5820*/  SHFL.IDX PT, R175, R175, 0x1, 0x1c1f ;  /* 0x003c1f00afaf7f89 */ /* 0x000ea200000e0000 */
[----:B------:R-:W-:-:S04]  /*5830*/  UISETP.NE.AND UP2, UPT, UR42, URZ, UPT ;  /* 0x0000003f2a00728c */ /* 0x000fc8000bf45270 */
[----:B------:R-:W-:-:S04]  /*5840*/  PLOP3.LUT P0, PT, PT, PT, UP1, 0x80, 0x0 ;  /* 0x000000000000781c */ /* 0x000fc80003f0f018 */
[C---:B------:R-:W-:Y:S02]  /*5850*/  ISETP.GT.AND P3, PT, R181.reuse, 0x10, P0 ;  /* 0x00000010b500780c */ /* 0x040fe40000764270 */
[C---:B------:R-:W-:Y:S02]  /*5860*/  ISETP.GT.AND P5, PT, R181.reuse, RZ, P0 ;  /* 0x000000ffb500720c */ /* 0x040fe400007a4270 */
[----:B------:R-:W-:Y:S02]  /*5870*/  ISETP.LT.OR P3, PT, R180, 0x11, P3 ;  /* 0x00000011b400780c */ /* 0x000fe40001f61670 */
[C---:B------:R-:W-:Y:S02]  /*5880*/  ISETP.GT.AND P6, PT, R181.reuse, 0x1, P0 ;  /* 0x00000001b500780c */ /* 0x040fe400007c4270 */
[C---:B------:R-:W-:Y:S02]  /*5890*/  ISETP.GT.AND P1, PT, R181.reuse, 0x8, P0 ;  /* 0x00000008b500780c */ /* 0x040fe40000724270 */
[----:B------:R-:W-:-:S02]  /*58a0*/  ISETP.GT.AND P4, PT, R181, 0x9, P0 ;  /* 0x00000009b500780c */ /* 0x000fc40000784270 */
[----:B0-----:R-:W-:Y:S02]  /*58b0*/  FSEL R155, R155, -INF , !P3 ;  /* 0xff8000009b9b7808 */ /* 0x001fe40005800000 */
[----:B------:R-:W-:Y:S01]  /*58c0*/  ISETP.GT.AND P3, PT, R181, 0x28, P0 ;  /* 0x00000028b500780c */ /* 0x000fe20000764270 */
[--C-:B--2---:R-:W-:Y:S01]  /*58d0*/  IMAD.IADD R178, R178, 0x1, R175.reuse ;  /* 0x00000001b2b27824 */ /* 0x104fe200078e02af */
[C---:B------:R-:W-:Y:S01]  /*58e0*/  ISETP.LT.OR P5, PT, R180.reuse, 0x1, P5 ;  /* 0x00000001b400780c */ /* 0x040fe20002fa1670 */
[----:B------:R-:W-:Y:S01]  /*58f0*/  IMAD.IADD R179, R179, 0x1, R175 ;  /* 0x00000001b3b37824 */ /* 0x000fe200078e02af */
[C---:B------:R-:W-:Y:S02]  /*5900*/  ISETP.LT.OR P6, PT, R180.reuse, 0x2, P6 ;  /* 0x00000002b400780c */ /* 0x040fe400037c1670 */
[C---:B------:R-:W-:Y:S02]  /*5910*/  ISETP.LT.OR P1, PT, R180.reuse, 0x9, P1 ;  /* 0x00000009b400780c */ /* 0x040fe40000f21670 */
[----:B------:R-:W-:-:S02]  /*5920*/  ISETP.LT.OR P4, PT, R180, 0xa, P4 ;  /* 0x0000000ab400780c */ /* 0x000fc40002781670 */
[----:B------:R-:W-:Y:S02]  /*5930*/  ISETP.LT.OR P3, PT, R180, 0x29, P3 ;  /* 0x00000029b400780c */ /* 0x000fe40001f61670 */
[----:B------:R-:W-:Y:S02]  /*5940*/  FSEL R13, R13, -INF , !P5 ;  /* 0xff8000000d0d7808 */ /* 0x000fe40006800000 */
[----:B------:R-:W-:Y:S02]  /*5950*/  FSEL R14, R14, -INF , !P6 ;  /* 0xff8000000e0e7808 */ /* 0x000fe40007000000 */
[----:B------:R-:W-:Y:S02]  /*5960*/  FSEL R21, R21, -INF , !P1 ;  /* 0xff80000015157808 */ /* 0x000fe40004800000 */
[----:B------:R-:W-:Y:S02]  /*5970*/  FSEL R152, R152, -INF , !P4 ;  /* 0xff80000098987808 */ /* 0x000fe40006000000 */
[----:B------:R-:W-:-:S02]  /*5980*/  ISETP.GT.AND P2, PT, R181, 0x11, P0 ;  /* 0x00000011b500780c */ /* 0x000fc40000744270 */
[C---:B------:R-:W-:Y:S02]  /*5990*/  ISETP.GT.AND P5, PT, R181.reuse, 0x18, P0 ;  /* 0x00000018b500780c */ /* 0x040fe400007a4270 */
[C---:B------:R-:W-:Y:S02]  /*59a0*/  ISETP.GT.AND P6, PT, R181.reuse, 0x19, P0 ;  /* 0x00000019b500780c */ /* 0x040fe400007c4270 */
[C---:B------:R-:W-:Y:S02]  /*59b0*/  ISETP.GT.AND P1, PT, R181.reuse, 0x20, P0 ;  /* 0x00000020b500780c */ /* 0x040fe40000724270 */
[----:B------:R-:W-:Y:S02]  /*59c0*/  ISETP.GT.AND P4, PT, R181, 0x21, P0 ;  /* 0x00000021b500780c */ /* 0x000fe40000784270 */
[----:B------:R-:W-:Y:S02]  /*59d0*/  FSEL R168, R168, -INF , !P3 ;  /* 0xff800000a8a87808 */ /* 0x000fe40005800000 */
[----:B------:R-:W-:-:S02]  /*59e0*/  PLOP3.LUT P3, PT, PT, PT, UP2, 0x40, 0x0 ;  /* 0x000000000000781c */ /* 0x000fc40003f6e828 */
[C---:B------:R-:W-:Y:S02]  /*59f0*/  ISETP.LT.OR P2, PT, R180.reuse, 0x12, P2 ;  /* 0x00000012b400780c */ /* 0x040fe40001741670 */
[C---:B------:R-:W-:Y:S02]  /*5a00*/  ISETP.LT.OR P5, PT, R180.reuse, 0x19, P5 ;  /* 0x00000019b400780c */ /* 0x040fe40002fa1670 */
[C---:B------:R-:W-:Y:S02]  /*5a10*/  ISETP.LT.OR P6, PT, R180.reuse, 0x1a, P6 ;  /* 0x0000001ab400780c */ /* 0x040fe400037c1670 */
[C---:B------:R-:W-:Y:S02]  /*5a20*/  ISETP.LT.OR P1, PT, R180.reuse, 0x21, P1 ;  /* 0x00000021b400780c */ /* 0x040fe40000f21670 */
[----:B------:R-:W-:Y:S02]  /*5a30*/  ISETP.LT.OR P4, PT, R180, 0x22, P4 ;  /* 0x00000022b400780c */ /* 0x000fe40002781670 */
[----:B------:R-:W-:-:S02]  /*5a40*/  FSEL R157, R157, -INF , !P2 ;  /* 0xff8000009d9d7808 */ /* 0x000fc40005000000 */
[----:B------:R-:W-:Y:S02]  /*5a50*/  FSEL R159, R159, -INF , !P5 ;  /* 0xff8000009f9f7808 */ /* 0x000fe40006800000 */
[----:B------:R-:W-:Y:S02]  /*5a60*/  FSEL R160, R160, -INF , !P6 ;  /* 0xff800000a0a07808 */ /* 0x000fe40007000000 */
[----:B------:R-:W-:Y:S02]  /*5a70*/  FSEL R163, R163, -INF , !P1 ;  /* 0xff800000a3a37808 */ /* 0x000fe40004800000 */
[----:B------:R-:W-:Y:S02]  /*5a80*/  FSEL R166, R166, -INF , !P4 ;  /* 0xff800000a6a67808 */ /* 0x000fe40006000000 */
[C---:B------:R-:W-:Y:S02]  /*5a90*/  ISETP.GT.AND P2, PT, R181.reuse, 0x29, P0 ;  /* 0x00000029b500780c */ /* 0x040fe40000744270 */
[----:B------:R-:W-:-:S02]  /*5aa0*/  ISETP.GT.AND P5, PT, R181, 0x30, P0 ;  /* 0x00000030b500780c */ /* 0x000fc400007a4270 */
[C---:B------:R-:W-:Y:S02]  /*5ab0*/  ISETP.GT.AND P6, PT, R181.reuse, 0x31, P0 ;  /* 0x00000031b500780c */ /* 0x040fe400007c4270 */
[C---:B------:R-:W-:Y:S02]  /*5ac0*/  ISETP.GT.AND P1, PT, R181.reuse, 0x38, P0 ;  /* 0x00000038b500780c */ /* 0x040fe40000724270 */
[----:B------:R-:W-:Y:S02]  /*5ad0*/  ISETP.GT.AND P4, PT, R181, 0x39, P0 ;  /* 0x00000039b500780c */ /* 0x000fe40000784270 */
[C---:B------:R-:W-:Y:S02]  /*5ae0*/  ISETP.LT.OR P2, PT, R180.reuse, 0x2a, P2 ;  /* 0x0000002ab400780c */ /* 0x040fe40001741670 */
[C---:B------:R-:W-:Y:S02]  /*5af0*/  ISETP.LT.OR P5, PT, R180.reuse, 0x31, P5 ;  /* 0x00000031b400780c */ /* 0x040fe40002fa1670 */
[----:B------:R-:W-:-:S02]  /*5b00*/  ISETP.LT.OR P6, PT, R180, 0x32, P6 ;  /* 0x00000032b400780c */ /* 0x000fc400037c1670 */
[C---:B------:R-:W-:Y:S02]  /*5b10*/  ISETP.LT.OR P1, PT, R180.reuse, 0x39, P1 ;  /* 0x00000039b400780c */ /* 0x040fe40000f21670 */
[----:B------:R-:W-:Y:S02]  /*5b20*/  ISETP.LT.OR P4, PT, R180, 0x3a, P4 ;  /* 0x0000003ab400780c */ /* 0x000fe40002781670 */
[----:B------:R-:W-:Y:S02]  /*5b30*/  FSEL R169, R169, -INF , !P2 ;  /* 0xff800000a9a97808 */ /* 0x000fe40005000000 */
[----:B------:R-:W-:Y:S02]  /*5b40*/  FSEL R171, R171, -INF , !P5 ;  /* 0xff800000abab7808 */ /* 0x000fe40006800000 */
[----:B------:R-:W-:Y:S02]  /*5b50*/  FSEL R174, R174, -INF , !P6 ;  /* 0xff800000aeae7808 */ /* 0x000fe40007000000 */
[----:B------:R-:W-:-:S02]  /*5b60*/  FSEL R176, R176, -INF , !P1 ;  /* 0xff800000b0b07808 */ /* 0x000fc40004800000 */
[----:B------:R-:W-:Y:S01]  /*5b70*/  FSEL R177, R177, -INF , !P4 ;  /* 0xff800000b1b17808 */ /* 0x000fe20006000000 */
[----:B------:R-:W-:Y:S06]  /*5b80*/  @P3 BRA `(.L_x_1504) ;  /* 0x00000000005c3947 */ /* 0x000fec0003800000 */
        /* <DEDUP_REMOVED lines=13> */
.L_x_1506:
[----:B------:R-:W-:-:S05]  /*5c60*/  IMAD.U32 R180, RZ, RZ, UR50 ;  /* 0x00000032ffb47e24 */ /* 0x000fca000f8e00ff */
[----:B------:R-:W-:-:S13]  /*5c70*/  ISETP.NE.AND P1, PT, R180, 0x1, PT ;  /* 0x00000001b400780c */ /* 0x000fda0003f25270 */
[----:B------:R-:W0:Y:S02]  /*5c80*/  @P1 LDC.64 R6, c[0x0][0x9e8] ;  /* 0x00027a00ff061b82 */ /* 0x000e240000000a00 */
[----:B0-----:R-:W-:-:S05]  /*5c90*/  @P1 IMAD.HI.U32 R6, R175, R6, RZ ;  /* 0x00000006af061227 */ /* 0x001fca00078e00ff */
[----:B------:R-:W-:-:S07]  /*5ca0*/  @P1 SHF.R.U32.HI R175, RZ, R7, R6 ;  /* 0x00000007ffaf1219 */ /* 0x000fce0000011606 */
.L_x_1507:
[----:B------:R-:W-:Y:S05]  /*5cb0*/  BSYNC B0 ;  /* 0x0000000000007941 */ /* 0x000fea0003800000 */
.L_x_1505:
[----:B------:R-:W-:-:S04]  /*5cc0*/  IMAD R175, R175, R180, -UR7 ;  /* 0x80000007afaf7e24 */ /* 0x000fc8000f8e02b4 */
[----:B------:R-:W-:-:S05]  /*5cd0*/  IMAD.IADD R175, R175, 0x1, -R2 ;  /* 0x00000001afaf7824 */ /* 0x000fca00078e0a02 */
[----:B------:R-:W-:Y:S02]  /*5ce0*/  VIMNMX R179, R179, R175, !PT ;  /* 0x000000afb3b37248 */ /* 0x000fe40007fe0100 */
[----:B------:R-:W-:-:S07]  /*5cf0*/  VIADDMNMX R178, R175, R180, R178, PT ;  /* 0x000000b4afb27246 */ /* 0x000fce00038001b2 */
.L_x_1504:
[C---:B------:R-:W-:Y:S01]  /*5d00*/  ISETP.GT.AND P1, PT, R179.reuse, 0x1, P0 ;  /* 0x00000001b300780c */ /* 0x040fe20000724270 */
[----:B------:R-:W-:Y:S01]  /*5d10*/  UMOV UR10, UR58 ;  /* 0x0000003a000a7c82 */ /* 0x000fe20008000000 */
[----:B------:R-:W-:Y:S02]  /*5d20*/  ISETP.GT.AND P6, PT, R179, 0x18, P0 ;  /* 0x00000018b300780c */ /* 0x000fe400007c4270 */
[----:B------:R-:W-:Y:S02]  /*5d30*/  ISETP.LT.OR P1, PT, R178, 0x2, P1 ;  /* 0x00000002b200780c */ /* 0x000fe40000f21670 */
[----:B------:R-:W-:Y:S02]  /*5d40*/  LOP3.LUT R16, R16, 0xfffffffe, RZ, 0xc0, !PT ;  /* 0xfffffffe10107812 */ /* 0x000fe400078ec0ff */
[----:B------:R-:W-:Y:S02]  /*5d50*/  FSEL R6, R9, -INF , !P1 ;  /* 0xff80000009067808 */ /* 0x000fe40004800000 */
[----:B------:R-:W-:-:S02]  /*5d60*/  ISETP.GT.AND P1, PT, R179, 0x19, P0 ;  /* 0x00000019b300780c */ /* 0x000fc40000724270 */
[----:B------:R-:W-:Y:S02]  /*5d70*/  FMNMX.FTZ R7, R13, R11, !PT ;  /* 0x0000000b0d077209 */ /* 0x000fe40007810000 */
[----:B------:R-:W-:Y:S02]  /*5d80*/  ISETP.GT.AND P2, PT, R179, 0x8, P0 ;  /* 0x00000008b300780c */ /* 0x000fe40000744270 */
[----:B------:R-:W-:Y:S02]  /*5d90*/  @P6 LOP3.LUT R16, R16, 0x1, RZ, 0xfc, !PT ;  /* 0x0000000110106812 */ /* 0x000fe400078efcff */
[----:B------:R-:W-:Y:S02]  /*5da0*/  FMNMX.FTZ R7, R14, R7, !PT ;  /* 0x000000070e077209 */ /* 0x000fe40007810000 */
[----:B------:R-:W-:Y:S02]  /*5db0*/  LOP3.LUT R16, R16, 0xffffefff, RZ, 0xc0, !PT ;  /* 0xffffefff10107812 */ /* 0x000fe400078ec0ff */
[----:B------:R-:W-:-:S02]  /*5dc0*/  FMNMX.FTZ R7, R21, R7, !PT ;  /* 0x0000000715077209 */ /* 0x000fc40007810000 */
[----:B------:R-:W-:Y:S02]  /*5dd0*/  @P1 LOP3.LUT R16, R16, 0x1000, RZ, 0xfc, !PT ;  /* 0x0000100010101812 */ /* 0x000fe400078efcff */
[----:B------:R-:W-:Y:S02]  /*5de0*/  FMNMX.FTZ R7, R152, R7, !PT ;  /* 0x0000000798077209 */ /* 0x000fe40007810000 */
[C---:B------:R-:W-:Y:S02]  /*5df0*/  LOP3.LUT P1, RZ, R16.reuse, 0x1, RZ, 0xc0, !PT ;  /* 0x0000000110ff7812 */ /* 0x040fe4000782c0ff */
[----:B------:R-:W-:Y:S02]  /*5e00*/  LOP3.LUT R16, R16, 0xffffdfff, RZ, 0xc0, !PT ;  /* 0xffffdfff10107812 */ /* 0x000fe400078ec0ff */
[----:B------:R-:W-:Y:S02]  /*5e10*/  FMNMX.FTZ R7, R155, R7, !PT ;  /* 0x000000079b077209 */ /* 0x000fe40007810000 */
[----:B------:R-:W-:-:S02]  /*5e20*/  ISETP.GT.AND P3, PT, R179, 0x9, P0 ;  /* 0x00000009b300780c */ /* 0x000fc40000764270 */
[----:B------:R-:W-:Y:S02]  /*5e30*/  FMNMX.FTZ R7, R157, R7, !PT ;  /* 0x000000079d077209 */ /* 0x000fe40007810000 */
[----:B------:R-:W-:Y:S02]  /*5e40*/  ISETP.GT.AND P4, PT, R179, 0x10, P0 ;  /* 0x00000010b300780c */ /* 0x000fe40000784270 */
[----:B------:R-:W-:Y:S02]  /*5e50*/  FMNMX.FTZ R7, R159, R7, !PT ;  /* 0x000000079f077209 */ /* 0x000fe40007810000 */
[----:B------:R-:W-:Y:S02]  /*5e60*/  @P1 LOP3.LUT R16, R16, 0x2000, RZ, 0xfc, !PT ;  /* 0x0000200010101812 */ /* 0x000fe400078efcff */
[----:B------:R-:W-:Y:S02]  /*5e70*/  ISETP.GT.AND P1, PT, R179, 0x31, P0 ;  /* 0x00000031b300780c */ /* 0x000fe40000724270 */
[----:B------:R-:W-:-:S02]  /*5e80*/  LOP3.LUT R16, R16, 0xfffffffd, RZ, 0xc0, !PT ;  /* 0xfffffffd10107812 */ /* 0x000fc400078ec0ff */
[----:B------:R-:W-:Y:S02]  /*5e90*/  FMNMX.FTZ R7, R160, R7, !PT ;  /* 0x00000007a0077209 */ /* 0x000fe40007810000 */
[----:B------:R-:W-:Y:S02]  /*5ea0*/  ISETP.GT.AND P5, PT, R179, 0x11, P0 ;  /* 0x00000011b300780c */ /* 0x000fe400007a4270 */
[----:B------:R-:W-:Y:S02]  /*5eb0*/  FMNMX.FTZ R7, R163, R7, !PT ;  /* 0x00000007a3077209 */ /* 0x000fe40007810000 */
[----:B------:R-:W-:Y:S02]  /*5ec0*/  ISETP.LT.OR P2, PT, R178, 0x9, P2 ;  /* 0x00000009b200780c */ /* 0x000fe40001741670 */
[----:B------:R-:W-:Y:S02]  /*5ed0*/  FMNMX.FTZ R7, R166, R7, !PT ;  /* 0x00000007a6077209 */ /* 0x000fe40007810000 */
[----:B------:R-:W-:-:S02]  /*5ee0*/  @P1 LOP3.LUT R16, R16, 0x2, RZ, 0xfc, !PT ;  /* 0x0000000210101812 */ /* 0x000fc400078efcff */
[----:B------:R-:W-:Y:S02]  /*5ef0*/  ISETP.GT.AND P1, PT, R179, 0x38, P0 ;  /* 0x00000038b300780c */ /* 0x000fe40000724270 */
[----:B------:R-:W-:Y:S02]  /*5f00*/  LOP3.LUT R16, R16, 0xfffffff7, RZ, 0xc0, !PT ;  /* 0xfffffff710107812 */ /* 0x000fe400078ec0ff */
[----:B------:R-:W-:Y:S02]  /*5f10*/  FMNMX.FTZ R7, R168, R7, !PT ;  /* 0x00000007a8077209 */ /* 0x000fe40007810000 */
[C---:B------:R-:W-:Y:S02]  /*5f20*/  ISETP.LT.OR P3, PT, R178.reuse, 0xa, P3 ;  /* 0x0000000ab200780c */ /* 0x040fe40001f61670 */
[C---:B------:R-:W-:Y:S02]  /*5f30*/  ISETP.LT.OR P4, PT, R178.reuse, 0x11, P4 ;  /* 0x00000011b200780c */ /* 0x040fe40002781670 */
[----:B------:R-:W-:-:S02]  /*5f40*/  ISETP.LT.OR P5, PT, R178, 0x12, P5 ;  /* 0x00000012b200780c */ /* 0x000fc40002fa1670 */
[----:B------:R-:W-:Y:S02]  /*5f50*/  FMNMX.FTZ R7, R169, R7, !PT ;  /* 0x00000007a9077209 */ /* 0x000fe40007810000 */
[----:B------:R-:W-:Y:S02]  /*5f60*/  @P1 LOP3.LUT R16, R16, 0x8, RZ, 0xfc, !PT ;  /* 0x0000000810101812 */ /* 0x000fe400078efcff */
[----:B------:R-:W-:Y:S02]  /*5f70*/  ISETP.GT.AND P1, PT, R179, RZ, P0 ;  /* 0x000000ffb300720c */ /* 0x000fe40000724270 */
[----:B------:R-:W-:Y:S02]  /*5f80*/  LOP3.LUT R16, R16, 0xffffff7f, RZ, 0xc0, !PT ;  /* 0xffffff7f10107812 */ /* 0x000fe400078ec0ff */
[----:B------:R-:W-:Y:S02]  /*5f90*/  FSEL R15, R15, -INF , !P2 ;  /* 0xff8000000f0f7808 */ /* 0x000fe40005000000 */
[----:B------:R-:W-:-:S02]  /*5fa0*/  FSEL R20, R20, -INF , !P3 ;  /* 0xff80000014147808 */ /* 0x000fc40005800000 */
[----:B------:R-:W-:Y:S02]  /*5fb0*/  FSEL R153, R153, -INF , !P4 ;  /* 0xff80000099997808 */ /* 0x000fe40006000000 */
[----:B------:R-:W-:Y:S02]  /*5fc0*/  FSEL R154, R154, -INF , !P5 ;  /* 0xff8000009a9a7808 */ /* 0x000fe40006800000 */
[C---:B------:R-:W-:Y:S02]  /*5fd0*/  ISETP.GT.AND P2, PT, R179.reuse, 0x20, P0 ;  /* 0x00000020b300780c */ /* 0x040fe40000744270 */
[C---:B------:R-:W-:Y:S02]  /*5fe0*/  ISETP.GT.AND P3, PT, R179.reuse, 0x21, P0 ;  /* 0x00000021b300780c */ /* 0x040fe40000764270 */
[C---:B------:R-:W-:Y:S02]  /*5ff0*/  ISETP.GT.AND P4, PT, R179.reuse, 0x28, P0 ;  /* 0x00000028b300780c */ /* 0x040fe40000784270 */
[----:B------:R-:W-:-:S02]  /*6000*/  ISETP.GT.AND P5, PT, R179, 0x29, P0 ;  /* 0x00000029b300780c */ /* 0x000fc400007a4270 */
[C---:B------:R-:W-:Y:S02]  /*6010*/  ISETP.GT.AND P6, PT, R179.reuse, 0x30, P0 ;  /* 0x00000030b300780c */ /* 0x040fe400007c4270 */
[----:B------:R-:W-:Y:S02]  /*6020*/  ISETP.GT.AND P0, PT, R179, 0x39, P0 ;  /* 0x00000039b300780c */ /* 0x000fe40000704270 */
[----:B------:R-:W-:Y:S02]  /*6030*/  @P1 LOP3.LUT R16, R16, 0x80, RZ, 0xfc, !PT ;  /* 0x0000008010101812 */ /* 0x000fe400078efcff */
[----:B------:R-:W-:Y:S02]  /*6040*/  FMNMX.FTZ R7, R171, R7, !PT ;  /* 0x00000007ab077209 */ /* 0x000fe40007810000 */
[----:B------:R-:W-:Y:S02]  /*6050*/  LOP3.LUT P1, RZ, R16, 0x2000, RZ, 0xc0, !PT ;  /* 0x0000200010ff7812 */ /* 0x000fe4000782c0ff */
[----:B------:R-:W-:-:S02]  /*6060*/  FMNMX.FTZ R7, R174, R7, !PT ;  /* 0x00000007ae077209 */ /* 0x000fc40007810000 */
[----:B------:R-:W-:Y:S02]  /*6070*/  LOP3.LUT R16, R16, 0xffffffdf, RZ, 0xc0, !PT ;  /* 0xffffffdf10107812 */ /* 0x000fe400078ec0ff */
[----:B------:R-:W-:Y:S02]  /*6080*/  ISETP.LT.OR P1, PT, R178, 0x19, P1 ;  /* 0x00000019b200780c */ /* 0x000fe40000f21670 */
[----:B------:R-:W-:Y:S02]  /*6090*/  FMNMX.FTZ R7, R176, R7, !PT ;  /* 0x00000007b0077209 */ /* 0x000fe40007810000 */
[----:B------:R-:W-:Y:S02]  /*60a0*/  @P0 LOP3.LUT R16, R16, 0x20, RZ, 0xfc, !PT ;  /* 0x0000002010100812 */ /* 0x000fe400078efcff */
[----:B------:R-:W-:Y:S02]  /*60b0*/  FMNMX.FTZ R7, R177, R7, !PT ;  /* 0x00000007b1077209 */ /* 0x000fe40007810000 */
[----:B------:R-:W-:-:S02]  /*60c0*/  LOP3.LUT P0, RZ, R16, 0x2, RZ, 0xc0, !PT ;  /* 0x0000000210ff7812 */ /* 0x000fc4000780c0ff */
[----:B------:R-:W-:Y:S01]  /*60d0*/  LOP3.LUT R16, R16, 0xfffffeff, RZ, 0xc0, !PT ;  /* 0xfffffeff10107812 */ /* 0x000fe200078ec0ff */
[----:B------:R-:W0:Y:S01]  /*60e0*/  SHFL.BFLY PT, R9, R7, 0x2, 0x1f ;  /* 0x0c401f0007097f89 */ /* 0x000e2200000e0000 */
[----:B------:R-:W-:Y:S02]  /*60f0*/  ISETP.LT.OR P2, PT, R178, 0x21, P2 ;  /* 0x00000021b200780c */ /* 0x000fe40001741670 */
[----:B------:R-:W-:Y:S02]  /*6100*/  @P1 LOP3.LUT R16, R16, 0x100, RZ, 0xfc, !PT ;  /* 0x0000010010101812 */ /* 0x000fe400078efcff */
[----:B------:R-:W-:Y:S02]  /*6110*/  ISETP.LT.OR P3, PT, R178, 0x22, P3 ;  /* 0x00000022b200780c */ /* 0x000fe40001f61670 */
[C---:B------:R-:W-:Y:S02]  /*6120*/  LOP3.LUT P1, RZ, R16.reuse, 0x1000, RZ, 0xc0, !PT ;  /* 0x0000100010ff7812 */ /* 0x040fe4000782c0ff */
[----:B------:R-:W-:-:S02]  /*6130*/  LOP3.LUT R16, R16, 0xffffffbf, RZ, 0xc0, !PT ;  /* 0xffffffbf10107812 */ /* 0x000fc400078ec0ff */
[C---:B------:R-:W-:Y:S02]  /*6140*/  ISETP.LT.OR P1, PT, R178.reuse, 0x1a, P1 ;  /* 0x0000001ab200780c */ /* 0x040fe40000f21670 */
[C---:B------:R-:W-:Y:S02]  /*6150*/  ISETP.LT.OR P4, PT, R178.reuse, 0x29, P4 ;  /* 0x00000029b200780c */ /* 0x040fe40002781670 */
[C---:B------:R-:W-:Y:S02]  /*6160*/  ISETP.LT.OR P5, PT, R178.reuse, 0x2a, P5 ;  /* 0x0000002ab200780c */ /* 0x040fe40002fa1670 */
[C---:B------:R-:W-:Y:S02]  /*6170*/  ISETP.LT.OR P6, PT, R178.reuse, 0x31, P6 ;  /* 0x00000031b200780c */ /* 0x040fe400037c1670 */
[----:B------:R-:W-:-:S04]  /*6180*/  ISETP.LT.OR P0, PT, R178, 0x32, P0 ;  /* 0x00000032b200780c */ /* 0x000fc80000701670 */
[----:B------:R-:W-:Y:S02]  /*6190*/  FSEL R170, R170, -INF , !P0 ;  /* 0xff800000aaaa7808 */ /* 0x000fe40004000000 */
[----:B0-----:R-:W-:Y:S02]  /*61a0*/  FMNMX.FTZ R9, R7, R9, !PT ;  /* 0x0000000907097209 */ /* 0x001fe40007810000 */
[----:B------:R-:W-:-:S03]  /*61b0*/  @P1 LOP3.LUT R16, R16, 0x40, RZ, 0xfc, !PT ;  /* 0x0000004010101812 */ /* 0x000fc600078efcff */
[----:B------:R-:W0:Y:S01]  /*61c0*/  SHFL.BFLY PT, R7, R9, 0x1, 0x1f ;  /* 0x0c201f0009077f89 */ /* 0x000e2200000e0000 */
[C---:B------:R-:W-:Y:S02]  /*61d0*/  LOP3.LUT P1, RZ, R16.reuse, 0x8, RZ, 0xc0, !PT ;  /* 0x0000000810ff7812 */ /* 0x040fe4000782c0ff */
[----:B------:R-:W-:Y:S02]  /*61e0*/  LOP3.LUT R16, R16, 0xffffffef, RZ, 0xc0, !PT ;  /* 0xffffffef10107812 */ /* 0x000fe400078ec0ff */
[----:B------:R-:W-:Y:S02]  /*61f0*/  ISETP.LT.OR P1, PT, R178, 0x39, P1 ;  /* 0x00000039b200780c */ /* 0x000fe40000f21670 */
[----:B------:R-:W-:Y:S02]  /*6200*/  @P2 LOP3.LUT R16, R16, 0x10, RZ, 0xfc, !PT ;  /* 0x0000001010102812 */ /* 0x000fe400078efcff */
[----:B------:R-:W-:Y:S02]  /*6210*/  FSEL R172, R172, -INF , !P1 ;  /* 0xff800000acac7808 */ /* 0x000fe40004800000 */
[----:B------:R-:W-:-:S02]  /*6220*/  LOP3.LUT P2, RZ, R16, 0x80, RZ, 0xc0, !PT ;  /* 0x0000008010ff7812 */ /* 0x000fc4000784c0ff */
[----:B------:R-:W-:Y:S02]  /*6230*/  LOP3.LUT R16, R16, 0xfffffffb, RZ, 0xc0, !PT ;  /* 0xfffffffb10107812 */ /* 0x000fe400078ec0ff */
[----:B------:R-:W-:Y:S02]  /*6240*/  ISETP.LT.OR P2, PT, R178, 0x1, P2 ;  /* 0x00000001b200780c */ /* 0x000fe40001741670 */
[----:B------:R-:W-:Y:S02]  /*6250*/  @P3 LOP3.LUT R16, R16, 0x4, RZ, 0xfc, !PT ;  /* 0x0000000410103812 */ /* 0x000fe400078efcff */
[----:B------:R-:W-:Y:S02]  /*6260*/  FSEL R175, R12, -INF , !P2 ;  /* 0xff8000000caf7808 */ /* 0x000fe40005000000 */
[C---:B------:R-:W-:Y:S02]  /*6270*/  LOP3.LUT P3, RZ, R16.reuse, 0x20, RZ, 0xc0, !PT ;  /* 0x0000002010ff7812 */ /* 0x040fe4000786c0ff */
[----:B------:R-:W-:-:S02]  /*6280*/  LOP3.LUT R16, R16, 0xfffffbff, RZ, 0xc0, !PT ;  /* 0xfffffbff10107812 */ /* 0x000fc400078ec0ff */
[----:B0-----:R-:W-:Y:S02]  /*6290*/  FMNMX.FTZ R9, R9, R7, !PT ;  /* 0x0000000709097209 */ /* 0x001fe40007810000 */
[----:B------:R-:W-:Y:S02]  /*62a0*/  LOP3.LUT R16, R16, 0xfffffffe, RZ, 0xc0, !PT ;  /* 0xfffffffe10107812 */ /* 0x000fe400078ec0ff */
[----:B------:R-:W-:Y:S02]  /*62b0*/  ISETP.LT.OR P3, PT, R178, 0x3a, P3 ;  /* 0x0000003ab200780c */ /* 0x000fe40001f61670 */
[----:B------:R-:W-:Y:S02]  /*62c0*/  @P4 LOP3.LUT R16, R16, 0x1, RZ, 0xfc, !PT ;  /* 0x0000000110104812 */ /* 0x000fe400078efcff */
[----:B------:R-:W-:Y:S02]  /*62d0*/  FSETP.NEU.FTZ.AND P4, PT, R9, -INF , PT ;  /* 0xff8000000900780b */ /* 0x000fe40003f9d000 */
[----:B------:R-:W-:-:S02]  /*62e0*/  @P5 LOP3.LUT R16, R16, 0x400, RZ, 0xfc, !PT ;  /* 0x0000040010105812 */ /* 0x000fc400078efcff */
[----:B------:R-:W-:Y:S02]  /*62f0*/  FSEL R7, R9, RZ, P4 ;  /* 0x000000ff09077208 */ /* 0x000fe40002000000 */
[----:B------:R-:W-:Y:S02]  /*6300*/  LOP3.LUT R16, R16, 0xfffff7ff, RZ, 0xc0, !PT ;  /* 0xfffff7ff10107812 */ /* 0x000fe400078ec0ff */
[----:B------:R-:W-:Y:S01]  /*6310*/  FSEL R173, R173, -INF , !P3 ;  /* 0xff800000adad7808 */ /* 0x000fe20005800000 */
[----:B------:R-:W-:-:S01]  /*6320*/  FADD.FTZ R11, -R7, R11 ;  /* 0x0000000b070b7221 */ /* 0x000fc20000010100 */
[----:B------:R-:W-:Y:S01]  /*6330*/  IMAD.U32 R7, RZ, RZ, UR10 ;  /* 0x0000000aff077e24 */ /* 0x000fe2000f8e00ff */
[----:B------:R-:W-:-:S03]  /*6340*/  @P6 LOP3.LUT R16, R16, 0x800, RZ, 0xfc, !PT ;  /* 0x0000080010106812 */ /* 0x000fc600078efcff */
[----:B------:R-:W-:Y:S01]  /*6350*/  FFMA.FTZ R7, R9, R7, -8 ;  /* 0xc100000009077423 */ /* 0x000fe20000010007 */
[C---:B------:R-:W-:Y:S02]  /*6360*/  LOP3.LUT P6, RZ, R16.reuse, 0x100, RZ, 0xc0, !PT ;  /* 0x0000010010ff7812 */ /* 0x040fe400078cc0ff */
[----:B------:R-:W-:Y:S02]  /*6370*/  LOP3.LUT P5, RZ, R16, 0x40, RZ, 0xc0, !PT ;  /* 0x0000004010ff7812 */ /* 0x000fe400078ac0ff */
[----:B------:R-:W-:Y:S02]  /*6380*/  FSEL R7, R7, RZ, P4 ;  /* 0x000000ff07077208 */ /* 0x000fe40002000000 */
[----:B------:R-:W-:Y:S02]  /*6390*/  FSEL R156, R156, -INF , !P6 ;  /* 0xff8000009c9c7808 */ /* 0x000fe40007000000 */
[----:B------:R-:W-:Y:S01]  /*63a0*/  LOP3.LUT P4, RZ, R16, 0x10, RZ, 0xc0, !PT ;  /* 0x0000001010ff7812 */ /* 0x000fe2000788c0ff */
        /* <DEDUP_REMOVED lines=16> */
[----:B------:R-:W-:Y:S01]  /*64b0*/  FMUL.FTZ R7, R11, UR10 ;  /* 0x0000000a0b077c20 */ /* 0x000fe20008410000 */
[----:B------:R-:W-:Y:S01]  /*64c0*/  FMNMX.FTZ R11, R175, R10, !PT ;  /* 0x0000000aaf0b7209 */ /* 0x000fe20007810000 */
[----:B------:R-:W-:Y:S01]  /*64d0*/  MUFU.EX2 R13, R13 ;  /* 0x0000000d000d7308 */ /* 0x000fe20000000800 */
[----:B------:R-:W-:-:S02]  /*64e0*/  FSEL R158, R158, -INF , !P5 ;  /* 0xff8000009e9e7808 */ /* 0x000fc40006800000 */
[----:B------:R-:W-:Y:S02]  /*64f0*/  FMNMX.FTZ R11, R6, R11, !PT ;  /* 0x0000000b060b7209 */ /* 0x000fe40007810000 */
[----:B------:R-:W-:Y:S02]  /*6500*/  FSEL R161, R161, -INF , !P4 ;  /* 0xff800000a1a17808 */ /* 0x000fe40006000000 */
[----:B------:R-:W-:Y:S01]  /*6510*/  FMNMX.FTZ R11, R15, R11, !PT ;  /* 0x0000000b0f0b7209 */ /* 0x000fe20007810000 */
[----:B------:R-:W0:Y:S01]  /*6520*/  MUFU.EX2 R7, R7 ;  /* 0x0000000700077308 */ /* 0x000e220000000800 */
[----:B------:R-:W-:Y:S02]  /*6530*/  LOP3.LUT P2, RZ, R16, 0x4, RZ, 0xc0, !PT ;  /* 0x0000000410ff7812 */ /* 0x000fe4000784c0ff */
[----:B------:R-:W-:Y:S02]  /*6540*/  FMNMX.FTZ R11, R20, R11, !PT ;  /* 0x0000000b140b7209 */ /* 0x000fe40007810000 */
[----:B------:R-:W-:-:S02]  /*6550*/  LOP3.LUT P4, RZ, R16, 0x1, RZ, 0xc0, !PT ;  /* 0x0000000110ff7812 */ /* 0x000fc4000788c0ff */
[----:B------:R-:W-:Y:S01]  /*6560*/  FMNMX.FTZ R11, R153, R11, !PT ;  /* 0x0000000b990b7209 */ /* 0x000fe20007810000 */
[----:B------:R-:W2:Y:S01]  /*6570*/  MUFU.EX2 R14, R14 ;  /* 0x0000000e000e7308 */ /* 0x000ea20000000800 */
[----:B------:R-:W-:Y:S02]  /*6580*/  FSEL R162, R162, -INF , !P2 ;  /* 0xff800000a2a27808 */ /* 0x000fe40005000000 */
[----:B------:R-:W-:Y:S02]  /*6590*/  FMNMX.FTZ R11, R154, R11, !PT ;  /* 0x0000000b9a0b7209 */ /* 0x000fe40007810000 */
[----:B------:R-:W-:Y:S02]  /*65a0*/  LOP3.LUT P5, RZ, R16, 0x400, RZ, 0xc0, !PT ;  /* 0x0000040010ff7812 */ /* 0x000fe400078ac0ff */
[----:B------:R-:W-:Y:S01]  /*65b0*/  FMNMX.FTZ R11, R156, R11, !PT ;  /* 0x0000000b9c0b7209 */ /* 0x000fe20007810000 */
[----:B------:R-:W3:Y:S01]  /*65c0*/  MUFU.EX2 R21, R21 ;  /* 0x0000001500157308 */ /* 0x000ee20000000800 */
[----:B------:R-:W-:Y:S01]  /*65d0*/  FSEL R164, R164, -INF , !P4 ;  /* 0xff800000a4a47808 */ /* 0x000fe20006000000 */
[----:B0-----:R-:W-:Y:S01]  /*65e0*/  FFMA.FTZ R3, R7, R3, R13 ;  /* 0x0000000307037223 */ /* 0x001fe2000001000d */
[----:B------:R-:W-:Y:S01]  /*65f0*/  FMNMX.FTZ R11, R158, R11, !PT ;  /* 0x0000000b9e0b7209 */ /* 0x000fe20007810000 */
[-C--:B------:R-:W-:Y:S01]  /*6600*/  FMUL.FTZ R24, R24, R7.reuse ;  /* 0x0000000718187220 */ /* 0x080fe20000410000 */
[----:B------:R-:W-:Y:S01]  /*6610*/  LOP3.LUT P6, RZ, R16, 0x800, RZ, 0xc0, !PT ;  /* 0x0000080010ff7812 */ /* 0x000fe200078cc0ff */
[----:B------:R-:W-:Y:S01]  /*6620*/  FMUL.FTZ R25, R25, R7 ;  /* 0x0000000719197220 */ /* 0x000fe20000410000 */
[----:B------:R-:W-:Y:S01]  /*6630*/  FMNMX.FTZ R11, R161, R11, !PT ;  /* 0x0000000ba10b7209 */ /* 0x000fe20007810000 */
[----:B------:R-:W0:Y:S01]  /*6640*/  MUFU.EX2 R152, R152 ;  /* 0x0000009800987308 */ /* 0x000e220000000800 */
[----:B------:R-:W-:Y:S01]  /*6650*/  FSEL R165, R165, -INF , !P5 ;  /* 0xff800000a5a57808 */ /* 0x000fe20006800000 */
[----:B--2---:R-:W-:Y:S01]  /*6660*/  FADD.FTZ R3, R14, R3 ;  /* 0x000000030e037221 */ /* 0x004fe20000010000 */
[----:B------:R-:W-:Y:S01]  /*6670*/  FMNMX.FTZ R11, R162, R11, !PT ;  /* 0x0000000ba20b7209 */ /* 0x000fe20007810000 */
[-C--:B------:R-:W-:Y:S01]  /*6680*/  FMUL.FTZ R28, R28, R7.reuse ;  /* 0x000000071c1c7220 */ /* 0x080fe20000410000 */
[----:B------:R-:W-:Y:S01]  /*6690*/  FSEL R167, R167, -INF , !P6 ;  /* 0xff800000a7a77808 */ /* 0x000fe20007000000 */
[----:B------:R-:W-:Y:S01]  /*66a0*/  FMUL.FTZ R29, R29, R7 ;  /* 0x000000071d1d7220 */ /* 0x000fe20000410000 */
[----:B------:R-:W-:Y:S01]  /*66b0*/  FMNMX.FTZ R11, R164, R11, !PT ;  /* 0x0000000ba40b7209 */ /* 0x000fe20007810000 */
[----:B------:R-:W2:Y:S01]  /*66c0*/  MUFU.EX2 R155, R155 ;  /* 0x0000009b009b7308 */ /* 0x000ea20000000800 */
[----:B---3--:R-:W-:-:S01]  /*66d0*/  FADD.FTZ R3, R21, R3 ;  /* 0x0000000315037221 */ /* 0x008fc20000010000 */
[----:B------:R-:W-:Y:S01]  /*66e0*/  FMUL.FTZ R32, R32, R7 ;  /* 0x0000000720207220 */ /* 0x000fe20000410000 */
[----:B------:R-:W-:Y:S01]  /*66f0*/  FMNMX.FTZ R11, R165, R11, !PT ;  /* 0x0000000ba50b7209 */ /* 0x000fe20007810000 */
[-C--:B------:R-:W-:Y:S01]  /*6700*/  FMUL.FTZ R33, R33, R7.reuse ;  /* 0x0000000721217220 */ /* 0x080fe20000410000 */
[-C--:B------:R-:W-:Y:S01]  /*6710*/  FMUL.FTZ R36, R36, R7.reuse ;  /* 0x0000000724247220 */ /* 0x080fe20000410000 */
[----:B------:R-:W-:Y:S01]  /*6720*/  FMUL.FTZ R37, R37, R7 ;  /* 0x0000000725257220 */ /* 0x000fe20000410000 */
[----:B------:R-:W-:Y:S01]  /*6730*/  FMNMX.FTZ R11, R167, R11, !PT ;  /* 0x0000000ba70b7209 */ /* 0x000fe20007810000 */
[----:B------:R-:W3:Y:S01]  /*6740*/  MUFU.EX2 R157, R157 ;  /* 0x0000009d009d7308 */ /* 0x000ee20000000800 */
[----:B0-----:R-:W-:-:S01]  /*6750*/  FADD.FTZ R3, R152, R3 ;  /* 0x0000000398037221 */ /* 0x001fc20000010000 */
[----:B------:R-:W-:Y:S01]  /*6760*/  F2FP.SATFINITE.E4M3.F32.PACK_AB_MERGE_C R152, R152, R21, RZ ;  /* 0x000000159898723e */ /* 0x000fe200048070ff */
[----:B------:R-:W-:Y:S01]  /*6770*/  FMUL.FTZ R40, R40, R7 ;  /* 0x0000000728287220 */ /* 0x000fe20000410000 */
[----:B------:R-:W-:Y:S01]  /*6780*/  FMNMX.FTZ R11, R170, R11, !PT ;  /* 0x0000000baa0b7209 */ /* 0x000fe20007810000 */
[----:B------:R-:W-:Y:S01]  /*6790*/  FMUL.FTZ R41, R41, R7 ;  /* 0x0000000729297220 */ /* 0x000fe20000410000 */
[----:B------:R-:W-:Y:S01]  /*67a0*/  F2FP.SATFINITE.E4M3.F32.PACK_AB_MERGE_C R152, R14, R13, R152 ;  /* 0x0000000d0e98723e */ /* 0x000fe20004807098 */
[----:B------:R-:W-:Y:S01]  /*67b0*/  FMUL.FTZ R44, R44, R7 ;  /* 0x000000072c2c7220 */ /* 0x000fe20000410000 */
[----:B------:R-:W-:Y:S01]  /*67c0*/  FMNMX.FTZ R11, R172, R11, !PT ;  /* 0x0000000bac0b7209 */ /* 0x000fe20007810000 */
[----:B------:R-:W0:Y:S01]  /*67d0*/  MUFU.EX2 R159, R159 ;  /* 0x0000009f009f7308 */ /* 0x000e220000000800 */
[----:B--2---:R-:W-:-:S01]  /*67e0*/  FADD.FTZ R3, R155, R3 ;  /* 0x000000039b037221 */ /* 0x004fc20000010000 */
[----:B------:R-:W-:Y:S01]  /*67f0*/  FMUL.FTZ R45, R45, R7 ;  /* 0x000000072d2d7220 */ /* 0x000fe20000410000 */
[----:B------:R-:W-:Y:S01]  /*6800*/  FMNMX.FTZ R11, R173, R11, !PT ;  /* 0x0000000bad0b7209 */ /* 0x000fe20007810000 */
[-C--:B------:R-:W-:Y:S01]  /*6810*/  FMUL.FTZ R48, R48, R7.reuse ;  /* 0x0000000730307220 */ /* 0x080fe20000410000 */
[-C--:B------:R-:W-:Y:S01]  /*6820*/  FMUL.FTZ R49, R49, R7.reuse ;  /* 0x0000000731317220 */ /* 0x080fe20000410000 */
[-C--:B------:R-:W-:Y:S01]  /*6830*/  FMUL.FTZ R52, R52, R7.reuse ;  /* 0x0000000734347220 */ /* 0x080fe20000410000 */
[----:B------:R-:W-:Y:S01]  /*6840*/  FMUL.FTZ R53, R53, R7 ;  /* 0x0000000735357220 */ /* 0x000fe20000410000 */
[----:B------:R-:W2:Y:S01]  /*6850*/  SHFL.BFLY PT, R12, R11, 0x2, 0x1f ;  /* 0x0c401f000b0c7f89 */ /* 0x000ea200000e0000 */
[----:B------:R-:W4:Y:S01]  /*6860*/  MUFU.EX2 R160, R160 ;  /* 0x000000a000a07308 */ /* 0x000f220000000800 */
[----:B---3--:R-:W-:-:S01]  /*6870*/  FADD.FTZ R3, R157, R3 ;  /* 0x000000039d037221 */ /* 0x008fc20000010000 */
[-C--:B------:R-:W-:Y:S01]  /*6880*/  FMUL.FTZ R56, R56, R7.reuse ;  /* 0x0000000738387220 */ /* 0x080fe20000410000 */
[-C--:B------:R-:W-:Y:S01]  /*6890*/  FMUL.FTZ R57, R57, R7.reuse ;  /* 0x0000000739397220 */ /* 0x080fe20000410000 */
[-C--:B------:R-:W-:Y:S01]  /*68a0*/  FMUL.FTZ R60, R60, R7.reuse ;  /* 0x000000073c3c7220 */ /* 0x080fe20000410000 */
[-C--:B------:R-:W-:Y:S01]  /*68b0*/  FMUL.FTZ R61, R61, R7.reuse ;  /* 0x000000073d3d7220 */ /* 0x080fe20000410000 */
[-C--:B------:R-:W-:Y:S01]  /*68c0*/  FMUL.FTZ R64, R64, R7.reuse ;  /* 0x0000000740407220 */ /* 0x080fe20000410000 */
[-C--:B------:R-:W-:Y:S01]  /*68d0*/  FMUL.FTZ R65, R65, R7.reuse ;  /* 0x0000000741417220 */ /* 0x080fe20000410000 */
[----:B0-----:R-:W-:Y:S01]  /*68e0*/  FADD.FTZ R3, R159, R3 ;  /* 0x000000039f037221 */ /* 0x001fe20000010000 */
[----:B------:R-:W0:Y:S01]  /*68f0*/  MUFU.EX2 R163, R163 ;  /* 0x000000a300a37308 */ /* 0x000e220000000800 */
        /* <DEDUP_REMOVED lines=9> */
[-C--:B------:R-:W-:Y:S01]  /*6990*/  FMUL.FTZ R81, R81, R7.reuse ;  /* 0x0000000751517220 */ /* 0x080fe20000410000 */
[-C--:B------:R-:W-:Y:S01]  /*69a0*/  FMUL.FTZ R84, R84, R7.reuse ;  /* 0x0000000754547220 */ /* 0x080fe20000410000 */
[-C--:B------:R-:W-:Y:S01]  /*69b0*/  FMUL.FTZ R85, R85, R7.reuse ;  /* 0x0000000755557220 */ /* 0x080fe20000410000 */
[-C--:B------:R-:W-:Y:S01]  /*69c0*/  FMUL.FTZ R88, R88, R7.reuse ;  /* 0x0000000758587220 */ /* 0x080fe20000410000 */
[----:B--2---:R-:W-:Y:S01]  /*69d0*/  FMNMX.FTZ R11, R11, R12, !PT ;  /* 0x0000000c0b0b7209 */ /* 0x004fe20007810000 */
[----:B------:R-:W-:Y:S01]  /*69e0*/  FMUL.FTZ R89, R89, R7 ;  /* 0x0000000759597220 */ /* 0x000fe20000410000 */
[----:B------:R-:W2:Y:S01]  /*69f0*/  MUFU.EX2 R168, R168 ;  /* 0x000000a800a87308 */ /* 0x000ea20000000800 */
[----:B0-----:R-:W-:-:S01]  /*6a00*/  FADD.FTZ R3, R163, R3 ;  /* 0x00000003a3037221 */ /* 0x001fc20000010000 */
[-C--:B------:R-:W-:Y:S01]  /*6a10*/  FMUL.FTZ R92, R92, R7.reuse ;  /* 0x000000075c5c7220 */ /* 0x080fe20000410000 */
[----:B------:R-:W0:Y:S01]  /*6a20*/  SHFL.BFLY PT, R12, R11, 0x1, 0x1f ;  /* 0x0c201f000b0c7f89 */ /* 0x000e2200000e0000 */
[-C--:B------:R-:W-:Y:S01]  /*6a30*/  FMUL.FTZ R93, R93, R7.reuse ;  /* 0x000000075d5d7220 */ /* 0x080fe20000410000 */
[-C--:B------:R-:W-:Y:S01]  /*6a40*/  FMUL.FTZ R96, R96, R7.reuse ;  /* 0x0000000760607220 */ /* 0x080fe20000410000 */
[-C--:B------:R-:W-:Y:S01]  /*6a50*/  FMUL.FTZ R97, R97, R7.reuse ;  /* 0x0000000761617220 */ /* 0x080fe20000410000 */
[----:B------:R-:W-:Y:S01]  /*6a60*/  FMUL.FTZ R100, R100, R7 ;  /* 0x0000000764647220 */ /* 0x000fe20000410000 */
[----:B------:R-:W4:Y:S01]  /*6a70*/  MUFU.EX2 R169, R169 ;  /* 0x000000a900a97308 */ /* 0x000f220000000800 */
        /* <DEDUP_REMOVED lines=16> */
[----:B----4-:R-:W-:-:S01]  /*6b80*/  FADD.FTZ R3, R169, R3 ;  /* 0x00000003a9037221 */ /* 0x010fc20000010000 */
[-C--:B------:R-:W-:Y:S01]  /*6b90*/  FMUL.FTZ R125, R125, R7.reuse ;  /* 0x000000077d7d7220 */ /* 0x080fe20000410000 */
[----:B0-----:R-:W-:Y:S01]  /*6ba0*/  FMNMX.FTZ R12, R11, R12, !PT ;  /* 0x0000000c0b0c7209 */ /* 0x001fe20007810000 */
[-C--:B------:R-:W-:Y:S01]  /*6bb0*/  FMUL.FTZ R128, R128, R7.reuse ;  /* 0x0000000780807220 */ /* 0x080fe20000410000 */
[-C--:B------:R-:W-:Y:S01]  /*6bc0*/  FMUL.FTZ R129, R129, R7.reuse ;  /* 0x0000000781817220 */ /* 0x080fe20000410000 */
[----:B------:R-:W-:Y:S01]  /*6bd0*/  FMUL.FTZ R132, R132, R7 ;  /* 0x0000000784847220 */ /* 0x000fe20000410000 */
[----:B------:R-:W-:Y:S01]  /*6be0*/  FSETP.NEU.FTZ.AND P0, PT, R12, -INF , PT ;  /* 0xff8000000c00780b */ /* 0x000fe20003f1d000 */
[----:B------:R-:W0:Y:S01]  /*6bf0*/  MUFU.EX2 R176, R176 ;  /* 0x000000b000b07308 */ /* 0x000e220000000800 */
[----:B---3--:R-:W-:-:S01]  /*6c00*/  FADD.FTZ R3, R171, R3 ;  /* 0x00000003ab037221 */ /* 0x008fc20000010000 */
[-C--:B------:R-:W-:Y:S01]  /*6c10*/  FMUL.FTZ R133, R133, R7.reuse ;  /* 0x0000000785857220 */ /* 0x080fe20000410000 */
[----:B------:R-:W-:Y:S01]  /*6c20*/  FSEL R11, R12, RZ, P0 ;  /* 0x000000ff0c0b7208 */ /* 0x000fe20000000000 */
[-C--:B------:R-:W-:Y:S01]  /*6c30*/  FMUL.FTZ R136, R136, R7.reuse ;  /* 0x0000000788887220 */ /* 0x080fe20000410000 */
[-C--:B------:R-:W-:Y:S01]  /*6c40*/  FMUL.FTZ R137, R137, R7.reuse ;  /* 0x0000000789897220 */ /* 0x080fe20000410000 */
[-C--:B------:R-:W-:Y:S01]  /*6c50*/  FMUL.FTZ R140, R140, R7.reuse ;  /* 0x000000078c8c7220 */ /* 0x080fe20000410000 */
[----:B------:R-:W-:Y:S01]  /*6c60*/  FMUL.FTZ R141, R141, R7 ;  /* 0x000000078d8d7220 */ /* 0x000fe20000410000 */
[----:B------:R-:W-:Y:S01]  /*6c70*/  FADD.FTZ R10, -R11, R10 ;  /* 0x0000000a0b0a7221 */ /* 0x000fe20000010100 */
[----:B------:R-:W-:Y:S01]  /*6c80*/  IMAD.U32 R11, RZ, RZ, UR10 ;  /* 0x0000000aff0b7e24 */ /* 0x000fe2000f8e00ff */
[----:B------:R-:W3:Y:S01]  /*6c90*/  MUFU.EX2 R177, R177 ;  /* 0x000000b100b17308 */ /* 0x000ee20000000800 */
[----:B--2---:R-:W-:-:S01]  /*6ca0*/  FADD.FTZ R3, R174, R3 ;  /* 0x00000003ae037221 */ /* 0x004fc20000010000 */
[----:B------:R-:W-:Y:S01]  /*6cb0*/  FMUL.FTZ R10, R10, UR10 ;  /* 0x0000000a0a0a7c20 */ /* 0x000fe20008410000 */
[----:B------:R-:W-:-:S01]  /*6cc0*/  FFMA.FTZ R11, R12, R11, -8 ;  /* 0xc10000000c0b7423 */ /* 0x000fc2000001000b */
[-C--:B------:R-:W-:Y:S01]  /*6cd0*/  FMUL.FTZ R144, R144, R7.reuse ;  /* 0x0000000790907220 */ /* 0x080fe20000410000 */
[-C--:B------:R-:W-:Y:S01]  /*6ce0*/  FMUL.FTZ R145, R145, R7.reuse ;  /* 0x0000000791917220 */ /* 0x080fe20000410000 */
[----:B------:R-:W-:Y:S01]  /*6cf0*/  FMUL.FTZ R148, R148, R7 ;  /* 0x0000000794947220 */ /* 0x000fe20000410000 */
[----:B0-----:R-:W-:-:S01]  /*6d00*/  FADD.FTZ R3, R176, R3 ;  /* 0x00000003b0037221 */ /* 0x001fc20000010000 */
[----:B------:R-:W-:Y:S01]  /*6d10*/  FSEL R11, R11, RZ, P0 ;  /* 0x000000ff0b0b7208 */ /* 0x000fe20000000000 */
[----:B------:R-:W0:Y:S01]  /*6d20*/  MUFU.EX2 R10, R10 ;  /* 0x0000000a000a7308 */ /* 0x000e220000000800 */
[----:B------:R-:W-:Y:S01]  /*6d30*/  PLOP3.LUT P0, PT, PT, PT, UP0, 0x40, 0x0 ;  /* 0x000000000000781c */ /* 0x000fe20003f0e808 */
[----:B------:R-:W-:-:S02]  /*6d40*/  FMUL.FTZ R149, R149, R7 ;  /* 0x0000000795957220 */ /* 0x000fc40000410000 */
[----:B------:R-:W-:-:S01]  /*6d50*/  FFMA.FTZ R175, R175, UR10, -R11 ;  /* 0x0000000aafaf7c23 */ /* 0x000fc2000801080b */
[--C-:B------:R-:W-:Y:S01]  /*6d60*/  FFMA.FTZ R6, R6, UR10, -R11.reuse ;  /* 0x0000000a06067c23 */ /* 0x100fe2000801080b */
[----:B------:R-:W-:-:S01]  /*6d70*/  FFMA.FTZ R15, R15, UR10, -R11 ;  /* 0x0000000a0f0f7c23 */ /* 0x000fc2000801080b */
[--C-:B------:R-:W-:Y:S01]  /*6d80*/  FFMA.FTZ R20, R20, UR10, -R11.reuse ;  /* 0x0000000a14147c23 */ /* 0x100fe2000801080b */
[----:B------:R-:W-:-:S01]  /*6d90*/  FFMA.FTZ R153, R153, UR10, -R11 ;  /* 0x0000000a99997c23 */ /* 0x000fc2000801080b */
[--C-:B------:R-:W-:Y:S01]  /*6da0*/  FFMA.FTZ R154, R154, UR10, -R11.reuse ;  /* 0x0000000a9a9a7c23 */ /* 0x100fe2000801080b */
        /* <DEDUP_REMOVED lines=12> */
[----:B---3--:R-:W-:Y:S01]  /*6e70*/  FADD.FTZ R3, R177, R3 ;  /* 0x00000003b1037221 */ /* 0x008fe20000010000 */
[-C--:B0-----:R-:W-:Y:S01]  /*6e80*/  FMUL.FTZ R26, R26, R10.reuse ;  /* 0x0000000a1a1a7220 */ /* 0x081fe20000410000 */
        /* <DEDUP_REMOVED lines=14> */
[-C--:B------:R-:W-:Y:S01]  /*6f70*/  FMUL.FTZ R51, R51, R10.reuse ;  /* 0x0000000a33337220 */ /* 0x080fe20000410000 */
[-C--:B------:R-:W-:Y:S01]  /*6f80*/  FMUL.FTZ R54, R54, R10.reuse ;  /* 0x0000000a36367220 */ /* 0x080fe20000410000 */
[-C--:B------:R-:W-:Y:S01]  /*6f90*/  FMUL.FTZ R55, R55, R10.reuse ;  /* 0x0000000a37377220 */ /* 0x080fe20000410000 */
[-C--:B------:R-:W-:Y:S01]  /*6fa0*/  FMUL.FTZ R58, R58, R10.reuse ;  /* 0x0000000a3a3a7220 */ /* 0x080fe20000410000 */
[----:B------:R2:W5:Y:S01]  /*6fb0*/  MUFU.EX2 R13, R153 ;  /* 0x00000099000d7308 */ /* 0x0005620000000800 */
[-C--:B------:R-:W-:Y:S01]  /*6fc0*/  FMUL.FTZ R59, R59, R10.reuse ;  /* 0x0000000a3b3b7220 */ /* 0x080fe20000410000 */
[-C--:B------:R-:W-:Y:S01]  /*6fd0*/  FMUL.FTZ R62, R62, R10.reuse ;  /* 0x0000000a3e3e7220 */ /* 0x080fe20000410000 */
[-C--:B------:R-:W-:Y:S01]  /*6fe0*/  FMUL.FTZ R63, R63, R10.reuse ;  /* 0x0000000a3f3f7220 */ /* 0x080fe20000410000 */
[-C--:B------:R-:W-:Y:S01]  /*6ff0*/  FMUL.FTZ R66, R66, R10.reuse ;  /* 0x0000000a42427220 */ /* 0x080fe20000410000 */
[-C--:B------:R-:W-:Y:S01]  /*7000*/  FMUL.FTZ R67, R67, R10.reuse ;  /* 0x0000000a43437220 */ /* 0x080fe20000410000 */
[-C--:B------:R-:W-:Y:S01]  /*7010*/  FMUL.FTZ R70, R70, R10.reuse ;  /* 0x0000000a46467220 */ /* 0x080fe20000410000 */
[----:B------:R-:W-:Y:S01]  /*7020*/  FMUL.FTZ R71, R71, R10 ;  /* 0x0000000a47477220 */ /* 0x000fe20000410000 */
[----:B------:R1:W5:Y:S01]  /*7030*/  MUFU.EX2 R14, R154 ;  /* 0x0000009a000e7308 */ /* 0x0003620000000800 */
[----:B--2---:R-:W-:-:S01]  /*7040*/  FFMA.FTZ R153, R10, R4, R175 ;  /* 0x000000040a997223 */ /* 0x004fc200000100af */
[-C--:B------:R-:W-:Y:S01]  /*7050*/  FMUL.FTZ R74, R74, R10.reuse ;  /* 0x0000000a4a4a7220 */ /* 0x080fe20000410000 */
[-C--:B------:R-:W-:Y:S01]  /*7060*/  FMUL.FTZ R75, R75, R10.reuse ;  /* 0x0000000a4b4b7220 */ /* 0x080fe20000410000 */
[----:B------:R-:W-:Y:S01]  /*7070*/  FMUL.FTZ R78, R78, R10 ;  /* 0x0000000a4e4e7220 */ /* 0x000fe20000410000 */
[----:B----4-:R-:W-:-:S01]  /*7080*/  FADD.FTZ R4, R6, R153 ;  /* 0x0000009906047221 */ /* 0x010fc20000010000 */
[-C--:B------:R-:W-:Y:S01]  /*7090*/  FMUL.FTZ R79, R79, R10.reuse ;  /* 0x0000000a4f4f7220 */ /* 0x080fe20000410000 */
[----:B------:R-:W-:Y:S01]  /*70a0*/  FMUL.FTZ R82, R82, R10 ;  /* 0x0000000a52527220 */ /* 0x000fe20000410000 */
[----:B------:R2:W4:Y:S01]  /*70b0*/  MUFU.EX2 R21, R156 ;  /* 0x0000009c00157308 */ /* 0x0005220000000800 */
[----:B0-----:R-:W-:-:S01]  /*70c0*/  FADD.FTZ R153, R15, R4 ;  /* 0x000000040f997221 */ /* 0x001fc20000010000 */
[----:B-1----:R-:W-:Y:S01]  /*70d0*/  F2FP.SATFINITE.E4M3.F32.PACK_AB_MERGE_C R154, R160, R159, RZ ;  /* 0x0000009fa09a723e */ /* 0x002fe200048070ff */
[----:B------:R-:W-:Y:S01]  /*70e0*/  FMUL.FTZ R83, R83, R10 ;  /* 0x0000000a53537220 */ /* 0x000fe20000410000 */
[C---:B---3--:R-:W-:Y:S01]  /*70f0*/  F2FP.SATFINITE.E4M3.F32.PACK_AB_MERGE_C R15, R20.reuse, R15, RZ ;  /* 0x0000000f140f723e */ /* 0x048fe200048070ff */
[----:B------:R-:W-:-:S01]  /*7100*/  FADD.FTZ R20, R20, R153 ;  /* 0x0000009914147221 */ /* 0x000fc20000010000 */
[----:B------:R-:W-:Y:S01]  /*7110*/  F2FP.SATFINITE.E4M3.F32.PACK_AB_MERGE_C R154, R157, R155, R154 ;  /* 0x0000009b9d9a723e */ /* 0x000fe2000480709a */
[----:B------:R-:W-:Y:S01]  /*7120*/  FMUL.FTZ R86, R86, R10 ;  /* 0x0000000a56567220 */ /* 0x000fe20000410000 */
[----:B------:R0:W1:Y:S01]  /*7130*/  MUFU.EX2 R159, R158 ;  /* 0x0000009e009f7308 */ /* 0x0000620000000800 */
[----:B------:R-:W-:Y:S01]  /*7140*/  F2FP.SATFINITE.E4M3.F32.PACK_AB_MERGE_C R153, R6, R175, R15 ;  /* 0x000000af0699723e */ /* 0x000fe2000480700f */
[----:B-----5:R-:W-:Y:S01]  /*7150*/  FADD.FTZ R15, R13, R20 ;  /* 0x000000140d0f7221 */ /* 0x020fe20000010000 */
[----:B--2---:R-:W-:Y:S01]  /*7160*/  F2FP.SATFINITE.E4M3.F32.PACK_AB_MERGE_C R156, R169, R168, RZ ;  /* 0x000000a8a99c723e */ /* 0x004fe200048070ff */
[-C--:B------:R-:W-:Y:S01]  /*7170*/  FMUL.FTZ R87, R87, R10.reuse ;  /* 0x0000000a57577220 */ /* 0x080fe20000410000 */
[----:B------:R-:W-:Y:S01]  /*7180*/  FMUL.FTZ R90, R90, R10 ;  /* 0x0000000a5a5a7220 */ /* 0x000fe20000410000 */
[----:B------:R-:W-:Y:S01]  /*7190*/  FADD.FTZ R4, R14, R15 ;  /* 0x0000000f0e047221 */ /* 0x000fe20000010000 */
[----:B------:R-:W-:Y:S01]  /*71a0*/  F2FP.SATFINITE.E4M3.F32.PACK_AB_MERGE_C R156, R166, R163, R156 ;  /* 0x000000a3a69c723e */ /* 0x000fe2000480709c */
[----:B------:R-:W2:Y:S01]  /*71b0*/  MUFU.EX2 R161, R161 ;  /* 0x000000a100a17308 */ /* 0x000ea20000000800 */
[----:B0-----:R-:W-:Y:S01]  /*71c0*/  F2FP.SATFINITE.E4M3.F32.PACK_AB_MERGE_C R158, R177, R176, RZ ;  /* 0x000000b0b19e723e */ /* 0x001fe200048070ff */
[----:B----4-:R-:W-:Y:S01]  /*71d0*/  FADD.FTZ R4, R21, R4 ;  /* 0x0000000415047221 */ /* 0x010fe20000010000 */
[-C--:B------:R-:W-:Y:S01]  /*71e0*/  FMUL.FTZ R91, R91, R10.reuse ;  /* 0x0000000a5b5b7220 */ /* 0x080fe20000410000 */
[-C--:B------:R-:W-:Y:S01]  /*71f0*/  FMUL.FTZ R94, R94, R10.reuse ;  /* 0x0000000a5e5e7220 */ /* 0x080fe20000410000 */
[----:B------:R-:W-:Y:S01]  /*7200*/  F2FP.SATFINITE.E4M3.F32.PACK_AB_MERGE_C R158, R174, R171, R158 ;  /* 0x000000abae9e723e */ /* 0x000fe2000480709e */
        /* <DEDUP_REMOVED lines=40> */
[----:B------:R-:W-:Y:S01]  /*7490*/  F2FP.SATFINITE.E4M3.F32.PACK_AB_MERGE_C R157, R162, R161, R157 ;  /* 0x000000a1a29d723e */ /* 0x000fe2000480709d */
[----:B------:R-:W-:Y:S01]  /*74a0*/  FMUL.FTZ R150, R150, R10 ;  /* 0x0000000a96967220 */ /* 0x000fe20000410000 */
[----:B------:R-:W2:Y:S01]  /*74b0*/  MUFU.EX2 R172, R172 ;  /* 0x000000ac00ac7308 */ /* 0x000ea20000000800 */
[----:B0-----:R-:W-:-:S01]  /*74c0*/  FADD.FTZ R15, R167, R4 ;  /* 0x00000004a70f7221 */ /* 0x001fc20000010000 */
[----:B------:R-:W-:-:S06]  /*74d0*/  FMUL.FTZ R151, R151, R10 ;  /* 0x0000000a97977220 */ /* 0x000fcc0000410000 */
[----:B------:R-:W0:Y:S01]  /*74e0*/  MUFU.EX2 R11, R11 ;  /* 0x0000000b000b7308 */ /* 0x000e220000000800 */
[----:B-1----:R-:W-:-:S04]  /*74f0*/  FADD.FTZ R15, R170, R15 ;  /* 0x0000000faa0f7221 */ /* 0x002fc80000010000 */
[----:B--2---:R-:W-:Y:S01]  /*7500*/  FADD.FTZ R4, R172, R15 ;  /* 0x0000000fac047221 */ /* 0x004fe20000010000 */
[----:B0-----:R-:W-:-:S03]  /*7510*/  F2FP.SATFINITE.E4M3.F32.PACK_AB_MERGE_C R159, R11, R172, RZ ;  /* 0x000000ac0b9f723e */ /* 0x001fc600048070ff */
[----:B------:R-:W-:Y:S01]  /*7520*/  FADD.FTZ R4, R11, R4 ;  /* 0x000000040b047221 */ /* 0x000fe20000010000 */
[----:B------:R-:W-:Y:S01]  /*7530*/  F2FP.SATFINITE.E4M3.F32.PACK_AB_MERGE_C R159, R170, R167, R159 ;  /* 0x000000a7aa9f723e */ /* 0x000fe2000480709f */
[----:B------:R-:W-:Y:S06]  /*7540*/  @P0 BRA `(.L_x_1508) ;  /* 0x0000000000040947 */ /* 0x000fec0003800000 */
[----:B------:R-:W-:Y:S01]  /*7550*/  BPT.TRAP 0x1 ;  /* 0x000000040000795c */ /* 0x000fe20000300000 */
.L_x_1508:
[----:B------:R-:W-:Y:S01]  /*7560*/  PLOP3.LUT P1, PT, PT, PT, UP0, 0x40, 0x0 ;  /* 0x000000000000781c */ /* 0x000fe20003f2e808 */
[----:B------:R0:W1:-:S12]  /*7570*/  SYNCS.PHASECHK.TRANS64.TRYWAIT P0, [UR45+0x28450], R8 ;  /* 0x02845008ff0075a7 */ /* 0x000058000800016d */
[----:B0-----:R-:W-:Y:S05]  /*7580*/  @P1 BRA `(.L_x_1509) ;  /* 0x0000000000041947 */ /* 0x001fea0003800000 */
[----:B------:R-:W-:Y:S01]  /*7590*/  BPT.TRAP 0x1 ;  /* 0x000000040000795c */ /* 0x000fe20000300000 */
.L_x_1509:
[----:B------:R-:W-:Y:S01]  /*75a0*/  VIADD R6, R208, 0x8 ;  /* 0x00000008d0067836 */ /* 0x000fe20000000000 */
[----:B-1----:R-:W-:Y:S06]  /*75b0*/  @P0 BRA `(.L_x_1510) ;  /* 0x0000000000080947 */ /* 0x002fec0003800000 */
[----:B------:R-:W0:Y:S02]  /*75c0*/  SYNCS.PHASECHK.TRANS64.TRYWAIT P0, [UR45+0x28450], R8 ;  /* 0x02845008ff0075a7 */ /* 0x000e24000800016d */
[----:B0-----:R-:W-:Y:S05]  /*75d0*/  @!P0 BRA `(.L_x_1511) ;  /* 0x00000124007c8947 */ /* 0x001fea0003800000 */
.L_x_1510:
        /* <DEDUP_REMOVED lines=15> */
.L_x_1512:
[----:B------:R-:W-:Y:S01]  /*76d0*/  UISETP.GT.AND UP1, UPT, UR43, UR44, UPT ;  /* 0x0000002c2b00728c */ /* 0x000fe2000bf24270 */
[----:B------:R-:W-:Y:S01]  /*76e0*/  IMAD.MOV.U32 R10, RZ, RZ, R12 ;  /* 0x000000ffff0a7224 */ /* 0x000fe200078e000c */
[----:B------:R-:W-:Y:S01]  /*76f0*/  UIADD3 UR45, UR45, 0x28460, URZ ;  /* 0x000284602d2d7890 */ /* 0x000fe2000fffe03f */
[----:B------:R-:W-:Y:S01]  /*7700*/  IMAD.MOV.U32 R11, RZ, RZ, R9 ;  /* 0x000000ffff0b7224 */ /* 0x000fe200078e0009 */
[----:B------:R-:W-:Y:S02]  /*7710*/  UIADD3 UR43, UR43, -0x1, URZ ;  /* 0xffffffff2b2b7890 */ /* 0x000fe4000fffe03f */
[----:B------:R-:W-:Y:S01]  /*7720*/  PLOP3.LUT P0, PT, PT, PT, UP1, 0x80, 0x0 ;  /* 0x000000000000781c */ /* 0x000fe20003f0f018 */
[----:B------:R-:W-:-:S09]  /*7730*/  UPRMT UR45, UR52, 0x654, UR45 ;  /* 0x00000654342d7896 */ /* 0x000fd2000800002d */
[----:B------:R-:W-:Y:S03]  /*7740*/  SYNCS.ARRIVE.TRANS64.RED.A1T0 RZ, [UR45], RZ ;  /* 0x000000ffffff79a7 */ /* 0x000fe6000810042d */
[----:B------:R-:W-:Y:S05]  /*7750*/  @P0 BRA `(.L_x_1513) ;  /* 0xffffffd400540947 */ /* 0x000fea000383ffff */
.L_x_1494:
[----:B------:R-:W-:Y:S02]  /*7760*/  UISETP.NE.AND UP2, UPT, UR49, URZ, UPT ;  /* 0x0000003f3100728c */ /* 0x000fe4000bf45270 */
[----:B------:R-:W-:Y:S02]  /*7770*/  UISETP.NE.AND UP1, UPT, UR42, URZ, UPT ;  /* 0x0000003f2a00728c */ /* 0x000fe4000bf25270 */
[----:B------:R-:W-:Y:S02]  /*7780*/  UIADD3 UR14, UR47, 0x7f, URZ ;  /* 0x0000007f2f0e7890 */ /* 0x000fe4000fffe03f */
[----:B------:R-:W-:Y:S02]  /*7790*/  UIADD3 UR15, UR40, 0x1, -UR41 ;  /* 0x00000001280f7890 */ /* 0x000fe4000fffe829 */
[----:B------:R-:W-:-:S03]  /*77a0*/  PLOP3.LUT P0, PT, PT, PT, UP1, 0x40, 0x0 ;  /* 0x000000000000781c */ /* 0x000fc60003f0e818 */
[----:B------:R-:W-:Y:S01]  /*77b0*/  @UP2 ULDC UR6, c[0x0][0x44c] ;  /* 0x0001130000062ab9 */ /* 0x000fe20000000800 */
[----:B------:R-:W-:Y:S01]  /*77c0*/  @UP2 ULDC UR18, c[0x0][0x450] ;  /* 0x0001140000122ab9 */ /* 0x000fe20000000800 */
        /* <DEDUP_REMOVED lines=17> */
.L_x_1515:
[----:B------:R-:W-:Y:S02]  /*78e0*/  ULDC UR19, c[0x0][0x9e4] ;  /* 0x0002790000137ab9 */ /* 0x000fe40000000800 */
[----:B------:R-:W-:-:S11]  /*78f0*/  UISETP.NE.AND UP1, UPT, UR19, 0x1, UPT ;  /* 0x000000011300788c */ /* 0x000fd6000bf25270 */
[----:B------:R-:W-:Y:S02]  /*7900*/  @UP1 ULDC.64 UR6, c[0x0][0x9e8] ;  /* 0x00027a0000061ab9 */ /* 0x000fe40000000a00 */
[----:B------:R-:W-:-:S04]  /*7910*/  UIMAD.WIDE.U32 UR14, UR11, UR6, URZ ;  /* 0x000000060b0e72a5 */ /* 0x000fc8000f8e003f */
[----:B------:R-:W-:-:S12]  /*7920*/  @UP1 USHF.R.U32.HI UR11, URZ, UR7, UR15 ;  /* 0x000000073f0b1299 */ /* 0x000fd8000801160f */
.L_x_1516:
[----:B------:R-:W-:-:S04]  /*7930*/  UIMAD UR11, UR11, UR19, URZ ;  /* 0x000000130b0b72a4 */ /* 0x000fc8000f8e023f */
[----:B------:R-:W-:-:S04]  /*7940*/  UISETP.LT.AND UP1, UPT, UR18, UR11, UPT ;  /* 0x0000000b1200728c */ /* 0x000fc8000bf21270 */
[----:B------:R-:W-:-:S12]  /*7950*/  USEL UR18, UR18, UR11, !UP1 ;  /* 0x0000000b12127287 */ /* 0x000fd8000c800000 */
.L_x_1514:
[----:B------:R-:W-:-:S04]  /*7960*/  UIADD3 UR18, UR18, 0x3f, URZ ;  /* 0x0000003f12127890 */ /* 0x000fc8000fffe03f */
        /* <DEDUP_REMOVED lines=8> */
[----:B0-----:R-:W-:Y:S01]  /*79f0*/  IMAD.MOV.U32 R7, RZ, RZ, R12 ;  /* 0x000000ffff077224 */ /* 0x001fe200078e000c */
[----:B------:R-:W-:Y:S01]  /*7a00*/  UMOV UR44, UR43 ;  /* 0x0000002b002c7c82 */ /* 0x000fe20008000000 */
[----:B------:R-:W-:Y:S01]  /*7a10*/  IMAD.MOV.U32 R8, RZ, RZ, R9 ;  /* 0x000000ffff087224 */ /* 0x000fe200078e0009 */
[----:B------:R-:W-:-:S06]  /*7a20*/  ULDC UR52, c[0x0][0x988] ;  /* 0x0002620000347ab9 */ /* 0x000fcc0000000800 */
.L_x_1528:
[----:B------:R-:W-:Y:S01]  /*7a30*/  UIADD3 UR38, UR38, 0x1, URZ ;  /* 0x0000000126267890 */ /* 0x000fe2000fffe03f */
[----:B------:R-:W-:Y:S01]  /*7a40*/  PLOP3.LUT P0, PT, PT, PT, UP0, 0x40, 0x0 ;  /* 0x000000000000781c */ /* 0x000fe20003f0e808 */
[----:B------:R-:W-:Y:S01]  /*7a50*/  UMOV UR6, UR44 ;  /* 0x0000002c00067c82 */ /* 0x000fe20008000000 */
[----:B------:R-:W-:Y:S02]  /*7a60*/  UIADD3 UR44, UR44, -0x1, URZ ;  /* 0xffffffff2c2c7890 */ /* 0x000fe4000fffe03f */
[----:B------:R-:W-:-:S04]  /*7a70*/  UISETP.NE.AND UP1, UPT, UR38, 0x2, UPT ;  /* 0x000000022600788c */ /* 0x000fc8000bf25270 */
[----:B------:R-:W-:Y:S02]  /*7a80*/  USEL UR7, URZ, 0x1, UP1 ;  /* 0x000000013f077887 */ /* 0x000fe40008800000 */
[----:B------:R-:W-:Y:S02]  /*7a90*/  USEL UR38, UR38, URZ, UP1 ;  /* 0x0000003f26267287 */ /* 0x000fe40008800000 */
[----:B------:R-:W-:Y:S02]  /*7aa0*/  ULOP3.LUT UR39, UR39, UR7, URZ, 0x3c, !UPT ;  /* 0x0000000727277292 */ /* 0x000fe4000f8e3c3f */
[----:B------:R-:W-:Y:S01]  /*7ab0*/  UISETP.GT.AND UP1, UPT, UR6, UR45, UPT ;  /* 0x0000002d0600728c */ /* 0x000fe2000bf24270 */
[----:B012---:R-:W-:Y:S10]  /*7ac0*/  @P0 BRA `(.L_x_1518) ;  /* 0x0000000000040947 */ /* 0x007ff40003800000 */
[----:B------:R-:W-:Y:S01]  /*7ad0*/  BPT.TRAP 0x1 ;  /* 0x000000040000795c */ /* 0x000fe20000300000 */
.L_x_1518:
[----:B------:R-:W0:Y:S01]  /*7ae0*/  S2UR UR50, SR_CgaCtaId ;  /* 0x00000000003279c3 */ /* 0x000e220000008800 */
[----:B------:R-:W-:Y:S01]  /*7af0*/  UMOV UR6, 0x400 ;  /* 0x0000040000067882 */ /* 0x000fe20000000000 */
[----:B------:R-:W-:Y:S01]  /*7b00*/  PLOP3.LUT P1, PT, PT, PT, UP0, 0x40, 0x0 ;  /* 0x000000000000781c */ /* 0x000fe20003f2e808 */
[----:B------:R-:W-:-:S05]  /*7b10*/  IMAD.U32 R6, RZ, RZ, UR39 ;  /* 0x00000027ff067e24 */ /* 0x000fca000f8e00ff */
[----:B------:R-:W-:Y:S01]  /*7b20*/  SHF.L.U32 R6, R6, 0x1f, RZ ;  /* 0x0000001f06067819 */ /* 0x000fe200000006ff */
[----:B0-----:R-:W-:-:S04]  /*7b30*/  ULEA UR6, UR50, UR6, 0x18 ;  /* 0x0000000632067291 */ /* 0x001fc8000f8ec03f */
[----:B------:R-:W-:-:S09]  /*7b40*/  ULEA UR43, UR38, UR6, 0x3 ;  /* 0x00000006262b7291 */ /* 0x000fd2000f8e183f */
[----:B------:R0:W1:Y:S01]  /*7b50*/  SYNCS.PHASECHK.TRANS64.TRYWAIT P0, [UR43+0x28430], R6 ;  /* 0x02843006ff0075a7 */ /* 0x000062000800016b */
[----:B------:R-:W-:Y:S05]  /*7b60*/  @P1 BRA `(.L_x_1519) ;  /* 0x0000000000041947 */ /* 0x000fea0003800000 */
[----:B------:R-:W-:Y:S01]  /*7b70*/  BPT.TRAP 0x1 ;  /* 0x000000040000795c */ /* 0x000fe20000300000 */
.L_x_1519:
[----:B-1----:R-:W-:Y:S05]  /*7b80*/  @P0 BRA `(.L_x_1520) ;  /* 0x0000000000080947 */ /* 0x002fea0003800000 */
[----:B------:R-:W1:Y:S02]  /*7b90*/  SYNCS.PHASECHK.TRANS64.TRYWAIT P0, [UR43+0x28430], R6 ;  /* 0x02843006ff0075a7 */ /* 0x000e64000800016b */
[----:B-1----:R-:W-:Y:S05]  /*7ba0*/  @!P0 BRA `(.L_x_1521) ;  /* 0x0000012000208947 */ /* 0x002fea0003800000 */
.L_x_1520:
        /* <DEDUP_REMOVED lines=48> */
.L_x_1522:
        /* <DEDUP_REMOVED lines=18> */
[----:B------:R-:W-:Y:S01]  /*7fd0*/  UMOV UR10, UR52 ;  /* 0x00000034000a7c82 */ /* 0x000fe20008000000 */
[C---:B------:R-:W-:Y:S01]  /*7fe0*/  FMUL.FTZ R172, R0.reuse, R182 ;  /* 0x000000b600ac7220 */ /* 0x040fe20000410000 */
[----:B------:R-:W-:Y:S01]  /*7ff0*/  FMUL.FTZ R173, R0, R183 ;  /* 0x000000b700ad7220 */ /* 0x000fe20000410000 */
[----:B------:R-:W-:Y:S01]  /*8000*/  UIADD3 UR6, UR43, 0x28440, URZ ;  /* 0x000284402b067890 */ /* 0x000fe2000fffe03f */
[----:B------:R-:W4:Y:S01]  /*8010*/  MUFU.TANH R12, R12 ;  /* 0x0000000c000c7308 */ /* 0x000f220000002400 */
[----:B--2---:R-:W-:-:S02]  /*8020*/  FMNMX.FTZ R9, R10, R8, !PT ;  /* 0x000000080a097209 */ /* 0x004fc40007810000 */
[----:B------:R-:W-:Y:S01]  /*8030*/  PLOP3.LUT P0, PT, PT, PT, UP0, 0x40, 0x0 ;  /* 0x000000000000781c */ /* 0x000fe20003f0e808 */
[----:B------:R-:W-:-:S04]  /*8040*/  UPRMT UR6, UR50, 0x654, UR6 ;  /* 0x0000065432067896 */ /* 0x000fc80008000006 */
[----:B------:R-:W2:Y:S01]  /*8050*/  MUFU.TANH R13, R13 ;  /* 0x0000000d000d7308 */ /* 0x000ea20000002400 */
[----:B---3--:R-:W-:-:S04]  /*8060*/  FMNMX.FTZ R9, R11, R9, !PT ;  /* 0x000000090b097209 */ /* 0x008fc80007810000 */
[----:B------:R-:W-:Y:S03]  /*8070*/  SYNCS.ARRIVE.TRANS64.RED.A1T0 RZ, [UR6], RZ ;  /* 0x000000ffffff79a7 */ /* 0x000fe60008100406 */
[----:B------:R-:W3:Y:S01]  /*8080*/  MUFU.TANH R14, R14 ;  /* 0x0000000e000e7308 */ /* 0x000ee20000002400 */
[----:B----4-:R-:W-:-:S07]  /*8090*/  FMNMX.FTZ R9, R12, R9, !PT ;  /* 0x000000090c097209 */ /* 0x010fce0007810000 */
        /* <DEDUP_REMOVED lines=22> */
[----:B------:R-:W-:Y:S01]  /*8200*/  MUFU.TANH R172, R172 ;  /* 0x000000ac00ac7308 */ /* 0x000fe20000002400 */
[----:B----4-:R-:W-:-:S07]  /*8210*/  FMNMX.FTZ R9, R164, R9, !PT ;  /* 0x00000009a4097209 */ /* 0x010fce0007810000 */
[----:B------:R-:W-:Y:S01]  /*8220*/  MUFU.TANH R173, R173 ;  /* 0x000000ad00ad7308 */ /* 0x000fe20000002400 */
[----:B--2---:R-:W-:-:S05]  /*8230*/  FMNMX.FTZ R9, R165, R9, !PT ;  /* 0x00000009a5097209 */ /* 0x004fca0007810000 */
[----:B------:R-:W2:Y:S02]  /*8240*/  SHFL.BFLY PT, R168, R9, 0x2, 0x1f ;  /* 0x0c401f0009a87f89 */ /* 0x000ea400000e0000 */
[----:B--2---:R-:W-:-:S05]  /*8250*/  FMNMX.FTZ R9, R9, R168, !PT ;  /* 0x000000a809097209 */ /* 0x004fca0007810000 */
[----:B------:R-:W2:Y:S02]  /*8260*/  SHFL.BFLY PT, R168, R9, 0x1, 0x1f ;  /* 0x0c201f0009a87f89 */ /* 0x000ea400000e0000 */
[----:B--2---:R-:W-:Y:S01]  /*8270*/  FMNMX.FTZ R9, R9, R168, !PT ;  /* 0x000000a809097209 */ /* 0x004fe20007810000 */
        /* <DEDUP_REMOVED lines=21> */
[----:B------:R-:W-:Y:S01]  /*83d0*/  FFMA.FTZ R8, R165, UR10, -R8 ;  /* 0x0000000aa5087c23 */ /* 0x000fe20008010808 */
[C---:B------:R-:W-:Y:S01]  /*83e0*/  FMUL.FTZ R165, R0.reuse, R171 ;  /* 0x000000ab00a57220 */ /* 0x040fe20000410000 */
[----:B------:R-:W-:-:S02]  /*83f0*/  FMUL.FTZ R171, R0, R179 ;  /* 0x000000b300ab7220 */ /* 0x000fc40000410000 */
[----:B------:R-:W-:Y:S01]  /*8400*/  MUFU.EX2 R12, R12 ;  /* 0x0000000c000c7308 */ /* 0x000fe20000000800 */
[-C--:B--2---:R-:W-:Y:S01]  /*8410*/  FMUL.FTZ R24, R24, R168.reuse ;  /* 0x000000a818187220 */ /* 0x084fe20000410000 */
[-C--:B------:R-:W-:Y:S01]  /*8420*/  FMUL.FTZ R25, R25, R168.reuse ;  /* 0x000000a819197220 */ /* 0x080fe20000410000 */
[-C--:B------:R-:W-:Y:S01]  /*8430*/  FMUL.FTZ R28, R28, R168.reuse ;  /* 0x000000a81c1c7220 */ /* 0x080fe20000410000 */
[-C--:B------:R-:W-:Y:S01]  /*8440*/  FMUL.FTZ R29, R29, R168.reuse ;  /* 0x000000a81d1d7220 */ /* 0x080fe20000410000 */
[-C--:B------:R-:W-:Y:S01]  /*8450*/  FMUL.FTZ R32, R32, R168.reuse ;  /* 0x000000a820207220 */ /* 0x080fe20000410000 */
[-C--:B------:R-:W-:Y:S01]  /*8460*/  FMUL.FTZ R33, R33, R168.reuse ;  /* 0x000000a821217220 */ /* 0x080fe20000410000 */
[----:B------:R-:W-:Y:S01]  /*8470*/  FMUL.FTZ R36, R36, R168 ;  /* 0x000000a824247220 */ /* 0x000fe20000410000 */
[----:B------:R-:W2:Y:S01]  /*8480*/  MUFU.EX2 R13, R13 ;  /* 0x0000000d000d7308 */ /* 0x000ea20000000800 */
[----:B---3--:R-:W-:-:S01]  /*8490*/  FFMA.FTZ R3, R168, R3, R10 ;  /* 0x00000003a8037223 */ /* 0x008fc2000001000a */
        /* <DEDUP_REMOVED lines=13> */
[----:B------:R-:W-:Y:S01]  /*8570*/  FMUL.FTZ R61, R61, R168 ;  /* 0x000000a83d3d7220 */ /* 0x000fe20000410000 */
[----:B------:R-:W-:Y:S01]  /*8580*/  MUFU.TANH R165, R165 ;  /* 0x000000a500a57308 */ /* 0x000fe20000002400 */
[----:B--2---:R-:W-:Y:S01]  /*8590*/  F2FP.SATFINITE.E4M3.F32.PACK_AB_MERGE_C R152, R13, R12, RZ ;  /* 0x0000000c0d98723e */ /* 0x004fe200048070ff */
[-C--:B------:R-:W-:Y:S01]  /*85a0*/  FMUL.FTZ R64, R64, R168.reuse ;  /* 0x000000a840407220 */ /* 0x080fe20000410000 */
[-C--:B------:R-:W-:Y:S01]  /*85b0*/  FMUL.FTZ R65, R65, R168.reuse ;  /* 0x000000a841417220 */ /* 0x080fe20000410000 */
[-C--:B------:R-:W-:Y:S01]  /*85c0*/  FMUL.FTZ R68, R68, R168.reuse ;  /* 0x000000a844447220 */ /* 0x080fe20000410000 */
[-C--:B------:R-:W-:Y:S01]  /*85d0*/  FMUL.FTZ R69, R69, R168.reuse ;  /* 0x000000a845457220 */ /* 0x080fe20000410000 */
[-C--:B------:R-:W-:Y:S01]  /*85e0*/  FMUL.FTZ R72, R72, R168.reuse ;  /* 0x000000a848487220 */ /* 0x080fe20000410000 */
[----:B------:R-:W-:Y:S01]  /*85f0*/  FMUL.FTZ R73, R73, R168 ;  /* 0x000000a849497220 */ /* 0x000fe20000410000 */
[----:B------:R-:W-:Y:S01]  /*8600*/  MUFU.TANH R171, R171 ;  /* 0x000000ab00ab7308 */ /* 0x000fe20000002400 */
[----:B---3--:R-:W-:-:S01]  /*8610*/  FADD.FTZ R3, R11, R3 ;  /* 0x000000030b037221 */ /* 0x008fc20000010000 */
[----:B------:R-:W-:Y:S01]  /*8620*/  F2FP.SATFINITE.E4M3.F32.PACK_AB_MERGE_C R152, R11, R10, R152 ;  /* 0x0000000a0b98723e */ /* 0x000fe20004807098 */
[C---:B------:R-:W-:Y:S01]  /*8630*/  FMUL.FTZ R10, R0.reuse, R154 ;  /* 0x0000009a000a7220 */ /* 0x040fe20000410000 */
[----:B------:R-:W-:Y:S01]  /*8640*/  FMUL.FTZ R11, R0, R155 ;  /* 0x0000009b000b7220 */ /* 0x000fe20000410000 */
[----:B------:R-:W-:-:S01]  /*8650*/  FADD.FTZ R3, R12, R3 ;  /* 0x000000030c037221 */ /* 0x000fc20000010000 */
[C---:B------:R-:W-:Y:S01]  /*8660*/  FMUL.FTZ R154, R0.reuse, R159 ;  /* 0x0000009f009a7220 */ /* 0x040fe20000410000 */
[C---:B------:R-:W-:Y:S01]  /*8670*/  FMUL.FTZ R155, R0.reuse, R162 ;  /* 0x000000a2009b7220 */ /* 0x040fe20000410000 */
[----:B------:R-:W-:Y:S01]  /*8680*/  FMUL.FTZ R159, R0, R166 ;  /* 0x000000a6009f7220 */ /* 0x000fe20000410000 */
[----:B------:R-:W2:Y:S01]  /*8690*/  MUFU.TANH R10, R10 ;  /* 0x0000000a000a7308 */ /* 0x000ea20000002400 */
[----:B------:R-:W-:-:S01]  /*86a0*/  FADD.FTZ R3, R13, R3 ;  /* 0x000000030d037221 */ /* 0x000fc20000010000 */
[C---:B------:R-:W-:Y:S01]  /*86b0*/  FMUL.FTZ R13, R0.reuse, R158 ;  /* 0x0000009e000d7220 */ /* 0x040fe20000410000 */
[C---:B------:R-:W-:Y:S01]  /*86c0*/  FMUL.FTZ R158, R0.reuse, R163 ;  /* 0x000000a3009e7220 */ /* 0x040fe20000410000 */
[C---:B------:R-:W-:Y:S01]  /*86d0*/  FMUL.FTZ R162, R0.reuse, R167 ;  /* 0x000000a700a27220 */ /* 0x040fe20000410000 */
[C---:B------:R-:W-:Y:S01]  /*86e0*/  FMUL.FTZ R163, R0.reuse, R170 ;  /* 0x000000aa00a37220 */ /* 0x040fe20000410000 */
[C---:B------:R-:W-:Y:S01]  /*86f0*/  FMUL.FTZ R166, R0.reuse, R174 ;  /* 0x000000ae00a67220 */ /* 0x040fe20000410000 */
[C---:B------:R-:W-:Y:S01]  /*8700*/  FMUL.FTZ R167, R0.reuse, R175 ;  /* 0x000000af00a77220 */ /* 0x040fe20000410000 */
[----:B------:R-:W3:Y:S01]  /*8710*/  MUFU.TANH R11, R11 ;  /* 0x0000000b000b7308 */ /* 0x000ee20000002400 */
[----:B------:R-:W-:Y:S01]  /*8720*/  FMUL.FTZ R170, R0, R178 ;  /* 0x000000b200aa7220 */ /* 0x000fe20000410000 */
[-C--:B------:R-:W-:Y:S01]  /*8730*/  FMUL.FTZ R76, R76, R168.reuse ;  /* 0x000000a84c4c7220 */ /* 0x080fe20000410000 */
[-C--:B------:R-:W-:Y:S01]  /*8740*/  FMUL.FTZ R77, R77, R168.reuse ;  /* 0x000000a84d4d7220 */ /* 0x080fe20000410000 */
[-C--:B------:R-:W-:Y:S01]  /*8750*/  FMUL.FTZ R80, R80, R168.reuse ;  /* 0x000000a850507220 */ /* 0x080fe20000410000 */
[-C--:B------:R-:W-:Y:S01]  /*8760*/  FMUL.FTZ R81, R81, R168.reuse ;  /* 0x000000a851517220 */ /* 0x080fe20000410000 */
[-C--:B------:R-:W-:Y:S01]  /*8770*/  FMUL.FTZ R84, R84, R168.reuse ;  /* 0x000000a854547220 */ /* 0x080fe20000410000 */
[-C--:B------:R-:W-:Y:S01]  /*8780*/  FMUL.FTZ R85, R85, R168.reuse ;  /* 0x000000a855557220 */ /* 0x080fe20000410000 */
[----:B------:R-:W4:Y:S01]  /*8790*/  MUFU.TANH R13, R13 ;  /* 0x0000000d000d7308 */ /* 0x000f220000002400 */
[----:B--2---:R-:W-:Y:S01]  /*87a0*/  FMNMX.FTZ R12, R10, R7, !PT ;  /* 0x000000070a0c7209 */ /* 0x004fe20007810000 */
[-C--:B------:R-:W-:Y:S01]  /*87b0*/  FMUL.FTZ R88, R88, R168.reuse ;  /* 0x000000a858587220 */ /* 0x080fe20000410000 */
[-C--:B------:R-:W-:Y:S01]  /*87c0*/  FMUL.FTZ R89, R89, R168.reuse ;  /* 0x000000a859597220 */ /* 0x080fe20000410000 */
[-C--:B------:R-:W-:Y:S01]  /*87d0*/  FMUL.FTZ R92, R92, R168.reuse ;  /* 0x000000a85c5c7220 */ /* 0x080fe20000410000 */
[-C--:B------:R-:W-:Y:S01]  /*87e0*/  FMUL.FTZ R93, R93, R168.reuse ;  /* 0x000000a85d5d7220 */ /* 0x080fe20000410000 */
[-C--:B------:R-:W-:Y:S01]  /*87f0*/  FMUL.FTZ R96, R96, R168.reuse ;  /* 0x000000a860607220 */ /* 0x080fe20000410000 */
[----:B------:R-:W-:Y:S01]  /*8800*/  FMUL.FTZ R97, R97, R168 ;  /* 0x000000a861617220 */ /* 0x000fe20000410000 */
        /* <DEDUP_REMOVED lines=9> */
[----:B----4-:R-:W-:Y:S01]  /*88a0*/  FMNMX.FTZ R12, R13, R12, !PT ;  /* 0x0000000c0d0c7209 */ /* 0x010fe20007810000 */
[-C--:B------:R-:W-:Y:S01]  /*88b0*/  FMUL.FTZ R112, R112, R168.reuse ;  /* 0x000000a870707220 */ /* 0x080fe20000410000 */
[-C--:B------:R-:W-:Y:S01]  /*88c0*/  FMUL.FTZ R113, R113, R168.reuse ;  /* 0x000000a871717220 */ /* 0x080fe20000410000 */
[-C--:B------:R-:W-:Y:S01]  /*88d0*/  FMUL.FTZ R116, R116, R168.reuse ;  /* 0x000000a874747220 */ /* 0x080fe20000410000 */
[-C--:B------:R-:W-:Y:S01]  /*88e0*/  FMUL.FTZ R117, R117, R168.reuse ;  /* 0x000000a875757220 */ /* 0x080fe20000410000 */
[-C--:B------:R-:W-:Y:S01]  /*88f0*/  FMUL.FTZ R120, R120, R168.reuse ;  /* 0x000000a878787220 */ /* 0x080fe20000410000 */
[----:B------:R-:W-:Y:S01]  /*8900*/  FMUL.FTZ R121, R121, R168 ;  /* 0x000000a879797220 */ /* 0x000fe20000410000 */
        /* <DEDUP_REMOVED lines=19> */
[----:B------:R-:W-:-:S05]  /*8a40*/  FMUL.FTZ R149, R149, R168 ;  /* 0x000000a895957220 */ /* 0x000fca0000410000 */
[----:B------:R-:W4:Y:S01]  /*8a50*/  MUFU.TANH R163, R163 ;  /* 0x000000a300a37308 */ /* 0x000f220000002400 */
[----:B--2---:R-:W-:-:S07]  /*8a60*/  FMNMX.FTZ R12, R159, R12, !PT ;  /* 0x0000000c9f0c7209 */ /* 0x004fce0007810000 */
[----:B------:R-:W2:Y:S01]  /*8a70*/  MUFU.TANH R166, R166 ;  /* 0x000000a600a67308 */ /* 0x000ea20000002400 */
[----:B---3--:R-:W-:-:S07]  /*8a80*/  FMNMX.FTZ R12, R162, R12, !PT ;  /* 0x0000000ca20c7209 */ /* 0x008fce0007810000 */
[----:B------:R-:W3:Y:S01]  /*8a90*/  MUFU.TANH R167, R167 ;  /* 0x000000a700a77308 */ /* 0x000ee20000002400 */
[----:B----4-:R-:W-:-:S04]  /*8aa0*/  FMNMX.FTZ R12, R163, R12, !PT ;  /* 0x0000000ca30c7209 */ /* 0x010fc80007810000 */
[----:B------:R-:W-:-:S03]  /*8ab0*/  FMNMX.FTZ R12, R165, R12, !PT ;  /* 0x0000000ca50c7209 */ /* 0x000fc60007810000 */
[----:B------:R-:W4:Y:S01]  /*8ac0*/  MUFU.TANH R170, R170 ;  /* 0x000000aa00aa7308 */ /* 0x000f220000002400 */
[----:B--2---:R-:W-:-:S07]  /*8ad0*/  FMNMX.FTZ R12, R166, R12, !PT ;  /* 0x0000000ca60c7209 */ /* 0x004fce0007810000 */
[----:B------:R-:W-:Y:S01]  /*8ae0*/  MUFU.EX2 R175, R21 ;  /* 0x0000001500af7308 */ /* 0x000fe20000000800 */
[----:B---3--:R-:W-:-:S07]  /*8af0*/  FMNMX.FTZ R12, R167, R12, !PT ;  /* 0x0000000ca70c7209 */ /* 0x008fce0007810000 */
[----:B------:R2:W-:Y:S01]  /*8b00*/  MUFU.EX2 R21, R153 ;  /* 0x0000009900157308 */ /* 0x0005e20000000800 */
[----:B----4-:R-:W-:-:S04]  /*8b10*/  FMNMX.FTZ R12, R170, R12, !PT ;  /* 0x0000000caa0c7209 */ /* 0x010fc80007810000 */
[----:B------:R-:W-:-:S03]  /*8b20*/  FMNMX.FTZ R12, R171, R12, !PT ;  /* 0x0000000cab0c7209 */ /* 0x000fc60007810000 */
[----:B------:R-:W3:Y:S01]  /*8b30*/  MUFU.EX2 R14, R14 ;  /* 0x0000000e000e7308 */ /* 0x000ee20000000800 */
[----:B------:R-:W-:Y:S01]  /*8b40*/  FMNMX.FTZ R12, R172, R12, !PT ;  /* 0x0000000cac0c7209 */ /* 0x000fe20007810000 */
[----:B--2---:R-:W-:-:S03]  /*8b50*/  IMAD.U32 R153, RZ, RZ, UR10 ;  /* 0x0000000aff997e24 */ /* 0x004fc6000f8e00ff */
[----:B------:R-:W-:-:S03]  /*8b60*/  FMNMX.FTZ R174, R173, R12, !PT ;  /* 0x0000000cadae7209 */ /* 0x000fc60007810000 */
[----:B------:R-:W2:Y:S02]  /*8b70*/  MUFU.EX2 R15, R15 ;  /* 0x0000000f000f7308 */ /* 0x000ea40000000800 */
[----:B------:R-:W4:Y:S06]  /*8b80*/  SHFL.BFLY PT, R12, R174, 0x2, 0x1f ;  /* 0x0c401f00ae0c7f89 */ /* 0x000f2c00000e0000 */
[----:B------:R-:W5:Y:S01]  /*8b90*/  MUFU.EX2 R20, R20 ;  /* 0x0000001400147308 */ /* 0x000f620000000800 */
[----:B---3--:R-:W-:-:S07]  /*8ba0*/  FADD.FTZ R3, R14, R3 ;  /* 0x000000030e037221 */ /* 0x008fce0000010000 */
[----:B------:R-:W-:Y:S01]  /*8bb0*/  MUFU.EX2 R169, R169 ;  /* 0x000000a900a97308 */ /* 0x000fe20000000800 */
[----:B--2---:R-:W-:-:S07]  /*8bc0*/  FADD.FTZ R3, R15, R3 ;  /* 0x000000030f037221 */ /* 0x004fce0000010000 */
[----:B------:R-:W-:Y:S01]  /*8bd0*/  MUFU.EX2 R156, R156 ;  /* 0x0000009c009c7308 */ /* 0x000fe20000000800 */
[----:B-----5:R-:W-:-:S01]  /*8be0*/  FADD.FTZ R3, R20, R3 ;  /* 0x0000000314037221 */ /* 0x020fc20000010000 */
[----:B----4-:R-:W-:Y:S02]  /*8bf0*/  FMNMX.FTZ R174, R174, R12, !PT ;  /* 0x0000000caeae7209 */ /* 0x010fe40007810000 */
[C---:B------:R-:W-:Y:S01]  /*8c00*/  F2FP.SATFINITE.E4M3.F32.PACK_AB_MERGE_C R20, R175.reuse, R20, RZ ;  /* 0x00000014af14723e */ /* 0x040fe200048070ff */
[----:B------:R-:W-:Y:S02]  /*8c10*/  FADD.FTZ R3, R175, R3 ;  /* 0x00000003af037221 */ /* 0x000fe40000010000 */
[----:B------:R-:W2:Y:S01]  /*8c20*/  SHFL.BFLY PT, R12, R174, 0x1, 0x1f ;  /* 0x0c201f00ae0c7f89 */ /* 0x000ea200000e0000 */
[----:B------:R-:W-:Y:S08]  /*8c30*/  MUFU.EX2 R157, R157 ;  /* 0x0000009d009d7308 */ /* 0x000ff00000000800 */
[----:B------:R-:W-:Y:S08]  /*8c40*/  MUFU.EX2 R160, R160 ;  /* 0x000000a000a07308 */ /* 0x000ff00000000800 */
[----:B------:R-:W-:Y:S01]  /*8c50*/  MUFU.EX2 R161, R161 ;  /* 0x000000a100a17308 */ /* 0x000fe20000000800 */
[----:B--2---:R-:W-:-:S07]  /*8c60*/  FMNMX.FTZ R12, R174, R12, !PT ;  /* 0x0000000cae0c7209 */ /* 0x004fce0007810000 */
[----:B------:R-:W-:Y:S01]  /*8c70*/  MUFU.EX2 R164, R164 ;  /* 0x000000a400a47308 */ /* 0x000fe20000000800 */
[----:B------:R-:W-:-:S01]  /*8c80*/  FADD.FTZ R174, -R12, R7 ;  /* 0x000000070cae7221 */ /* 0x000fc20000010100 */
[----:B------:R-:W-:-:S03]  /*8c90*/  FFMA.FTZ R7, R12, R153, -8 ;  /* 0xc10000000c077423 */ /* 0x000fc60000010099 */
[----:B------:R-:W-:Y:S01]  /*8ca0*/  FMUL.FTZ R153, R174, UR10 ;  /* 0x0000000aae997c20 */ /* 0x000fe20008410000 */
        /* <DEDUP_REMOVED lines=17> */
[----:B------:R-:W-:-:S03]  /*8dc0*/  FFMA.FTZ R7, R173, UR10, -R7 ;  /* 0x0000000aad077c23 */ /* 0x000fc60008010807 */
[----:B------:R-:W4:Y:S01]  /*8dd0*/  MUFU.EX2 R11, R11 ;  /* 0x0000000b000b7308 */ /* 0x000f220000000800 */
        /* <DEDUP_REMOVED lines=32> */
[C---:B---3--:R-:W-:Y:S01]  /*8fe0*/  F2FP.SATFINITE.E4M3.F32.PACK_AB_MERGE_C R153, R154.reuse, R13, RZ ;  /* 0x0000000d9a99723e */ /* 0x048fe200048070ff */
[----:B------:R-:W-:Y:S01]  /*8ff0*/  FADD.FTZ R4, R154, R4 ;  /* 0x000000049a047221 */ /* 0x000fe20000010000 */
[-C--:B------:R-:W-:Y:S01]  /*9000*/  FMUL.FTZ R75, R75, R159.reuse ;  /* 0x0000009f4b4b7220 */ /* 0x080fe20000410000 */
[-C--:B------:R-:W-:Y:S01]  /*9010*/  FMUL.FTZ R78, R78, R159.reuse ;  /* 0x0000009f4e4e7220 */ /* 0x080fe20000410000 */
[----:B------:R-:W-:Y:S01]  /*9020*/  F2FP.SATFINITE.E4M3.F32.PACK_AB_MERGE_C R153, R11, R10, R153 ;  /* 0x0000000a0b99723e */ /* 0x000fe20004807099 */
[-C--:B------:R-:W-:Y:S01]  /*9030*/  FMUL.FTZ R79, R79, R159.reuse ;  /* 0x0000009f4f4f7220 */ /* 0x080fe20000410000 */
[----:B------:R-:W-:Y:S01]  /*9040*/  FMUL.FTZ R82, R82, R159 ;  /* 0x0000009f52527220 */ /* 0x000fe20000410000 */
[----:B------:R-:W3:Y:S01]  /*9050*/  MUFU.EX2 R174, R174 ;  /* 0x000000ae00ae7308 */ /* 0x000ee20000000800 */
[----:B----4-:R-:W-:-:S01]  /*9060*/  FADD.FTZ R11, R155, R4 ;  /* 0x000000049b0b7221 */ /* 0x010fc20000010000 */
[----:B------:R-:W-:Y:S01]  /*9070*/  FADD.FTZ R4, R169, R3 ;  /* 0x00000003a9047221 */ /* 0x000fe20000010000 */
[-C--:B------:R-:W-:Y:S01]  /*9080*/  FMUL.FTZ R83, R83, R159.reuse ;  /* 0x0000009f53537220 */ /* 0x080fe20000410000 */
[-C--:B------:R-:W-:Y:S01]  /*9090*/  FMUL.FTZ R86, R86, R159.reuse ;  /* 0x0000009f56567220 */ /* 0x080fe20000410000 */
[-C--:B------:R-:W-:Y:S01]  /*90a0*/  FMUL.FTZ R87, R87, R159.reuse ;  /* 0x0000009f57577220 */ /* 0x080fe20000410000 */
[----:B------:R-:W-:Y:S01]  /*90b0*/  FADD.FTZ R3, R21, R4 ;  /* 0x0000000415037221 */ /* 0x000fe20000010000 */
[----:B------:R-:W-:Y:S01]  /*90c0*/  FMUL.FTZ R90, R90, R159 ;  /* 0x0000009f5a5a7220 */ /* 0x000fe20000410000 */
[----:B------:R-:W4:Y:S01]  /*90d0*/  MUFU.EX2 R162, R162 ;  /* 0x000000a200a27308 */ /* 0x000f220000000800 */
[----:B--2---:R-:W-:-:S01]  /*90e0*/  FADD.FTZ R11, R158, R11 ;  /* 0x0000000b9e0b7221 */ /* 0x004fc20000010000 */
[----:B------:R-:W-:Y:S01]  /*90f0*/  FADD.FTZ R4, R156, R3 ;  /* 0x000000039c047221 */ /* 0x000fe20000010000 */
[----:B------:R-:W-:Y:S01]  /*9100*/  F2FP.SATFINITE.E4M3.F32.PACK_AB_MERGE_C R156, R157, R156, RZ ;  /* 0x0000009c9d9c723e */ /* 0x000fe200048070ff */
[-C--:B------:R-:W-:Y:S01]  /*9110*/  FMUL.FTZ R91, R91, R159.reuse ;  /* 0x0000009f5b5b7220 */ /* 0x080fe20000410000 */
[-C--:B------:R-:W-:Y:S01]  /*9120*/  FMUL.FTZ R94, R94, R159.reuse ;  /* 0x0000009f5e5e7220 */ /* 0x080fe20000410000 */
[-C--:B------:R-:W-:Y:S01]  /*9130*/  FMUL.FTZ R95, R95, R159.reuse ;  /* 0x0000009f5f5f7220 */ /* 0x080fe20000410000 */
[----:B------:R-:W-:Y:S01]  /*9140*/  FMUL.FTZ R98, R98, R159 ;  /* 0x0000009f62627220 */ /* 0x000fe20000410000 */
[----:B------:R-:W2:Y:S01]  /*9150*/  MUFU.EX2 R163, R163 ;  /* 0x000000a300a37308 */ /* 0x000ea20000000800 */
        /* <DEDUP_REMOVED lines=8> */
[C---:B----4-:R-:W-:Y:S01]  /*91e0*/  F2FP.SATFINITE.E4M3.F32.PACK_AB_MERGE_C R174, R162.reuse, R174, RZ ;  /* 0x000000aea2ae723e */ /* 0x050fe200048070ff */
[----:B------:R-:W-:Y:S01]  /*91f0*/  FADD.FTZ R162, R162, R11 ;  /* 0x0000000ba2a27221 */ /* 0x000fe20000010000 */
[----:B------:R-:W-:-:S01]  /*9200*/  FADD.FTZ R11, R157, R4 ;  /* 0x000000049d0b7221 */ /* 0x000fc20000010000 */
[----:B------:R-:W-:Y:S01]  /*9210*/  FMUL.FTZ R111, R111, R159 ;  /* 0x0000009f6f6f7220 */ /* 0x000fe20000410000 */
[----:B------:R-:W-:Y:S01]  /*9220*/  F2FP.SATFINITE.E4M3.F32.PACK_AB_MERGE_C R155, R158, R155, R174 ;  /* 0x0000009b9e9b723e */ /* 0x000fe200048070ae */
[----:B------:R-:W-:Y:S01]  /*9230*/  FMUL.FTZ R114, R114, R159 ;  /* 0x0000009f72727220 */ /* 0x000fe20000410000 */
[----:B------:R-:W-:-:S01]  /*9240*/  FADD.FTZ R10, R160, R11 ;  /* 0x0000000ba00a7221 */ /* 0x000fc20000010000 */
[----:B------:R-:W4:Y:S01]  /*9250*/  MUFU.EX2 R166, R166 ;  /* 0x000000a600a67308 */ /* 0x000f220000000800 */
[----:B--2---:R-:W-:-:S01]  /*9260*/  FADD.FTZ R162, R163, R162 ;  /* 0x000000a2a3a27221 */ /* 0x004fc20000010000 */
[----:B------:R-:W-:Y:S01]  /*9270*/  FMUL.FTZ R115, R115, R159 ;  /* 0x0000009f73737220 */ /* 0x000fe20000410000 */
[----:B------:R-:W-:-:S01]  /*9280*/  FADD.FTZ R11, R161, R10 ;  /* 0x0000000aa10b7221 */ /* 0x000fc20000010000 */
        /* <DEDUP_REMOVED lines=22> */
[----:B------:R-:W-:Y:S01]  /*93f0*/  F2FP.SATFINITE.E4M3.F32.PACK_AB_MERGE_C R166, R167, R166, RZ ;  /* 0x000000a6a7a6723e */ /* 0x000fe200048070ff */
[-C--:B------:R-:W-:Y:S01]  /*9400*/  FMUL.FTZ R150, R150, R159.reuse ;  /* 0x0000009f96967220 */ /* 0x080fe20000410000 */
[----:B------:R-:W-:Y:S01]  /*9410*/  FMUL.FTZ R151, R151, R159 ;  /* 0x0000009f97977220 */ /* 0x000fe20000410000 */
[----:B------:R-:W-:-:S02]  /*9420*/  F2FP.SATFINITE.E4M3.F32.PACK_AB_MERGE_C R154, R15, R14, R20 ;  /* 0x0000000e0f9a723e */ /* 0x000fc40004807014 */
[----:B------:R-:W-:Y:S01]  /*9430*/  F2FP.SATFINITE.E4M3.F32.PACK_AB_MERGE_C R156, R21, R169, R156 ;  /* 0x000000a9159c723e */ /* 0x000fe2000480709c */
[----:B------:R-:W2:Y:S01]  /*9440*/  MUFU.EX2 R172, R172 ;  /* 0x000000ac00ac7308 */ /* 0x000ea20000000800 */
[----:B---3--:R-:W-:-:S01]  /*9450*/  FADD.FTZ R4, R170, R3 ;  /* 0x00000003aa047221 */ /* 0x008fc20000010000 */
[----:B------:R-:W-:Y:S01]  /*9460*/  FADD.FTZ R3, R164, R11 ;  /* 0x0000000ba4037221 */ /* 0x000fe20000010000 */
[----:B------:R-:W-:-:S05]  /*9470*/  F2FP.SATFINITE.E4M3.F32.PACK_AB_MERGE_C R157, R165, R163, R166 ;  /* 0x000000a3a59d723e */ /* 0x000fca00048070a6 */
[----:B------:R-:W3:Y:S01]  /*9480*/  MUFU.EX2 R8, R8 ;  /* 0x0000000800087308 */ /* 0x000ee20000000800 */
[----:B----4-:R-:W-:-:S07]  /*9490*/  FADD.FTZ R11, R171, R4 ;  /* 0x00000004ab0b7221 */ /* 0x010fce0000010000 */
[----:B------:R-:W4:Y:S01]  /*94a0*/  MUFU.EX2 R7, R7 ;  /* 0x0000000700077308 */ /* 0x000f220000000800 */
[----:B--2---:R-:W-:-:S01]  /*94b0*/  FADD.FTZ R4, R172, R11 ;  /* 0x0000000bac047221 */ /* 0x004fc20000010000 */
[C---:B---3--:R-:W-:Y:S01]  /*94c0*/  F2FP.SATFINITE.E4M3.F32.PACK_AB_MERGE_C R158, R8.reuse, R164, RZ ;  /* 0x000000a4089e723e */ /* 0x048fe200048070ff */
[----:B------:R-:W-:-:S03]  /*94d0*/  FADD.FTZ R3, R8, R3 ;  /* 0x0000000308037221 */ /* 0x000fc60000010000 */
[----:B------:R-:W-:Y:S02]  /*94e0*/  F2FP.SATFINITE.E4M3.F32.PACK_AB_MERGE_C R158, R161, R160, R158 ;  /* 0x000000a0a19e723e */ /* 0x000fe4000480709e */
[C---:B----4-:R-:W-:Y:S01]  /*94f0*/  F2FP.SATFINITE.E4M3.F32.PACK_AB_MERGE_C R172, R7.reuse, R172, RZ ;  /* 0x000000ac07ac723e */ /* 0x050fe200048070ff */
[----:B------:R-:W-:-:S03]  /*9500*/  FADD.FTZ R4, R7, R4 ;  /* 0x0000000407047221 */ /* 0x000fc60000010000 */
[----:B------:R-:W-:Y:S01]  /*9510*/  F2FP.SATFINITE.E4M3.F32.PACK_AB_MERGE_C R159, R171, R170, R172 ;  /* 0x000000aaab9f723e */ /* 0x000fe200048070ac */
[----:B------:R-:W-:Y:S06]  /*9520*/  @P0 BRA `(.L_x_1523) ;  /* 0x0000000000040947 */ /* 0x000fec0003800000 */
[----:B------:R-:W-:Y:S01]  /*9530*/  BPT.TRAP 0x1 ;  /* 0x000000040000795c */ /* 0x000fe20000300000 */
.L_x_1523:
[----:B------:R-:W-:Y:S01]  /*9540*/  PLOP3.LUT P1, PT, PT, PT, UP0, 0x40, 0x0 ;  /* 0x000000000000781c */ /* 0x000fe20003f2e808 */
[----:B------:R2:W3:-:S12]  /*9550*/  SYNCS.PHASECHK.TRANS64.TRYWAIT P0, [UR43+0x28450], R6 ;  /* 0x02845006ff0075a7 */ /* 0x0004d8000800016b */
[----:B--2---:R-:W-:Y:S05]  /*9560*/  @P1 BRA `(.L_x_1524) ;  /* 0x0000000000041947 */ /* 0x004fea0003800000 */
[----:B------:R-:W-:Y:S01]  /*9570*/  BPT.TRAP 0x1 ;  /* 0x000000040000795c */ /* 0x000fe20000300000 */
.L_x_1524:
[----:B------:R-:W-:Y:S01]  /*9580*/  VIADD R7, R208, 0x8 ;  /* 0x00000008d0077836 */ /* 0x000fe20000000000 */
[----:B---3--:R-:W-:Y:S06]  /*9590*/  @P0 BRA `(.L_x_1525) ;  /* 0x0000000000080947 */ /* 0x008fec0003800000 */
[----:B------:R-:W2:Y:S02]  /*95a0*/  SYNCS.PHASECHK.TRANS64.TRYWAIT P0, [UR43+0x28450], R6 ;  /* 0x02845006ff0075a7 */ /* 0x000ea4000800016b */
[----:B--2---:R-:W-:Y:S05]  /*95b0*/  @!P0 BRA `(.L_x_1526) ;  /* 0x0000010400b48947 */ /* 0x004fea0003800000 */
.L_x_1525:
        /* <DEDUP_REMOVED lines=13> */
[----:B---3--:R-:W-:Y:S05]  /*9690*/  @P0 BRA `(.L_x_1527) ;  /* 0x0000000000040947 */ /* 0x008fea0003800000 */
[----:B------:R-:W-:Y:S01]  /*96a0*/  BPT.TRAP 0x1 ;  /* 0x000000040000795c */ /* 0x000fe20000300000 */
.L_x_1527:
[----:B------:R-:W-:Y:S01]  /*96b0*/  UIADD3 UR43, UR43, 0x28460, URZ ;  /* 0x000284602b2b7890 */ /* 0x000fe2000fffe03f */
[----:B------:R-:W-:Y:S01]  /*96c0*/  PLOP3.LUT P0, PT, PT, PT, UP1, 0x80, 0x0 ;  /* 0x000000000000781c */ /* 0x000fe20003f0f018 */
[----:B------:R-:W-:Y:S02]  /*96d0*/  IMAD.MOV.U32 R7, RZ, RZ, R12 ;  /* 0x000000ffff077224 */ /* 0x000fe400078e000c */
[----:B------:R-:W-:Y:S01]  /*96e0*/  UPRMT UR43, UR50, 0x654, UR43 ;  /* 0x00000654322b7896 */ /* 0x000fe2000800002b */
[----:B------:R-:W-:-:S08]  /*96f0*/  IMAD.MOV.U32 R8, RZ, RZ, R9 ;  /* 0x000000ffff087224 */ /* 0x000fd000078e0009 */
[----:B------:R-:W-:Y:S01]  /*9700*/  SYNCS.ARRIVE.TRANS64.RED.A1T0 RZ, [UR43], RZ ;  /* 0x000000ffffff79a7 */ /* 0x000fe2000810042b */
[----:B------:R-:W-:Y:S05]  /*9710*/  @P0 BRA `(.L_x_1528) ;  /* 0xffffffe000c40947 */ /* 0x000fea000383ffff */
[----:B------:R-:W-:-:S05]  /*9720*/  UMOV UR43, UR44 ;  /* 0x0000002c002b7c82 */ /* 0x000fca0008000000 */
.L_x_1517:
[----:B------:R-:W-:-:S06]  /*9730*/  UISETP.GE.AND UP1, UPT, UR43, UR51, UPT ;  /* 0x000000332b00728c */ /* 0x000fcc000bf26270 */
[----:B------:R-:W-:-:S13]  /*9740*/  PLOP3.LUT P0, PT, PT, PT, UP1, 0x80, 0x0 ;  /* 0x000000000000781c */ /* 0x000fda0003f0f018 */
[----:B------:R-:W-:Y:S05]  /*9750*/  @!P0 BRA `(.L_x_1529) ;  /* 0x0000002800c08947 */ /* 0x000fea0003800000 */
[----:B------:R-:W-:Y:S01]  /*9760*/  IMAD.MOV.U32 R10, RZ, RZ, R12 ;  /* 0x000000ffff0a7224 */ /* 0x000fe200078e000c */
[----:B------:R-:W-:Y:S01]  /*9770*/  ULDC UR45, c[0x0][0x9e4] ;  /* 0x00027900002d7ab9 */ /* 0x000fe20000000800 */
[----:B--2---:R-:W-:Y:S01]  /*9780*/  IMAD.MOV.U32 R11, RZ, RZ, R9 ;  /* 0x000000ffff0b7224 */ /* 0x004fe200078e0009 */
[----:B------:R-:W-:Y:S01]  /*9790*/  ULDC UR50, c[0x0][0x9dc] ;  /* 0x0002770000327ab9 */ /* 0x000fe20000000800 */
[----:B------:R-:W-:Y:S01]  /*97a0*/  ULDC UR58, c[0x0][0x988] ;  /* 0x00026200003a7ab9 */ /* 0x000fe20000000800 */
[----:B------:R-:W-:-:S05]  /*97b0*/  ULDC UR59, c[0x0][0x9e0] ;  /* 0x00027800003b7ab9 */ /* 0x000fca0000000800 */
.L_x_1548:
        /* <DEDUP_REMOVED lines=8> */
.L_x_1530:
[----:B------:R-:W2:Y:S01]  /*9840*/  S2UR UR52, SR_CgaCtaId ;  /* 0x00000000003479c3 */ /* 0x000ea20000008800 */
[----:B------:R-:W-:Y:S01]  /*9850*/  UMOV UR6, 0x400 ;  /* 0x0000040000067882 */ /* 0x000fe20000000000 */
[----:B------:R-:W-:Y:S01]  /*9860*/  PLOP3.LUT P1, PT, PT, PT, UP0, 0x40, 0x0 ;  /* 0x000000000000781c */ /* 0x000fe20003f2e808 */
[----:B0-----:R-:W-:-:S05]  /*9870*/  IMAD.U32 R8, RZ, RZ, UR39 ;  /* 0x00000027ff087e24 */ /* 0x001fca000f8e00ff */
[----:B------:R-:W-:Y:S01]  /*9880*/  SHF.L.U32 R8, R8, 0x1f, RZ ;  /* 0x0000001f08087819 */ /* 0x000fe200000006ff */
[----:B--2---:R-:W-:-:S04]  /*9890*/  ULEA UR6, UR52, UR6, 0x18 ;  /* 0x0000000634067291 */ /* 0x004fc8000f8ec03f */
[----:B------:R-:W-:-:S09]  /*98a0*/  ULEA UR44, UR38, UR6, 0x3 ;  /* 0x00000006262c7291 */ /* 0x000fd2000f8e183f */
[----:B------:R0:W2:Y:S01]  /*98b0*/  SYNCS.PHASECHK.TRANS64.TRYWAIT P0, [UR44+0x28430], R8 ;  /* 0x02843008ff0075a7 */ /* 0x0000a2000800016c */
[----:B------:R-:W-:Y:S05]  /*98c0*/  @P1 BRA `(.L_x_1531) ;  /* 0x0000000000041947 */ /* 0x000fea0003800000 */
[----:B------:R-:W-:Y:S01]  /*98d0*/  BPT.TRAP 0x1 ;  /* 0x000000040000795c */ /* 0x000fe20000300000 */
.L_x_1531:
[----:B--2---:R-:W-:Y:S05]  /*98e0*/  @P0 BRA `(.L_x_1532) ;  /* 0x0000000000080947 */ /* 0x004fea0003800000 */
[----:B------:R-:W2:Y:S02]  /*98f0*/  SYNCS.PHASECHK.TRANS64.TRYWAIT P0, [UR44+0x28430], R8 ;  /* 0x02843008ff0075a7 */ /* 0x000ea4000800016c */
[----:B--2---:R-:W-:Y:S05]  /*9900*/  @!P0 BRA `(.L_x_1533) ;  /* 0x0000010000f88947 */ /* 0x004fea0003800000 */
.L_x_1532:
        /* <DEDUP_REMOVED lines=48> */
.L_x_1534:
        /* <DEDUP_REMOVED lines=51> */
[----:B------:R-:W-:Y:S01]  /*9f40*/  SYNCS.ARRIVE.TRANS64.RED.A1T0 RZ, [UR6], RZ ;  /* 0x000000ffffff79a7 */ /* 0x000fe20008100406 */
[----:B------:R-:W-:Y:S01]  /*9f50*/  ULOP3.LUT UR6, URZ, UR50, URZ, 0x33, !UPT ;  /* 0x000000323f067292 */ /* 0x000fe2000f8e333f */
[----:B------:R-:W-:-:S04]  /*9f60*/  VIADD R178, R179, UR59 ;  /* 0x0000003bb3b27c36 */ /* 0x000fc80008000000 */
[----:B--2---:R-:W-:Y:S01]  /*9f70*/  IMAD.IADD R180, R178, 0x1, R6 ;  /* 0x00000001b2b47824 */ /* 0x004fe200078e0206 */
[----:B------:R-:W2:Y:S01]  /*9f80*/  MUFU.TANH R14, R14 ;  /* 0x0000000e000e7308 */ /* 0x000ea20000002400 */
[----:B------:R-:W-:-:S04]  /*9f90*/  VIADD R179, R179, UR6 ;  /* 0x00000006b3b37c36 */ /* 0x000fc80008000000 */
[----:B------:R-:W-:-:S03]  /*9fa0*/  IMAD.IADD R181, R6, 0x1, R179 ;  /* 0x0000000106b57824 */ /* 0x000fc600078e02b3 */
        /* <DEDUP_REMOVED lines=44> */
.L_x_1537:
[----:B------:R-:W-:-:S05]  /*a270*/  IMAD.U32 R183, RZ, RZ, UR45 ;  /* 0x0000002dffb77e24 */ /* 0x000fca000f8e00ff */
[----:B------:R-:W-:-:S13]  /*a280*/  ISETP.NE.AND P0, PT, R183, 0x1, PT ;  /* 0x00000001b700780c */ /* 0x000fda0003f05270 */
[----:B------:R-:W2:Y:S02]  /*a290*/  @P0 LDC.64 R6, c[0x0][0x9e8] ;  /* 0x00027a00ff060b82 */ /* 0x000ea40000000a00 */
[----:B--2---:R-:W-:-:S05]  /*a2a0*/  @P0 IMAD.HI.U32 R6, R182, R6, RZ ;  /* 0x00000006b6060227 */ /* 0x004fca00078e00ff */
[----:B------:R-:W-:-:S07]  /*a2b0*/  @P0 SHF.R.U32.HI R182, RZ, R7, R6 ;  /* 0x00000007ffb60219 */ /* 0x000fce0000011606 */
.L_x_1538:
[----:B------:R-:W-:Y:S05]  /*a2c0*/  BSYNC B0 ;  /* 0x0000000000007941 */ /* 0x000fea0003800000 */
.L_x_1536:
[----:B------:R-:W-:-:S04]  /*a2d0*/  IMAD R182, R182, R183, -UR7 ;  /* 0x80000007b6b67e24 */ /* 0x000fc8000f8e02b7 */
[----:B------:R-:W-:-:S05]  /*a2e0*/  IMAD.IADD R182, R182, 0x1, -R2 ;  /* 0x00000001b6b67824 */ /* 0x000fca00078e0a02 */
[----:B------:R-:W-:Y:S02]  /*a2f0*/  VIMNMX R181, R181, R182, !PT ;  /* 0x000000b6b5b57248 */ /* 0x000fe40007fe0100 */
[----:B------:R-:W-:-:S07]  /*a300*/  VIADDMNMX R180, R182, R183, R180, PT ;  /* 0x000000b7b6b47246 */ /* 0x000fce00038001b4 */
.L_x_1535:
        /* <DEDUP_REMOVED lines=69> */
.L_x_1541:
[----:B------:R-:W-:-:S05]  /*a760*/  IMAD.U32 R180, RZ, RZ, UR45 ;  /* 0x0000002dffb47e24 */ /* 0x000fca000f8e00ff */
[----:B------:R-:W-:-:S13]  /*a770*/  ISETP.NE.AND P1, PT, R180, 0x1, PT ;  /* 0x00000001b400780c */ /* 0x000fda0003f25270 */
[----:B------:R-:W0:Y:S02]  /*a780*/  @P1 LDC.64 R6, c[0x0][0x9e8] ;  /* 0x00027a00ff061b82 */ /* 0x000e240000000a00 */
[----:B0-----:R-:W-:-:S05]  /*a790*/  @P1 IMAD.HI.U32 R6, R175, R6, RZ ;  /* 0x00000006af061227 */ /* 0x001fca00078e00ff */
[----:B------:R-:W-:-:S07]  /*a7a0*/  @P1 SHF.R.U32.HI R175, RZ, R7, R6 ;  /* 0x00000007ffaf1219 */ /* 0x000fce0000011606 */
.L_x_1542:
[----:B------:R-:W-:Y:S05]  /*a7b0*/  BSYNC B0 ;  /* 0x0000000000007941 */ /* 0x000fea0003800000 */
.L_x_1540:
[----:B------:R-:W-:-:S04]  /*a7c0*/  IMAD R175, R175, R180, -UR7 ;  /* 0x80000007afaf7e24 */ /* 0x000fc8000f8e02b4 */
[----:B------:R-:W-:-:S05]  /*a7d0*/  IMAD.IADD R175, R175, 0x1, -R2 ;  /* 0x00000001afaf7824 */ /* 0x000fca00078e0a02 */
[----:B------:R-:W-:Y:S02]  /*a7e0*/  VIMNMX R179, R179, R175, !PT ;  /* 0x000000afb3b37248 */ /* 0x000fe40007fe0100 */
[----:B------:R-:W-:-:S07]  /*a7f0*/  VIADDMNMX R178, R175, R180, R178, PT ;  /* 0x000000b4afb27246 */ /* 0x000fce00038001b2 */
.L_x_1539:
        /* <DEDUP_REMOVED lines=390> */
.L_x_1543:
[----:B------:R-:W-:Y:S01]  /*c060*/  PLOP3.LUT P1, PT, PT, PT, UP0, 0x40, 0x0 ;  /* 0x000000000000781c */ /* 0x000fe20003f2e808 */
[----:B------:R0:W1:-:S12]  /*c070*/  SYNCS.PHASECHK.TRANS64.TRYWAIT P0, [UR44+0x28450], R8 ;  /* 0x02845008ff0075a7 */ /* 0x000058000800016c */
[----:B0-----:R-:W-:Y:S05]  /*c080*/  @P1 BRA `(.L_x_1544) ;  /* 0x0000000000041947 */ /* 0x001fea0003800000 */
[----:B------:R-:W-:Y:S01]  /*c090*/  BPT.TRAP 0x1 ;  /* 0x000000040000795c */ /* 0x000fe20000300000 */
.L_x_1544:
[----:B------:R-:W-:Y:S01]  /*c0a0*/  VIADD R6, R208, 0x8 ;  /* 0x00000008d0067836 */ /* 0x000fe20000000000 */
[----:B-1----:R-:W-:Y:S06]  /*c0b0*/  @P0 BRA `(.L_x_1545) ;  /* 0x0000000000080947 */ /* 0x002fec0003800000 */
[----:B------:R-:W0:Y:S02]  /*c0c0*/  SYNCS.PHASECHK.TRANS64.TRYWAIT P0, [UR44+0x28450], R8 ;  /* 0x02845008ff0075a7 */ /* 0x000e24000800016c */
[----:B0-----:R-:W-:Y:S05]  /*c0d0*/  @!P0 BRA `(.L_x_1546) ;  /* 0x000000dc001c8947 */ /* 0x001fea0003800000 */
.L_x_1545:
        /* <DEDUP_REMOVED lines=15> */
.L_x_1547:
        /* <DEDUP_REMOVED lines=9> */
.L_x_1529:
[----:B------:R-:W-:Y:S01]  /*c260*/  ULDC.64 UR8, c[0x0][0x9a0] ;  /* 0x0002680000087ab9 */ /* 0x000fe20000000a00 */
[----:B0-----:R-:W-:Y:S01]  /*c270*/  IMAD.MOV.U32 R8, RZ, RZ, 0x3f800000 ;  /* 0x3f800000ff087424 */ /* 0x001fe200078e00ff */
[----:B------:R-:W-:Y:S01]  /*c280*/  UISETP.NE.U32.AND UP0, UPT, UR8, URZ, UPT ;  /* 0x0000003f0800728c */ /* 0x000fe2000bf05070 */
[----:B------:R1:W-:Y:S06]  /*c290*/  BAR.ARV R5, 0x100 ;  /* 0x000400050000751d */ /* 0x0003ec0000002000 */
[----:B------:R-:W-:Y:S02]  /*c2a0*/  UISETP.NE.AND.EX UP0, UPT, UR9, URZ, UPT, UP0 ;  /* 0x0000003f0900728c */ /* 0x000fe4000bf05300 */
[----:B------:R-:W-:Y:S06]  /*c2b0*/  BAR.ARV 0x8, 0x180 ;  /* 0x0206000000007b1d */ /* 0x000fec0000002000 */
[----:B------:R-:W-:-:S03]  /*c2c0*/  PLOP3.LUT P0, PT, PT, PT, UP0, 0x80, 0x0 ;  /* 0x000000000000781c */ /* 0x000fc60003f0f008 */
[----:B------:R-:W-:Y:S01]  /*c2d0*/  @UP0 USHF.R.S32.HI UR6, URZ, 0x1f, UR53 ;  /* 0x0000001f3f060899 */ /* 0x000fe20008011435 */
[----:B------:R-:W-:-:S03]  /*c2e0*/  @UP0 ULDC.64 UR12, c[0x0][0x9c8] ;  /* 0x00027200000c0ab9 */ /* 0x000fc60000000a00 */
[----:B------:R-:W-:Y:S02]  /*c2f0*/  @UP0 UIMAD UR6, UR6, UR12, URZ ;  /* 0x0000000c060602a4 */ /* 0x000fe4000f8e023f */
[----:B------:R-:W-:Y:S02]  /*c300*/  @UP0 UIMAD.WIDE.U32 UR4, UR53, UR12, URZ ;  /* 0x0000000c350402a5 */ /* 0x000fe4000f8e003f */
[----:B------:R-:W-:-:S04]  /*c310*/  @UP0 UIMAD UR6, UR53, UR13, UR6 ;  /* 0x0000000d350602a4 */ /* 0x000fc8000f8e0206 */
[----:B------:R-:W-:-:S03]  /*c320*/  @UP0 UIADD3 UR5, UR5, UR6, URZ ;  /* 0x0000000605050290 */ /* 0x000fc6000fffe03f */
[----:B------:R-:W-:Y:S02]  /*c330*/  @UP0 ULDC.64 UR6, c[0x0][0x9d0] ;  /* 0x0002740000060ab9 */ /* 0x000fe40000000a00 */
[----:B------:R-:W-:-:S04]  /*c340*/  @UP0 UIMAD.WIDE.U32 UR4, UR54, UR6, UR4 ;  /* 0x00000006360402a5 */ /* 0x000fc8000f8e0004 */
[----:B------:R-:W-:Y:S02]  /*c350*/  @UP0 UIMAD UR5, UR54, UR7, UR5 ;  /* 0x00000007360502a4 */ /* 0x000fe4000f8e0205 */
[----:B------:R-:W-:-:S04]  /*c360*/  @UP0 ULEA UR6, UP1, UR4, UR8, 0x2 ;  /* 0x0000000804060291 */ /* 0x000fc8000f82103f */
[----:B------:R-:W-:Y:S02]  /*c370*/  @UP0 ULEA.HI.X UR7, UR4, UR9, UR5, 0x2, UP1 ;  /* 0x0000000904070291 */ /* 0x000fe400088f1405 */
[----:B--2---:R-:W-:-:S04]  /*c380*/  IMAD.U32 R6, RZ, RZ, UR6 ;  /* 0x00000006ff067e24 */ /* 0x004fc8000f8e00ff */
[----:B------:R-:W-:-:S05]  /*c390*/  IMAD.U32 R7, RZ, RZ, UR7 ;  /* 0x00000007ff077e24 */ /* 0x000fca000f8e00ff */
[----:B------:R0:W2:Y:S01]  /*c3a0*/  @P0 LDG.E R8, desc[UR36][R6.64] ;  /* 0x0000002406080981 */ /* 0x0000a2000c1e1900 */
[----:B-1----:R-:W-:Y:S01]  /*c3b0*/  IMAD.MOV.U32 R5, RZ, RZ, RZ ;  /* 0x000000ffff057224 */ /* 0x002fe200078e00ff */
[----:B------:R-:W-:Y:S02]  /*c3c0*/  UIADD3 UR38, UR38, 0x1, URZ ;  /* 0x0000000126267890 */ /* 0x000fe4000fffe03f */
[----:B------:R-:W1:Y:S01]  /*c3d0*/  SHFL.BFLY PT, R0, R3, 0x2, 0x1f ;  /* 0x0c401f0003007f89 */ /* 0x000e6200000e0000 */
[----:B------:R-:W-:Y:S02]  /*c3e0*/  UIADD3 UR61, UR61, 0x1, URZ ;  /* 0x000000013d3d7890 */ /* 0x000fe4000fffe03f */
[----:B------:R-:W-:Y:S01]  /*c3f0*/  UISETP.NE.AND UP0, UPT, UR38, 0x2, UPT ;  /* 0x000000022600788c */ /* 0x000fe2000bf05270 */
[----:B------:R-:W3:Y:S01]  /*c400*/  SHFL.BFLY PT, R13, R4, 0x2, 0x1f ;  /* 0x0c401f00040d7f89 */ /* 0x000ee200000e0000 */
[----:B0-----:R-:W-:Y:S02]  /*c410*/  IMAD.U32 R7, RZ, RZ, UR10 ;  /* 0x0000000aff077e24 */ /* 0x001fe4000f8e00ff */
[----:B------:R-:W-:-:S02]  /*c420*/  USEL UR4, URZ, 0x1, UP0 ;  /* 0x000000013f047887 */ /* 0x000fc40008000000 */
[----:B------:R-:W-:Y:S02]  /*c430*/  USEL UR38, UR38, URZ, UP0 ;  /* 0x0000003f26267287 */ /* 0x000fe40008000000 */
[----:B------:R-:W-:Y:S01]  /*c440*/  ULOP3.LUT UR39, UR39, UR4, URZ, 0x3c, !UPT ;  /* 0x0000000427277292 */ /* 0x000fe2000f8e3c3f */
[----:B-1----:R-:W-:Y:S01]  /*c450*/  FADD.FTZ R0, R0, R3 ;  /* 0x0000000300007221 */ /* 0x002fe20000010000 */
[----:B------:R-:W-:Y:S02]  /*c460*/  IMAD.MOV.U32 R3, RZ, RZ, -0x800000 ;  /* 0xff800000ff037424 */ /* 0x000fe400078e00ff */
[----:B---3--:R-:W-:Y:S02]  /*c470*/  FADD.FTZ R13, R13, R4 ;  /* 0x000000040d0d7221 */ /* 0x008fe40000010000 */
[----:B------:R-:W0:Y:S01]  /*c480*/  SHFL.BFLY PT, R11, R0, 0x1, 0x1f ;  /* 0x0c201f00000b7f89 */ /* 0x000e2200000e0000 */
[----:B------:R-:W-:-:S03]  /*c490*/  IMAD.U32 R4, RZ, RZ, UR10 ;  /* 0x0000000aff047e24 */ /* 0x000fc6000f8e00ff */
[----:B------:R-:W1:Y:S01]  /*c4a0*/  SHFL.BFLY PT, R10, R13, 0x1, 0x1f ;  /* 0x0c201f000d0a7f89 */ /* 0x000e6200000e0000 */
[----:B0-----:R-:W-:Y:S01]  /*c4b0*/  FADD.FTZ R14, R0, R11 ;  /* 0x0000000b000e7221 */ /* 0x001fe20000010000 */
[----:B------:R-:W-:Y:S02]  /*c4c0*/  IMAD.MOV.U32 R11, RZ, RZ, RZ ;  /* 0x000000ffff0b7224 */ /* 0x000fe400078e00ff */
[----:B------:R-:W-:Y:S02]  /*c4d0*/  IMAD.MOV.U32 R0, RZ, RZ, -0x800000 ;  /* 0xff800000ff007424 */ /* 0x000fe400078e00ff */
[C---:B------:R-:W-:Y:S01]  /*c4e0*/  FMUL.FTZ R20, R14.reuse, 0.00390625 ;  /* 0x3b8000000e147820 */ /* 0x040fe20000410000 */
[----:B------:R-:W-:Y:S01]  /*c4f0*/  FSETP.NE.FTZ.AND P0, PT, R14, RZ, PT ;  /* 0x000000ff0e00720b */ /* 0x000fe20003f15000 */
[----:B-1----:R-:W-:-:S03]  /*c500*/  FADD.FTZ R15, R13, R10 ;  /* 0x0000000a0d0f7221 */ /* 0x002fc60000010000 */
[----:B------:R-:W-:Y:S01]  /*c510*/  FSETP.NE.FTZ.AND P1, PT, R20, RZ, PT ;  /* 0x000000ff1400720b */ /* 0x000fe20003f35000 */
[----:B------:R-:W-:-:S05]  /*c520*/  FMUL.FTZ R10, R15, 0.00390625 ;  /* 0x3b8000000f0a7820 */ /* 0x000fca0000410000 */
[----:B------:R-:W-:-:S03]  /*c530*/  FSETP.NE.FTZ.AND P2, PT, R10, RZ, PT ;  /* 0x000000ff0a00720b */ /* 0x000fc60003f55000 */
[----:B------:R0:W-:Y:S01]  /*c540*/  @P0 MUFU.RCP R5, R14 ;  /* 0x0000000e00050308 */ /* 0x0001e20000001000 */
[----:B------:R-:W-:-:S03]  /*c550*/  FSETP.NE.FTZ.AND P0, PT, R15, RZ, PT ;  /* 0x000000ff0f00720b */ /* 0x000fc60003f15000 */
[----:B------:R-:W-:-:S04]  /*c560*/  @P1 FMUL.FTZ R4, R4, 0.69314718246459960938 ;  /* 0x3f31721804041820 */ /* 0x000fc80000410000 */
[----:B------:R-:W1:Y:S02]  /*c570*/  @P1 MUFU.LG2 R6, R20 ;  /* 0x0000001400061308 */ /* 0x000e640000000c00 */
[----:B0-----:R-:W-:-:S06]  /*c580*/  @P2 FMUL.FTZ R14, R7, 0.69314718246459960938 ;  /* 0x3f317218070e2820 */ /* 0x001fcc0000410000 */
[----:B------:R-:W0:Y:S08]  /*c590*/  @P2 MUFU.LG2 R10, R10 ;  /* 0x0000000a000a2308 */ /* 0x000e300000000c00 */
[----:B------:R-:W3:Y:S01]  /*c5a0*/  @P0 MUFU.RCP R11, R15 ;  /* 0x0000000f000b0308 */ /* 0x000ee20000001000 */
[----:B-1----:R-:W-:Y:S01]  /*c5b0*/  @P1 FMUL.FTZ R7, R6, 0.69314718246459960938 ;  /* 0x3f31721806071820 */ /* 0x002fe20000410000 */
[----:B------:R-:W-:-:S03]  /*c5c0*/  PLOP3.LUT P0, PT, PT, PT, PT, 0x8, 0x0 ;  /* 0x000000000000781c */ /* 0x000fc60003f0e170 */
[----:B------:R-:W-:Y:S01]  /*c5d0*/  @P1 FFMA.FTZ R0, R4, R9, R7 ;  /* 0x0000000904001223 */ /* 0x000fe20000010007 */
[----:B0-----:R-:W-:-:S04]  /*c5e0*/  @P2 FMUL.FTZ R13, R10, 0.69314718246459960938 ;  /* 0x3f3172180a0d2820 */ /* 0x001fc80000410000 */
[----:B------:R-:W-:Y:S01]  /*c5f0*/  @P2 FFMA.FTZ R3, R14, R12, R13 ;  /* 0x0000000c0e032223 */ /* 0x000fe2000001000d */
[-C--:B--2---:R-:W-:Y:S01]  /*c600*/  FMUL.FTZ R5, R5, R8.reuse ;  /* 0x0000000805057220 */ /* 0x084fe20000410000 */
[----:B---3--:R-:W-:-:S03]  /*c610*/  FMUL.FTZ R4, R11, R8 ;  /* 0x000000080b047220 */ /* 0x008fc60000410000 */
        /* <DEDUP_REMOVED lines=128> */
.L_x_1470:
        /* <DEDUP_REMOVED lines=13> */
[----:B------:R-:W0:Y:S01]  /*cef0*/  S2R R8, SR_TID.X ;  /* 0x0000000000087919 */ /* 0x000e220000002100 */
[----:B------:R-:W-:Y:S01]  /*cf00*/  ULDC.64 UR8, c[0x4][0x38] ;  /* 0x01000e0000087ab9 */ /* 0x000fe20000000a00 */
[----:B------:R-:W2:Y:S01]  /*cf10*/  LDL R163, [R1+0x8] ;  /* 0x0000080001a37983 */ /* 0x000ea20000100800 */
[----:B------:R-:W1:Y:S01]  /*cf20*/  S2UR UR4, SR_SWINHI ;  /* 0x00000000000479c3 */ /* 0x000e620000002f00 */
[----:B------:R-:W-:Y:S01]  /*cf30*/  ULDC.64 UR14, c[0x0][0xc00] ;  /* 0x00030000000e7ab9 */ /* 0x000fe20000000a00 */
[----:B------:R-:W-:Y:S01]  /*cf40*/  ULDC.64 UR10, c[0x0][0xc00] ;  /* 0x00030000000a7ab9 */ /* 0x000fe20000000a00 */
[----:B------:R-:W-:-:S05]  /*cf50*/  ULDC.64 UR12, c[0x0][0xc08] ;  /* 0x00030200000c7ab9 */ /* 0x000fca0000000a00 */
[----:B------:R-:W-:Y:S01]  /*cf60*/  BAR.SYNC.DEFER_BLOCKING 0x1, 0x100 ;  /* 0x0044000000007b1d */ /* 0x000fe20000010000 */
[----:B------:R-:W-:-:S05]  /*cf70*/  UISETP.GT.AND UP1, UPT, UR55, 0x1, UPT ;  /* 0x000000013700788c */ /* 0x000fca000bf24270 */
[----:B------:R-:W-:Y:S01]  /*cf80*/  UMOV UR22, 0x9b8 ;  /* 0x000009b800167882 */ /* 0x000fe20000000000 */
[----:B------:R-:W-:Y:S01]  /*cf90*/  ULDC UR20, c[0x0][0xbe8] ;  /* 0x0002fa0000147ab9 */ /* 0x000fe20000000800 */
[----:B0-----:R-:W-:-:S05]  /*cfa0*/  IMAD.SHL.U32 R4, R8, 0x4, RZ ;  /* 0x0000000408047824 */ /* 0x001fca00078e00ff */
[----:B------:R-:W-:-:S04]  /*cfb0*/  LOP3.LUT R4, R4, 0xc, RZ, 0xc0, !PT ;  /* 0x0000000c04047812 */ /* 0x000fc800078ec0ff */
[----:B------:R-:W-:-:S05]  /*cfc0*/  IADD3 R4, P0, R4, UR8, RZ ;  /* 0x0000000804047c10 */ /* 0x000fca000ff1e0ff */
[----:B------:R-:W-:-:S05]  /*cfd0*/  IMAD.X R5, RZ, RZ, UR9, P0 ;  /* 0x00000009ff057e24 */ /* 0x000fca00080e06ff */
[----:B------:R0:W3:Y:S01]  /*cfe0*/  LDG.E.CONSTANT R4, desc[UR36][R4.64] ;  /* 0x0000002404047981 */ /* 0x0000e2000c1e9900 */
[----:B------:R-:W-:-:S04]  /*cff0*/  LOP3.LUT P0, R6, R8, 0x3, RZ, 0xc0, !PT ;  /* 0x0000000308067812 */ /* 0x000fc8000780c0ff */
[----:B------:R-:W-:-:S04]  /*d000*/  ISETP.EQ.OR P0, PT, R6, 0x3, !P0 ;  /* 0x000000030600780c */ /* 0x000fc80004702670 */
[----:B------:R-:W-:Y:S02]  /*d010*/  SEL R13, R68, R69, P0 ;  /* 0x00000045440d7207 */ /* 0x000fe40000000000 */
[----:B------:R-:W-:Y:S02]  /*d020*/  SEL R170, R69, R68, P0 ;  /* 0x0000004445aa7207 */ /* 0x000fe40000000000 */
[----:B------:R-:W-:Y:S02]  /*d030*/  SEL R68, R34, R35, P0 ;  /* 0x0000002322447207 */ /* 0x000fe40000000000 */
[----:B------:R-:W-:Y:S01]  /*d040*/  SEL R69, R35, R34, P0 ;  /* 0x0000002223457207 */ /* 0x000fe20000000000 */
[----:B------:R-:W-:Y:S01]  /*d050*/  IMAD.MOV.U32 R34, RZ, RZ, 0x2 ;  /* 0x00000002ff227424 */ /* 0x000fe200078e00ff */
[----:B------:R-:W-:Y:S01]  /*d060*/  SEL R15, R72, R73, P0 ;  /* 0x00000049480f7207 */ /* 0x000fe20000000000 */
[----:B------:R-:W-:Y:S01]  /*d070*/  UMOV UR8, UR7 ;  /* 0x0000000700087c82 */ /* 0x000fe20008000000 */
[----:B-1----:R-:W-:Y:S01]  /*d080*/  UMOV UR9, UR4 ;  /* 0x0000000400097c82 */ /* 0x002fe20008000000 */
        /* <DEDUP_REMOVED lines=85> */
[----:B------:R-:W-:Y:S01]  /*d5e0*/  SEL R45, R112, R113, P0 ;  /* 0x00000071702d7207 */ /* 0x000fe20000000000 */
[----:B--2---:R-:W-:-:S03]  /*d5f0*/  IMAD.WIDE R34, R163, R34, UR8 ;  /* 0x00000008a3227e25 */ /* 0x004fc6000f8e0222 */
[----:B------:R-:W-:-:S04]  /*d600*/  IADD3 R59, P3, R34, 0xc060, RZ ;  /* 0x0000c060223b7810 */ /* 0x000fc80007f7e0ff */
[----:B------:R-:W-:-:S04]  /*d610*/  LOP3.LUT R58, R59, 0x380, RZ, 0xc0, !PT ;  /* 0x000003803b3a7812 */ /* 0x000fc800078ec0ff */
[----:B------:R-:W-:-:S04]  /*d620*/  SHF.R.U64 R58, R58, 0x3, RZ ;  /* 0x000000033a3a7819 */ /* 0x000fc800000012ff */
[----:B------:R-:W-:Y:S02]  /*d630*/  LOP3.LUT R58, R58, R59, RZ, 0x3c, !PT ;  /* 0x0000003b3a3a7212 */ /* 0x000fe400078e3cff */
[----:B------:R-:W-:-:S04]  /*d640*/  LOP3.LUT R59, R34, 0x380, RZ, 0xc0, !PT ;  /* 0x00000380223b7812 */ /* 0x000fc800078ec0ff */
[----:B------:R-:W-:Y:S02]  /*d650*/  SHF.R.U64 R59, R59, 0x3, RZ ;  /* 0x000000033b3b7819 */ /* 0x000fe400000012ff */
[C---:B------:R-:W-:Y:S02]  /*d660*/  IADD3 R63, P1, R34.reuse, 0x20, RZ ;  /* 0x00000020223f7810 */ /* 0x040fe40007f3e0ff */
[----:B------:R-:W-:Y:S02]  /*d670*/  LOP3.LUT R30, R59, R34, RZ, 0x3c, !PT ;  /* 0x000000223b1e7212 */ /* 0x000fe400078e3cff */
[----:B------:R-:W-:Y:S02]  /*d680*/  LOP3.LUT R26, R63, 0x380, RZ, 0xc0, !PT ;  /* 0x000003803f1a7812 */ /* 0x000fe400078ec0ff */
[----:B------:R-:W-:Y:S02]  /*d690*/  IADD3 R67, P5, R34, 0xc020, RZ ;  /* 0x0000c02022437810 */ /* 0x000fe40007fbe0ff */
[----:B------:R-:W-:-:S02]  /*d6a0*/  SHF.R.U64 R26, R26, 0x3, RZ ;  /* 0x000000031a1a7819 */ /* 0x000fc400000012ff */
[----:B---3--:R-:W-:Y:S01]  /*d6b0*/  LOP3.LUT R168, R4, 0x2, RZ, 0x3c, !PT ;  /* 0x0000000204a87812 */ /* 0x008fe200078e3cff */
[----:B------:R-:W-:Y:S04]  /*d6c0*/  SHFL.IDX PT, R134, R56, R4, 0x1c1f ;  /* 0x001c1f0438867589 */ /* 0x000fe800000e0000 */
[----:B------:R-:W0:Y:S04]  /*d6d0*/  SHFL.IDX PT, R135, R27, R168, 0x1c1f ;  /* 0x001c1fa81b877589 */ /* 0x000e2800000e0000 */
[----:B------:R-:W-:Y:S04]  /*d6e0*/  SHFL.IDX PT, R59, R60, R4, 0x1c1f ;  /* 0x001c1f043c3b7589 */ /* 0x000fe800000e0000 */
[----:B------:R-:W1:Y:S01]  /*d6f0*/  SHFL.IDX PT, R62, R31, R168, 0x1c1f ;  /* 0x001c1fa81f3e7589 */ /* 0x000e6200000e0000 */
[----:B------:R-:W-:-:S02]  /*d700*/  LOP3.LUT R26, R26, R63, RZ, 0x3c, !PT ;  /* 0x0000003f1a1a7212 */ /* 0x000fc400078e3cff */
[----:B------:R-:W-:Y:S01]  /*d710*/  LOP3.LUT R63, R67, 0x380, RZ, 0xc0, !PT ;  /* 0x00000380433f7812 */ /* 0x000fe200078ec0ff */
[----:B------:R-:W-:Y:S01]  /*d720*/  SHFL.IDX PT, R146, R146, R4, 0x1c1f ;  /* 0x001c1f0492927589 */ /* 0x000fe200000e0000 */
[----:B------:R-:W-:-:S03]  /*d730*/  SEL R163, R139, R138, P0 ;  /* 0x0000008a8ba37207 */ /* 0x000fc60000000000 */
[----:B------:R2:W3:Y:S04]  /*d740*/  SHFL.IDX PT, R139, R24, R168, 0x1c1f ;  /* 0x001c1fa8188b7589 */ /* 0x0004e800000e0000 */
[----:B------:R-:W-:Y:S04]  /*d750*/  SHFL.IDX PT, R25, R25, R4, 0x1c1f ;  /* 0x001c1f0419197589 */ /* 0x000fe800000e0000 */
[----:B------:R-:W4:Y:S01]  /*d760*/  SHFL.IDX PT, R28, R28, R168, 0x1c1f ;  /* 0x001c1fa81c1c7589 */ /* 0x000f2200000e0000 */
[----:B--2---:R-:W-:-:S03]  /*d770*/  SHF.R.U64 R24, R63, 0x3, RZ ;  /* 0x000000033f187819 */ /* 0x004fc600000012ff */
[----:B------:R-:W-:Y:S04]  /*d780*/  SHFL.IDX PT, R29, R29, R4, 0x1c1f ;  /* 0x001c1f041d1d7589 */ /* 0x000fe800000e0000 */
[----:B------:R-:W2:Y:S04]  /*d790*/  SHFL.IDX PT, R130, R147, R168, 0x1c1f ;  /* 0x001c1fa893827589 */ /* 0x000ea800000e0000 */
[----:B------:R5:W-:Y:S04]  /*d7a0*/  SHFL.IDX PT, R126, R68, R4, 0x1c1f ;  /* 0x001c1f04447e7589 */ /* 0x000be800000e0000 */
[----:B------:R-:W2:Y:S04]  /*d7b0*/  SHFL.IDX PT, R69, R69, R168, 0x1c1f ;  /* 0x001c1fa845457589 */ /* 0x000ea800000e0000 */
[----:B------:R-:W-:Y:S04]  /*d7c0*/  SHFL.IDX PT, R152, R152, R4, 0x1c1f ;  /* 0x001c1f0498987589 */ /* 0x000fe800000e0000 */
[----:B------:R-:W2:Y:S04]  /*d7d0*/  SHFL.IDX PT, R153, R153, R168, 0x1c1f ;  /* 0x001c1fa899997589 */ /* 0x000ea800000e0000 */
[----:B------:R-:W-:Y:S04]  /*d7e0*/  SHFL.IDX PT, R72, R72, R4, 0x1c1f ;  /* 0x001c1f0448487589 */ /* 0x000fe800000e0000 */
[----:B------:R-:W2:Y:S01]  /*d7f0*/  SHFL.IDX PT, R63, R76, R168, 0x1c1f ;  /* 0x001c1fa84c3f7589 */ /* 0x000ea200000e0000 */
[----:B0-----:R-:W-:-:S02]  /*d800*/  SEL R136, R134, R135, P0 ;  /* 0x0000008786887207 */ /* 0x001fc40000000000 */
[----:B------:R-:W-:Y:S02]  /*d810*/  SEL R134, R135, R134, P0 ;  /* 0x0000008687867207 */ /* 0x000fe40000000000 */
[----:B------:R-:W-:Y:S02]  /*d820*/  IADD3 R66, P4, R34, 0xc040, RZ ;  /* 0x0000c04022427810 */ /* 0x000fe40007f9e0ff */
[----:B-1----:R-:W-:Y:S02]  /*d830*/  SEL R137, R59, R62, P0 ;  /* 0x0000003e3b897207 */ /* 0x002fe40000000000 */
[----:B------:R-:W-:Y:S02]  /*d840*/  SEL R135, R62, R59, P0 ;  /* 0x0000003b3e877207 */ /* 0x000fe40000000000 */
[----:B------:R-:W-:Y:S02]  /*d850*/  IADD3 R59, P6, R34, 0xc000, RZ ;  /* 0x0000c000223b7810 */ /* 0x000fe40007fde0ff */
[----:B------:R-:W-:-:S02]  /*d860*/  LOP3.LUT R71, R66, 0x380, RZ, 0xc0, !PT ;  /* 0x0000038042477812 */ /* 0x000fc400078ec0ff */
[----:B------:R-:W-:Y:S02]  /*d870*/  LOP3.LUT R62, R59, 0x380, RZ, 0xc0, !PT ;  /* 0x000003803b3e7812 */ /* 0x000fe400078ec0ff */
[----:B------:R-:W-:Y:S02]  /*d880*/  SHF.R.U64 R71, R71, 0x3, RZ ;  /* 0x0000000347477819 */ /* 0x000fe400000012ff */
[----:B------:R-:W-:Y:S01]  /*d890*/  SHF.R.U64 R62, R62, 0x3, RZ ;  /* 0x000000033e3e7819 */ /* 0x000fe200000012ff */
[----:B------:R-:W-:Y:S01]  /*d8a0*/  IMAD.X R27, RZ, RZ, R35, P1 ;  /* 0x000000ffff1b7224 */ /* 0x000fe200008e0623 */
[----:B------:R-:W-:Y:S02]  /*d8b0*/  SEL R48, R116, R117, P0 ;  /* 0x0000007574307207 */ /* 0x000fe40000000000 */
[----:B------:R-:W-:Y:S02]  /*d8c0*/  SEL R21, R80, R81, P0 ;  /* 0x0000005150157207 */ /* 0x000fe40000000000 */
[----:B------:R-:W-:-:S02]  /*d8d0*/  SEL R84, R85, R84, P0 ;  /* 0x0000005455547207 */ /* 0x000fc40000000000 */
[----:B------:R-:W-:Y:S02]  /*d8e0*/  SEL R112, R113, R112, P0 ;  /* 0x0000007071707207 */ /* 0x000fe40000000000 */
[----:B------:R-:W-:Y:S02]  /*d8f0*/  SEL R116, R117, R116, P0 ;  /* 0x0000007475747207 */ /* 0x000fe40000000000 */
[----:B------:R-:W-:Y:S02]  /*d900*/  SEL R49, R120, R121, P0 ;  /* 0x0000007978317207 */ /* 0x000fe40000000000 */
[----:B------:R-:W-:Y:S02]  /*d910*/  SEL R53, R124, R125, P0 ;  /* 0x0000007d7c357207 */ /* 0x000fe40000000000 */
[----:B------:R-:W-:Y:S02]  /*d920*/  LOP3.LUT R66, R71, R66, RZ, 0x3c, !PT ;  /* 0x0000004247427212 */ /* 0x000fe400078e3cff */
[----:B------:R-:W-:-:S02]  /*d930*/  SEL R80, R81, R80, P0 ;  /* 0x0000005051507207 */ /* 0x000fc40000000000 */
[----:B------:R-:W-:Y:S02]  /*d940*/  SEL R120, R121, R120, P0 ;  /* 0x0000007879787207 */ /* 0x000fe40000000000 */
[----:B------:R-:W-:Y:S02]  /*d950*/  SEL R124, R125, R124, P0 ;  /* 0x0000007c7d7c7207 */ /* 0x000fe40000000000 */
[----:B------:R-:W-:Y:S02]  /*d960*/  SEL R160, R144, R145, P0 ;  /* 0x0000009190a07207 */ /* 0x000fe40000000000 */
[----:B------:R-:W-:Y:S02]  /*d970*/  SEL R85, R148, R149, P0 ;  /* 0x0000009594557207 */ /* 0x000fe40000000000 */
[----:B------:R-:W-:Y:S02]  /*d980*/  SEL R117, R74, R75, P0 ;  /* 0x0000004b4a757207 */ /* 0x000fe40000000000 */
[----:B------:R-:W-:-:S02]  /*d990*/  SEL R113, R75, R74, P0 ;  /* 0x0000004a4b717207 */ /* 0x000fc40000000000 */
[----:B------:R-:W-:Y:S01]  /*d9a0*/  LOP3.LUT R62, R62, R59, RZ, 0x3c, !PT ;  /* 0x0000003b3e3e7212 */ /* 0x000fe200078e3cff */
[--C-:B------:R-:W-:Y:S01]  /*d9b0*/  IMAD.X R59, RZ, RZ, R35.reuse, P3 ;  /* 0x000000ffff3b7224 */ /* 0x100fe200018e0623 */
[----:B------:R-:W-:Y:S01]  /*d9c0*/  IADD3 R71, P1, R34, 0x8060, RZ ;  /* 0x0000806022477810 */ /* 0x000fe20007f3e0ff */
[----:B------:R-:W-:Y:S01]  /*d9d0*/  IMAD.MOV.U32 R31, RZ, RZ, R35 ;  /* 0x000000ffff1f7224 */ /* 0x000fe200078e0023 */
        /* <DEDUP_REMOVED lines=8> */
[----:B-----5:R-:W-:Y:S01]  /*da60*/  LOP3.LUT R68, R24, R67, RZ, 0x3c, !PT ;  /* 0x0000004318447212 */ /* 0x020fe200078e3cff */
[----:B------:R-:W-:Y:S01]  /*da70*/  IMAD.X R67, RZ, RZ, R35, P4 ;  /* 0x000000ffff437224 */ /* 0x000fe200020e0623 */
[----:B------:R-:W-:-:S02]  /*da80*/  IADD3 R75, P2, R34, 0x8040, RZ ;  /* 0x00008040224b7810 */ /* 0x000fc40007f5e0ff */
[----:B------:R-:W-:Y:S02]  /*da90*/  SEL R64, R128, R129, P0 ;  /* 0x0000008180407207 */ /* 0x000fe40000000000 */
[----:B------:R-:W-:Y:S02]  /*daa0*/  SEL R52, R129, R128, P0 ;  /* 0x0000008081347207 */ /* 0x000fe40000000000 */
[----:B------:R-:W-:Y:S02]  /*dab0*/  SEL R65, R132, R133, P0 ;  /* 0x0000008584417207 */ /* 0x000fe40000000000 */
[----:B------:R-:W-:Y:S02]  /*dac0*/  SEL R57, R133, R132, P0 ;  /* 0x0000008485397207 */ /* 0x000fe40000000000 */
[----:B------:R-:W-:Y:S02]  /*dad0*/  SEL R149, R82, R83, P0 ;  /* 0x0000005352957207 */ /* 0x000fe40000000000 */
[----:B------:R-:W-:-:S02]  /*dae0*/  SEL R145, R83, R82, P0 ;  /* 0x0000005253917207 */ /* 0x000fc40000000000 */
[----:B---3--:R-:W-:Y:S02]  /*daf0*/  SEL R140, R146, R139, P0 ;  /* 0x0000008b928c7207 */ /* 0x008fe40000000000 */
[----:B------:R-:W-:Y:S02]  /*db00*/  SEL R138, R139, R146, P0 ;  /* 0x000000928b8a7207 */ /* 0x000fe40000000000 */
[----:B------:R-:W-:Y:S02]  /*db10*/  IADD3 R79, P3, R34, 0x8020, RZ ;  /* 0x00008020224f7810 */ /* 0x000fe40007f7e0ff */
[----:B----4-:R-:W-:Y:S02]  /*db20*/  SEL R141, R25, R28, P0 ;  /* 0x0000001c198d7207 */ /* 0x010fe40000000000 */
[----:B------:R-:W-:Y:S02]  /*db30*/  SEL R139, R28, R25, P0 ;  /* 0x000000191c8b7207 */ /* 0x000fe40000000000 */
[----:B--2---:R-:W-:-:S02]  /*db40*/  SEL R132, R29, R130, P0 ;  /* 0x000000821d847207 */ /* 0x004fc40000000000 */
[----:B------:R-:W-:Y:S02]  /*db50*/  SEL R128, R126, R69, P0 ;  /* 0x000000457e807207 */ /* 0x000fe40000000000 */
[----:B------:R-:W-:Y:S02]  /*db60*/  IADD3 R83, P4, R34, 0x8000, RZ ;  /* 0x0000800022537810 */ /* 0x000fe40007f9e0ff */
[----:B------:R-:W-:Y:S02]  /*db70*/  SEL R130, R130, R29, P0 ;  /* 0x0000001d82827207 */ /* 0x000fe40000000000 */
[----:B------:R-:W-:Y:S02]  /*db80*/  SEL R133, R152, R153, P0 ;  /* 0x0000009998857207 */ /* 0x000fe40000000000 */
[----:B------:R-:W-:Y:S02]  /*db90*/  SEL R131, R153, R152, P0 ;  /* 0x0000009899837207 */ /* 0x000fe40000000000 */
[----:B------:R-:W-:-:S02]  /*dba0*/  SEL R126, R69, R126, P0 ;  /* 0x0000007e457e7207 */ /* 0x000fc40000000000 */
[----:B------:R-:W-:Y:S02]  /*dbb0*/  SEL R129, R72, R63, P0 ;  /* 0x0000003f48817207 */ /* 0x000fe40000000000 */
[----:B------:R-:W-:Y:S02]  /*dbc0*/  SEL R127, R63, R72, P0 ;  /* 0x000000483f7f7207 */ /* 0x000fe40000000000 */
[----:B------:R-:W-:Y:S02]  /*dbd0*/  LOP3.LUT R70, R71, 0x380, RZ, 0xc0, !PT ;  /* 0x0000038047467812 */ /* 0x000fe400078ec0ff */
[----:B------:R-:W-:Y:S02]  /*dbe0*/  LOP3.LUT R74, R75, 0x380, RZ, 0xc0, !PT ;  /* 0x000003804b4a7812 */ /* 0x000fe400078ec0ff */
[----:B------:R-:W-:Y:S02]  /*dbf0*/  MOV R60, R26 ;  /* 0x0000001a003c7202 */ /* 0x000fe40000000f00 */
[----:B------:R-:W-:-:S02]  /*dc00*/  LOP3.LUT R78, R79, 0x380, RZ, 0xc0, !PT ;  /* 0x000003804f4e7812 */ /* 0x000fc400078ec0ff */
[----:B------:R-:W-:Y:S02]  /*dc10*/  MOV R56, R30 ;  /* 0x0000001e00387202 */ /* 0x000fe40000000f00 */
[----:B------:R-:W-:Y:S02]  /*dc20*/  F2FP.BF16.F32.PACK_AB R24, R141, R140 ;  /* 0x0000008c8d18723e */ /* 0x000fe400000010ff */
[----:B------:R-:W-:Y:S02]  /*dc30*/  F2FP.BF16.F32.PACK_AB R25, R137, R136 ;  /* 0x000000888919723e */ /* 0x000fe400000010ff */
[----:B------:R-:W-:Y:S02]  /*dc40*/  F2FP.BF16.F32.PACK_AB R26, R139, R138 ;  /* 0x0000008a8b1a723e */ /* 0x000fe400000010ff */
[----:B------:R-:W-:Y:S02]  /*dc50*/  F2FP.BF16.F32.PACK_AB R27, R135, R134 ;  /* 0x00000086871b723e */ /* 0x000fe400000010ff */
[----:B------:R-:W-:-:S02]  /*dc60*/  LOP3.LUT R82, R83, 0x380, RZ, 0xc0, !PT ;  /* 0x0000038053527812 */ /* 0x000fc400078ec0ff */
[----:B------:R-:W-:Y:S02]  /*dc70*/  F2FP.BF16.F32.PACK_AB R28, R133, R132 ;  /* 0x00000084851c723e */ /* 0x000fe400000010ff */
[----:B------:R-:W-:Y:S02]  /*dc80*/  F2FP.BF16.F32.PACK_AB R29, R129, R128 ;  /* 0x00000080811d723e */ /* 0x000fe400000010ff */
[----:B------:R-:W-:Y:S02]  /*dc90*/  F2FP.BF16.F32.PACK_AB R30, R131, R130 ;  /* 0x00000082831e723e */ /* 0x000fe400000010ff */
[----:B------:R-:W-:Y:S02]  /*dca0*/  F2FP.BF16.F32.PACK_AB R31, R127, R126 ;  /* 0x0000007e7f1f723e */ /* 0x000fe400000010ff */
[----:B------:R-:W-:Y:S02]  /*dcb0*/  SHF.R.U64 R70, R70, 0x3, RZ ;  /* 0x0000000346467819 */ /* 0x000fe400000012ff */
[----:B------:R-:W-:-:S02]  /*dcc0*/  SHF.R.U64 R74, R74, 0x3, RZ ;  /* 0x000000034a4a7819 */ /* 0x000fc400000012ff */
[----:B------:R-:W-:Y:S01]  /*dcd0*/  SHF.R.U64 R78, R78, 0x3, RZ ;  /* 0x000000034e4e7819 */ /* 0x000fe200000012ff */
[----:B------:R0:W-:Y:S01]  /*dce0*/  STSM.16.M88.4 [R56], R24 ;  /* 0x0000001838007844 */ /* 0x0001e20000000200 */
[----:B------:R-:W-:Y:S02]  /*dcf0*/  SHF.R.U64 R82, R82, 0x3, RZ ;  /* 0x0000000352527819 */ /* 0x000fe400000012ff */
[----:B------:R-:W-:Y:S01]  /*dd00*/  LOP3.LUT R70, R70, R71, RZ, 0x3c, !PT ;  /* 0x0000004746467212 */ /* 0x000fe200078e3cff */
[----:B------:R1:W-:Y:S01]  /*dd10*/  STSM.16.M88.4 [R60], R28 ;  /* 0x0000001c3c007844 */ /* 0x0003e20000000200 */
[----:B------:R-:W-:Y:S01]  /*dd20*/  LOP3.LUT R74, R74, R75, RZ, 0x3c, !PT ;  /* 0x0000004b4a4a7212 */ /* 0x000fe200078e3cff */
[--C-:B------:R-:W-:Y:S01]  /*dd30*/  IMAD.X R71, RZ, RZ, R35.reuse, P1 ;  /* 0x000000ffff477224 */ /* 0x100fe200008e0623 */
[----:B------:R-:W-:Y:S01]  /*dd40*/  LOP3.LUT R78, R78, R79, RZ, 0x3c, !PT ;  /* 0x0000004f4e4e7212 */ /* 0x000fe200078e3cff */
[--C-:B------:R-:W-:Y:S01]  /*dd50*/  IMAD.X R75, RZ, RZ, R35.reuse, P2 ;  /* 0x000000ffff4b7224 */ /* 0x100fe200010e0623 */
[----:B------:R-:W-:Y:S01]  /*dd60*/  LOP3.LUT R82, R82, R83, RZ, 0x3c, !PT ;  /* 0x0000005352527212 */ /* 0x000fe200078e3cff */
[--C-:B------:R-:W-:Y:S01]  /*dd70*/  IMAD.X R79, RZ, RZ, R35.reuse, P3 ;  /* 0x000000ffff4f7224 */ /* 0x100fe200018e0623 */
[----:B------:R-:W-:Y:S01]  /*dd80*/  SEL R157, R90, R91, P0 ;  /* 0x0000005b5a9d7207 */ /* 0x000fe20000000000 */
[--C-:B------:R-:W-:Y:S01]  /*dd90*/  IMAD.X R63, RZ, RZ, R35.reuse, P6 ;  /* 0x000000ffff3f7224 */ /* 0x100fe200030e0623 */
[----:B------:R-:W-:Y:S01]  /*dda0*/  SEL R156, R91, R90, P0 ;  /* 0x0000005a5b9c7207 */ /* 0x000fe20000000000 */
[----:B------:R-:W-:Y:S01]  /*ddb0*/  IMAD.X R83, RZ, RZ, R35, P4 ;  /* 0x000000ffff537224 */ /* 0x000fe200020e0623 */
[----:B------:R-:W-:-:S02]  /*ddc0*/  IADD3 R91, P6, R34, 0x4040, RZ ;  /* 0x00004040225b7810 */ /* 0x000fc40007fde0ff */
[C---:B0-----:R-:W-:Y:S02]  /*ddd0*/  IADD3 R24, P3, R34.reuse, 0x4000, RZ ;  /* 0x0000400022187810 */ /* 0x041fe40007f7e0ff */
[C---:B-1----:R-:W-:Y:S02]  /*dde0*/  IADD3 R31, P1, R34.reuse, 0x4020, RZ ;  /* 0x00004020221f7810 */ /* 0x042fe40007f3e0ff */
[C---:B------:R-:W-:Y:S02]  /*ddf0*/  IADD3 R29, P2, R34.reuse, 0x40, RZ ;  /* 0x00000040221d7810 */ /* 0x040fe40007f5e0ff */
[----:B------:R-:W-:Y:S02]  /*de00*/  IADD3 R26, P4, R34, 0x60, RZ ;  /* 0x00000060221a7810 */ /* 0x000fe40007f9e0ff */
[----:B------:R-:W-:Y:S01]  /*de10*/  LOP3.LUT R30, R31, 0x380, RZ, 0xc0, !PT ;  /* 0x000003801f1e7812 */ /* 0x000fe200078ec0ff */
[----:B------:R-:W-:Y:S01]  /*de20*/  IMAD.X R69, RZ, RZ, R35, P5 ;  /* 0x000000ffff457224 */ /* 0x000fe200028e0623 */
[----:B------:R-:W-:-:S02]  /*de30*/  LOP3.LUT R28, R29, 0x380, RZ, 0xc0, !PT ;  /* 0x000003801d1c7812 */ /* 0x000fc400078ec0ff */
[----:B------:R-:W-:Y:S02]  /*de40*/  SEL R154, R86, R87, P0 ;  /* 0x00000057569a7207 */ /* 0x000fe40000000000 */
[----:B------:R-:W-:Y:S02]  /*de50*/  SEL R155, R87, R86, P0 ;  /* 0x00000056579b7207 */ /* 0x000fe40000000000 */
[----:B------:R-:W-:Y:S02]  /*de60*/  LOP3.LUT R25, R24, 0x380, RZ, 0xc0, !PT ;  /* 0x0000038018197812 */ /* 0x000fe400078ec0ff */
[----:B------:R-:W-:Y:S02]  /*de70*/  IADD3 R87, P5, R34, 0x4060, RZ ;  /* 0x0000406022577810 */ /* 0x000fe40007fbe0ff */
[----:B------:R-:W-:Y:S02]  /*de80*/  LOP3.LUT R90, R91, 0x380, RZ, 0xc0, !PT ;  /* 0x000003805b5a7812 */ /* 0x000fe400078ec0ff */
[----:B------:R-:W-:-:S02]  /*de90*/  LOP3.LUT R27, R26, 0x380, RZ, 0xc0, !PT ;  /* 0x000003801a1b7812 */ /* 0x000fc400078ec0ff */
[----:B------:R-:W-:Y:S02]  /*dea0*/  SHF.R.U64 R30, R30, 0x3, RZ ;  /* 0x000000031e1e7819 */ /* 0x000fe400000012ff */
[----:B------:R-:W-:Y:S02]  /*deb0*/  SHF.R.U64 R28, R28, 0x3, RZ ;  /* 0x000000031c1c7819 */ /* 0x000fe400000012ff */
[----:B------:R-:W-:Y:S02]  /*dec0*/  SHF.R.U64 R25, R25, 0x3, RZ ;  /* 0x0000000319197819 */ /* 0x000fe400000012ff */
[----:B------:R-:W-:Y:S02]  /*ded0*/  LOP3.LUT R86, R87, 0x380, RZ, 0xc0, !PT ;  /* 0x0000038057567812 */ /* 0x000fe400078ec0ff */
[----:B------:R-:W-:Y:S02]  /*dee0*/  SHF.R.U64 R90, R90, 0x3, RZ ;  /* 0x000000035a5a7819 */ /* 0x000fe400000012ff */
[----:B------:R-:W-:-:S02]  /*def0*/  SHF.R.U64 R27, R27, 0x3, RZ ;  /* 0x000000031b1b7819 */ /* 0x000fc400000012ff */
[----:B------:R-:W-:Y:S01]  /*df00*/  LOP3.LUT R30, R30, R31, RZ, 0x3c, !PT ;  /* 0x0000001f1e1e7212 */ /* 0x000fe200078e3cff */
[--C-:B------:R-:W-:Y:S01]  /*df10*/  IMAD.X R31, RZ, RZ, R35.reuse, P1 ;  /* 0x000000ffff1f7224 */ /* 0x100fe200008e0623 */
[----:B------:R-:W-:Y:S01]  /*df20*/  LOP3.LUT R28, R28, R29, RZ, 0x3c, !PT ;  /* 0x0000001d1c1c7212 */ /* 0x000fe200078e3cff */
[--C-:B------:R-:W-:Y:S01]  /*df30*/  IMAD.X R29, RZ, RZ, R35.reuse, P2 ;  /* 0x000000ffff1d7224 */ /* 0x100fe200010e0623 */
[----:B------:R-:W-:Y:S01]  /*df40*/  LOP3.LUT R24, R25, R24, RZ, 0x3c, !PT ;  /* 0x0000001819187212 */ /* 0x000fe200078e3cff */
[--C-:B------:R-:W-:Y:S01]  /*df50*/  IMAD.X R25, RZ, RZ, R35.reuse, P3 ;  /* 0x000000ffff197224 */ /* 0x100fe200018e0623 */
[----:B------:R-:W-:Y:S02]  /*df60*/  SHF.R.U64 R86, R86, 0x3, RZ ;  /* 0x0000000356567819 */ /* 0x000fe400000012ff */
[----:B------:R-:W-:Y:S01]  /*df70*/  LOP3.LUT R90, R90, R91, RZ, 0x3c, !PT ;  /* 0x0000005b5a5a7212 */ /* 0x000fe200078e3cff */
[--C-:B------:R-:W-:Y:S01]  /*df80*/  IMAD.X R91, RZ, RZ, R35.reuse, P6 ;  /* 0x000000ffff5b7224 */ /* 0x100fe200030e0623 */
[----:B------:R-:W-:Y:S01]  /*df90*/  LOP3.LUT R26, R27, R26, RZ, 0x3c, !PT ;  /* 0x0000001a1b1a7212 */ /* 0x000fe200078e3cff */
[----:B------:R-:W-:Y:S01]  /*dfa0*/  IMAD.X R27, RZ, RZ, R35, P4 ;  /* 0x000000ffff1b7224 */ /* 0x000fe200020e0623 */
[----:B------:R-:W-:-:S02]  /*dfb0*/  SEL R167, R142, R143, P0 ;  /* 0x0000008f8ea77207 */ /* 0x000fc40000000000 */
[----:B------:R-:W-:Y:S02]  /*dfc0*/  SEL R169, R150, R151, P0 ;  /* 0x0000009796a97207 */ /* 0x000fe40000000000 */
[----:B------:R-:W-:Y:S02]  /*dfd0*/  MOV R210, R68 ;  /* 0x0000004400d27202 */ /* 0x000fe40000000f00 */
[----:B------:R-:W-:Y:S02]  /*dfe0*/  SEL R143, R143, R142, P0 ;  /* 0x0000008e8f8f7207 */ /* 0x000fe40000000000 */
[----:B------:R-:W-:Y:S01]  /*dff0*/  SEL R151, R151, R150, P0 ;  /* 0x0000009697977207 */ /* 0x000fe20000000000 */
        /* <DEDUP_REMOVED lines=8> */
[----:B------:R-:W-:-:S02]  /*e080*/  MOV R69, R24 ;  /* 0x0000001800457202 */ /* 0x000fc40000000f00 */
[----:B------:R-:W-:Y:S01]  /*e090*/  MOV R181, R78 ;  /* 0x0000004e00b57202 */ /* 0x000fe20000000f00 */
[----:B------:R-:W-:Y:S01]  /*e0a0*/  SHFL.IDX PT, R8, R49, R4, 0x1c1f ;  /* 0x001c1f0431087589 */ /* 0x000fe200000e0000 */
[----:B------:R-:W-:Y:S02]  /*e0b0*/  MOV R180, R82 ;  /* 0x0000005200b47202 */ /* 0x000fe40000000f00 */
[----:B------:R-:W-:Y:S01]  /*e0c0*/  MOV R76, R90 ;  /* 0x0000005a004c7202 */ /* 0x000fe20000000f00 */
[----:B------:R-:W-:Y:S01]  /*e0d0*/  SHFL.IDX PT, R64, R84, R168, 0x1c1f ;  /* 0x001c1fa854407589 */ /* 0x000fe200000e0000 */
[----:B------:R-:W-:Y:S02]  /*e0e0*/  MOV R60, R26 ;  /* 0x0000001a003c7202 */ /* 0x000fe40000000f00 */
[----:B------:R-:W-:Y:S01]  /*e0f0*/  MOV R208, R70 ;  /* 0x0000004600d07202 */ /* 0x000fe20000000f00 */
[----:B------:R-:W-:Y:S01]  /*e100*/  SHFL.IDX PT, R63, R6, R4, 0x1c1f ;  /* 0x001c1f04063f7589 */ /* 0x000fe200000e0000 */
[----:B------:R-:W-:-:S03]  /*e110*/  MOV R211, R66 ;  /* 0x0000004200d37202 */ /* 0x000fc60000000f00 */
[----:B------:R-:W-:Y:S01]  /*e120*/  SHFL.IDX PT, R9, R40, R4, 0x1c1f ;  /* 0x001c1f0428097589 */ /* 0x000fe200000e0000 */
[----:B------:R-:W-:-:S03]  /*e130*/  MOV R182, R74 ;  /* 0x0000004a00b67202 */ /* 0x000fc60000000f00 */
        /* <DEDUP_REMOVED lines=13> */
[----:B------:R-:W-:Y:S04]  /*e210*/  SHFL.IDX PT, R91, R97, R168, 0x1c1f ;  /* 0x001c1fa8615b7589 */ /* 0x000fe800000e0000 */
[----:B------:R-:W2:Y:S04]  /*e220*/  SHFL.IDX PT, R83, R113, R168, 0x1c1f ;  /* 0x001c1fa871537589 */ /* 0x000ea800000e0000 */
        /* <DEDUP_REMOVED lines=8> */
[----:B------:R-:W4:Y:S01]  /*e2b0*/  SHFL.IDX PT, R89, R89, R168, 0x1c1f ;  /* 0x001c1fa859597589 */ /* 0x000f2200000e0000 */
        /* <DEDUP_REMOVED lines=8> */
[----:B------:R-:W5:Y:S04]  /*e340*/  SHFL.IDX PT, R107, R50, R168, 0x1c1f ;  /* 0x001c1fa8326b7589 */ /* 0x000f6800000e0000 */
[----:B------:R-:W5:Y:S04]  /*e350*/  SHFL.IDX PT, R51, R105, R168, 0x1c1f ;  /* 0x001c1fa869337589 */ /* 0x000f6800000e0000 */
[----:B------:R-:W5:Y:S04]  /*e360*/  SHFL.IDX PT, R46, R121, R168, 0x1c1f ;  /* 0x001c1fa8792e7589 */ /* 0x000f6800000e0000 */
[----:B------:R-:W-:Y:S04]  /*e370*/  SHFL.IDX PT, R66, R5, R4, 0x1c1f ;  /* 0x001c1f0405427589 */ /* 0x000fe800000e0000 */
[----:B------:R-:W-:Y:S04]  /*e380*/  SHFL.IDX PT, R24, R13, R4, 0x1c1f ;  /* 0x001c1f040d187589 */ /* 0x000fe800000e0000 */
[----:B------:R-:W-:Y:S04]  /*e390*/  SHFL.IDX PT, R37, R37, R4, 0x1c1f ;  /* 0x001c1f0425257589 */ /* 0x000fe800000e0000 */
[----:B------:R-:W-:Y:S04]  /*e3a0*/  SHFL.IDX PT, R47, R47, R4, 0x1c1f ;  /* 0x001c1f042f2f7589 */ /* 0x000fe800000e0000 */
[----:B------:R-:W-:Y:S04]  /*e3b0*/  SHFL.IDX PT, R35, R154, R4, 0x1c1f ;  /* 0x001c1f049a237589 */ /* 0x000fe800000e0000 */
[----:B------:R-:W5:Y:S04]  /*e3c0*/  SHFL.IDX PT, R178, R178, R168, 0x1c1f ;  /* 0x001c1fa8b2b27589 */ /* 0x000f6800000e0000 */
[----:B------:R-:W-:Y:S04]  /*e3d0*/  SHFL.IDX PT, R170, R170, R168, 0x1c1f ;  /* 0x001c1fa8aaaa7589 */ /* 0x000fe800000e0000 */
[----:B------:R-:W-:Y:S04]  /*e3e0*/  SHFL.IDX PT, R41, R96, R168, 0x1c1f ;  /* 0x001c1fa860297589 */ /* 0x000fe800000e0000 */
[----:B------:R-:W-:Y:S04]  /*e3f0*/  SHFL.IDX PT, R74, R148, R168, 0x1c1f ;  /* 0x001c1fa8944a7589 */ /* 0x000fe800000e0000 */
[----:B------:R-:W5:Y:S04]  /*e400*/  SHFL.IDX PT, R80, R54, R168, 0x1c1f ;  /* 0x001c1fa836507589 */ /* 0x000f6800000e0000 */
[----:B------:R-:W5:Y:S04]  /*e410*/  SHFL.IDX PT, R42, R155, R168, 0x1c1f ;  /* 0x001c1fa89b2a7589 */ /* 0x000f6800000e0000 */
[----:B------:R-:W-:Y:S04]  /*e420*/  SHFL.IDX PT, R21, R21, R4, 0x1c1f ;  /* 0x001c1f0415157589 */ /* 0x000fe800000e0000 */
[----:B------:R-:W-:Y:S04]  /*e430*/  SHFL.IDX PT, R20, R45, R4, 0x1c1f ;  /* 0x001c1f042d147589 */ /* 0x000fe800000e0000 */
[----:B------:R-:W5:Y:S04]  /*e440*/  SHFL.IDX PT, R177, R177, R168, 0x1c1f ;  /* 0x001c1fa8b1b17589 */ /* 0x000f6800000e0000 */
[----:B------:R-:W-:Y:S04]  /*e450*/  SHFL.IDX PT, R86, R12, R168, 0x1c1f ;  /* 0x001c1fa80c567589 */ /* 0x000fe800000e0000 */
[----:B------:R-:W-:Y:S04]  /*e460*/  SHFL.IDX PT, R14, R112, R168, 0x1c1f ;  /* 0x001c1fa8700e7589 */ /* 0x000fe800000e0000 */
[----:B------:R-:W5:Y:S04]  /*e470*/  SHFL.IDX PT, R148, R102, R168, 0x1c1f ;  /* 0x001c1fa866947589 */ /* 0x000f6800000e0000 */
[----:B------:R-:W5:Y:S04]  /*e480*/  SHFL.IDX PT, R15, R15, R4, 0x1c1f ;  /* 0x001c1f040f0f7589 */ /* 0x000f6800000e0000 */
[----:B------:R-:W-:Y:S04]  /*e490*/  SHFL.IDX PT, R5, R53, R4, 0x1c1f ;  /* 0x001c1f0435057589 */ /* 0x000fe800000e0000 */
[----:B------:R0:W5:Y:S04]  /*e4a0*/  SHFL.IDX PT, R12, R116, R168, 0x1c1f ;  /* 0x001c1fa8740c7589 */ /* 0x00016800000e0000 */
[----:B------:R-:W-:Y:S04]  /*e4b0*/  SHFL.IDX PT, R59, R7, R4, 0x1c1f ;  /* 0x001c1f04073b7589 */ /* 0x000fe800000e0000 */
[----:B------:R-:W-:Y:S04]  /*e4c0*/  SHFL.IDX PT, R33, R33, R4, 0x1c1f ;  /* 0x001c1f0421217589 */ /* 0x000fe800000e0000 */
[----:B------:R-:W-:Y:S04]  /*e4d0*/  SHFL.IDX PT, R13, R111, R4, 0x1c1f ;  /* 0x001c1f046f0d7589 */ /* 0x000fe800000e0000 */
[----:B------:R-:W5:Y:S04]  /*e4e0*/  SHFL.IDX PT, R175, R175, R168, 0x1c1f ;  /* 0x001c1fa8afaf7589 */ /* 0x000f6800000e0000 */
[----:B------:R-:W5:Y:S04]  /*e4f0*/  SHFL.IDX PT, R45, R88, R168, 0x1c1f ;  /* 0x001c1fa8582d7589 */ /* 0x000f6800000e0000 */
[----:B------:R-:W-:Y:S04]  /*e500*/  SHFL.IDX PT, R53, R120, R168, 0x1c1f ;  /* 0x001c1fa878357589 */ /* 0x000fe800000e0000 */
[----:B------:R-:W-:Y:S04]  /*e510*/  SHFL.IDX PT, R62, R52, R168, 0x1c1f ;  /* 0x001c1fa8343e7589 */ /* 0x000fe800000e0000 */
[----:B------:R1:W5:Y:S04]  /*e520*/  SHFL.IDX PT, R54, R114, R168, 0x1c1f ;  /* 0x001c1fa872367589 */ /* 0x00036800000e0000 */
[----:B------:R-:W-:Y:S04]  /*e530*/  SHFL.IDX PT, R7, R44, R4, 0x1c1f ;  /* 0x001c1f042c077589 */ /* 0x000fe800000e0000 */
[----:B------:R-:W-:Y:S04]  /*e540*/  SHFL.IDX PT, R159, R159, R4, 0x1c1f ;  /* 0x001c1f049f9f7589 */ /* 0x000fe800000e0000 */
[----:B------:R-:W5:Y:S04]  /*e550*/  SHFL.IDX PT, R55, R108, R168, 0x1c1f ;  /* 0x001c1fa86c377589 */ /* 0x000f6800000e0000 */
[----:B------:R-:W5:Y:S04]  /*e560*/  SHFL.IDX PT, R52, R118, R168, 0x1c1f ;  /* 0x001c1fa876347589 */ /* 0x000f6800000e0000 */
        /* <DEDUP_REMOVED lines=20> */
[----:B------:R2:W5:Y:S04]  /*e6b0*/  SHFL.IDX PT, R153, R100, R168, 0x1c1f ;  /* 0x001c1fa864997589 */ /* 0x00056800000e0000 */
[----:B------:R-:W-:Y:S04]  /*e6c0*/  SHFL.IDX PT, R4, R124, R168, 0x1c1f ;  /* 0x001c1fa87c047589 */ /* 0x000fe800000e0000 */
[----:B------:R-:W5:Y:S04]  /*e6d0*/  SHFL.IDX PT, R144, R110, R168, 0x1c1f ;  /* 0x001c1fa86e907589 */ /* 0x000f6800000e0000 */
[----:B------:R-:W-:Y:S04]  /*e6e0*/  SHFL.IDX PT, R124, R57, R168, 0x1c1f ;  /* 0x001c1fa8397c7589 */ /* 0x000fe800000e0000 */
[----:B------:R-:W5:Y:S04]  /*e6f0*/  SHFL.IDX PT, R57, R122, R168, 0x1c1f ;  /* 0x001c1fa87a397589 */ /* 0x000f6800000e0000 */
[----:B------:R-:W5:Y:S04]  /*e700*/  SHFL.IDX PT, R173, R173, R168, 0x1c1f ;  /* 0x001c1fa8adad7589 */ /* 0x000f6800000e0000 */
[----:B------:R-:W-:Y:S04]  /*e710*/  SHFL.IDX PT, R79, R61, R168, 0x1c1f ;  /* 0x001c1fa83d4f7589 */ /* 0x000fe800000e0000 */
[----:B------:R-:W5:Y:S01]  /*e720*/  SHFL.IDX PT, R61, R115, R168, 0x1c1f ;  /* 0x001c1fa8733d7589 */ /* 0x000f6200000e0000 */
[----:B0-----:R-:W-:-:S02]  /*e730*/  SEL R116, R49, R84, P0 ;  /* 0x0000005431747207 */ /* 0x001fc40000000000 */
[----:B-1----:R-:W-:Y:S01]  /*e740*/  SEL R114, R84, R49, P0 ;  /* 0x0000003154727207 */ /* 0x002fe20000000000 */
[----:B------:R0:W-:Y:S01]  /*e750*/  SHFL.IDX PT, R44, R92, R168, 0x1c1f ;  /* 0x001c1fa85c2c7589 */ /* 0x0001e200000e0000 */
[----:B--2---:R-:W-:Y:S02]  /*e760*/  SEL R100, R40, R99, P0 ;  /* 0x0000006328647207 */ /* 0x004fe40000000000 */
[----:B------:R-:W-:Y:S01]  /*e770*/  SEL R84, R82, R83, P0 ;  /* 0x0000005352547207 */ /* 0x000fe20000000000 */
[----:B------:R-:W1:Y:S01]  /*e780*/  SHFL.IDX PT, R50, R145, R168, 0x1c1f ;  /* 0x001c1fa891327589 */ /* 0x000e6200000e0000 */
[----:B---3--:R-:W-:-:S03]  /*e790*/  SEL R125, R169, R85, P0 ;  /* 0x00000055a97d7207 */ /* 0x008fc60000000000 */
[----:B------:R2:W-:Y:S01]  /*e7a0*/  SHFL.IDX PT, R155, R98, R168, 0x1c1f ;  /* 0x001c1fa8629b7589 */ /* 0x0005e200000e0000 */
[----:B----4-:R-:W-:Y:S02]  /*e7b0*/  SEL R101, R93, R89, P0 ;  /* 0x000000595d657207 */ /* 0x010fe40000000000 */
[----:B0-----:R-:W-:Y:S01]  /*e7c0*/  SEL R92, R90, R91, P0 ;  /* 0x0000005b5a5c7207 */ /* 0x001fe20000000000 */
[----:B------:R0:W3:Y:S01]  /*e7d0*/  SHFL.IDX PT, R145, R106, R168, 0x1c1f ;  /* 0x001c1fa86a917589 */ /* 0x0000e200000e0000 */
[----:B------:R-:W-:Y:S02]  /*e7e0*/  SEL R90, R91, R90, P0 ;  /* 0x0000005a5b5a7207 */ /* 0x000fe40000000000 */
[----:B------:R-:W-:Y:S01]  /*e7f0*/  SEL R82, R83, R82, P0 ;  /* 0x0000005253527207 */ /* 0x000fe20000000000 */
[----:B------:R4:W3:Y:S01]  /*e800*/  SHFL.IDX PT, R147, R123, R168, 0x1c1f ;  /* 0x001c1fa87b937589 */ /* 0x0008e200000e0000 */
[----:B--2---:R-:W-:Y:S02]  /*e810*/  SEL R98, R99, R40, P0 ;  /* 0x0000002863627207 */ /* 0x004fe40000000000 */
[----:B------:R-:W-:Y:S01]  /*e820*/  SEL R99, R89, R93, P0 ;  /* 0x0000005d59637207 */ /* 0x000fe20000000000 */
[----:B------:R-:W-:Y:S01]  /*e830*/  SHFL.IDX PT, R164, R94, R168, 0x1c1f ;  /* 0x001c1fa85ea47589 */ /* 0x000fe200000e0000 */
[----:B-----5:R-:W-:-:S02]  /*e840*/  SEL R108, R43, R107, P0 ;  /* 0x0000006b2b6c7207 */ /* 0x020fc40000000000 */
[----:B0-----:R-:W-:Y:S02]  /*e850*/  SEL R106, R107, R43, P0 ;  /* 0x0000002b6b6a7207 */ /* 0x001fe40000000000 */
[----:B----4-:R-:W-:Y:S01]  /*e860*/  SEL R123, R85, R169, P0 ;  /* 0x000000a9557b7207 */ /* 0x010fe20000000000 */
[----:B------:R-:W0:Y:S01]  /*e870*/  SHFL.IDX PT, R156, R156, R168, 0x1c1f ;  /* 0x001c1fa89c9c7589 */ /* 0x000e2200000e0000 */
[----:B------:R-:W-:Y:S02]  /*e880*/  SEL R93, R39, R51, P0 ;  /* 0x00000033275d7207 */ /* 0x000fe40000000000 */
[----:B------:R-:W-:Y:S01]  /*e890*/  SEL R91, R51, R39, P0 ;  /* 0x00000027335b7207 */ /* 0x000fe20000000000 */
[----:B------:R2:W-:Y:S01]  /*e8a0*/  SHFL.IDX PT, R151, R119, R168, 0x1c1f ;  /* 0x001c1fa877977589 */ /* 0x0005e200000e0000 */
[----:B------:R-:W-:Y:S02]  /*e8b0*/  SEL R89, R10, R65, P0 ;  /* 0x000000410a597207 */ /* 0x000fe40000000000 */
[----:B------:R-:W-:-:S02]  /*e8c0*/  SEL R87, R65, R10, P0 ;  /* 0x0000000a41577207 */ /* 0x000fc40000000000 */
[----:B------:R-:W-:Y:S02]  /*e8d0*/  SEL R85, R38, R46, P0 ;  /* 0x0000002e26557207 */ /* 0x000fe40000000000 */
[----:B------:R-:W-:Y:S01]  /*e8e0*/  SEL R83, R46, R38, P0 ;  /* 0x000000262e537207 */ /* 0x000fe20000000000 */
[----:B------:R4:W5:Y:S01]  /*e8f0*/  SHFL.IDX PT, R152, R104, R168, 0x1c1f ;  /* 0x001c1fa868987589 */ /* 0x00096200000e0000 */
        /* <DEDUP_REMOVED lines=11> */
[----:B--2---:R-:W-:Y:S02]  /*e9b0*/  SEL R119, R177, R63, P0 ;  /* 0x0000003fb1777207 */ /* 0x004fe40000000000 */
        /* <DEDUP_REMOVED lines=18> */
[----:B------:R-:W-:Y:S01]  /*eae0*/  SEL R10, R8, R53, P0 ;  /* 0x00000035080a7207 */ /* 0x000fe20000000000 */
[----:B------:R-:W-:Y:S01]  /*eaf0*/  SHFL.IDX PT, R122, R143, R168, 0x1c1f ;  /* 0x001c1fa88f7a7589 */ /* 0x000fe200000e0000 */
[----:B------:R-:W-:Y:S02]  /*eb00*/  SEL R33, R7, R55, P0 ;  /* 0x0000003707217207 */ /* 0x000fe40000000000 */
[----:B------:R-:W-:Y:S01]  /*eb10*/  SEL R31, R55, R7, P0 ;  /* 0x00000007371f7207 */ /* 0x000fe20000000000 */
[----:B------:R-:W2:Y:S01]  /*eb20*/  SHFL.IDX PT, R163, R163, R168, 0x1c1f ;  /* 0x001c1fa8a3a37589 */ /* 0x000ea200000e0000 */
[----:B------:R-:W-:-:S02]  /*eb30*/  SEL R15, R159, R52, P0 ;  /* 0x000000349f0f7207 */ /* 0x000fc40000000000 */
[----:B------:R-:W-:Y:S02]  /*eb40*/  SEL R13, R52, R159, P0 ;  /* 0x0000009f340d7207 */ /* 0x000fe40000000000 */
[----:B------:R-:W-:Y:S01]  /*eb50*/  SEL R8, R53, R8, P0 ;  /* 0x0000000835087207 */ /* 0x000fe20000000000 */
[----:B------:R-:W2:Y:S01]  /*eb60*/  SHFL.IDX PT, R165, R183, R168, 0x1c1f ;  /* 0x001c1fa8b7a57589 */ /* 0x000ea200000e0000 */
[----:B------:R-:W-:Y:S02]  /*eb70*/  F2FP.BF16.F32.PACK_AB R52, R121, R120 ;  /* 0x000000787934723e */ /* 0x000fe400000010ff */
[----:B------:R-:W-:Y:S02]  /*eb80*/  F2FP.BF16.F32.PACK_AB R53, R117, R116 ;  /* 0x000000747535723e */ /* 0x000fe400000010ff */
[----:B------:R-:W-:Y:S02]  /*eb90*/  F2FP.BF16.F32.PACK_AB R54, R119, R118 ;  /* 0x000000767736723e */ /* 0x000fe400000010ff */
[----:B------:R-:W-:-:S02]  /*eba0*/  F2FP.BF16.F32.PACK_AB R55, R115, R114 ;  /* 0x000000727337723e */ /* 0x000fc400000010ff */
[----:B------:R-:W-:Y:S02]  /*ebb0*/  SEL R112, R59, R176, P0 ;  /* 0x000000b03b707207 */ /* 0x000fe40000000000 */
[----:B------:R-:W-:Y:S02]  /*ebc0*/  SEL R110, R176, R59, P0 ;  /* 0x0000003bb06e7207 */ /* 0x000fe40000000000 */
[----:B----4-:R-:W-:Y:S02]  /*ebd0*/  SEL R104, R29, R174, P0 ;  /* 0x000000ae1d687207 */ /* 0x010fe40000000000 */
[----:B------:R-:W-:Y:S02]  /*ebe0*/  SEL R102, R174, R29, P0 ;  /* 0x0000001dae667207 */ /* 0x000fe40000000000 */
[----:B------:R-:W-:Y:S02]  /*ebf0*/  SEL R96, R27, R172, P0 ;  /* 0x000000ac1b607207 */ /* 0x000fe40000000000 */
[----:B------:R-:W-:-:S02]  /*ec00*/  SEL R94, R172, R27, P0 ;  /* 0x0000001bac5e7207 */ /* 0x000fc40000000000 */
[----:B------:R-:W-:Y:S02]  /*ec10*/  SEL R41, R9, R153, P0 ;  /* 0x0000009909297207 */ /* 0x000fe40000000000 */
[----:B------:R-:W-:Y:S02]  /*ec20*/  SEL R39, R153, R9, P0 ;  /* 0x0000000999277207 */ /* 0x000fe40000000000 */
[----:B------:R-:W-:Y:S02]  /*ec30*/  SEL R29, R11, R144, P0 ;  /* 0x000000900b1d7207 */ /* 0x000fe40000000000 */
[----:B------:R-:W-:Y:S01]  /*ec40*/  SEL R27, R144, R11, P0 ;  /* 0x0000000b901b7207 */ /* 0x000fe20000000000 */
[----:B------:R4:W-:Y:S01]  /*ec50*/  STSM.16.M88.4 [R56], R52 ;  /* 0x0000003438007844 */ /* 0x0009e20000000200 */
[----:B------:R-:W-:Y:S02]  /*ec60*/  SEL R11, R5, R4, P0 ;  /* 0x00000004050b7207 */ /* 0x000fe40000000000 */
[----:B------:R-:W-:-:S02]  /*ec70*/  SEL R9, R4, R5, P0 ;  /* 0x0000000504097207 */ /* 0x000fc40000000000 */
[----:B------:R-:W-:Y:S02]  /*ec80*/  SEL R6, R58, R57, P0 ;  /* 0x000000393a067207 */ /* 0x000fe40000000000 */
[----:B------:R-:W-:Y:S02]  /*ec90*/  SEL R4, R57, R58, P0 ;  /* 0x0000003a39047207 */ /* 0x000fe40000000000 */
[----:B------:R-:W-:Y:S02]  /*eca0*/  F2FP.BF16.F32.PACK_AB R58, R111, R110 ;  /* 0x0000006e6f3a723e */ /* 0x000fe400000010ff */
[----:B------:R-:W-:Y:S02]  /*ecb0*/  F2FP.BF16.F32.PACK_AB R59, R107, R106 ;  /* 0x0000006a6b3b723e */ /* 0x000fe400000010ff */
[----:B------:R-:W-:Y:S02]  /*ecc0*/  F2FP.BF16.F32.PACK_AB R57, R109, R108 ;  /* 0x0000006c6d39723e */ /* 0x000fe400000010ff */
[----:B----4-:R-:W-:-:S02]  /*ecd0*/  F2FP.BF16.F32.PACK_AB R56, R113, R112 ;  /* 0x000000707138723e */ /* 0x010fc400000010ff */
        /* <DEDUP_REMOVED lines=11> */
[----:B----4-:R-:W-:Y:S02]  /*ed90*/  F2FP.BF16.F32.PACK_AB R60, R105, R104 ;  /* 0x00000068693c723e */ /* 0x010fe400000010ff */
[----:B------:R-:W-:-:S02]  /*eda0*/  F2FP.BF16.F32.PACK_AB R54, R95, R94 ;  /* 0x0000005e5f36723e */ /* 0x000fc400000010ff */
[----:B------:R-:W-:Y:S02]  /*edb0*/  F2FP.BF16.F32.PACK_AB R55, R91, R90 ;  /* 0x0000005a5b37723e */ /* 0x000fe400000010ff */
[----:B------:R-:W-:Y:S02]  /*edc0*/  F2FP.BF16.F32.PACK_AB R53, R93, R92 ;  /* 0x0000005c5d35723e */ /* 0x000fe400000010ff */
[----:B------:R-:W-:Y:S02]  /*edd0*/  SEL R81, R32, R64, P0 ;  /* 0x0000004020517207 */ /* 0x000fe40000000000 */
[----:B------:R-:W-:Y:S02]  /*ede0*/  SEL R67, R64, R32, P0 ;  /* 0x0000002040437207 */ /* 0x000fe40000000000 */
[----:B-1----:R-:W-:Y:S01]  /*edf0*/  SEL R64, R149, R50, P0 ;  /* 0x0000003295407207 */ /* 0x002fe20000000000 */
[----:B------:R-:W-:Y:S01]  /*ee00*/  STSM.16.M88.4 [R69], R60 ;  /* 0x0000003c45007844 */ /* 0x000fe20000000200 */
[----:B------:R-:W-:-:S02]  /*ee10*/  SEL R50, R50, R149, P0 ;  /* 0x0000009532327207 */ /* 0x000fc40000000000 */
[----:B---3--:R-:W-:Y:S01]  /*ee20*/  SEL R28, R26, R145, P0 ;  /* 0x000000911a1c7207 */ /* 0x008fe20000000000 */
[----:B------:R1:W-:Y:S01]  /*ee30*/  STSM.16.M88.4 [R68], R52 ;  /* 0x0000003444007844 */ /* 0x0003e20000000200 */
[----:B------:R-:W-:Y:S02]  /*ee40*/  SEL R26, R145, R26, P0 ;  /* 0x0000001a911a7207 */ /* 0x000fe40000000000 */
[----:B------:R-:W-:Y:S02]  /*ee50*/  SEL R149, R71, R147, P0 ;  /* 0x0000009347957207 */ /* 0x000fe40000000000 */
[----:B------:R-:W-:Y:S02]  /*ee60*/  SEL R49, R36, R44, P0 ;  /* 0x0000002c24317207 */ /* 0x000fe40000000000 */
[----:B------:R-:W-:Y:S02]  /*ee70*/  SEL R47, R44, R36, P0 ;  /* 0x000000242c2f7207 */ /* 0x000fe40000000000 */
[----:B------:R-:W-:-:S02]  /*ee80*/  SEL R145, R70, R124, P0 ;  /* 0x0000007c46917207 */ /* 0x000fc40000000000 */
[----:B------:R-:W-:Y:S02]  /*ee90*/  SEL R143, R124, R70, P0 ;  /* 0x000000467c8f7207 */ /* 0x000fe40000000000 */
[----:B------:R-:W-:Y:S02]  /*eea0*/  SEL R147, R147, R71, P0 ;  /* 0x0000004793937207 */ /* 0x000fe40000000000 */
[----:B0-----:R-:W-:Y:S02]  /*eeb0*/  SEL R44, R157, R156, P0 ;  /* 0x0000009c9d2c7207 */ /* 0x001fe40000000000 */
[----:B------:R-:W-:Y:S02]  /*eec0*/  SEL R42, R156, R157, P0 ;  /* 0x0000009d9c2a7207 */ /* 0x000fe40000000000 */
[----:B------:R-:W-:Y:S02]  /*eed0*/  SEL R45, R158, R164, P0 ;  /* 0x000000a49e2d7207 */ /* 0x000fe40000000000 */
[----:B------:R-:W-:-:S02]  /*eee0*/  SEL R43, R164, R158, P0 ;  /* 0x0000009ea42b7207 */ /* 0x000fc40000000000 */
[----:B------:R-:W-:Y:S02]  /*eef0*/  SEL R36, R34, R155, P0 ;  /* 0x0000009b22247207 */ /* 0x000fe40000000000 */
[----:B-1----:R-:W-:Y:S02]  /*ef00*/  F2FP.BF16.F32.PACK_AB R68, R89, R88 ;  /* 0x000000585944723e */ /* 0x002fe400000010ff */
[----:B------:R-:W-:Y:S02]  /*ef10*/  F2FP.BF16.F32.PACK_AB R70, R87, R86 ;  /* 0x000000565746723e */ /* 0x000fe400000010ff */
[----:B------:R-:W-:Y:S02]  /*ef20*/  F2FP.BF16.F32.PACK_AB R71, R83, R82 ;  /* 0x000000525347723e */ /* 0x000fe400000010ff */
[----:B------:R-:W-:Y:S02]  /*ef30*/  F2FP.BF16.F32.PACK_AB R69, R85, R84 ;  /* 0x000000545545723e */ /* 0x000fe400000010ff */
[----:B------:R-:W-:-:S02]  /*ef40*/  SEL R34, R155, R34, P0 ;  /* 0x000000229b227207 */ /* 0x000fc40000000000 */
[----:B-----5:R-:W-:Y:S02]  /*ef50*/  SEL R32, R30, R152, P0 ;  /* 0x000000981e207207 */ /* 0x020fe40000000000 */
[----:B------:R-:W-:Y:S02]  /*ef60*/  SEL R30, R152, R30, P0 ;  /* 0x0000001e981e7207 */ /* 0x000fe40000000000 */
[----:B------:R-:W-:Y:S02]  /*ef70*/  F2FP.BF16.F32.PACK_AB R52, R81, R80 ;  /* 0x000000505134723e */ /* 0x000fe400000010ff */
[----:B------:R-:W-:Y:S02]  /*ef80*/  F2FP.BF16.F32.PACK_AB R54, R67, R66 ;  /* 0x000000424336723e */ /* 0x000fe400000010ff */
[----:B------:R-:W-:Y:S02]  /*ef90*/  F2FP.BF16.F32.PACK_AB R55, R51, R50 ;  /* 0x000000323337723e */ /* 0x000fe400000010ff */
[----:B------:R-:W-:Y:S01]  /*efa0*/  F2FP.BF16.F32.PACK_AB R53, R65, R64 ;  /* 0x000000404135723e */ /* 0x000fe200000010ff */
[----:B------:R0:W-:Y:S01]  /*efb0*/  STSM.16.M88.4 [R76], R68 ;  /* 0x000000444c007844 */ /* 0x0001e20000000200 */
        /* <DEDUP_REMOVED lines=8> */
[----:B--2---:R-:W-:Y:S02]  /*f040*/  SEL R156, R154, R163, P0 ;  /* 0x000000a39a9c7207 */ /* 0x004fe40000000000 */
[----:B------:R-:W-:Y:S02]  /*f050*/  SEL R157, R75, R122, P0 ;  /* 0x0000007a4b9d7207 */ /* 0x000fe40000000000 */
[----:B------:R-:W-:Y:S02]  /*f060*/  SEL R155, R122, R75, P0 ;  /* 0x0000004b7a9b7207 */ /* 0x000fe40000000000 */
[----:B------:R-:W-:Y:S02]  /*f070*/  SEL R160, R161, R160, P0 ;  /* 0x000000a0a1a07207 */ /* 0x000fe40000000000 */
[----:B------:R-:W-:-:S02]  /*f080*/  F2FP.BF16.F32.PACK_AB R60, R41, R40 ;  /* 0x00000028293c723e */ /* 0x000fc400000010ff */
[----:B------:R-:W-:Y:S02]  /*f090*/  F2FP.BF16.F32.PACK_AB R62, R39, R38 ;  /* 0x00000026273e723e */ /* 0x000fe400000010ff */
[----:B------:R-:W-:Y:S02]  /*f0a0*/  F2FP.BF16.F32.PACK_AB R63, R35, R34 ;  /* 0x00000022233f723e */ /* 0x000fe400000010ff */
[----:B------:R-:W-:Y:S02]  /*f0b0*/  F2FP.BF16.F32.PACK_AB R61, R37, R36 ;  /* 0x00000024253d723e */ /* 0x000fe400000010ff */
[----:B------:R-:W-:Y:S02]  /*f0c0*/  SEL R150, R79, R150, P0 ;  /* 0x000000964f967207 */ /* 0x000fe40000000000 */
[----:B------:R-:W-:Y:S02]  /*f0d0*/  SEL R153, R77, R78, P0 ;  /* 0x0000004e4d997207 */ /* 0x000fe40000000000 */
[----:B------:R-:W-:-:S02]  /*f0e0*/  SEL R151, R78, R77, P0 ;  /* 0x0000004d4e977207 */ /* 0x000fc40000000000 */
[----:B------:R-:W-:Y:S02]  /*f0f0*/  SEL R154, R163, R154, P0 ;  /* 0x0000009aa39a7207 */ /* 0x000fe40000000000 */
[----:B------:R-:W-:Y:S02]  /*f100*/  SEL R159, R73, R74, P0 ;  /* 0x0000004a499f7207 */ /* 0x000fe40000000000 */
[----:B0-----:R-:W-:Y:S02]  /*f110*/  F2FP.BF16.F32.PACK_AB R68, R33, R32 ;  /* 0x000000202144723e */ /* 0x001fe400000010ff */
[----:B------:R-:W-:Y:S02]  /*f120*/  F2FP.BF16.F32.PACK_AB R70, R31, R30 ;  /* 0x0000001e1f46723e */ /* 0x000fe400000010ff */
[----:B------:R-:W-:Y:S02]  /*f130*/  F2FP.BF16.F32.PACK_AB R71, R27, R26 ;  /* 0x0000001a1b47723e */ /* 0x000fe400000010ff */
[----:B------:R-:W-:-:S02]  /*f140*/  F2FP.BF16.F32.PACK_AB R69, R29, R28 ;  /* 0x0000001c1d45723e */ /* 0x000fc400000010ff */
[----:B------:R-:W-:Y:S02]  /*f150*/  SEL R161, R74, R73, P0 ;  /* 0x000000494aa17207 */ /* 0x000fe40000000000 */
[----:B------:R-:W-:Y:S02]  /*f160*/  SEL R124, R72, R165, P0 ;  /* 0x000000a5487c7207 */ /* 0x000fe40000000000 */
[----:B------:R-:W-:Y:S01]  /*f170*/  SEL R122, R165, R72, P0 ;  /* 0x00000048a57a7207 */ /* 0x000fe20000000000 */
[----:B------:R0:W-:Y:S01]  /*f180*/  STSM.16.M88.4 [R179], R52 ;  /* 0x00000034b3007844 */ /* 0x0001e20000000200 */
[----:B------:R-:W-:Y:S02]  /*f190*/  F2FP.BF16.F32.PACK_AB R72, R25, R24 ;  /* 0x000000181948723e */ /* 0x000fe400000010ff */
[----:B------:R-:W-:Y:S02]  /*f1a0*/  F2FP.BF16.F32.PACK_AB R74, R21, R20 ;  /* 0x00000014154a723e */ /* 0x000fe400000010ff */
[----:B------:R-:W-:-:S02]  /*f1b0*/  F2FP.BF16.F32.PACK_AB R75, R13, R12 ;  /* 0x0000000c0d4b723e */ /* 0x000fc400000010ff */
[----:B------:R-:W-:Y:S01]  /*f1c0*/  F2FP.BF16.F32.PACK_AB R73, R15, R14 ;  /* 0x0000000e0f49723e */ /* 0x000fe200000010ff */
[----:B------:R1:W-:Y:S01]  /*f1d0*/  STSM.16.M88.4 [R180], R56 ;  /* 0x00000038b4007844 */ /* 0x0003e20000000200 */
[----:B------:R-:W-:Y:S02]  /*f1e0*/  F2FP.BF16.F32.PACK_AB R76, R11, R10 ;  /* 0x0000000a0b4c723e */ /* 0x000fe400000010ff */
[----:B------:R-:W-:Y:S02]  /*f1f0*/  F2FP.BF16.F32.PACK_AB R78, R9, R8 ;  /* 0x00000008094e723e */ /* 0x000fe400000010ff */
[----:B------:R-:W-:Y:S02]  /*f200*/  F2FP.BF16.F32.PACK_AB R79, R5, R4 ;  /* 0x00000004054f723e */ /* 0x000fe400000010ff */
[----:B------:R-:W-:Y:S01]  /*f210*/  F2FP.BF16.F32.PACK_AB R77, R7, R6 ;  /* 0x00000006074d723e */ /* 0x000fe200000010ff */
[----:B------:R2:W-:Y:S01]  /*f220*/  STSM.16.M88.4 [R181], R60 ;  /* 0x0000003cb5007844 */ /* 0x0005e20000000200 */
[----:B0-----:R-:W-:-:S02]  /*f230*/  F2FP.BF16.F32.PACK_AB R52, R145, R144 ;  /* 0x000000909134723e */ /* 0x001fc400000010ff */
[----:B------:R-:W-:Y:S02]  /*f240*/  F2FP.BF16.F32.PACK_AB R54, R143, R142 ;  /* 0x0000008e8f36723e */ /* 0x000fe400000010ff */
[----:B------:R-:W-:Y:S02]  /*f250*/  F2FP.BF16.F32.PACK_AB R55, R147, R146 ;  /* 0x000000929337723e */ /* 0x000fe400000010ff */
[----:B------:R-:W-:Y:S01]  /*f260*/  F2FP.BF16.F32.PACK_AB R53, R149, R148 ;  /* 0x000000949535723e */ /* 0x000fe200000010ff */
[----:B------:R0:W-:Y:S01]  /*f270*/  STSM.16.M88.4 [R182], R68 ;  /* 0x00000044b6007844 */ /* 0x0001e20000000200 */
[----:B-1----:R-:W-:Y:S02]  /*f280*/  F2FP.BF16.F32.PACK_AB R56, R153, R152 ;  /* 0x000000989938723e */ /* 0x002fe400000010ff */
[----:B------:R-:W-:Y:S02]  /*f290*/  F2FP.BF16.F32.PACK_AB R58, R151, R150 ;  /* 0x00000096973a723e */ /* 0x000fe400000010ff */
[----:B------:R-:W-:-:S02]  /*f2a0*/  F2FP.BF16.F32.PACK_AB R59, R155, R154 ;  /* 0x0000009a9b3b723e */ /* 0x000fc400000010ff */
[----:B------:R-:W-:Y:S01]  /*f2b0*/  F2FP.BF16.F32.PACK_AB R57, R157, R156 ;  /* 0x0000009c9d39723e */ /* 0x000fe200000010ff */
[----:B------:R-:W-:Y:S01]  /*f2c0*/  STSM.16.M88.4 [R208], R72 ;  /* 0x00000048d0007844 */ /* 0x000fe20000000200 */
[----:B--2---:R-:W-:Y:S02]  /*f2d0*/  F2FP.BF16.F32.PACK_AB R61, R125, R124 ;  /* 0x0000007c7d3d723e */ /* 0x004fe400000010ff */
[----:B------:R-:W-:Y:S02]  /*f2e0*/  F2FP.BF16.F32.PACK_AB R62, R161, R160 ;  /* 0x000000a0a13e723e */ /* 0x000fe400000010ff */
[----:B------:R-:W-:Y:S02]  /*f2f0*/  F2FP.BF16.F32.PACK_AB R63, R123, R122 ;  /* 0x0000007a7b3f723e */ /* 0x000fe400000010ff */
[----:B------:R-:W-:Y:S01]  /*f300*/  F2FP.BF16.F32.PACK_AB R60, R159, R158 ;  /* 0x0000009e9f3c723e */ /* 0x000fe200000010ff */
[----:B------:R-:W-:Y:S04]  /*f310*/  STSM.16.M88.4 [R209], R76 ;  /* 0x0000004cd1007844 */ /* 0x000fe80000000200 */
[----:B------:R1:W-:Y:S04]  /*f320*/  STSM.16.M88.4 [R210], R52 ;  /* 0x00000034d2007844 */ /* 0x0003e80000000200 */
[----:B------:R2:W-:Y:S04]  /*f330*/  STSM.16.M88.4 [R211], R56 ;  /* 0x00000038d3007844 */ /* 0x0005e80000000200 */
[----:B------:R3:W-:Y:S01]  /*f340*/  STSM.16.M88.4 [R212], R60 ;  /* 0x0000003cd4007844 */ /* 0x0007e20000000200 */
[----:B------:R-:W-:Y:S01]  /*f350*/  ISETP.NE.U32.AND P0, PT, RZ, UR14, PT ;  /* 0x0000000eff007c0c */ /* 0x000fe2000bf05070 */
[----:B------:R-:W-:-:S03]  /*f360*/  UIMAD.WIDE UR10, UR57, 0x4, UR10 ;  /* 0x00000004390a78a5 */ /* 0x000fc6000f8e020a */
[----:B------:R-:W-:-:S03]  /*f370*/  ISETP.NE.AND.EX P0, PT, RZ, UR15, PT, P0 ;  /* 0x0000000fff007c0c */ /* 0x000fc6000bf05300 */
[----:B0-----:R-:W-:Y:S02]  /*f380*/  IMAD.U32 R68, RZ, RZ, UR10 ;  /* 0x0000000aff447e24 */ /* 0x001fe4000f8e00ff */
[----:B------:R-:W-:Y:S01]  /*f390*/  IMAD.U32 R69, RZ, RZ, UR11 ;  /* 0x0000000bff457e24 */ /* 0x000fe2000f8e00ff */
[----:B------:R-:W-:Y:S01]  /*f3a0*/  BAR.SYNC.DEFER_BLOCKING 0x1, 0x100 ;  /* 0x0044000000007b1d */ /* 0x000fe20000010000 */
[----:B------:R-:W-:-:S04]  /*f3b0*/  UISETP.NE.U32.AND UP0, UPT, UR12, URZ, UPT ;  /* 0x0000003f0c00728c */ /* 0x000fc8000bf05070 */
[----:B------:R-:W-:Y:S02]  /*f3c0*/  UISETP.NE.AND.EX UP0, UPT, UR13, URZ, UPT, UP0 ;  /* 0x0000003f0d00728c */ /* 0x000fe4000bf05300 */
[----:B------:R-:W4:Y:S09]  /*f3d0*/  @P0 LDG.E R68, desc[UR36][R68.64] ;  /* 0x0000002444440981 */ /* 0x000f32000c1e1900 */
[----:B------:R-:W-:Y:S01]  /*f3e0*/  @UP0 ULDC.64 UR12, c[0x0][0xc08] ;  /* 0x00030200000c0ab9 */ /* 0x000fe20000000a00 */
[----:B------:R-:W-:Y:S01]  /*f3f0*/  PLOP3.LUT P4, PT, PT, PT, UP0, 0x80, 0x0 ;  /* 0x000000000000781c */ /* 0x000fe20003f8f008 */
[----:B------:R-:W-:-:S06]  /*f400*/  @UP0 UIMAD.WIDE UR12, UR57, 0x4, UR12 ;  /* 0x00000004390c08a5 */ /* 0x000fcc000f8e020c */
[----:B-1----:R-:W-:Y:S02]  /*f410*/  IMAD.U32 R52, RZ, RZ, UR12 ;  /* 0x0000000cff347e24 */ /* 0x002fe4000f8e00ff */
[----:B------:R-:W-:-:S05]  /*f420*/  IMAD.U32 R53, RZ, RZ, UR13 ;  /* 0x0000000dff357e24 */ /* 0x000fca000f8e00ff */
[----:B------:R0:W5:Y:S01]  /*f430*/  @P4 LDG.E R54, desc[UR36][R52.64] ;  /* 0x0000002434364981 */ /* 0x000162000c1e1900 */
[----:B------:R-:W-:Y:S02]  /*f440*/  USEL UR22, UR22, 0x978, UP1 ;  /* 0x0000097816167887 */ /* 0x000fe40008800000 */
[----:B------:R-:W-:Y:S02]  /*f450*/  UISETP.NE.AND UP2, UPT, UR20, 0x1, UPT ;  /* 0x000000011400788c */ /* 0x000fe4000bf45270 */
[----:B------:R-:W-:-:S04]  /*f460*/  UISETP.NE.U32.AND UP0, UPT, UR14, URZ, UPT ;  /* 0x0000003f0e00728c */ /* 0x000fc8000bf05070 */
[----:B------:R-:W-:Y:S01]  /*f470*/  PLOP3.LUT P1, PT, PT, PT, UP2, 0x80, 0x0 ;  /* 0x000000000000781c */ /* 0x000fe20003f2f028 */
[----:B------:R-:W-:Y:S01]  /*f480*/  UISETP.NE.AND.EX UP0, UPT, UR15, URZ, UPT, UP0 ;  /* 0x0000003f0f00728c */ /* 0x000fe2000bf05300 */
[----:B------:R-:W-:Y:S02]  /*f490*/  UMOV UR4, URZ ;  /* 0x0000003f00047c82 */ /* 0x000fe40008000000 */
[----:B------:R-:W-:Y:S01]  /*f4a0*/  ULDC.64 UR16, c[0x0][UR22+0x218] ;  /* 0x0000860016107abb */ /* 0x000fe20008000a00 */
[----:B------:R-:W-:Y:S01]  /*f4b0*/  USHF.R.S32.HI UR24, URZ, 0x1f, UR57 ;  /* 0x0000001f3f187899 */ /* 0x000fe20008011439 */
[----:B--2---:R-:W-:Y:S01]  /*f4c0*/  VIADD R56, R17, UR47 ;  /* 0x0000002f11387c36 */ /* 0x004fe20008000000 */
[----:B------:R-:W-:Y:S02]  /*f4d0*/  UIMAD.WIDE.U32 UR12, UR16, UR54, URZ ;  /* 0x00000036100c72a5 */ /* 0x000fe4000f8e003f */
[----:B------:R-:W-:Y:S02]  /*f4e0*/  USEL UR16, UR57, URZ, !UP0 ;  /* 0x0000003f39107287 */ /* 0x000fe4000c000000 */
[----:B------:R-:W-:Y:S01]  /*f4f0*/  USEL UR21, UR56, URZ, UP1 ;  /* 0x0000003f38157287 */ /* 0x000fe20008800000 */
[----:B------:R-:W-:Y:S01]  /*f500*/  ULDC.64 UR14, c[0x0][UR22+0x220] ;  /* 0x00008800160e7abb */ /* 0x000fe20008000a00 */
[----:B------:R-:W-:Y:S01]  /*f510*/  @UP2 ULDC UR26, c[0x0][0xbec] ;  /* 0x0002fb00001a2ab9 */ /* 0x000fe20000000800 */
[----:B------:R-:W-:Y:S01]  /*f520*/  UIMAD UR23, UR17, UR54, URZ ;  /* 0x00000036111772a4 */ /* 0x000fe2000f8e023f */
[----:B0-----:R-:W-:Y:S01]  /*f530*/  @P1 IMAD.HI.U32 R52, R56, UR26, RZ ;  /* 0x0000001a38341c27 */ /* 0x001fe2000f8e00ff */
[----:B------:R-:W-:Y:S01]  /*f540*/  ULDC.64 UR18, c[0x0][UR22+0x228] ;  /* 0x00008a0016127abb */ /* 0x000fe20008000a00 */
[----:B------:R-:W-:-:S02]  /*f550*/  USEL UR17, UR24, URZ, !UP0 ;  /* 0x0000003f18117287 */ /* 0x000fc4000c000000 */
[----:B------:R-:W-:Y:S02]  /*f560*/  UIMAD UR15, UR15, UR16, URZ ;  /* 0x000000100f0f72a4 */ /* 0x000fe4000f8e023f */
[----:B------:R-:W-:Y:S01]  /*f570*/  UIMAD.WIDE.U32 UR24, UR18, UR21, URZ ;  /* 0x00000015121872a5 */ /* 0x000fe2000f8e003f */
[----:B------:R-:W-:Y:S01]  /*f580*/  IMAD.MOV.U32 R53, RZ, RZ, R56 ;  /* 0x000000ffff357224 */ /* 0x000fe200078e0038 */
[----:B------:R-:W-:Y:S01]  /*f590*/  @UP2 ULDC UR27, c[0x0][0xbf0] ;  /* 0x0002fc00001b2ab9 */ /* 0x000fe20000000800 */
[----:B------:R-:W-:Y:S01]  /*f5a0*/  UIMAD UR21, UR19, UR21, URZ ;  /* 0x00000015131572a4 */ /* 0x000fe2000f8e023f */
[----:B------:R-:W-:Y:S01]  /*f5b0*/  @P1 SHF.R.U32.HI R53, RZ, UR27, R52 ;  /* 0x0000001bff351c19 */ /* 0x000fe20008011634 */
[----:B------:R-:W-:Y:S02]  /*f5c0*/  UIMAD.WIDE.U32 UR18, UR14, UR16, URZ ;  /* 0x000000100e1272a5 */ /* 0x000fe4000f8e003f */
[----:B------:R-:W-:Y:S02]  /*f5d0*/  UIMAD UR15, UR14, UR17, UR15 ;  /* 0x000000110e0f72a4 */ /* 0x000fe4000f8e020f */
[----:B------:R-:W-:Y:S01]  /*f5e0*/  UIADD3 UR14, UR13, UR23, URZ ;  /* 0x000000170d0e7290 */ /* 0x000fe2000fffe03f */
[----:B------:R-:W-:Y:S01]  /*f5f0*/  IMAD.U32 R52, RZ, RZ, UR24 ;  /* 0x00000018ff347e24 */ /* 0x000fe2000f8e00ff */
[----:B------:R-:W-:-:S02]  /*f600*/  UIADD3 UR21, UR25, UR21, URZ ;  /* 0x0000001519157290 */ /* 0x000fc4000fffe03f */
[----:B------:R-:W-:Y:S01]  /*f610*/  UIADD3 UR13, UR19, UR15, URZ ;  /* 0x0000000f130d7290 */ /* 0x000fe2000fffe03f */
[----:B------:R-:W-:-:S03]  /*f620*/  IMAD.MOV R55, RZ, RZ, -R53 ;  /* 0x000000ffff377224 */ /* 0x000fc600078e0a35 */
[----:B---3--:R-:W-:Y:S02]  /*f630*/  IMAD.U32 R60, RZ, RZ, UR21 ;  /* 0x00000015ff3c7e24 */ /* 0x008fe4000f8e00ff */
[----:B------:R-:W-:-:S05]  /*f640*/  IMAD R55, R55, UR20, R56 ;  /* 0x0000001437377c24 */ /* 0x000fca000f8e0238 */
[----:B------:R-:W-:Y:S02]  /*f650*/  SHF.R.S32.HI R57, RZ, 0x1f, R55 ;  /* 0x0000001fff397819 */ /* 0x000fe40000011437 */
[----:B----4-:R-:W-:-:S13]  /*f660*/  @P0 R2UR UR4, R68 ;  /* 0x00000000440402ca */ /* 0x010fda00000e0000 */
[----:B------:R-:W-:Y:S02]  /*f670*/  UIADD3 UR12, UP0, UP3, UR18, UR12, UR4 ;  /* 0x0000000c120c7290 */ /* 0x000fe4000fb1e004 */
[----:B------:R-:W-:Y:S01]  /*f680*/  USHF.R.S32.HI UR15, URZ, 0x1f, UR4 ;  /* 0x0000001f3f0f7899 */ /* 0x000fe20008011404 */
[----:B------:R-:W-:Y:S01]  /*f690*/  ULDC.64 UR18, c[0x0][0xba8] ;  /* 0x0002ea0000127ab9 */ /* 0x000fe20000000a00 */
[----:B------:R-:W-:Y:S02]  /*f6a0*/  @!UP1 ULDC UR18, c[0x0][0xb50] ;  /* 0x0002d40000129ab9 */ /* 0x000fe40000000800 */
[----:B------:R-:W-:Y:S01]  /*f6b0*/  UIADD3.X UR14, UR13, UR14, UR15, UP0, UP3 ;  /* 0x0000000e0d0e7290 */ /* 0x000fe200087e640f */
[----:B------:R-:W-:Y:S01]  /*f6c0*/  IADD3 R52, P2, P3, R53, UR12, R52 ;  /* 0x0000000c35347c10 */ /* 0x000fe2000fb5e034 */
[----:B------:R-:W-:Y:S01]  /*f6d0*/  @!UP1 ULDC UR19, c[0x0][0xb54] ;  /* 0x0002d50000139ab9 */ /* 0x000fe20000000800 */
[----:B------:R-:W-:Y:S01]  /*f6e0*/  SHF.R.S32.HI R53, RZ, 0x1f, R53 ;  /* 0x0000001fff357819 */ /* 0x000fe20000011435 */
[----:B------:R-:W-:-:S02]  /*f6f0*/  ULDC.64 UR12, c[0x0][UR22+0x210] ;  /* 0x00008400160c7abb */ /* 0x000fc40008000a00 */
[----:B------:R-:W-:Y:S01]  /*f700*/  IMAD R58, R55, UR13, RZ ;  /* 0x0000000d373a7c24 */ /* 0x000fe2000f8e02ff */
[----:B------:R-:W-:-:S03]  /*f710*/  IADD3.X R53, R53, UR14, R60, P2, P3 ;  /* 0x0000000e35357c10 */ /* 0x000fc600097e643c */
[----:B------:R-:W-:Y:S02]  /*f720*/  IMAD R57, R57, UR12, R58 ;  /* 0x0000000c39397c24 */ /* 0x000fe4000f8e023a */
[----:B------:R-:W-:-:S04]  /*f730*/  IMAD.WIDE.U32 R52, R55, UR12, R52 ;  /* 0x0000000c37347c25 */ /* 0x000fc8000f8e0034 */
[----:B------:R-:W-:Y:S01]  /*f740*/  IMAD.IADD R53, R53, 0x1, R57 ;  /* 0x0000000135357824 */ /* 0x000fe200078e0239 */
[----:B------:R-:W-:Y:S01]  /*f750*/  LEA R58, P2, R52, UR18, 0x2 ;  /* 0x00000012343a7c11 */ /* 0x000fe2000f8410ff */
[----:B------:R-:W-:Y:S01]  /*f760*/  ULDC UR12, c[0x0][0xa88] ;  /* 0x0002a200000c7ab9 */ /* 0x000fe20000000800 */
[----:B-----5:R-:W-:Y:S02]  /*f770*/  @P4 R2UR UR12, R54 ;  /* 0x00000000360c42ca */ /* 0x020fe400000e0000 */
[----:B------:R-:W-:Y:S01]  /*f780*/  LEA.HI.X R59, R52, UR19, R53, 0x2, P2 ;  /* 0x00000013343b7c11 */ /* 0x000fe200090f1435 */
[----:B------:R-:W-:-:S12]  /*f790*/  @P4 BRA `(.L_x_1551) ;  /* 0x0000000000284947 */ /* 0x000fd80003800000 */
[----:B------:R-:W-:Y:S05]  /*f7a0*/  @!P0 BRA `(.L_x_1551) ;  /* 0x0000000000248947 */ /* 0x000fea0003800000 */
[----:B------:R-:W-:Y:S02]  /*f7b0*/  IMAD.U32 R52, RZ, RZ, UR10 ;  /* 0x0000000aff347e24 */ /* 0x000fe4000f8e00ff */
[----:B------:R-:W-:Y:S02]  /*f7c0*/  IMAD.U32 R54, RZ, RZ, UR10 ;  /* 0x0000000aff367e24 */ /* 0x000fe4000f8e00ff */
[----:B------:R-:W-:Y:S02]  /*f7d0*/  IMAD.U32 R53, RZ, RZ, UR11 ;  /* 0x0000000bff357e24 */ /* 0x000fe4000f8e00ff */
[----:B------:R-:W-:-:S03]  /*f7e0*/  IMAD.U32 R55, RZ, RZ, UR11 ;  /* 0x0000000bff377e24 */ /* 0x000fc6000f8e00ff */
[----:B------:R-:W2:Y:S04]  /*f7f0*/  LDG.E R52, desc[UR36][R52.64] ;  /* 0x0000002434347981 */ /* 0x000ea8000c1e1900 */
[----:B------:R-:W3:Y:S01]  /*f800*/  LDG.E R54, desc[UR36][R54.64+0x4] ;  /* 0x0000042436367981 */ /* 0x000ee2000c1e1900 */
[----:B--2---:R-:W-:Y:S02]  /*f810*/  R2UR UR10, R52 ;  /* 0x00000000340a72ca */ /* 0x004fe400000e0000 */
[----:B---3--:R-:W-:-:S13]  /*f820*/  R2UR UR12, R54 ;  /* 0x00000000360c72ca */ /* 0x008fda00000e0000 */
[----:B------:R-:W-:-:S12]  /*f830*/  UIADD3 UR12, -UR10, UR12, URZ ;  /* 0x0000000c0a0c7290 */ /* 0x000fd8000fffe13f */
.L_x_1551:
[----:B------:R-:W2:Y:S01]  /*f840*/  LDL R57, [R1+0x4] ;  /* 0x0000040001397983 */ /* 0x000ea20000100800 */
[----:B------:R-:W-:Y:S01]  /*f850*/  UIMAD UR14, UR12, UR20, URZ ;  /* 0x000000140c0e72a4 */ /* 0x000fe2000f8e023f */
[----:B------:R-:W-:Y:S02]  /*f860*/  LOP3.LUT P0, RZ, R213, 0x3, RZ, 0xc0, !PT ;  /* 0x00000003d5ff7812 */ /* 0x000fe4000780c0ff */
[----:B------:R-:W-:Y:S01]  /*f870*/  SHFL.IDX PT, R52, R58, RZ, 0x1c1f ;  /* 0x001c1fff3a347589 */ /* 0x000fe200000e0000 */
[----:B------:R-:W-:-:S03]  /*f880*/  PLOP3.LUT P3, PT, PT, PT, UP1, 0x80, 0x0 ;  /* 0x000000000000781c */ /* 0x000fc60003f6f018 */
[----:B------:R-:W0:Y:S04]  /*f890*/  SHFL.IDX PT, R53, R59, RZ, 0x1c1f ;  /* 0x001c1fff3b357589 */ /* 0x000e2800000e0000 */
[----:B------:R-:W-:Y:S04]  /*f8a0*/  SHFL.IDX PT, R54, R58, 0x1, 0x1c1f ;  /* 0x003c1f003a367f89 */ /* 0x000fe800000e0000 */
[----:B------:R-:W1:Y:S01]  /*f8b0*/  SHFL.IDX PT, R55, R59, 0x1, 0x1c1f ;  /* 0x003c1f003b377f89 */ /* 0x000e6200000e0000 */
[----:B--2---:R-:W-:-:S04]  /*f8c0*/  VIADD R60, R57, UR47 ;  /* 0x0000002f393c7c36 */ /* 0x004fc80008000000 */
        /* <DEDUP_REMOVED lines=8> */
[----:B------:R-:W0:Y:S01]  /*f950*/  S2R R61, SR_TID.X ;  /* 0x00000000003d7919 */ /* 0x000e220000002100 */
[----:B------:R-:W-:Y:S01]  /*f960*/  ULDC.64 UR12, c[0x0][0xaa0] ;  /* 0x0002a800000c7ab9 */ /* 0x000fe20000000a00 */
[----:B0-----:R-:W-:-:S05]  /*f970*/  VIADD R0, R61, 0xffffff80 ;  /* 0xffffff803d007836 */ /* 0x001fca0000000000 */
[----:B------:R-:W-:-:S04]  /*f980*/  SHF.R.S32.HI R3, RZ, 0x1f, R0 ;  /* 0x0000001fff037819 */ /* 0x000fc80000011400 */
[----:B------:R-:W-:-:S04]  /*f990*/  LEA.HI R3, R3, R0, RZ, 0x3 ;  /* 0x0000000003037211 */ /* 0x000fc800078f18ff */
[----:B------:R-:W-:Y:S02]  /*f9a0*/  LOP3.LUT R5, R3, 0xfffffff8, RZ, 0xc0, !PT ;  /* 0xfffffff803057812 */ /* 0x000fe400078ec0ff */
[----:B------:R-:W-:-:S03]  /*f9b0*/  SHF.R.S32.HI R3, RZ, 0x3, R3 ;  /* 0x00000003ff037819 */ /* 0x000fc60000011403 */
[----:B------:R-:W-:Y:S02]  /*f9c0*/  IMAD.IADD R20, R0, 0x1, -R5 ;  /* 0x0000000100147824 */ /* 0x000fe400078e0a05 */
[----:B------:R-:W-:Y:S02]  /*f9d0*/  IMAD.MOV.U32 R5, RZ, RZ, 0x2 ;  /* 0x00000002ff057424 */ /* 0x000fe400078e00ff */
[----:B------:R-:W-:-:S04]  /*f9e0*/  IMAD.SHL.U32 R0, R20, 0x8, RZ ;  /* 0x0000000814007824 */ /* 0x000fc800078e00ff */
[----:B------:R-:W-:-:S04]  /*f9f0*/  IMAD R4, R3, 0x40, R0 ;  /* 0x0000004003047824 */ /* 0x000fc800078e0200 */
[----:B------:R-:W-:Y:S01]  /*fa00*/  IMAD.WIDE R4, R4, R5, UR8 ;  /* 0x0000000804047e25 */ /* 0x000fe2000f8e0205 */
[----:B------:R-:W-:Y:S02]  /*fa10*/  UIMAD UR10, UR15, UR12, URZ ;  /* 0x0000000c0f0a72a4 */ /* 0x000fe4000f8e023f */
[C---:B------:R-:W-:Y:S02]  /*fa20*/  IADD3 R9, P4, R4.reuse, 0x1000, RZ ;  /* 0x0000100004097810 */ /* 0x040fe40007f9e0ff */
[C---:B------:R-:W-:Y:S02]  /*fa30*/  IADD3 R13, P3, R4.reuse, 0x2000, RZ ;  /* 0x00002000040d7810 */ /* 0x040fe40007f7e0ff */
[----:B------:R-:W-:Y:S01]  /*fa40*/  IADD3 R25, P2, R4, 0x3000, RZ ;  /* 0x0000300004197810 */ /* 0x000fe20007f5e0ff */
[----:B------:R-:W-:Y:S01]  /*fa50*/  UIMAD UR10, UR4, UR13, UR10 ;  /* 0x0000000d040a72a4 */ /* 0x000fe2000f8e020a */
[----:B------:R-:W-:Y:S01]  /*fa60*/  LOP3.LUT R8, R9, 0x380, RZ, 0xc0, !PT ;  /* 0x0000038009087812 */ /* 0x000fe200078ec0ff */
[----:B------:R-:W-:Y:S01]  /*fa70*/  UIMAD.WIDE.U32 UR8, UR4, UR12, URZ ;  /* 0x0000000c040872a5 */ /* 0x000fe2000f8e003f */
[----:B------:R-:W-:-:S02]  /*fa80*/  LOP3.LUT R12, R13, 0x380, RZ, 0xc0, !PT ;  /* 0x000003800d0c7812 */ /* 0x000fc400078ec0ff */
[----:B------:R-:W-:Y:S01]  /*fa90*/  LOP3.LUT R24, R25, 0x380, RZ, 0xc0, !PT ;  /* 0x0000038019187812 */ /* 0x000fe200078ec0ff */
[----:B------:R-:W-:Y:S01]  /*faa0*/  UIADD3 UR9, UR9, UR10, URZ ;  /* 0x0000000a09097290 */ /* 0x000fe2000fffe03f */
[----:B------:R-:W-:Y:S01]  /*fab0*/  SHF.R.U64 R8, R8, 0x3, RZ ;  /* 0x0000000308087819 */ /* 0x000fe200000012ff */
[----:B------:R-:W-:Y:S01]  /*fac0*/  IMAD R20, R20, 0x20, R3 ;  /* 0x0000002014147824 */ /* 0x000fe200078e0203 */
[----:B------:R-:W-:Y:S01]  /*fad0*/  SHF.R.U64 R12, R12, 0x3, RZ ;  /* 0x000000030c0c7819 */ /* 0x000fe200000012ff */
[----:B------:R-:W-:Y:S01]  /*fae0*/  ULDC.64 UR10, c[0x0][0xae8] ;  /* 0x0002ba00000a7ab9 */ /* 0x000fe20000000a00 */
[----:B------:R-:W-:Y:S01]  /*faf0*/  SHF.R.U64 R24, R24, 0x3, RZ ;  /* 0x0000000318187819 */ /* 0x000fe200000012ff */
[----:B------:R-:W-:Y:S01]  /*fb00*/  UIMAD.WIDE.U32 UR8, UR54, UR10, UR8 ;  /* 0x0000000a360872a5 */ /* 0x000fe2000f8e0008 */
[----:B------:R-:W-:Y:S01]  /*fb10*/  LOP3.LUT R8, R8, R9, RZ, 0x3c, !PT ;  /* 0x0000000908087212 */ /* 0x000fe200078e3cff */
[--C-:B------:R-:W-:Y:S01]  /*fb20*/  IMAD.X R9, RZ, RZ, R5.reuse, P4 ;  /* 0x000000ffff097224 */ /* 0x100fe200020e0605 */
[----:B------:R-:W-:Y:S01]  /*fb30*/  LOP3.LUT R12, R12, R13, RZ, 0x3c, !PT ;  /* 0x0000000d0c0c7212 */ /* 0x000fe200078e3cff */
[--C-:B------:R-:W-:Y:S01]  /*fb40*/  IMAD.X R13, RZ, RZ, R5.reuse, P3 ;  /* 0x000000ffff0d7224 */ /* 0x100fe200018e0605 */
[----:B------:R-:W-:Y:S01]  /*fb50*/  LOP3.LUT R24, R24, R25, RZ, 0x3c, !PT ;  /* 0x0000001918187212 */ /* 0x000fe200078e3cff */
[----:B------:R-:W-:Y:S01]  /*fb60*/  IMAD.X R25, RZ, RZ, R5, P2 ;  /* 0x000000ffff197224 */ /* 0x000fe200010e0605 */
[C---:B------:R-:W-:Y:S01]  /*fb70*/  IADD3 R29, P0, R4.reuse, 0x4000, RZ ;  /* 0x00004000041d7810 */ /* 0x040fe20007f1e0ff */
[----:B------:R-:W-:Y:S01]  /*fb80*/  USHF.R.S32.HI UR4, URZ, 0x1f, UR16 ;  /* 0x0000001f3f047899 */ /* 0x000fe20008011410 */
[----:B------:R-:W-:-:S02]  /*fb90*/  IADD3 R33, P6, R4, 0x5000, RZ ;  /* 0x0000500004217810 */ /* 0x000fc40007fde0ff */
[C---:B------:R-:W-:Y:S01]  /*fba0*/  IADD3 R37, P5, R4.reuse, 0x6000, RZ ;  /* 0x0000600004257810 */ /* 0x040fe20007fbe0ff */
[----:B------:R-:W-:Y:S01]  /*fbb0*/  UIMAD UR9, UR54, UR11, UR9 ;  /* 0x0000000b360972a4 */ /* 0x000fe2000f8e0209 */
[----:B------:R-:W-:Y:S01]  /*fbc0*/  IADD3 R41, P4, R4, 0x7000, RZ ;  /* 0x0000700004297810 */ /* 0x000fe20007f9e0ff */
[----:B------:R-:W-:Y:S01]  /*fbd0*/  VIADD R78, R20, UR47 ;  /* 0x0000002f144e7c36 */ /* 0x000fe20008000000 */
[C---:B------:R-:W-:Y:S01]  /*fbe0*/  IADD3 R45, P3, R4.reuse, 0x8000, RZ ;  /* 0x00008000042d7810 */ /* 0x040fe20007f7e0ff */
[----:B------:R-:W-:Y:S01]  /*fbf0*/  ULDC.64 UR10, c[0x0][0xaf0] ;  /* 0x0002bc00000a7ab9 */ /* 0x000fe20000000a00 */
[----:B------:R-:W-:Y:S01]  /*fc00*/  IADD3 R49, P2, R4, 0x9000, RZ ;  /* 0x0000900004317810 */ /* 0x000fe20007f5e0ff */
[----:B------:R-:W-:Y:S01]  /*fc10*/  UIMAD UR4, UR4, UR10, URZ ;  /* 0x0000000a040472a4 */ /* 0x000fe2000f8e023f */
[----:B------:R-:W-:Y:S01]  /*fc20*/  LOP3.LUT R28, R29, 0x380, RZ, 0xc0, !PT ;  /* 0x000003801d1c7812 */ /* 0x000fe200078ec0ff */
[----:B------:R-:W-:Y:S01]  /*fc30*/  @UP2 ULDC UR12, c[0x0][0xbec] ;  /* 0x0002fb00000c2ab9 */ /* 0x000fe20000000800 */
[----:B------:R-:W-:Y:S01]  /*fc40*/  LOP3.LUT R32, R33, 0x380, RZ, 0xc0, !PT ;  /* 0x0000038021207812 */ /* 0x000fe200078ec0ff */
[----:B------:R-:W5:Y:S01]  /*fc50*/  LD.E.128 R12, desc[UR36][R12.64] ;  /* 0x000000240c0c7980 */ /* 0x000f62000c101d00 */
[----:B------:R-:W-:-:S02]  /*fc60*/  LOP3.LUT R36, R37, 0x380, RZ, 0xc0, !PT ;  /* 0x0000038025247812 */ /* 0x000fc400078ec0ff */
[----:B------:R-:W-:Y:S01]  /*fc70*/  LOP3.LUT R40, R41, 0x380, RZ, 0xc0, !PT ;  /* 0x0000038029287812 */ /* 0x000fe200078ec0ff */
[----:B------:R-:W5:Y:S01]  /*fc80*/  LD.E.128 R24, desc[UR36][R24.64] ;  /* 0x0000002418187980 */ /* 0x000f62000c101d00 */
[----:B------:R-:W-:Y:S02]  /*fc90*/  LOP3.LUT R44, R45, 0x380, RZ, 0xc0, !PT ;  /* 0x000003802d2c7812 */ /* 0x000fe400078ec0ff */
[----:B------:R-:W-:Y:S01]  /*fca0*/  LOP3.LUT R48, R49, 0x380, RZ, 0xc0, !PT ;  /* 0x0000038031307812 */ /* 0x000fe200078ec0ff */
[----:B------:R-:W-:Y:S01]  /*fcb0*/  @P1 IMAD.HI.U32 R20, R78, UR12, RZ ;  /* 0x0000000c4e141c27 */ /* 0x000fe2000f8e00ff */
[----:B------:R-:W-:Y:S01]  /*fcc0*/  SHF.R.U64 R28, R28, 0x3, RZ ;  /* 0x000000031c1c7819 */ /* 0x000fe200000012ff */
[----:B------:R-:W-:Y:S01]  /*fcd0*/  UIMAD UR4, UR16, UR11, UR4 ;  /* 0x0000000b100472a4 */ /* 0x000fe2000f8e0204 */
[----:B------:R-:W-:Y:S02]  /*fce0*/  SHF.R.U64 R32, R32, 0x3, RZ ;  /* 0x0000000320207819 */ /* 0x000fe400000012ff */
[----:B------:R-:W-:-:S02]  /*fcf0*/  SHF.R.U64 R36, R36, 0x3, RZ ;  /* 0x0000000324247819 */ /* 0x000fc400000012ff */
[----:B------:R-:W-:Y:S02]  /*fd00*/  SHF.R.U64 R40, R40, 0x3, RZ ;  /* 0x0000000328287819 */ /* 0x000fe400000012ff */
[----:B------:R-:W-:Y:S01]  /*fd10*/  SHF.R.U64 R44, R44, 0x3, RZ ;  /* 0x000000032c2c7819 */ /* 0x000fe200000012ff */
[----:B------:R-:W-:Y:S01]  /*fd20*/  UIMAD.WIDE.U32 UR16, UR16, UR10, UR8 ;  /* 0x0000000a101072a5 */ /* 0x000fe2000f8e0008 */
[----:B------:R-:W-:Y:S01]  /*fd30*/  SHF.R.U64 R48, R48, 0x3, RZ ;  /* 0x0000000330307819 */ /* 0x000fe200000012ff */
[----:B------:R-:W-:Y:S01]  /*fd40*/  IMAD.MOV.U32 R77, RZ, RZ, R78 ;  /* 0x000000ffff4d7224 */ /* 0x000fe200078e004e */
[----:B------:R-:W-:Y:S01]  /*fd50*/  @UP2 ULDC UR8, c[0x0][0xbf0] ;  /* 0x0002fc0000082ab9 */ /* 0x000fe20000000800 */
        /* <DEDUP_REMOVED lines=12> */
[----:B------:R-:W-:Y:S01]  /*fe20*/  @P1 SHF.R.U32.HI R77, RZ, UR8, R20 ;  /* 0x00000008ff4d1c19 */ /* 0x000fe20008011614 */
[----:B------:R-:W-:Y:S01]  /*fe30*/  UIADD3 UR4, UR17, UR4, URZ ;  /* 0x0000000411047290 */ /* 0x000fe2000fffe03f */
[C---:B------:R-:W-:Y:S01]  /*fe40*/  IADD3 R53, P0, R4.reuse, 0xa000, RZ ;  /* 0x0000a00004357810 */ /* 0x040fe20007f1e0ff */
[----:B------:R-:W-:Y:S01]  /*fe50*/  ULDC.64 UR8, c[0x0][0xae0] ;  /* 0x0002b80000087ab9 */ /* 0x000fe20000000a00 */
[----:B------:R-:W-:-:S02]  /*fe60*/  IADD3 R57, P6, R4, 0xb000, RZ ;  /* 0x0000b00004397810 */ /* 0x000fc40007fde0ff */
[C---:B------:R-:W-:Y:S01]  /*fe70*/  LOP3.LUT R11, R4.reuse, 0x380, RZ, 0xc0, !PT ;  /* 0x00000380040b7812 */ /* 0x040fe200078ec0ff */
[----:B------:R-:W-:Y:S01]  /*fe80*/  IMAD.U32 R21, RZ, RZ, UR17 ;  /* 0x00000011ff157e24 */ /* 0x000fe2000f8e00ff */
[C---:B------:R-:W-:Y:S01]  /*fe90*/  IADD3 R61, P5, R4.reuse, 0xc000, RZ ;  /* 0x0000c000043d7810 */ /* 0x040fe20007fbe0ff */
[----:B------:R-:W5:Y:S01]  /*fea0*/  LD.E.128 R28, desc[UR36][R28.64] ;  /* 0x000000241c1c7980 */ /* 0x000f62000c101d00 */
[C---:B------:R-:W-:Y:S02]  /*feb0*/  IADD3 R65, P4, R4.reuse, 0xd000, RZ ;  /* 0x0000d00004417810 */ /* 0x040fe40007f9e0ff */
[C---:B------:R-:W-:Y:S01]  /*fec0*/  IADD3 R69, P3, R4.reuse, 0xe000, RZ ;  /* 0x0000e00004457810 */ /* 0x040fe20007f7e0ff */
[----:B------:R-:W5:Y:S01]  /*fed0*/  LD.E.128 R32, desc[UR36][R32.64] ;  /* 0x0000002420207980 */ /* 0x000f62000c101d00 */
[----:B------:R-:W-:Y:S01]  /*fee0*/  IADD3 R7, P2, R4, 0xf000, RZ ;  /* 0x0000f00004077810 */ /* 0x000fe20007f5e0ff */
[--C-:B------:R-:W-:Y:S01]  /*fef0*/  IMAD.MOV R79, RZ, RZ, -R77.reuse ;  /* 0x000000ffff4f7224 */ /* 0x100fe200078e0a4d */
[----:B------:R-:W-:Y:S01]  /*ff00*/  SHF.R.S32.HI R76, RZ, 0x1f, R77 ;  /* 0x0000001fff4c7819 */ /* 0x000fe2000001144d */
[----:B------:R-:W5:Y:S01]  /*ff10*/  LD.E.128 R36, desc[UR36][R36.64] ;  /* 0x0000002424247980 */ /* 0x000f62000c101d00 */
[----:B------:R-:W-:-:S02]  /*ff20*/  LOP3.LUT R52, R53, 0x380, RZ, 0xc0, !PT ;  /* 0x0000038035347812 */ /* 0x000fc400078ec0ff */
[----:B------:R-:W-:Y:S01]  /*ff30*/  LOP3.LUT R56, R57, 0x380, RZ, 0xc0, !PT ;  /* 0x0000038039387812 */ /* 0x000fe200078ec0ff */
[----:B------:R-:W-:Y:S01]  /*ff40*/  IMAD.U32 R20, RZ, RZ, UR16 ;  /* 0x00000010ff147e24 */ /* 0x000fe2000f8e00ff */
[----:B------:R-:W-:Y:S01]  /*ff50*/  LOP3.LUT R60, R61, 0x380, RZ, 0xc0, !PT ;  /* 0x000003803d3c7812 */ /* 0x000fe200078ec0ff */
[----:B------:R-:W-:Y:S01]  /*ff60*/  IMAD.U32 R21, RZ, RZ, UR4 ;  /* 0x00000004ff157e24 */ /* 0x000fe2000f8e00ff */
[----:B------:R-:W-:Y:S01]  /*ff70*/  LOP3.LUT R64, R65, 0x380, RZ, 0xc0, !PT ;  /* 0x0000038041407812 */ /* 0x000fe200078ec0ff */
[----:B------:R-:W-:Y:S01]  /*ff80*/  IMAD.X R73, RZ, RZ, R5, P2 ;  /* 0x000000ffff497224 */ /* 0x000fe200010e0605 */
[----:B------:R-:W-:Y:S01]  /*ff90*/  LOP3.LUT R68, R69, 0x380, RZ, 0xc0, !PT ;  /* 0x0000038045447812 */ /* 0x000fe200078ec0ff */
[----:B------:R-:W5:Y:S01]  /*ffa0*/  LD.E.128 R40, desc[UR36][R40.64] ;  /* 0x0000002428287980 */ /* 0x000f62000c101d00 */
[----:B------:R-:W-:Y:S01]  /*ffb0*/  LOP3.LUT R6, R7, 0x380, RZ, 0xc0, !PT ;  /* 0x0000038007067812 */ /* 0x000fe200078ec0ff */
[----:B------:R-:W-:Y:S01]  /*ffc0*/  IMAD R76, R76, UR8, RZ ;  /* 0x000000084c4c7c24 */ /* 0x000fe2000f8e02ff */
[----:B------:R-:W-:Y:S01]  /*ffd0*/  SHF.R.U64 R52, R52, 0x3, RZ ;  /* 0x0000000334347819 */ /* 0x000fe200000012ff */
[----:B------:R-:W-:Y:S01]  /*ffe0*/  IMAD R79, R79, UR20, R78 ;  /* 0x000000144f4f7c24 */ /* 0x000fe2000f8e024e */
[----:B------:R-:W-:Y:S01]  /*fff0*/  SHF.R.U64 R56, R56, 0x3, RZ ;  /* 0x0000000338387819 */ /* 0x000fe200000012ff */
[----:B------:R-:W5:Y:S01]  /*10000*/  LD.E.128 R44, desc[UR36][R44.64] ;  /* 0x000000242c2c7980 */ /* 0x000f62000c101d00 */
[----:B------:R-:W-:-:S02]  /*10010*/  SHF.R.U64 R60, R60, 0x3, RZ ;  /* 0x000000033c3c7819 */ /* 0x000fc400000012ff */
[----:B------:R-:W-:Y:S01]  /*10020*/  SHF.R.U64 R64, R64, 0x3, RZ ;  /* 0x0000000340407819 */ /* 0x000fe200000012ff */
[----:B------:R-:W5:Y:S01]  /*10030*/  LD.E.128 R48, desc[UR36][R48.64] ;  /* 0x0000002430307980 */ /* 0x000f62000c101d00 */
[----:B------:R-:W-:Y:S02]  /*10040*/  SHF.R.U64 R68, R68, 0x3, RZ ;  /* 0x0000000344447819 */ /* 0x000fe400000012ff */
[----:B------:R-:W-:Y:S02]  /*10050*/  SHF.R.U64 R11, R11, 0x3, RZ ;  /* 0x000000030b0b7819 */ /* 0x000fe400000012ff */
[----:B------:R-:W-:Y:S01]  /*10060*/  SHF.R.U64 R6, R6, 0x3, RZ ;  /* 0x0000000306067819 */ /* 0x000fe200000012ff */
[----:B------:R-:W-:Y:S01]  /*10070*/  IMAD R81, R77, UR9, R76 ;  /* 0x000000094d517c24 */ /* 0x000fe2000f8e024c */
        /* <DEDUP_REMOVED lines=11> */
[----:B------:R-:W-:Y:S01]  /*10130*/  IMAD.WIDE.U32 R20, R77, UR8, R20 ;  /* 0x000000084d147c25 */ /* 0x000fe2000f8e0014 */
[----:B------:R-:W-:Y:S01]  /*10140*/  LOP3.LUT R72, R6, R7, RZ, 0x3c, !PT ;  /* 0x0000000706487212 */ /* 0x000fe200078e3cff */
[----:B------:R-:W-:Y:S01]  /*10150*/  ULDC.64 UR8, c[0x0][0xad8] ;  /* 0x0002b60000087ab9 */ /* 0x000fe20000000a00 */
[----:B------:R-:W-:Y:S01]  /*10160*/  SHF.R.S32.HI R76, RZ, 0x1f, R79 ;  /* 0x0000001fff4c7819 */ /* 0x000fe2000001144f */
[----:B------:R-:W-:Y:S01]  /*10170*/  IMAD.IADD R21, R21, 0x1, R81 ;  /* 0x0000000115157824 */ /* 0x000fe200078e0251 */
[----:B------:R-:W5:Y:S03]  /*10180*/  LD.E.128 R4, desc[UR36][R4.64] ;  /* 0x0000002404047980 */ /* 0x000f66000c101d00 */
[----:B------:R-:W-:Y:S01]  /*10190*/  IMAD R76, R76, UR8, RZ ;  /* 0x000000084c4c7c24 */ /* 0x000fe2000f8e02ff */
[----:B------:R-:W5:Y:S01]  /*101a0*/  LD.E.128 R8, desc[UR36][R8.64] ;  /* 0x0000002408087980 */ /* 0x000f62000c101d00 */
[----:B------:R-:W-:-:S03]  /*101b0*/  VIADD R84, R3, UR47 ;  /* 0x0000002f03547c36 */ /* 0x000fc60008000000 */
[----:B------:R-:W5:Y:S01]  /*101c0*/  LD.E.128 R52, desc[UR36][R52.64] ;  /* 0x0000002434347980 */ /* 0x000f62000c101d00 */
[----:B------:R-:W-:-:S03]  /*101d0*/  IMAD R3, R79, UR9, R76 ;  /* 0x000000094f037c24 */ /* 0x000fc6000f8e024c */
[----:B------:R-:W5:Y:S01]  /*101e0*/  LD.E.128 R56, desc[UR36][R56.64] ;  /* 0x0000002438387980 */ /* 0x000f62000c101d00 */
[----:B------:R-:W-:Y:S01]  /*101f0*/  IMAD.WIDE.U32 R20, R79, UR8, R20 ;  /* 0x000000084f147c25 */ /* 0x000fe2000f8e0014 */
[----:B------:R-:W-:Y:S02]  /*10200*/  ULDC.64 UR8, c[0x0][0xa80] ;  /* 0x0002a00000087ab9 */ /* 0x000fe40000000a00 */
[----:B------:R-:W5:Y:S04]  /*10210*/  LD.E.128 R60, desc[UR36][R60.64] ;  /* 0x000000243c3c7980 */ /* 0x000f68000c101d00 */
        /* <DEDUP_REMOVED lines=8> */
[----:B0-----:R-:W0:Y:S01]  /*102a0*/  FENCE.VIEW.ASYNC.S ;  /* 0x00000000000073c6 */ /* 0x001e220000000000 */
        /* <DEDUP_REMOVED lines=11> */
[----:B0-----:R0:W1:Y:S01]  /*10360*/  SHFL.IDX PT, R81, R82, RZ, 0x181f ;  /* 0x00181fff52517589 */ /* 0x00106200000e0000 */
[----:B------:R-:W-:Y:S03]  /*10370*/  BSSY B1, `(.L_x_1553) ;  /* 0x000001b000017945 */ /* 0x000fe60003800000 */
[----:B------:R0:W2:Y:S01]  /*10380*/  SHFL.IDX PT, R3, R83, RZ, 0x181f ;  /* 0x00181fff53037589 */ /* 0x0000a200000e0000 */
[----:B------:R-:W-:Y:S01]  /*10390*/  SYNCS.ARRIVE.TRANS64.RED.A1T0 RZ, [UR7], RZ ;  /* 0x000000ffffff79a7 */ /* 0x000fe20008100407 */
        /* <DEDUP_REMOVED lines=24> */
.L_x_1554:
[----:B------:R-:W-:Y:S05]  /*10520*/  BSYNC B1 ;  /* 0x0000000000017941 */ /* 0x000fea0003800000 */
.L_x_1553:
[----:B--2---:R2:W3:Y:S01]  /*10530*/  SHFL.IDX PT, R3, R83, 0x1, 0x181f ;  /* 0x00381f0053037f89 */ /* 0x0044e200000e0000 */
[----:B------:R-:W-:Y:S03]  /*10540*/  BSSY B1, `(.L_x_1555) ;  /* 0x0000014000017945 */ /* 0x000fe60003800000 */
[----:B0----5:R2:W0:Y:S01]  /*10550*/  SHFL.IDX PT, R29, R82, 0x1, 0x181f ;  /* 0x00381f00521d7f89 */ /* 0x02142200000e0000 */
[----:B------:R-:W-:Y:S05]  /*10560*/  @P1 BRA `(.L_x_1556) ;  /* 0x0000000000441947 */ /* 0x000fea0003800000 */
[----:B------:R-:W-:Y:S02]  /*10570*/  ULDC UR4, c[0x0][0xac8] ;  /* 0x0002b20000047ab9 */ /* 0x000fe40000000800 */
[----:B------:R-:W-:Y:S02]  /*10580*/  ISETP.GE.AND P4, PT, R0, UR4, PT ;  /* 0x0000000400007c0c */ /* 0x000fe4000bf86270 */
[----:B------:R-:W-:Y:S02]  /*10590*/  ISETP.GE.AND P3, PT, R86, UR4, PT ;  /* 0x0000000456007c0c */ /* 0x000fe4000bf66270 */
[----:B------:R-:W-:Y:S02]  /*105a0*/  ISETP.GE.AND P2, PT, R88, UR4, PT ;  /* 0x0000000458007c0c */ /* 0x000fe4000bf46270 */
[----:B------:R-:W-:-:S07]  /*105b0*/  ISETP.GE.AND P1, PT, R90, UR4, PT ;  /* 0x000000045a007c0c */ /* 0x000fce000bf26270 */
[-C--:B0-----:R-:W-:Y:S02]  /*105c0*/  @!P4 LEA R4, P6, R0, R29.reuse, 0x1 ;  /* 0x0000001d0004c211 */ /* 0x081fe400078c08ff */
        /* <DEDUP_REMOVED lines=11> */
.L_x_1556:
[----:B------:R-:W-:Y:S05]  /*10680*/  BSYNC B1 ;  /* 0x0000000000017941 */ /* 0x000fea0003800000 */
.L_x_1555:
[----:B---3--:R3:W0:Y:S01]  /*10690*/  SHFL.IDX PT, R3, R83, 0x2, 0x181f ;  /* 0x00581f0053037f89 */ /* 0x00862200000e0000 */
[----:B------:R-:W-:Y:S03]  /*106a0*/  BSSY B1, `(.L_x_1557) ;  /* 0x0000014000017945 */ /* 0x000fe60003800000 */
[----:B----4-:R3:W4:Y:S01]  /*106b0*/  SHFL.IDX PT, R11, R82, 0x2, 0x181f ;  /* 0x00581f00520b7f89 */ /* 0x01072200000e0000 */
[----:B------:R-:W-:Y:S05]  /*106c0*/  @P0 BRA `(.L_x_1558) ;  /* 0x0000000000440947 */ /* 0x000fea0003800000 */
[----:B------:R-:W-:Y:S02]  /*106d0*/  ULDC UR4, c[0x0][0xac8] ;  /* 0x0002b20000047ab9 */ /* 0x000fe40000000800 */
[----:B------:R-:W-:Y:S02]  /*106e0*/  ISETP.GE.AND P3, PT, R0, UR4, PT ;  /* 0x0000000400007c0c */ /* 0x000fe4000bf66270 */
[----:B------:R-:W-:Y:S02]  /*106f0*/  ISETP.GE.AND P2, PT, R86, UR4, PT ;  /* 0x0000000456007c0c */ /* 0x000fe4000bf46270 */
[----:B------:R-:W-:Y:S02]  /*10700*/  ISETP.GE.AND P1, PT, R88, UR4, PT ;  /* 0x0000000458007c0c */ /* 0x000fe4000bf26270 */
[----:B------:R-:W-:-:S07]  /*10710*/  ISETP.GE.AND P0, PT, R90, UR4, PT ;  /* 0x000000045a007c0c */ /* 0x000fce000bf06270 */
[-C--:B----4-:R-:W-:Y:S02]  /*10720*/  @!P3 LEA R4, P6, R0, R11.reuse, 0x1 ;  /* 0x0000000b0004b211 */ /* 0x090fe400078c08ff */
[-C--:B------:R-:W-:Y:S02]  /*10730*/  @!P2 LEA R6, P5, R86, R11.reuse, 0x1 ;  /* 0x0000000b5606a211 */ /* 0x080fe400078a08ff */
[----:B------:R-:W-:Y:S02]  /*10740*/  @!P1 LEA R8, P4, R88, R11, 0x1 ;  /* 0x0000000b58089211 */ /* 0x000fe400078808ff */
[----:B0-----:R-:W-:Y:S02]  /*10750*/  @!P3 LEA.HI.X R5, R0, R3, R91, 0x1, P6 ;  /* 0x000000030005b211 */ /* 0x001fe400030f0c5b */
[----:B------:R-:W-:Y:S02]  /*10760*/  @!P0 LEA R10, P6, R90, R11, 0x1 ;  /* 0x0000000b5a0a8211 */ /* 0x000fe400078c08ff */
[-C--:B------:R-:W-:Y:S01]  /*10770*/  @!P2 LEA.HI.X R7, R86, R3.reuse, R89, 0x1, P5 ;  /* 0x000000035607a211 */ /* 0x080fe200028f0c59 */
[----:B------:R0:W-:Y:S01]  /*10780*/  @!P3 ST.E.128 desc[UR36][R4.64], R12 ;  /* 0x0000000c0400b985 */ /* 0x0001e2000c101d24 */
[----:B------:R-:W-:-:S02]  /*10790*/  @!P1 LEA.HI.X R9, R88, R3, R85, 0x1, P4 ;  /* 0x0000000358099211 */ /* 0x000fc400020f0c55 */
[----:B------:R-:W-:Y:S01]  /*107a0*/  @!P0 LEA.HI.X R11, R90, R3, R87, 0x1, P6 ;  /* 0x000000035a0b8211 */ /* 0x000fe200030f0c57 */
[----:B------:R0:W-:Y:S04]  /*107b0*/  @!P2 ST.E.128 desc[UR36][R6.64], R36 ;  /* 0x000000240600a985 */ /* 0x0001e8000c101d24 */
[----:B------:R0:W-:Y:S04]  /*107c0*/  @!P1 ST.E.128 desc[UR36][R8.64], R52 ;  /* 0x0000003408009985 */ /* 0x0001e8000c101d24 */
[----:B------:R0:W-:Y:S02]  /*107d0*/  @!P0 ST.E.128 desc[UR36][R10.64], R68 ;  /* 0x000000440a008985 */ /* 0x0001e4000c101d24 */
.L_x_1558:
[----:B------:R-:W-:Y:S05]  /*107e0*/  BSYNC B1 ;  /* 0x0000000000017941 */ /* 0x000fea0003800000 */
.L_x_1557:
[----:B0-----:R-:W-:Y:S01]  /*107f0*/  VIADD R3, R84, 0x60 ;  /* 0x0000006054037836 */ /* 0x001fe20000000000 */
[----:B--23--:R-:W0:Y:S04]  /*10800*/  SHFL.IDX PT, R83, R83, 0x3, 0x181f ;  /* 0x00781f0053537f89 */ /* 0x00ce2800000e0000 */
[----:B------:R-:W-:Y:S01]  /*10810*/  ISETP.GE.AND P0, PT, R3, UR14, PT ;  /* 0x0000000e03007c0c */ /* 0x000fe2000bf06270 */
[----:B----4-:R2:W3:-:S12]  /*10820*/  SHFL.IDX PT, R11, R82, 0x3, 0x181f ;  /* 0x00781f00520b7f89 */ /* 0x0104d800000e0000 */
[----:B--2---:R-:W-:Y:S05]  /*10830*/  @P0 BRA `(.L_x_1559) ;  /* 0x0000002400640947 */ /* 0x004fea0003800000 */
[----:B------:R-:W-:Y:S02]  /*10840*/  ULDC UR4, c[0x0][0xac8] ;  /* 0x0002b20000047ab9 */ /* 0x000fe40000000800 */
[----:B------:R-:W-:Y:S02]  /*10850*/  ISETP.GE.AND P3, PT, R0, UR4, PT ;  /* 0x0000000400007c0c */ /* 0x000fe4000bf66270 */
[----:B------:R-:W-:Y:S02]  /*10860*/  ISETP.GE.AND P4, PT, R86, UR4, PT ;  /* 0x0000000456007c0c */ /* 0x000fe4000bf86270 */
[----:B------:R-:W-:-:S09]  /*10870*/  ISETP.GE.AND P5, PT, R88, UR4, PT ;  /* 0x0000000458007c0c */ /* 0x000fd2000bfa6270 */
[-C--:B---3--:R-:W-:Y:S02]  /*10880*/  @!P3 LEA R4, P0, R0, R11.reuse, 0x1 ;  /* 0x0000000b0004b211 */ /* 0x088fe400078008ff */
[-C--:B------:R-:W-:Y:S02]  /*10890*/  @!P4 LEA R6, P1, R86, R11.reuse, 0x1 ;  /* 0x0000000b5606c211 */ /* 0x080fe400078208ff */
[----:B------:R-:W-:Y:S02]  /*108a0*/  @!P5 LEA R8, P2, R88, R11, 0x1 ;  /* 0x0000000b5808d211 */ /* 0x000fe400078408ff */
[-C--:B0-----:R-:W-:Y:S02]  /*108b0*/  @!P3 LEA.HI.X R5, R0, R83.reuse, R91, 0x1, P0 ;  /* 0x000000530005b211 */ /* 0x081fe400000f0c5b */
[-C--:B------:R-:W-:Y:S02]  /*108c0*/  @!P4 LEA.HI.X R7, R86, R83.reuse, R89, 0x1, P1 ;  /* 0x000000535607c211 */ /* 0x080fe400008f0c59 */
[----:B------:R-:W-:Y:S01]  /*108d0*/  @!P5 LEA.HI.X R9, R88, R83, R85, 0x1, P2 ;  /* 0x000000535809d211 */ /* 0x000fe200010f0c55 */
[----:B------:R0:W-:Y:S01]  /*108e0*/  @!P3 ST.E.128 desc[UR36][R4.64], R24 ;  /* 0x000000180400b985 */ /* 0x0001e2000c101d24 */
[----:B------:R-:W-:-:S03]  /*108f0*/  ISETP.GE.AND P0, PT, R90, UR4, PT ;  /* 0x000000045a007c0c */ /* 0x000fc6000bf06270 */
[----:B------:R0:W-:Y:S04]  /*10900*/  @!P4 ST.E.128 desc[UR36][R6.64], R40 ;  /* 0x000000280600c985 */ /* 0x0001e8000c101d24 */
[----:B------:R0:W-:Y:S06]  /*10910*/  @!P5 ST.E.128 desc[UR36][R8.64], R56 ;  /* 0x000000380800d985 */ /* 0x0001ec000c101d24 */
[----:B------:R-:W-:Y:S05]  /*10920*/  @P0 BRA `(.L_x_1559) ;  /* 0x0000002400280947 */ /* 0x000fea0003800000 */
[----:B0-----:R-:W-:-:S04]  /*10930*/  LEA R4, P0, R90, R11, 0x1 ;  /* 0x0000000b5a047211 */ /* 0x001fc800078008ff */
[----:B------:R-:W-:-:S05]  /*10940*/  LEA.HI.X R5, R90, R83, R87, 0x1, P0 ;  /* 0x000000535a057211 */ /* 0x000fca00000f0c57 */
[----:B------:R0:W-:Y:S01]  /*10950*/  ST.E.128 desc[UR36][R4.64], R72 ;  /* 0x0000004804007985 */ /* 0x0001e2000c101d24 */
[----:B------:R-:W-:Y:S05]  /*10960*/  BRA `(.L_x_1559) ;  /* 0x0000002400187947 */ /* 0x000fea0003800000 */
.L_x_1552:
[----:B------:R-:W-:Y:S01]  /*10970*/  ULDC.64 UR12, c[0x0][0xb08] ;  /* 0x0002c200000c7ab9 */ /* 0x000fe20000000a00 */
[----:B0-----:R-:W-:Y:S01]  /*10980*/  IMAD.MOV.U32 R3, RZ, RZ, R56 ;  /* 0x000000ffff037224 */ /* 0x001fe200078e0038 */
[----:B------:R-:W-:Y:S01]  /*10990*/  UIMAD UR10, UR15, UR12, URZ ;  /* 0x0000000c0f0a72a4 */ /* 0x000fe2000f8e023f */
[----:B------:R-:W-:Y:S01]  /*109a0*/  BSSY B1, `(.L_x_1560) ;  /* 0x00000c3000017945 */ /* 0x000fe20003800000 */
[----:B------:R-:W-:Y:S01]  /*109b0*/  UIMAD.WIDE.U32 UR8, UR4, UR12, URZ ;  /* 0x0000000c040872a5 */ /* 0x000fe2000f8e003f */
[----:B------:R-:W-:Y:S01]  /*109c0*/  SHF.R.S32.HI R58, RZ, 0x1f, R197 ;  /* 0x0000001fff3a7819 */ /* 0x000fe200000114c5 */
[----:B------:R-:W-:Y:S01]  /*109d0*/  UIMAD UR10, UR4, UR13, UR10 ;  /* 0x0000000d040a72a4 */ /* 0x000fe2000f8e020a */
[----:B------:R-:W-:Y:S01]  /*109e0*/  SHF.R.S32.HI R59, RZ, 0x1f, R198 ;  /* 0x0000001fff3b7819 */ /* 0x000fe200000114c6 */
[----:B------:R-:W-:Y:S01]  /*109f0*/  USHF.R.S32.HI UR4, URZ, 0x1f, UR16 ;  /* 0x0000001f3f047899 */ /* 0x000fe20008011410 */
[----:B------:R-:W-:Y:S01]  /*10a00*/  SHF.R.S32.HI R60, RZ, 0x1f, R199 ;  /* 0x0000001fff3c7819 */ /* 0x000fe200000114c7 */
[----:B------:R-:W-:Y:S01]  /*10a10*/  UIADD3 UR9, UR9, UR10, URZ ;  /* 0x0000000a09097290 */ /* 0x000fe2000fffe03f */
[----:B------:R-:W-:Y:S01]  /*10a20*/  SHF.R.S32.HI R61, RZ, 0x1f, R200 ;  /* 0x0000001fff3d7819 */ /* 0x000fe200000114c8 */
[----:B------:R-:W-:Y:S01]  /*10a30*/  ULDC.64 UR12, c[0x0][0xb40] ;  /* 0x0002d000000c7ab9 */ /* 0x000fe20000000a00 */
[----:B------:R-:W-:Y:S01]  /*10a40*/  ULDC.64 UR10, c[0x0][0xb38] ;  /* 0x0002ce00000a7ab9 */ /* 0x000fe20000000a00 */
[----:B------:R-:W-:Y:S01]  /*10a50*/  UIMAD UR4, UR4, UR12, URZ ;  /* 0x0000000c040472a4 */ /* 0x000fe2000f8e023f */
[----:B------:R-:W-:Y:S01]  /*10a60*/  SHF.R.S32.HI R62, RZ, 0x1f, R201 ;  /* 0x0000001fff3e7819 */ /* 0x000fe200000114c9 */
[----:B------:R-:W-:Y:S01]  /*10a70*/  UIMAD.WIDE.U32 UR8, UR54, UR10, UR8 ;  /* 0x0000000a360872a5 */ /* 0x000fe2000f8e0008 */
[----:B------:R-:W-:Y:S01]  /*10a80*/  SHF.R.S32.HI R63, RZ, 0x1f, R202 ;  /* 0x0000001fff3f7819 */ /* 0x000fe200000114ca */
[----:B------:R-:W-:Y:S01]  /*10a90*/  UIMAD UR4, UR16, UR13, UR4 ;  /* 0x0000000d100472a4 */ /* 0x000fe2000f8e0204 */
[----:B------:R-:W-:Y:S01]  /*10aa0*/  SHF.R.S32.HI R68, RZ, 0x1f, R203 ;  /* 0x0000001fff447819 */ /* 0x000fe200000114cb */
[----:B------:R-:W-:Y:S01]  /*10ab0*/  UIMAD UR9, UR54, UR11, UR9 ;  /* 0x0000000b360972a4 */ /* 0x000fe2000f8e0209 */
[----:B------:R-:W-:Y:S01]  /*10ac0*/  SHF.R.S32.HI R69, RZ, 0x1f, R204 ;  /* 0x0000001fff457819 */ /* 0x000fe200000114cc */
[----:B------:R-:W-:Y:S01]  /*10ad0*/  UIADD3 UR7, UR7, 0x28420, URZ ;  /* 0x0002842007077890 */ /* 0x000fe2000fffe03f */
[----:B------:R-:W-:Y:S01]  /*10ae0*/  SHF.R.S32.HI R70, RZ, 0x1f, R205 ;  /* 0x0000001fff467819 */ /* 0x000fe200000114cd */
[----:B------:R-:W-:Y:S01]  /*10af0*/  UIMAD.WIDE.U32 UR16, UR16, UR12, UR8 ;  /* 0x0000000c101072a5 */ /* 0x000fe2000f8e0008 */
[----:B------:R-:W-:Y:S01]  /*10b00*/  SHF.R.S32.HI R71, RZ, 0x1f, R206 ;  /* 0x0000001fff477819 */ /* 0x000fe200000114ce */
[----:B------:R-:W-:Y:S01]  /*10b10*/  ULDC.64 UR10, c[0x0][0xb48] ;  /* 0x0002d200000a7ab9 */ /* 0x000fe20000000a00 */
[----:B------:R-:W-:Y:S01]  /*10b20*/  @UP2 ULDC UR8, c[0x0][0xbec] ;  /* 0x0002fb0000082ab9 */ /* 0x000fe20000000800 */
[----:B------:R-:W-:Y:S01]  /*10b30*/  UIADD3 UR9, UR17, UR4, URZ ;  /* 0x0000000411097290 */ /* 0x000fe2000fffe03f */
[----:B------:R-:W-:Y:S01]  /*10b40*/  @P1 IMAD.HI.U32 R0, R56, UR8, RZ ;  /* 0x0000000838001c27 */ /* 0x000fe2000f8e00ff */
[----:B------:R-:W-:Y:S01]  /*10b50*/  UPRMT UR7, URZ, 0x654, UR7 ;  /* 0x000006543f077896 */ /* 0x000fe20008000007 */
[----:B------:R-:W-:Y:S01]  /*10b60*/  SHF.R.S32.HI R72, RZ, 0x1f, R207 ;  /* 0x0000001fff487819 */ /* 0x000fe200000114cf */
[----:B------:R-:W-:Y:S01]  /*10b70*/  @UP2 ULDC UR4, c[0x0][0xbf0] ;  /* 0x0002fc0000042ab9 */ /* 0x000fe20000000800 */
[----:B------:R-:W-:Y:S01]  /*10b80*/  UMOV UR8, UR16 ;  /* 0x0000001000087c82 */ /* 0x000fe20008000000 */
[----:B------:R-:W-:Y:S01]  /*10b90*/  @P1 SHF.R.U32.HI R3, RZ, UR4, R0 ;  /* 0x00000004ff031c19 */ /* 0x000fe20008011600 */
[----:B------:R-:W-:Y:S01]  /*10ba0*/  UIMAD.WIDE.U32 UR8, UR56, UR10, UR8 ;  /* 0x0000000a380872a5 */ /* 0x000fe2000f8e0008 */
[----:B------:R-:W-:-:S02]  /*10bb0*/  SHF.R.S32.HI R73, RZ, 0x1f, R2 ;  /* 0x0000001fff497819 */ /* 0x000fc40000011402 */
[--C-:B------:R-:W-:Y:S01]  /*10bc0*/  SHF.R.S32.HI R0, RZ, 0x1f, R3.reuse ;  /* 0x0000001fff007819 */ /* 0x100fe20000011403 */
[----:B------:R-:W-:Y:S01]  /*10bd0*/  IMAD.MOV R55, RZ, RZ, -R3 ;  /* 0x000000ffff377224 */ /* 0x000fe200078e0a03 */
[----:B------:R-:W-:Y:S02]  /*10be0*/  UIMAD UR56, UR56, UR11, UR9 ;  /* 0x0000000b383872a4 */ /* 0x000fe4000f8e0209 */
[----:B------:R-:W-:Y:S01]  /*10bf0*/  IMAD.U32 R53, RZ, RZ, UR9 ;  /* 0x00000009ff357e24 */ /* 0x000fe2000f8e00ff */
[----:B------:R-:W-:Y:S01]  /*10c00*/  SYNCS.ARRIVE.TRANS64.RED.A1T0 RZ, [UR7], RZ ;  /* 0x000000ffffff79a7 */ /* 0x000fe20008100407 */
[----:B------:R-:W-:Y:S01]  /*10c10*/  ULDC.64 UR10, c[0x0][0xb30] ;  /* 0x0002cc00000a7ab9 */ /* 0x000fe20000000a00 */
[----:B------:R-:W-:Y:S02]  /*10c20*/  IMAD R55, R55, UR20, R56 ;  /* 0x0000001437377c24 */ /* 0x000fe4000f8e0238 */
[----:B------:R-:W-:Y:S02]  /*10c30*/  IMAD R0, R0, UR10, RZ ;  /* 0x0000000a00007c24 */ /* 0x000fe4000f8e02ff */
[----:B------:R-:W-:Y:S01]  /*10c40*/  IMAD.U32 R52, RZ, RZ, UR8 ;  /* 0x00000008ff347e24 */ /* 0x000fe2000f8e00ff */
[----:B------:R-:W-:Y:S01]  /*10c50*/  ULDC.64 UR8, c[0x0][0xb28] ;  /* 0x0002ca0000087ab9 */ /* 0x000fe20000000a00 */
[----:B------:R-:W-:-:S02]  /*10c60*/  IMAD.U32 R53, RZ, RZ, UR56 ;  /* 0x00000038ff357e24 */ /* 0x000fc4000f8e00ff */
[C---:B------:R-:W-:Y:S01]  /*10c70*/  IMAD R57, R3.reuse, UR11, R0 ;  /* 0x0000000b03397c24 */ /* 0x040fe2000f8e0200 */
[----:B------:R-:W-:Y:S01]  /*10c80*/  SHF.R.S32.HI R0, RZ, 0x1f, R55 ;  /* 0x0000001fff007819 */ /* 0x000fe20000011437 */
[----:B------:R-:W-:-:S04]  /*10c90*/  IMAD.WIDE.U32 R52, R3, UR10, R52 ;  /* 0x0000000a03347c25 */ /* 0x000fc8000f8e0034 */
[----:B------:R-:W-:Y:S02]  /*10ca0*/  IMAD R0, R0, UR8, RZ ;  /* 0x0000000800007c24 */ /* 0x000fe4000f8e02ff */
[----:B------:R-:W-:Y:S02]  /*10cb0*/  IMAD.IADD R53, R53, 0x1, R57 ;  /* 0x0000000135357824 */ /* 0x000fe400078e0239 */
[C---:B------:R-:W-:Y:S02]  /*10cc0*/  IMAD R3, R55.reuse, UR9, R0 ;  /* 0x0000000937037c24 */ /* 0x040fe4000f8e0200 */
[----:B------:R-:W-:Y:S01]  /*10cd0*/  IMAD.WIDE.U32 R52, R55, UR8, R52 ;  /* 0x0000000837347c25 */ /* 0x000fe2000f8e0034 */
[----:B------:R-:W-:-:S03]  /*10ce0*/  ULDC.64 UR8, c[0x0][0xb00] ;  /* 0x0002c00000087ab9 */ /* 0x000fc60000000a00 */
[----:B------:R-:W-:Y:S01]  /*10cf0*/  IMAD.IADD R3, R53, 0x1, R3 ;  /* 0x0000000135037824 */ /* 0x000fe200078e0203 */
[----:B------:R-:W-:-:S04]  /*10d00*/  LEA R0, P1, R52, UR8, 0x2 ;  /* 0x0000000834007c11 */ /* 0x000fc8000f8210ff */
[----:B------:R-:W-:Y:S01]  /*10d10*/  LEA.HI.X R3, R52, UR9, R3, 0x2, P1 ;  /* 0x0000000934037c11 */ /* 0x000fe200088f1403 */
[----:B------:R0:W1:Y:S04]  /*10d20*/  SHFL.IDX PT, R56, R0, RZ, 0x1c1f ;  /* 0x001c1fff00387589 */ /* 0x00006800000e0000 */
[----:B------:R0:W2:Y:S01]  /*10d30*/  SHFL.IDX PT, R57, R3, RZ, 0x1c1f ;  /* 0x001c1fff03397589 */ /* 0x0000a200000e0000 */
[----:B------:R-:W-:Y:S05]  /*10d40*/  @P2 BRA `(.L_x_1561) ;  /* 0x0000000800202947 */ /* 0x000fea0003800000 */
[----:B------:R-:W-:Y:S02]  /*10d50*/  ULDC UR4, c[0x0][0xac8] ;  /* 0x0002b20000047ab9 */ /* 0x000fe40000000800 */
[----:B------:R-:W-:Y:S02]  /*10d60*/  ISETP.GE.AND P3, PT, R2, UR4, PT ;  /* 0x0000000402007c0c */ /* 0x000fe4000bf66270 */
[----:B------:R-:W-:Y:S02]  /*10d70*/  ISETP.GE.AND P2, PT, R207, UR4, PT ;  /* 0x00000004cf007c0c */ /* 0x000fe4000bf46270 */
[----:B------:R-:W-:-:S09]  /*10d80*/  ISETP.GE.AND P1, PT, R206, UR4, PT ;  /* 0x00000004ce007c0c */ /* 0x000fd2000bf26270 */
[CC--:B-1----:R-:W-:Y:S02]  /*10d90*/  @!P3 LEA R52, P4, R2.reuse, R56.reuse, 0x2 ;  /* 0x000000380234b211 */ /* 0x0c2fe400078810ff */
[----:B------:R-:W-:Y:S02]  /*10da0*/  @!P2 LEA R54, P5, R207, R56, 0x2 ;  /* 0x00000038cf36a211 */ /* 0x000fe400078a10ff */
[-C--:B--2---:R-:W-:Y:S02]  /*10db0*/  @!P3 LEA.HI.X R53, R2, R57.reuse, R73, 0x2, P4 ;  /* 0x000000390235b211 */ /* 0x084fe400020f1449 */
[----:B------:R-:W-:Y:S02]  /*10dc0*/  ISETP.GE.AND P4, PT, R205, UR4, PT ;  /* 0x00000004cd007c0c */ /* 0x000fe4000bf86270 */
[----:B------:R-:W-:Y:S01]  /*10dd0*/  @!P2 LEA.HI.X R55, R207, R57, R72, 0x2, P5 ;  /* 0x00000039cf37a211 */ /* 0x000fe200028f1448 */
[----:B------:R1:W-:Y:S01]  /*10de0*/  @!P3 ST.E.64 desc[UR36][R52.64], R140 ;  /* 0x0000008c3400b985 */ /* 0x0003e2000c101b24 */
[----:B------:R-:W-:-:S03]  /*10df0*/  ISETP.GE.AND P3, PT, R204, UR4, PT ;  /* 0x00000004cc007c0c */ /* 0x000fc6000bf66270 */
[----:B------:R2:W-:Y:S01]  /*10e00*/  @!P2 ST.E.64 desc[UR36][R54.64], R138 ;  /* 0x0000008a3600a985 */ /* 0x0005e2000c101b24 */
[----:B------:R-:W-:Y:S02]  /*10e10*/  ISETP.GE.AND P2, PT, R203, UR4, PT ;  /* 0x00000004cb007c0c */ /* 0x000fe4000bf46270 */
[----:B-1----:R-:W-:-:S04]  /*10e20*/  @!P1 LEA R52, P6, R206, R56, 0x2 ;  /* 0x00000038ce349211 */ /* 0x002fc800078c10ff */
[----:B------:R-:W-:Y:S02]  /*10e30*/  @!P1 LEA.HI.X R53, R206, R57, R71, 0x2, P6 ;  /* 0x00000039ce359211 */ /* 0x000fe400030f1447 */
[----:B--2---:R-:W-:-:S03]  /*10e40*/  @!P4 LEA R54, P5, R205, R56, 0x2 ;  /* 0x00000038cd36c211 */ /* 0x004fc600078a10ff */
[----:B------:R1:W-:Y:S01]  /*10e50*/  @!P1 ST.E.64 desc[UR36][R52.64], R132 ;  /* 0x0000008434009985 */ /* 0x0003e2000c101b24 */
[----:B------:R-:W-:Y:S02]  /*10e60*/  @!P4 LEA.HI.X R55, R205, R57, R70, 0x2, P5 ;  /* 0x00000039cd37c211 */ /* 0x000fe400028f1446 */
[----:B------:R-:W-:-:S03]  /*10e70*/  ISETP.GE.AND P1, PT, R202, UR4, PT ;  /* 0x00000004ca007c0c */ /* 0x000fc6000bf26270 */
[----:B------:R2:W-:Y:S01]  /*10e80*/  @!P4 ST.E.64 desc[UR36][R54.64], R130 ;  /* 0x000000823600c985 */ /* 0x0005e2000c101b24 */
[----:B------:R-:W-:Y:S02]  /*10e90*/  ISETP.GE.AND P4, PT, R201, UR4, PT ;  /* 0x00000004c9007c0c */ /* 0x000fe4000bf86270 */
[----:B-1----:R-:W-:-:S04]  /*10ea0*/  @!P3 LEA R52, P6, R204, R56, 0x2 ;  /* 0x00000038cc34b211 */ /* 0x002fc800078c10ff */
[----:B------:R-:W-:Y:S02]  /*10eb0*/  @!P3 LEA.HI.X R53, R204, R57, R69, 0x2, P6 ;  /* 0x00000039cc35b211 */ /* 0x000fe400030f1445 */
[----:B--2---:R-:W-:-:S03]  /*10ec0*/  @!P2 LEA R54, P5, R203, R56, 0x2 ;  /* 0x00000038cb36a211 */ /* 0x004fc600078a10ff */
[----:B------:R1:W-:Y:S01]  /*10ed0*/  @!P3 ST.E.64 desc[UR36][R52.64], R120 ;  /* 0x000000783400b985 */ /* 0x0003e2000c101b24 */
[----:B------:R-:W-:Y:S02]  /*10ee0*/  ISETP.GE.AND P3, PT, R200, UR4, PT ;  /* 0x00000004c8007c0c */ /* 0x000fe4000bf66270 */
[----:B------:R-:W-:-:S05]  /*10ef0*/  @!P2 LEA.HI.X R55, R203, R57, R68, 0x2, P5 ;  /* 0x00000039cb37a211 */ /* 0x000fca00028f1444 */
        /* <DEDUP_REMOVED lines=39> */
[----:B------:R-:W-:-:S05]  /*11170*/  @!P4 LEA.HI.X R55, R193, R57, R226, 0x2, P6 ;  /* 0x00000039c137c211 */ /* 0x000fca00030f14e2 */
[----:B------:R2:W-:Y:S01]  /*11180*/  @!P4 ST.E.64 desc[UR36][R54.64], R66 ;  /* 0x000000423600c985 */ /* 0x0005e2000c101b24 */
[----:B------:R-:W-:Y:S02]  /*11190*/  ISETP.GE.AND P4, PT, R189, UR4, PT ;  /* 0x00000004bd007c0c */ /* 0x000fe4000bf86270 */
[----:B-1----:R-:W-:-:S04]  /*111a0*/  @!P3 LEA R52, P1, R192, R56, 0x2 ;  /* 0x00000038c034b211 */ /* 0x002fc800078210ff */
[-C--:B------:R-:W-:Y:S02]  /*111b0*/  @!P3 LEA.HI.X R53, R192, R57.reuse, R225, 0x2, P1 ;  /* 0x00000039c035b211 */ /* 0x080fe400008f14e1 */
[----:B------:R-:W-:Y:S02]  /*111c0*/  ISETP.GE.AND P1, PT, R188, UR4, PT ;  /* 0x00000004bc007c0c */ /* 0x000fe4000bf26270 */
[C---:B--2---:R-:W-:Y:S01]  /*111d0*/  @!P2 LEA R54, P6, R191.reuse, R56, 0x2 ;  /* 0x00000038bf36a211 */ /* 0x044fe200078c10ff */
[----:B------:R1:W-:Y:S03]  /*111e0*/  @!P3 ST.E.64 desc[UR36][R52.64], R48 ;  /* 0x000000303400b985 */ /* 0x0003e6000c101b24 */
[----:B------:R-:W-:Y:S02]  /*111f0*/  @!P2 LEA.HI.X R55, R191, R57, R224, 0x2, P6 ;  /* 0x00000039bf37a211 */ /* 0x000fe400030f14e0 */
[----:B------:R-:W-:-:S03]  /*11200*/  ISETP.GE.AND P6, PT, R187, UR4, PT ;  /* 0x00000004bb007c0c */ /* 0x000fc6000bfc6270 */
[----:B------:R2:W-:Y:S01]  /*11210*/  @!P2 ST.E.64 desc[UR36][R54.64], R46 ;  /* 0x0000002e3600a985 */ /* 0x0005e2000c101b24 */
        /* <DEDUP_REMOVED lines=14> */
[----:B------:R-:W-:-:S03]  /*11300*/  @!P2 LEA R48, P5, R185, R56, 0x2 ;  /* 0x00000038b930a211 */ /* 0x000fc600078a10ff */
[----:B------:R2:W-:Y:S01]  /*11310*/  @!P6 ST.E.64 desc[UR36][R38.64], R30 ;  /* 0x0000001e2600e985 */ /* 0x0005e2000c101b24 */
[CC--:B------:R-:W-:Y:S02]  /*11320*/  @!P4 LEA R46, P6, R184.reuse, R56.reuse, 0x2 ;  /* 0x00000038b82ec211 */ /* 0x0c0fe400078c10ff */
[-C--:B------:R-:W-:Y:S02]  /*11330*/  @!P2 LEA.HI.X R49, R185, R57.reuse, R218, 0x2, P5 ;  /* 0x00000039b931a211 */ /* 0x080fe400028f14da */
[----:B------:R-:W-:Y:S02]  /*11340*/  @!P4 LEA.HI.X R47, R184, R57, R217, 0x2, P6 ;  /* 0x00000039b82fc211 */ /* 0x000fe400030f14d9 */
[----:B-1----:R-:W-:-:S04]  /*11350*/  @!P3 LEA R32, P1, R186, R56, 0x2 ;  /* 0x00000038ba20b211 */ /* 0x002fc800078210ff */
[----:B------:R-:W-:Y:S02]  /*11360*/  @!P3 LEA.HI.X R33, R186, R57, R219, 0x2, P1 ;  /* 0x00000039ba21b211 */ /* 0x000fe400008f14db */
[----:B------:R-:W-:-:S03]  /*11370*/  ISETP.GE.AND P1, PT, R23, UR4, PT ;  /* 0x0000000417007c0c */ /* 0x000fc6000bf26270 */
[----:B------:R1:W-:Y:S01]  /*11380*/  @!P3 ST.E.64 desc[UR36][R32.64], R24 ;  /* 0x000000182000b985 */ /* 0x0003e2000c101b24 */
[----:B------:R-:W-:-:S03]  /*11390*/  ISETP.GE.AND P3, PT, R22, UR4, PT ;  /* 0x0000000416007c0c */ /* 0x000fc6000bf66270 */
[----:B------:R-:W-:Y:S04]  /*113a0*/  @!P2 ST.E.64 desc[UR36][R48.64], R20 ;  /* 0x000000143000a985 */ /* 0x000fe8000c101b24 */
[----:B------:R3:W-:Y:S01]  /*113b0*/  @!P4 ST.E.64 desc[UR36][R46.64], R10 ;  /* 0x0000000a2e00c985 */ /* 0x0007e2000c101b24 */
[----:B------:R-:W-:Y:S02]  /*113c0*/  ISETP.GE.AND P4, PT, R19, UR4, PT ;  /* 0x0000000413007c0c */ /* 0x000fe4000bf86270 */
[----:B------:R-:W-:-:S03]  /*113d0*/  @!P1 LEA R40, P2, R23, R56, 0x2 ;  /* 0x0000003817289211 */ /* 0x000fc600078410ff */
[-C--:B--2---:R-:W-:Y:S01]  /*113e0*/  @!P3 LEA R30, P5, R22, R56.reuse, 0x2 ;  /* 0x00000038161eb211 */ /* 0x084fe200078a10ff */
[C---:B-1----:R-:W-:Y:S01]  /*113f0*/  VIADD R24, R2.reuse, 0xe8 ;  /* 0x000000e802187836 */ /* 0x042fe20000000000 */
[-C--:B------:R-:W-:Y:S01]  /*11400*/  @!P1 LEA.HI.X R41, R23, R57.reuse, R216, 0x2, P2 ;  /* 0x0000003917299211 */ /* 0x080fe200010f14d8 */
[----:B------:R-:W-:Y:S01]  /*11410*/  VIADD R25, R2, 0xf0 ;  /* 0x000000f002197836 */ /* 0x000fe20000000000 */
[----:B------:R-:W-:Y:S01]  /*11420*/  ISETP.GE.AND P2, PT, R18, UR4, PT ;  /* 0x0000000412007c0c */ /* 0x000fe2000bf46270 */
[----:B------:R-:W-:Y:S01]  /*11430*/  VIADD R32, R2, 0xf8 ;  /* 0x000000f802207836 */ /* 0x000fe20000000000 */
[----:B------:R-:W-:Y:S01]  /*11440*/  @!P3 LEA.HI.X R31, R22, R57, R215, 0x2, P5 ;  /* 0x00000039161fb211 */ /* 0x000fe200028f14d7 */
[----:B------:R1:W-:Y:S01]  /*11450*/  @!P1 ST.E.64 desc[UR36][R40.64], R8 ;  /* 0x0000000828009985 */ /* 0x0003e2000c101b24 */
[----:B------:R-:W-:Y:S02]  /*11460*/  ISETP.GE.AND P1, PT, R24, UR4, PT ;  /* 0x0000000418007c0c */ /* 0x000fe4000bf26270 */
[----:B---3--:R-:W-:Y:S01]  /*11470*/  @!P4 LEA R10, P6, R19, R56, 0x2 ;  /* 0x00000038130ac211 */ /* 0x008fe200078c10ff */
[----:B------:R2:W-:Y:S01]  /*11480*/  @!P3 ST.E.64 desc[UR36][R30.64], R144 ;  /* 0x000000901e00b985 */ /* 0x0005e2000c101b24 */
[----:B------:R-:W-:-:S02]  /*11490*/  ISETP.GE.AND P3, PT, R25, UR4, PT ;  /* 0x0000000419007c0c */ /* 0x000fc4000bf66270 */
[----:B------:R-:W-:Y:S02]  /*114a0*/  SHF.R.S32.HI R21, RZ, 0x1f, R18 ;  /* 0x0000001fff157819 */ /* 0x000fe40000011412 */
[-C--:B------:R-:W-:Y:S02]  /*114b0*/  @!P4 LEA.HI.X R11, R19, R57.reuse, R214, 0x2, P6 ;  /* 0x00000039130bc211 */ /* 0x080fe400030f14d6 */
[----:B------:R-:W-:Y:S02]  /*114c0*/  @!P2 LEA R20, P5, R18, R56, 0x2 ;  /* 0x000000381214a211 */ /* 0x000fe400078a10ff */
[----:B------:R-:W-:Y:S01]  /*114d0*/  ISETP.GE.AND P6, PT, R32, UR4, PT ;  /* 0x0000000420007c0c */ /* 0x000fe2000bfc6270 */
[----:B------:R3:W-:Y:S01]  /*114e0*/  @!P4 ST.E.64 desc[UR36][R10.64], R142 ;  /* 0x0000008e0a00c985 */ /* 0x0007e2000c101b24 */
[----:B------:R-:W-:Y:S02]  /*114f0*/  @!P2 LEA.HI.X R21, R18, R57, R21, 0x2, P5 ;  /* 0x000000391215a211 */ /* 0x000fe400028f1415 */
[----:B-1----:R-:W-:-:S02]  /*11500*/  SHF.R.S32.HI R9, RZ, 0x1f, R24 ;  /* 0x0000001fff097819 */ /* 0x002fc40000011418 */
[CC--:B------:R-:W-:Y:S01]  /*11510*/  @!P1 LEA R8, P5, R24.reuse, R56.reuse, 0x2 ;  /* 0x0000003818089211 */ /* 0x0c0fe200078a10ff */
[----:B------:R3:W-:Y:S01]  /*11520*/  @!P2 ST.E.64 desc[UR36][R20.64], R152 ;  /* 0x000000981400a985 */ /* 0x0007e2000c101b24 */
[----:B--2---:R-:W-:Y:S02]  /*11530*/  SHF.R.S32.HI R30, RZ, 0x1f, R25 ;  /* 0x0000001fff1e7819 */ /* 0x004fe40000011419 */
[----:B------:R-:W-:Y:S02]  /*11540*/  @!P1 LEA.HI.X R9, R24, R57, R9, 0x2, P5 ;  /* 0x0000003918099211 */ /* 0x000fe400028f1409 */
[----:B------:R-:W-:-:S03]  /*11550*/  @!P3 LEA R24, P5, R25, R56, 0x2 ;  /* 0x000000381918b211 */ /* 0x000fc600078a10ff */
[----:B------:R3:W-:Y:S01]  /*11560*/  @!P1 ST.E.64 desc[UR36][R8.64], R150 ;  /* 0x0000009608009985 */ /* 0x0007e2000c101b24 */
[-C--:B------:R-:W-:Y:S02]  /*11570*/  @!P3 LEA.HI.X R25, R25, R57.reuse, R30, 0x2, P5 ;  /* 0x000000391919b211 */ /* 0x080fe400028f141e */
[----:B------:R-:W-:Y:S02]  /*11580*/  SHF.R.S32.HI R30, RZ, 0x1f, R32 ;  /* 0x0000001fff1e7819 */ /* 0x000fe40000011420 */
[C---:B------:R-:W-:Y:S01]  /*11590*/  @!P6 LEA R56, P5, R32.reuse, R56, 0x2 ;  /* 0x000000382038e211 */ /* 0x040fe200078a10ff */
[----:B------:R3:W-:Y:S03]  /*115a0*/  @!P3 ST.E.64 desc[UR36][R24.64], R158 ;  /* 0x0000009e1800b985 */ /* 0x0007e6000c101b24 */
[----:B------:R-:W-:-:S05]  /*115b0*/  @!P6 LEA.HI.X R57, R32, R57, R30, 0x2, P5 ;  /* 0x000000392039e211 */ /* 0x000fca00028f141e */
[----:B------:R3:W-:Y:S04]  /*115c0*/  @!P6 ST.E.64 desc[UR36][R56.64], R160 ;  /* 0x000000a03800e985 */ /* 0x0007e8000c101b24 */
.L_x_1561:
[----:B------:R-:W-:Y:S05]  /*115d0*/  BSYNC B1 ;  /* 0x0000000000017941 */ /* 0x000fea0003800000 */
.L_x_1560:
[----:B0-----:R-:W0:Y:S04]  /*115e0*/  SHFL.IDX PT, R3, R3, 0x1, 0x1c1f ;  /* 0x003c1f0003037f89 */ /* 0x001e2800000e0000 */
[----:B------:R4:W0:Y:S01]  /*115f0*/  SHFL.IDX PT, R39, R0, 0x1, 0x1c1f ;  /* 0x003c1f0000277f89 */ /* 0x00082200000e0000 */
[----:B------:R-:W-:Y:S05]  /*11600*/  @P0 BRA `(.L_x_1559) ;  /* 0x0000001400f00947 */ /* 0x000fea0003800000 */
[----:B------:R-:W-:Y:S01]  /*11610*/  ULDC UR4, c[0x0][0xac8] ;  /* 0x0002b20000047ab9 */ /* 0x000fe20000000800 */
[C---:B----4-:R-:W-:Y:S01]  /*11620*/  VIADD R0, R2.reuse, 0xf0 ;  /* 0x000000f002007836 */ /* 0x050fe20000000000 */
[----:B------:R-:W-:Y:S02]  /*11630*/  ISETP.GE.AND P3, PT, R2, UR4, PT ;  /* 0x0000000402007c0c */ /* 0x000fe4000bf66270 */
[----:B------:R-:W-:Y:S02]  /*11640*/  ISETP.GE.AND P4, PT, R207, UR4, PT ;  /* 0x00000004cf007c0c */ /* 0x000fe4000bf86270 */
[----:B------:R-:W-:Y:S02]  /*11650*/  ISETP.GE.AND P0, PT, R206, UR4, PT ;  /* 0x00000004ce007c0c */ /* 0x000fe4000bf06270 */
[----:B------:R-:W-:-:S07]  /*11660*/  ISETP.GE.AND P1, PT, R205, UR4, PT ;  /* 0x00000004cd007c0c */ /* 0x000fce000bf26270 */
[CC--:B0--3--:R-:W-:Y:S02]  /*11670*/  @!P3 LEA R8, P2, R2.reuse, R39.reuse, 0x2 ;  /* 0x000000270208b211 */ /* 0x0c9fe400078410ff */
[C---:B------:R-:W-:Y:S02]  /*11680*/  @!P4 LEA R10, P6, R207.reuse, R39, 0x2 ;  /* 0x00000027cf0ac211 */ /* 0x040fe400078c10ff */
[----:B------:R-:W-:Y:S02]  /*11690*/  @!P3 LEA.HI.X R9, R2, R3, R73, 0x2, P2 ;  /* 0x000000030209b211 */ /* 0x000fe400010f1449 */
[----:B------:R-:W-:Y:S02]  /*116a0*/  ISETP.GE.AND P2, PT, R204, UR4, PT ;  /* 0x00000004cc007c0c */ /* 0x000fe4000bf46270 */
[----:B------:R-:W-:Y:S01]  /*116b0*/  @!P0 LEA R20, P5, R206, R39, 0x2 ;  /* 0x00000027ce148211 */ /* 0x000fe200078a10ff */
[----:B------:R0:W-:Y:S01]  /*116c0*/  @!P3 ST.E.64 desc[UR36][R8.64], R136 ;  /* 0x000000880800b985 */ /* 0x0001e2000c101b24 */
[----:B------:R-:W-:-:S02]  /*116d0*/  @!P4 LEA.HI.X R11, R207, R3, R72, 0x2, P6 ;  /* 0x00000003cf0bc211 */ /* 0x000fc400030f1448 */
[----:B------:R-:W-:Y:S02]  /*116e0*/  ISETP.GE.AND P3, PT, R203, UR4, PT ;  /* 0x00000004cb007c0c */ /* 0x000fe4000bf66270 */
[----:B------:R-:W-:Y:S01]  /*116f0*/  @!P0 LEA.HI.X R21, R206, R3, R71, 0x2, P5 ;  /* 0x00000003ce158211 */ /* 0x000fe200028f1447 */
[----:B------:R3:W-:Y:S01]  /*11700*/  @!P4 ST.E.64 desc[UR36][R10.64], R134 ;  /* 0x000000860a00c985 */ /* 0x0007e2000c101b24 */
[C---:B------:R-:W-:Y:S02]  /*11710*/  @!P1 LEA R24, P5, R205.reuse, R39, 0x2 ;  /* 0x00000027cd189211 */ /* 0x040fe400078a10ff */
[----:B------:R-:W-:Y:S01]  /*11720*/  ISETP.GE.AND P4, PT, R202, UR4, PT ;  /* 0x00000004ca007c0c */ /* 0x000fe2000bf86270 */
[----:B------:R4:W-:Y:S01]  /*11730*/  @!P0 ST.E.64 desc[UR36][R20.64], R128 ;  /* 0x0000008014008985 */ /* 0x0009e2000c101b24 */
[----:B------:R-:W-:Y:S02]  /*11740*/  @!P1 LEA.HI.X R25, R205, R3, R70, 0x2, P5 ;  /* 0x00000003cd199211 */ /* 0x000fe400028f1446 */
[----:B------:R-:W-:-:S02]  /*11750*/  @!P2 LEA R30, P6, R204, R39, 0x2 ;  /* 0x00000027cc1ea211 */ /* 0x000fc400078c10ff */
[----:B------:R-:W-:Y:S01]  /*11760*/  ISETP.GE.AND P0, PT, R201, UR4, PT ;  /* 0x00000004c9007c0c */ /* 0x000fe2000bf06270 */
[----:B------:R5:W-:Y:S01]  /*11770*/  @!P1 ST.E.64 desc[UR36][R24.64], R126 ;  /* 0x0000007e18009985 */ /* 0x000be2000c101b24 */
[C---:B------:R-:W-:Y:S02]  /*11780*/  @!P3 LEA R32, P5, R203.reuse, R39, 0x2 ;  /* 0x00000027cb20b211 */ /* 0x040fe400078a10ff */
[-C--:B------:R-:W-:Y:S02]  /*11790*/  @!P2 LEA.HI.X R31, R204, R3.reuse, R69, 0x2, P6 ;  /* 0x00000003cc1fa211 */ /* 0x080fe400030f1445 */
[----:B------:R-:W-:Y:S02]  /*117a0*/  ISETP.GE.AND P1, PT, R200, UR4, PT ;  /* 0x00000004c8007c0c */ /* 0x000fe4000bf26270 */
[----:B------:R-:W-:Y:S01]  /*117b0*/  @!P3 LEA.HI.X R33, R203, R3, R68, 0x2, P5 ;  /* 0x00000003cb21b211 */ /* 0x000fe200028f1444 */
[----:B------:R1:W-:Y:S01]  /*117c0*/  @!P2 ST.E.64 desc[UR36][R30.64], R116 ;  /* 0x000000741e00a985 */ /* 0x0003e2000c101b24 */
[----:B0-----:R-:W-:-:S02]  /*117d0*/  @!P4 LEA R8, P5, R202, R39, 0x2 ;  /* 0x00000027ca08c211 */ /* 0x001fc400078a10ff */
[----:B------:R-:W-:Y:S01]  /*117e0*/  ISETP.GE.AND P2, PT, R199, UR4, PT ;  /* 0x00000004c7007c0c */ /* 0x000fe2000bf46270 */
[----:B------:R0:W-:Y:S01]  /*117f0*/  @!P3 ST.E.64 desc[UR36][R32.64], R114 ;  /* 0x000000722000b985 */ /* 0x0001e2000c101b24 */
[----:B------:R-:W-:Y:S02]  /*11800*/  @!P4 LEA.HI.X R9, R202, R3, R63, 0x2, P5 ;  /* 0x00000003ca09c211 */ /* 0x000fe400028f143f */
[CC--:B---3--:R-:W-:Y:S02]  /*11810*/  @!P0 LEA R10, P6, R201.reuse, R39.reuse, 0x2 ;  /* 0x00000027c90a8211 */ /* 0x0c8fe400078c10ff */
[----:B------:R-:W-:Y:S01]  /*11820*/  ISETP.GE.AND P3, PT, R198, UR4, PT ;  /* 0x00000004c6007c0c */ /* 0x000fe2000bf66270 */
[----:B------:R3:W-:Y:S01]  /*11830*/  @!P4 ST.E.64 desc[UR36][R8.64], R108 ;  /* 0x0000006c0800c985 */ /* 0x0007e2000c101b24 */
[----:B----4-:R-:W-:Y:S02]  /*11840*/  @!P1 LEA R20, P5, R200, R39, 0x2 ;  /* 0x00000027c8149211 */ /* 0x010fe400078a10ff */
[----:B------:R-:W-:-:S02]  /*11850*/  @!P0 LEA.HI.X R11, R201, R3, R62, 0x2, P6 ;  /* 0x00000003c90b8211 */ /* 0x000fc400030f143e */
[----:B------:R-:W-:Y:S02]  /*11860*/  ISETP.GE.AND P4, PT, R197, UR4, PT ;  /* 0x00000004c5007c0c */ /* 0x000fe4000bf86270 */
[----:B------:R-:W-:Y:S01]  /*11870*/  @!P1 LEA.HI.X R21, R200, R3, R61, 0x2, P5 ;  /* 0x00000003c8159211 */ /* 0x000fe200028f143d */
[----:B------:R4:W-:Y:S01]  /*11880*/  @!P0 ST.E.64 desc[UR36][R10.64], R106 ;  /* 0x0000006a0a008985 */ /* 0x0009e2000c101b24 */
[C---:B-----5:R-:W-:Y:S02]  /*11890*/  @!P2 LEA R24, P5, R199.reuse, R39, 0x2 ;  /* 0x00000027c718a211 */ /* 0x060fe400078a10ff */
[----:B------:R-:W-:Y:S01]  /*118a0*/  ISETP.GE.AND P0, PT, R196, UR4, PT ;  /* 0x00000004c4007c0c */ /* 0x000fe2000bf06270 */
[----:B------:R5:W-:Y:S01]  /*118b0*/  @!P1 ST.E.64 desc[UR36][R20.64], R100 ;  /* 0x0000006414009985 */ /* 0x000be2000c101b24 */
[----:B------:R-:W-:Y:S02]  /*118c0*/  @!P2 LEA.HI.X R25, R199, R3, R60, 0x2, P5 ;  /* 0x00000003c719a211 */ /* 0x000fe400028f143c */
[----:B-1----:R-:W-:-:S02]  /*118d0*/  @!P3 LEA R30, P6, R198, R39, 0x2 ;  /* 0x00000027c61eb211 */ /* 0x002fc400078c10ff */
[----:B------:R-:W-:Y:S01]  /*118e0*/  ISETP.GE.AND P1, PT, R195, UR4, PT ;  /* 0x00000004c3007c0c */ /* 0x000fe2000bf26270 */
[----:B------:R1:W-:Y:S01]  /*118f0*/  @!P2 ST.E.64 desc[UR36][R24.64], R98 ;  /* 0x000000621800a985 */ /* 0x0003e2000c101b24 */
[C---:B0-----:R-:W-:Y:S02]  /*11900*/  @!P4 LEA R32, P5, R197.reuse, R39, 0x2 ;  /* 0x00000027c520c211 */ /* 0x041fe400078a10ff */
[-C--:B------:R-:W-:Y:S02]  /*11910*/  @!P3 LEA.HI.X R31, R198, R3.reuse, R59, 0x2, P6 ;  /* 0x00000003c61fb211 */ /* 0x080fe400030f143b */
[----:B------:R-:W-:Y:S02]  /*11920*/  ISETP.GE.AND P2, PT, R194, UR4, PT ;  /* 0x00000004c2007c0c */ /* 0x000fe4000bf46270 */
[----:B------:R-:W-:Y:S01]  /*11930*/  @!P4 LEA.HI.X R33, R197, R3, R58, 0x2, P5 ;  /* 0x00000003c521c211 */ /* 0x000fe200028f143a */
[----:B------:R0:W-:Y:S01]  /*11940*/  @!P3 ST.E.64 desc[UR36][R30.64], R92 ;  /* 0x0000005c1e00b985 */ /* 0x0001e2000c101b24 */
[----:B---3--:R-:W-:-:S03]  /*11950*/  @!P0 LEA R8, P3, R196, R39, 0x2 ;  /* 0x00000027c4088211 */ /* 0x008fc600078610ff */
[----:B------:R3:W-:Y:S01]  /*11960*/  @!P4 ST.E.64 desc[UR36][R32.64], R90 ;  /* 0x0000005a2000c985 */ /* 0x0007e2000c101b24 */
[----:B------:R-:W-:Y:S02]  /*11970*/  ISETP.GE.AND P4, PT, R193, UR4, PT ;  /* 0x00000004c1007c0c */ /* 0x000fe4000bf86270 */
[----:B------:R-:W-:Y:S02]  /*11980*/  @!P0 LEA.HI.X R9, R196, R3, R229, 0x2, P3 ;  /* 0x00000003c4098211 */ /* 0x000fe400018f14e5 */
[CC--:B----4-:R-:W-:Y:S02]  /*11990*/  @!P1 LEA R10, P6, R195.reuse, R39.reuse, 0x2 ;  /* 0x00000027c30a9211 */ /* 0x0d0fe400078c10ff */
[----:B------:R-:W-:Y:S01]  /*119a0*/  ISETP.GE.AND P3, PT, R192, UR4, PT ;  /* 0x00000004c0007c0c */ /* 0x000fe2000bf66270 */
[----:B------:R4:W-:Y:S01]  /*119b0*/  @!P0 ST.E.64 desc[UR36][R8.64], R84 ;  /* 0x0000005408008985 */ /* 0x0009e2000c101b24 */
[----:B-----5:R-:W-:Y:S02]  /*119c0*/  @!P2 LEA R20, P5, R194, R39, 0x2 ;  /* 0x00000027c214a211 */ /* 0x020fe400078a10ff */
[----:B------:R-:W-:-:S02]  /*119d0*/  @!P1 LEA.HI.X R11, R195, R3, R228, 0x2, P6 ;  /* 0x00000003c30b9211 */ /* 0x000fc400030f14e4 */
[----:B------:R-:W-:Y:S02]  /*119e0*/  ISETP.GE.AND P0, PT, R191, UR4, PT ;  /* 0x00000004bf007c0c */ /* 0x000fe4000bf06270 */
[----:B------:R-:W-:Y:S01]  /*119f0*/  @!P2 LEA.HI.X R21, R194, R3, R227, 0x2, P5 ;  /* 0x00000003c215a211 */ /* 0x000fe200028f14e3 */
[----:B------:R5:W-:Y:S01]  /*11a00*/  @!P1 ST.E.64 desc[UR36][R10.64], R82 ;  /* 0x000000520a009985 */ /* 0x000be2000c101b24 */
[----:B------:R-:W-:Y:S02]  /*11a10*/  ISETP.GE.AND P1, PT, R190, UR4, PT ;  /* 0x00000004be007c0c */ /* 0x000fe4000bf26270 */
[-C--:B-1----:R-:W-:Y:S01]  /*11a20*/  @!P4 LEA R24, P5, R193, R39.reuse, 0x2 ;  /* 0x00000027c118c211 */ /* 0x082fe200078a10ff */
[----:B------:R1:W-:Y:S01]  /*11a30*/  @!P2 ST.E.64 desc[UR36][R20.64], R64 ;  /* 0x000000401400a985 */ /* 0x0003e2000c101b24 */
[----:B0-----:R-:W-:Y:S02]  /*11a40*/  @!P3 LEA R30, P6, R192, R39, 0x2 ;  /* 0x00000027c01eb211 */ /* 0x001fe400078c10ff */
[----:B------:R-:W-:-:S02]  /*11a50*/  ISETP.GE.AND P2, PT, R189, UR4, PT ;  /* 0x00000004bd007c0c */ /* 0x000fc4000bf46270 */
[-C--:B------:R-:W-:Y:S02]  /*11a60*/  @!P4 LEA.HI.X R25, R193, R3.reuse, R226, 0x2, P5 ;  /* 0x00000003c119c211 */ /* 0x080fe400028f14e2 */
[----:B------:R-:W-:Y:S02]  /*11a70*/  @!P3 LEA.HI.X R31, R192, R3, R225, 0x2, P6 ;  /* 0x00000003c01fb211 */ /* 0x000fe400030f14e1 */
[C---:B---3--:R-:W-:Y:S01]  /*11a80*/  @!P0 LEA R32, P5, R191.reuse, R39, 0x2 ;  /* 0x00000027bf208211 */ /* 0x048fe200078a10ff */
[----:B------:R0:W-:Y:S01]  /*11a90*/  @!P4 ST.E.64 desc[UR36][R24.64], R50 ;  /* 0x000000321800c985 */ /* 0x0001e2000c101b24 */
[----:B------:R-:W-:Y:S02]  /*11aa0*/  ISETP.GE.AND P4, PT, R188, UR4, PT ;  /* 0x00000004bc007c0c */ /* 0x000fe4000bf86270 */
[----:B------:R-:W-:Y:S01]  /*11ab0*/  @!P0 LEA.HI.X R33, R191, R3, R224, 0x2, P5 ;  /* 0x00000003bf218211 */ /* 0x000fe200028f14e0 */
[----:B------:R3:W-:Y:S01]  /*11ac0*/  @!P3 ST.E.64 desc[UR36][R30.64], R44 ;  /* 0x0000002c1e00b985 */ /* 0x0007e2000c101b24 */
[----:B----4-:R-:W-:-:S02]  /*11ad0*/  @!P1 LEA R8, P5, R190, R39, 0x2 ;  /* 0x00000027be089211 */ /* 0x010fc400078a10ff */
[----:B------:R-:W-:Y:S01]  /*11ae0*/  ISETP.GE.AND P3, PT, R187, UR4, PT ;  /* 0x00000004bb007c0c */ /* 0x000fe2000bf66270 */
[----:B------:R4:W-:Y:S01]  /*11af0*/  @!P0 ST.E.64 desc[UR36][R32.64], R42 ;  /* 0x0000002a20008985 */ /* 0x0009e2000c101b24 */
[C---:B-----5:R-:W-:Y:S02]  /*11b00*/  @!P2 LEA R10, P6, R189.reuse, R39, 0x2 ;  /* 0x00000027bd0aa211 */ /* 0x060fe400078c10ff */
[-C--:B------:R-:W-:Y:S02]  /*11b10*/  @!P1 LEA.HI.X R9, R190, R3.reuse, R223, 0x2, P5 ;  /* 0x00000003be099211 */ /* 0x080fe400028f14df */
[----:B------:R-:W-:Y:S02]  /*11b20*/  @!P2 LEA.HI.X R11, R189, R3, R222, 0x2, P6 ;  /* 0x00000003bd0ba211 */ /* 0x000fe400030f14de */
[----:B------:R-:W-:Y:S01]  /*11b30*/  ISETP.GE.AND P0, PT, R186, UR4, PT ;  /* 0x00000004ba007c0c */ /* 0x000fe2000bf06270 */
[----:B------:R5:W-:Y:S01]  /*11b40*/  @!P1 ST.E.64 desc[UR36][R8.64], R36 ;  /* 0x0000002408009985 */ /* 0x000be2000c101b24 */
[----:B------:R-:W-:-:S02]  /*11b50*/  ISETP.GE.AND P1, PT, R185, UR4, PT ;  /* 0x00000004b9007c0c */ /* 0x000fc4000bf26270 */
[CC--:B-1----:R-:W-:Y:S01]  /*11b60*/  @!P4 LEA R20, P5, R188.reuse, R39.reuse, 0x2 ;  /* 0x00000027bc14c211 */ /* 0x0c2fe200078a10ff */
[----:B------:R-:W-:Y:S01]  /*11b70*/  @!P2 ST.E.64 desc[UR36][R10.64], R34 ;  /* 0x000000220a00a985 */ /* 0x000fe2000c101b24 */
[C---:B0-----:R-:W-:Y:S02]  /*11b80*/  @!P3 LEA R24, P2, R187.reuse, R39, 0x2 ;  /* 0x00000027bb18b211 */ /* 0x041fe400078410ff */
[-C--:B------:R-:W-:Y:S02]  /*11b90*/  @!P4 LEA.HI.X R21, R188, R3.reuse, R221, 0x2, P5 ;  /* 0x00000003bc15c211 */ /* 0x080fe400028f14dd */
[----:B------:R-:W-:Y:S02]  /*11ba0*/  @!P3 LEA.HI.X R25, R187, R3, R220, 0x2, P2 ;  /* 0x00000003bb19b211 */ /* 0x000fe400010f14dc */
[----:B------:R-:W-:Y:S01]  /*11bb0*/  ISETP.GE.AND P2, PT, R184, UR4, PT ;  /* 0x00000004b8007c0c */ /* 0x000fe2000bf46270 */
[----:B------:R0:W-:Y:S01]  /*11bc0*/  @!P4 ST.E.64 desc[UR36][R20.64], R28 ;  /* 0x0000001c1400c985 */ /* 0x0001e2000c101b24 */
[----:B---3--:R-:W-:-:S02]  /*11bd0*/  @!P0 LEA R30, P4, R186, R39, 0x2 ;  /* 0x00000027ba1e8211 */ /* 0x008fc400078810ff */
[----:B----4-:R-:W-:Y:S01]  /*11be0*/  @!P1 LEA R32, P5, R185, R39, 0x2 ;  /* 0x00000027b9209211 */ /* 0x010fe200078a10ff */
[----:B------:R-:W-:Y:S01]  /*11bf0*/  @!P3 ST.E.64 desc[UR36][R24.64], R26 ;  /* 0x0000001a1800b985 */ /* 0x000fe2000c101b24 */
[----:B------:R-:W-:Y:S02]  /*11c00*/  ISETP.GE.AND P3, PT, R23, UR4, PT ;  /* 0x0000000417007c0c */ /* 0x000fe4000bf66270 */
[-C--:B------:R-:W-:Y:S02]  /*11c10*/  @!P0 LEA.HI.X R31, R186, R3.reuse, R219, 0x2, P4 ;  /* 0x00000003ba1f8211 */ /* 0x080fe400020f14db */
[----:B------:R-:W-:Y:S02]  /*11c20*/  @!P1 LEA.HI.X R33, R185, R3, R218, 0x2, P5 ;  /* 0x00000003b9219211 */ /* 0x000fe400028f14da */
[----:B------:R-:W-:Y:S01]  /*11c30*/  ISETP.GE.AND P5, PT, R22, UR4, PT ;  /* 0x0000000416007c0c */ /* 0x000fe2000bfa6270 */
[----:B------:R1:W-:Y:S01]  /*11c40*/  @!P0 ST.E.64 desc[UR36][R30.64], R14 ;  /* 0x0000000e1e008985 */ /* 0x0003e2000c101b24 */
[----:B-----5:R-:W-:Y:S01]  /*11c50*/  @!P2 LEA R8, P0, R184, R39, 0x2 ;  /* 0x00000027b808a211 */ /* 0x020fe200078010ff */
[----:B0-----:R-:W-:Y:S01]  /*11c60*/  VIADD R28, R2, 0xe8 ;  /* 0x000000e8021c7836 */ /* 0x001fe20000000000 */
[----:B------:R-:W-:Y:S01]  /*11c70*/  ISETP.GE.AND P4, PT, R19, UR4, PT ;  /* 0x0000000413007c0c */ /* 0x000fe2000bf86270 */
[----:B------:R0:W-:Y:S01]  /*11c80*/  @!P1 ST.E.64 desc[UR36][R32.64], R12 ;  /* 0x0000000c20009985 */ /* 0x0001e2000c101b24 */
[----:B------:R-:W-:-:S02]  /*11c90*/  @!P2 LEA.HI.X R9, R184, R3, R217, 0x2, P0 ;  /* 0x00000003b809a211 */ /* 0x000fc400000f14d9 */
[----:B------:R-:W-:Y:S02]  /*11ca0*/  ISETP.GE.AND P1, PT, R28, UR4, PT ;  /* 0x000000041c007c0c */ /* 0x000fe4000bf26270 */
[C---:B------:R-:W-:Y:S01]  /*11cb0*/  @!P3 LEA R10, P6, R23.reuse, R39, 0x2 ;  /* 0x00000027170ab211 */ /* 0x040fe200078c10ff */
[----:B------:R-:W-:Y:S01]  /*11cc0*/  @!P2 ST.E.64 desc[UR36][R8.64], R6 ;  /* 0x000000060800a985 */ /* 0x000fe2000c101b24 */
[----:B------:R-:W-:Y:S02]  /*11cd0*/  ISETP.GE.AND P0, PT, R0, UR4, PT ;  /* 0x0000000400007c0c */ /* 0x000fe4000bf06270 */
[----:B------:R-:W-:Y:S02]  /*11ce0*/  @!P3 LEA.HI.X R11, R23, R3, R216, 0x2, P6 ;  /* 0x00000003170bb211 */ /* 0x000fe400030f14d8 */
[----:B------:R-:W-:Y:S02]  /*11cf0*/  ISETP.GE.AND P2, PT, R18, UR4, PT ;  /* 0x0000000412007c0c */ /* 0x000fe4000bf46270 */
[----:B-1----:R-:W-:Y:S01]  /*11d00*/  SHF.R.S32.HI R14, RZ, 0x1f, R28 ;  /* 0x0000001fff0e7819 */ /* 0x002fe2000001141c */
[----:B------:R1:W-:Y:S01]  /*11d10*/  @!P3 ST.E.64 desc[UR36][R10.64], R4 ;  /* 0x000000040a00b985 */ /* 0x0003e2000c101b24 */
[----:B0-----:R-:W-:-:S02]  /*11d20*/  @!P5 LEA R12, P6, R22, R39, 0x2 ;  /* 0x00000027160cd211 */ /* 0x001fc400078c10ff */
[----:B------:R-:W-:Y:S02]  /*11d30*/  @!P1 LEA R20, P3, R28, R39, 0x2 ;  /* 0x000000271c149211 */ /* 0x000fe400078610ff */
[----:B------:R-:W-:Y:S02]  /*11d40*/  @!P5 LEA.HI.X R13, R22, R3, R215, 0x2, P6 ;  /* 0x00000003160dd211 */ /* 0x000fe400030f14d7 */
[----:B------:R-:W-:Y:S02]  /*11d50*/  SHF.R.S32.HI R15, RZ, 0x1f, R0 ;  /* 0x0000001fff0f7819 */ /* 0x000fe40000011400 */
[----:B------:R-:W-:Y:S01]  /*11d60*/  @!P0 LEA R24, P6, R0, R39, 0x2 ;  /* 0x0000002700188211 */ /* 0x000fe200078c10ff */
[----:B------:R0:W-:Y:S01]  /*11d70*/  @!P5 ST.E.64 desc[UR36][R12.64], R148 ;  /* 0x000000940c00d985 */ /* 0x0001e2000c101b24 */
[----:B------:R-:W-:Y:S02]  /*11d80*/  @!P1 LEA.HI.X R21, R28, R3, R14, 0x2, P3 ;  /* 0x000000031c159211 */ /* 0x000fe400018f140e */
[----:B------:R-:W-:-:S02]  /*11d90*/  @!P4 LEA R14, P3, R19, R39, 0x2 ;  /* 0x00000027130ec211 */ /* 0x000fc400078610ff */
[-C--:B------:R-:W-:Y:S02]  /*11da0*/  @!P0 LEA.HI.X R25, R0, R3.reuse, R15, 0x2, P6 ;  /* 0x0000000300198211 */ /* 0x080fe400030f140f */
[----:B------:R-:W-:Y:S02]  /*11db0*/  @!P4 LEA.HI.X R15, R19, R3, R214, 0x2, P3 ;  /* 0x00000003130fc211 */ /* 0x000fe400018f14d6 */
[----:B------:R-:W-:Y:S02]  /*11dc0*/  SHF.R.S32.HI R0, RZ, 0x1f, R18 ;  /* 0x0000001fff007819 */ /* 0x000fe40000011412 */
[C---:B-1----:R-:W-:Y:S01]  /*11dd0*/  @!P2 LEA R4, P3, R18.reuse, R39, 0x2 ;  /* 0x000000271204a211 */ /* 0x042fe200078610ff */
[----:B------:R0:W-:Y:S03]  /*11de0*/  @!P4 ST.E.64 desc[UR36][R14.64], R146 ;  /* 0x000000920e00c985 */ /* 0x0001e6000c101b24 */
[----:B------:R-:W-:Y:S01]  /*11df0*/  @!P2 LEA.HI.X R5, R18, R3, R0, 0x2, P3 ;  /* 0x000000031205a211 */ /* 0x000fe200018f1400 */
[----:B------:R-:W-:-:S04]  /*11e00*/  VIADD R0, R2, 0xf8 ;  /* 0x000000f802007836 */ /* 0x000fc80000000000 */
[----:B------:R0:W-:Y:S04]  /*11e10*/  @!P2 ST.E.64 desc[UR36][R4.64], R156 ;  /* 0x0000009c0400a985 */ /* 0x0001e8000c101b24 */
[----:B------:R0:W-:Y:S04]  /*11e20*/  @!P1 ST.E.64 desc[UR36][R20.64], R154 ;  /* 0x0000009a14009985 */ /* 0x0001e8000c101b24 */
[----:B------:R0:W-:Y:S01]  /*11e30*/  @!P0 ST.E.64 desc[UR36][R24.64], R124 ;  /* 0x0000007c18008985 */ /* 0x0001e2000c101b24 */
[----:B------:R-:W-:-:S13]  /*11e40*/  ISETP.GE.AND P0, PT, R0, UR4, PT ;  /* 0x0000000400007c0c */ /* 0x000fda000bf06270 */
[----:B0-----:R-:W-:Y:S05]  /*11e50*/  @P0 BRA `(.L_x_1559) ;  /* 0x0000000c00dc0947 */ /* 0x001fea0003800000 */
[----:B------:R-:W-:Y:S02]  /*11e60*/  LEA R4, P0, R0, R39, 0x2 ;  /* 0x0000002700047211 */ /* 0x000fe400078010ff */
[----:B------:R-:W-:-:S04]  /*11e70*/  SHF.R.S32.HI R5, RZ, 0x1f, R0 ;  /* 0x0000001fff057819 */ /* 0x000fc80000011400 */
[----:B------:R-:W-:-:S05]  /*11e80*/  LEA.HI.X R5, R0, R3, R5, 0x2, P0 ;  /* 0x0000000300057211 */ /* 0x000fca00000f1405 */
[----:B------:R0:W-:Y:S01]  /*11e90*/  ST.E.64 desc[UR36][R4.64], R122 ;  /* 0x0000007a04007985 */ /* 0x0001e2000c101b24 */
[----:B------:R-:W-:Y:S05]  /*11ea0*/  BRA `(.L_x_1559) ;  /* 0x0000000c00c87947 */ /* 0x000fea0003800000 */
.L_x_1550:
        /* <DEDUP_REMOVED lines=9> */
[----:B------:R-:W-:Y:S01]  /*11f40*/  UISETP.NE.U32.AND UP1, UPT, UR8, URZ, UPT ;  /* 0x0000003f0800728c */ /* 0x000fe2000bf25070 */
[----:B------:R-:W-:Y:S02]  /*11f50*/  ULDC UR4, c[0x0][0xa88] ;  /* 0x0002a20000047ab9 */ /* 0x000fe40000000800 */
[----:B------:R-:W2:Y:S01]  /*11f60*/  @P1 LDG.E R3, desc[UR36][R4.64] ;  /* 0x0000002404031981 */ /* 0x000ea2000c1e1900 */
[----:B------:R-:W-:Y:S01]  /*11f70*/  UISETP.NE.AND.EX UP1, UPT, UR9, URZ, UPT, UP1 ;  /* 0x0000003f0900728c */ /* 0x000fe2000bf25310 */
[----:B------:R-:W-:Y:S01]  /*11f80*/  IMAD.U32 R0, RZ, RZ, UR4 ;  /* 0x00000004ff007e24 */ /* 0x000fe2000f8e00ff */
[----:B------:R-:W0:Y:S04]  /*11f90*/  S2R R10, SR_TID.X ;  /* 0x00000000000a7919 */ /* 0x000e280000002100 */
[----:B------:R-:W-:-:S05]  /*11fa0*/  PLOP3.LUT P2, PT, PT, PT, UP1, 0x80, 0x0 ;  /* 0x000000000000781c */ /* 0x000fca0003f4f018 */
[----:B------:R-:W-:Y:S02]  /*11fb0*/  @UP1 ULDC.64 UR8, c[0x0][0xc08] ;  /* 0x0003020000081ab9 */ /* 0x000fe40000000a00 */
[----:B------:R-:W-:-:S06]  /*11fc0*/  @UP1 UIMAD.WIDE UR8, UR57, 0x4, UR8 ;  /* 0x00000004390818a5 */ /* 0x000fcc000f8e0208 */
[----:B------:R-:W-:Y:S02]  /*11fd0*/  IMAD.U32 R6, RZ, RZ, UR8 ;  /* 0x00000008ff067e24 */ /* 0x000fe4000f8e00ff */
[----:B------:R-:W-:-:S05]  /*11fe0*/  IMAD.U32 R7, RZ, RZ, UR9 ;  /* 0x00000009ff077e24 */ /* 0x000fca000f8e00ff */
[----:B------:R1:W5:Y:S01]  /*11ff0*/  @P2 LDG.E R0, desc[UR36][R6.64] ;  /* 0x0000002406002981 */ /* 0x000362000c1e1900 */
[----:B------:R-:W-:Y:S01]  /*12000*/  UMOV UR4, URZ ;  /* 0x0000003f00047c82 */ /* 0x000fe20008000000 */
[----:B0-----:R-:W-:-:S05]  /*12010*/  VIADD R8, R10, 0xffffff80 ;  /* 0xffffff800a087836 */ /* 0x001fca0000000000 */
[----:B------:R-:W-:Y:S02]  /*12020*/  ISETP.GT.AND P0, PT, R8, 0x7f, PT ;  /* 0x0000007f0800780c */ /* 0x000fe40003f04270 */
[----:B--2---:R-:W-:Y:S01]  /*12030*/  @P1 R2UR UR4, R3 ;  /* 0x00000000030412ca */ /* 0x004fe200000e0000 */
[----:B-1----:R-:W-:-:S14]  /*12040*/  @P2 BRA `(.L_x_1562) ;  /* 0x0000000000102947 */ /* 0x002fdc0003800000 */
[----:B------:R-:W-:Y:S05]  /*12050*/  @!P1 BRA `(.L_x_1562) ;  /* 0x00000000000c9947 */ /* 0x000fea0003800000 */
[----:B------:R-:W2:Y:S04]  /*12060*/  LDG.E R3, desc[UR36][R4.64] ;  /* 0x0000002404037981 */ /* 0x000ea8000c1e1900 */
[----:B-----5:R-:W2:Y:S02]  /*12070*/  LDG.E R0, desc[UR36][R4.64+0x4] ;  /* 0x0000042404007981 */ /* 0x020ea4000c1e1900 */
[----:B--2---:R-:W-:-:S07]  /*12080*/  IMAD.IADD R0, R0, 0x1, -R3 ;  /* 0x0000000100007824 */ /* 0x004fce00078e0a03 */
.L_x_1562:
[----:B------:R-:W-:Y:S01]  /*12090*/  USHF.R.S32.HI UR12, URZ, 0x1f, UR57 ;  /* 0x0000001f3f0c7899 */ /* 0x000fe20008011439 */
[----:B------:R-:W-:Y:S01]  /*120a0*/  BSSY B1, `(.L_x_1563) ;  /* 0x0000039000017945 */ /* 0x000fe20003800000 */
[----:B------:R-:W-:Y:S02]  /*120b0*/  USHF.R.S32.HI UR18, URZ, 0x1f, UR4 ;  /* 0x0000001f3f127899 */ /* 0x000fe40008011404 */
[----:B------:R-:W-:Y:S02]  /*120c0*/  USEL UR7, UR57, URZ, !UP0 ;  /* 0x0000003f39077287 */ /* 0x000fe4000c000000 */
[----:B------:R-:W-:Y:S01]  /*120d0*/  USEL UR12, UR12, URZ, !UP0 ;  /* 0x0000003f0c0c7287 */ /* 0x000fe2000c000000 */
[----:B------:R-:W-:Y:S11]  /*120e0*/  @P0 BRA `(.L_x_1564) ;  /* 0x0000000000d00947 */ /* 0x000ff60003800000 */
[----:B------:R-:W0:Y:S01]  /*120f0*/  LDC R9, c[0x0][0xbe8] ;  /* 0x0002fa00ff097b82 */ /* 0x000e220000000800 */
[----:B------:R-:W-:-:S05]  /*12100*/  IMAD.U32 R6, RZ, RZ, UR47 ;  /* 0x0000002fff067e24 */ /* 0x000fca000f8e00ff */
[----:B------:R-:W-:Y:S01]  /*12110*/  IADD3 R6, R6, -0x80, R10 ;  /* 0xffffff8006067810 */ /* 0x000fe20007ffe00a */
[----:B0----5:R-:W-:-:S05]  /*12120*/  IMAD R3, R0, R9, RZ ;  /* 0x0000000900037224 */ /* 0x021fca00078e02ff */
[----:B------:R-:W-:-:S13]  /*12130*/  ISETP.GE.AND P0, PT, R6, R3, PT ;  /* 0x000000030600720c */ /* 0x000fda0003f06270 */
[----:B------:R-:W-:Y:S05]  /*12140*/  @P0 BRA `(.L_x_1564) ;  /* 0x0000000000b80947 */ /* 0x000fea0003800000 */
[----:B------:R-:W-:Y:S01]  /*12150*/  ISETP.NE.AND P0, PT, R9, 0x1, PT ;  /* 0x000000010900780c */ /* 0x000fe20003f05270 */
[----:B------:R-:W-:Y:S01]  /*12160*/  UISETP.GT.AND UP2, UPT, UR55, 0x1, UPT ;  /* 0x000000013700788c */ /* 0x000fe2000bf44270 */
[----:B------:R-:W-:-:S03]  /*12170*/  UMOV UR8, 0x9b8 ;  /* 0x000009b800087882 */ /* 0x000fc60000000000 */
        /* <DEDUP_REMOVED lines=19> */
[----:B------:R-:W-:Y:S02]  /*122b0*/  IMAD.MOV.U32 R3, RZ, RZ, R6 ;  /* 0x000000ffff037224 */ /* 0x000fe400078e0006 */
[----:B------:R-:W-:Y:S01]  /*122c0*/  IMAD.U32 R10, RZ, RZ, UR8 ;  /* 0x00000008ff0a7e24 */ /* 0x000fe2000f8e00ff */
[----:B------:R-:W-:Y:S01]  /*122d0*/  ULDC.64 UR8, c[0x0][UR19+0x210] ;  /* 0x0000840013087abb */ /* 0x000fe20008000a00 */
[----:B-1----:R-:W-:Y:S01]  /*122e0*/  @P0 SHF.R.U32.HI R3, RZ, R5, R4 ;  /* 0x00000005ff030219 */ /* 0x002fe20000011604 */
[----:B------:R-:W-:Y:S02]  /*122f0*/  IMAD.U32 R4, RZ, RZ, UR22 ;  /* 0x00000016ff047e24 */ /* 0x000fe4000f8e00ff */
[----:B------:R-:W-:Y:S01]  /*12300*/  IMAD.U32 R5, RZ, RZ, UR23 ;  /* 0x00000017ff057e24 */ /* 0x000fe2000f8e00ff */
[--C-:B------:R-:W-:Y:S01]  /*12310*/  SHF.R.S32.HI R5, RZ, 0x1f, R3.reuse ;  /* 0x0000001fff057819 */ /* 0x100fe20000011403 */
[----:B------:R-:W-:Y:S01]  /*12320*/  IMAD.MOV R7, RZ, RZ, -R3 ;  /* 0x000000ffff077224 */ /* 0x000fe200078e0a03 */
[----:B------:R-:W-:Y:S01]  /*12330*/  IADD3 R4, P0, P1, R3, UR10, R4 ;  /* 0x0000000a03047c10 */ /* 0x000fe2000f91e004 */
[----:B------:R-:W-:-:S02]  /*12340*/  UIADD3.X UR10, UR13, UR11, UR18, UP0, UP1 ;  /* 0x0000000b0d0a7290 */ /* 0x000fc400087e2412 */
        /* <DEDUP_REMOVED lines=14> */
.L_x_1564:
[----:B------:R-:W-:Y:S05]  /*12430*/  BSYNC B1 ;  /* 0x0000000000017941 */ /* 0x000fea0003800000 */
.L_x_1563:
        /* <DEDUP_REMOVED lines=14> */
[----:B------:R-:W-:-:S03]  /*12520*/  UIADD3 UR9, UR9, UR10, URZ ;  /* 0x0000000a09097290 */ /* 0x000fc6000fffe03f */
[----:B------:R-:W-:Y:S01]  /*12530*/  IMAD R3, R10, 0x20, R13 ;  /* 0x000000200a037824 */ /* 0x000fe200078e020d */
[----:B------:R-:W-:Y:S02]  /*12540*/  ULDC.64 UR10, c[0x0][0xae8] ;  /* 0x0002ba00000a7ab9 */ /* 0x000fe40000000a00 */
[----:B------:R-:W-:Y:S01]  /*12550*/  UIMAD.WIDE.U32 UR8, UR54, UR10, UR8 ;  /* 0x0000000a360872a5 */ /* 0x000fe2000f8e0008 */
[----:B------:R-:W-:Y:S01]  /*12560*/  VIADD R8, R3, UR47 ;  /* 0x0000002f03087c36 */ /* 0x000fe20008000000 */
[----:B-1----:R-:W-:Y:S02]  /*12570*/  ISETP.NE.AND P0, PT, R11, 0x1, PT ;  /* 0x000000010b00780c */ /* 0x002fe40003f05270 */
[----:B------:R-:W-:Y:S01]  /*12580*/  UIMAD UR9, UR54, UR11, UR9 ;  /* 0x0000000b360972a4 */ /* 0x000fe2000f8e0209 */
[----:B------:R-:W-:Y:S02]  /*12590*/  IMAD.MOV.U32 R3, RZ, RZ, R8 ;  /* 0x000000ffff037224 */ /* 0x000fe400078e0008 */
[----:B------:R-:W-:-:S02]  /*125a0*/  ULDC.64 UR10, c[0x0][0xaf0] ;  /* 0x0002bc00000a7ab9 */ /* 0x000fc40000000a00 */
[----:B------:R-:W-:Y:S02]  /*125b0*/  UIMAD UR12, UR12, UR10, URZ ;  /* 0x0000000a0c0c72a4 */ /* 0x000fe4000f8e023f */
[----:B------:R-:W-:Y:S02]  /*125c0*/  UIMAD.WIDE.U32 UR8, UR7, UR10, UR8 ;  /* 0x0000000a070872a5 */ /* 0x000fe4000f8e0008 */
[----:B------:R-:W-:Y:S02]  /*125d0*/  UIMAD UR4, UR7, UR11, UR12 ;  /* 0x0000000b070472a4 */ /* 0x000fe4000f8e020c */
[----:B------:R-:W0:Y:S02]  /*125e0*/  @P0 LDC R5, c[0x0][0xbec] ;  /* 0x0002fb00ff050b82 */ /* 0x000e240000000800 */
[----:B------:R-:W-:Y:S01]  /*125f0*/  UIADD3 UR4, UR9, UR4, URZ ;  /* 0x0000000409047290 */ /* 0x000fe2000fffe03f */
[----:B------:R-:W-:-:S05]  /*12600*/  ULDC.64 UR10, c[0x0][0xae0] ;  /* 0x0002b800000a7ab9 */ /* 0x000fca0000000a00 */
[----:B------:R-:W1:Y:S01]  /*12610*/  @P0 LDC R7, c[0x0][0xbf0] ;  /* 0x0002fc00ff070b82 */ /* 0x000e620000000800 */
[----:B0-----:R-:W-:-:S04]  /*12620*/  @P0 IMAD.HI.U32 R4, R8, R5, RZ ;  /* 0x0000000508040227 */ /* 0x001fc800078e00ff */
[----:B------:R-:W-:Y:S02]  /*12630*/  IMAD.U32 R5, RZ, RZ, UR9 ;  /* 0x00000009ff057e24 */ /* 0x000fe4000f8e00ff */
[----:B------:R-:W-:Y:S01]  /*12640*/  IMAD.U32 R5, RZ, RZ, UR4 ;  /* 0x00000004ff057e24 */ /* 0x000fe2000f8e00ff */
[----:B-1----:R-:W-:Y:S01]  /*12650*/  @P0 SHF.R.U32.HI R3, RZ, R7, R4 ;  /* 0x00000007ff030219 */ /* 0x002fe20000011604 */
[----:B------:R-:W-:Y:S01]  /*12660*/  IMAD.U32 R4, RZ, RZ, UR8 ;  /* 0x00000008ff047e24 */ /* 0x000fe2000f8e00ff */
[----:B------:R-:W-:Y:S02]  /*12670*/  ULDC.64 UR8, c[0x0][0xad8] ;  /* 0x0002b60000087ab9 */ /* 0x000fe40000000a00 */
[--C-:B------:R-:W-:Y:S01]  /*12680*/  SHF.R.S32.HI R6, RZ, 0x1f, R3.reuse ;  /* 0x0000001fff067819 */ /* 0x100fe20000011403 */
[----:B------:R-:W-:Y:S02]  /*12690*/  IMAD.MOV R7, RZ, RZ, -R3 ;  /* 0x000000ffff077224 */ /* 0x000fe400078e0a03 */
[----:B------:R-:W-:-:S04]  /*126a0*/  IMAD.WIDE.U32 R4, R3, UR10, R4 ;  /* 0x0000000a03047c25 */ /* 0x000fc8000f8e0004 */
[----:B------:R-:W-:Y:S02]  /*126b0*/  IMAD R7, R11, R7, R8 ;  /* 0x000000070b077224 */ /* 0x000fe400078e0208 */
[----:B------:R-:W-:Y:S02]  /*126c0*/  IMAD R6, R6, UR10, RZ ;  /* 0x0000000a06067c24 */ /* 0x000fe4000f8e02ff */
[----:B------:R-:W-:Y:S02]  /*126d0*/  VIADD R8, R13, UR47 ;  /* 0x0000002f0d087c36 */ /* 0x000fe40008000000 */
[----:B------:R-:W-:Y:S01]  /*126e0*/  IMAD R9, R3, UR11, R6 ;  /* 0x0000000b03097c24 */ /* 0x000fe2000f8e0206 */
[----:B------:R-:W-:Y:S01]  /*126f0*/  SHF.R.S32.HI R6, RZ, 0x1f, R7 ;  /* 0x0000001fff067819 */ /* 0x000fe20000011407 */
[----:B-----5:R-:W-:Y:S02]  /*12700*/  IMAD R11, R0, R11, RZ ;  /* 0x0000000b000b7224 */ /* 0x020fe400078e02ff */
[----:B------:R-:W-:-:S02]  /*12710*/  IMAD.IADD R5, R5, 0x1, R9 ;  /* 0x0000000105057824 */ /* 0x000fc400078e0209 */
[----:B------:R-:W-:Y:S02]  /*12720*/  IMAD R6, R6, UR8, RZ ;  /* 0x0000000806067c24 */ /* 0x000fe4000f8e02ff */
[----:B------:R-:W-:-:S04]  /*12730*/  IMAD.WIDE.U32 R4, R7, UR8, R4 ;  /* 0x0000000807047c25 */ /* 0x000fc8000f8e0004 */
[----:B------:R-:W-:Y:S01]  /*12740*/  IMAD R9, R7, UR9, R6 ;  /* 0x0000000907097c24 */ /* 0x000fe2000f8e0206 */
[----:B------:R-:W-:Y:S01]  /*12750*/  ULDC.64 UR8, c[0x0][0xa80] ;  /* 0x0002a00000087ab9 */ /* 0x000fe20000000a00 */
[----:B------:R-:W-:Y:S01]  /*12760*/  VIADD R3, R8, 0x40 ;  /* 0x0000004008037836 */ /* 0x000fe20000000000 */
[----:B------:R-:W-:Y:S01]  /*12770*/  LEA R6, P2, R4, UR8, 0x1 ;  /* 0x0000000804067c11 */ /* 0x000fe2000f8408ff */
[----:B------:R-:W-:Y:S02]  /*12780*/  IMAD.IADD R5, R5, 0x1, R9 ;  /* 0x0000000105057824 */ /* 0x000fe400078e0209 */
[----:B------:R-:W-:Y:S01]  /*12790*/  VIADD R0, R8, 0x20 ;  /* 0x0000002008007836 */ /* 0x000fe20000000000 */
[-C--:B------:R-:W-:Y:S01]  /*127a0*/  ISETP.GE.AND P0, PT, R3, R11.reuse, PT ;  /* 0x0000000b0300720c */ /* 0x080fe20003f06270 */
[----:B------:R-:W-:Y:S01]  /*127b0*/  IMAD.SHL.U32 R7, R10, 0x8, RZ ;  /* 0x000000080a077824 */ /* 0x000fe200078e00ff */
[----:B------:R-:W-:Y:S02]  /*127c0*/  LEA.HI.X R3, R4, UR9, R5, 0x1, P2 ;  /* 0x0000000904037c11 */ /* 0x000fe400090f0c05 */
[-C--:B------:R-:W-:Y:S01]  /*127d0*/  ISETP.GE.AND P2, PT, R8, R11.reuse, PT ;  /* 0x0000000b0800720c */ /* 0x080fe20003f46270 */
[C---:B------:R-:W-:Y:S01]  /*127e0*/  VIADD R9, R7.reuse, 0xc0 ;  /* 0x000000c007097836 */ /* 0x040fe20000000000 */
[----:B------:R-:W-:Y:S01]  /*127f0*/  ISETP.GE.AND P1, PT, R0, R11, PT ;  /* 0x0000000b0000720c */ /* 0x000fe20003f26270 */
[C---:B------:R-:W-:Y:S01]  /*12800*/  VIADD R13, R7.reuse, 0x80 ;  /* 0x00000080070d7836 */ /* 0x040fe20000000000 */
[----:B------:R0:W1:Y:S01]  /*12810*/  SHFL.IDX PT, R4, R6, RZ, 0x181f ;  /* 0x00181fff06047589 */ /* 0x00006200000e0000 */
[----:B------:R-:W-:Y:S01]  /*12820*/  VIADD R15, R7, 0x40 ;  /* 0x00000040070f7836 */ /* 0x000fe20000000000 */
[----:B------:R-:W-:-:S02]  /*12830*/  SHF.R.S32.HI R10, RZ, 0x1f, R7 ;  /* 0x0000001fff0a7819 */ /* 0x000fc40000011407 */
[----:B------:R0:W2:Y:S01]  /*12840*/  SHFL.IDX PT, R0, R3, RZ, 0x181f ;  /* 0x00181fff03007589 */ /* 0x0000a200000e0000 */
[----:B------:R-:W-:Y:S02]  /*12850*/  SHF.R.S32.HI R12, RZ, 0x1f, R9 ;  /* 0x0000001fff0c7819 */ /* 0x000fe40000011409 */
[----:B------:R-:W-:Y:S02]  /*12860*/  SHF.R.S32.HI R14, RZ, 0x1f, R13 ;  /* 0x0000001fff0e7819 */ /* 0x000fe4000001140d */
        /* <DEDUP_REMOVED lines=19> */
.L_x_1566:
[----:B------:R-:W-:Y:S05]  /*129a0*/  BSYNC B1 ;  /* 0x0000000000017941 */ /* 0x000fea0003800000 */
.L_x_1565:
        /* <DEDUP_REMOVED lines=21> */
.L_x_1568:
[----:B------:R-:W-:Y:S05]  /*12b00*/  BSYNC B1 ;  /* 0x0000000000017941 */ /* 0x000fea0003800000 */
.L_x_1567:
        /* <DEDUP_REMOVED lines=21> */
.L_x_1570:
[----:B------:R-:W-:Y:S05]  /*12c60*/  BSYNC B1 ;  /* 0x0000000000017941 */ /* 0x000fea0003800000 */
.L_x_1569:
        /* <DEDUP_REMOVED lines=11> */
[-C--:B0-----:R-:W-:Y:S02]  /*12d20*/  @!P3 LEA.HI.X R7, R7, R3.reuse, R10, 0x1, P4 ;  /* 0x000000030707b211 */ /* 0x081fe400020f0c0a */
        /* <DEDUP_REMOVED lines=10> */
.L_x_1559:
[----:B------:R-:W-:Y:S05]  /*12dd0*/  BSYNC B0 ;  /* 0x0000000000007941 */ /* 0x000fea0003800000 */
.L_x_1549:
[----:B------:R-:W-:Y:S02]  /*12de0*/  ULDC UR4, c[0x0][0xc3c] ;  /* 0x00030f0000047ab9 */ /* 0x000fe40000000800 */
[----:B------:R-:W-:-:S06]  /*12df0*/  UISETP.GE.AND UP0, UPT, UR53, UR4, UPT ;  /* 0x000000043500728c */ /* 0x000fcc000bf06270 */
[----:B------:R-:W-:-:S13]  /*12e00*/  PLOP3.LUT P0, PT, PT, PT, UP0, 0x80, 0x0 ;  /* 0x000000000000781c */ /* 0x000fda0003f0f008 */
[----:B------:R-:W-:Y:S05]  /*12e10*/  @!P0 BRA `(.L_x_1571) ;  /* 0xfffffee000b48947 */ /* 0x000fea000383ffff */
[----:B------:R-:W-:Y:S05]  /*12e20*/  EXIT ;  /* 0x000000000000794d */ /* 0x000fea0003800000 */
.L_x_1458:
[----:B------:R-:W-:-:S08]  /*12e30*/  NOP ;  /* 0x0000000000007918 */ /* 0x000fd00000000000 */
[----:B0-----:R-:W0:-:S00]  /*12e40*/  USETMAXREG.DEALLOC.CTAPOOL 0x28 ;  /* 0x00000028000079c8 */ /* 0x001e0000080e0500 */
        /* <DEDUP_REMOVED lines=8> */
[----:B------:R-:W0:Y:S02]  /*12ed0*/  @P0 LDS.128 R24, [R2+0x284d0] ;  /* 0x0284d00002180984 */ /* 0x000e240000000c00 */
[----:B0-----:R-:W-:Y:S01]  /*12ee0*/  @P0 R2UR UR42, R27 ;  /* 0x000000001b2a02ca */ /* 0x001fe200000e0000 */
[----:B------:R-:W-:Y:S06]  /*12ef0*/  @P0 BAR.ARV 0x4, 0x180 ;  /* 0x0106000000000b1d */ /* 0x000fec0000002000 */
[----:B------:R-:W-:Y:S08]  /*12f00*/  @P0 BRA `(.L_x_1572) ;  /* 0x0000000c00b80947 */ /* 0x000ff00003800000 */
[----:B------:R-:W0:Y:S01]  /*12f10*/  S2R R4, SR_TID.X ;  /* 0x0000000000047919 */ /* 0x000e220000002100 */
[----:B------:R-:W-:Y:S01]  /*12f20*/  ULDC UR4, c[0x0][0xc3c] ;  /* 0x00030f0000047ab9 */ /* 0x000fe20000000800 */
[----:B------:R-:W-:Y:S02]  /*12f30*/  IMAD.MOV.U32 R0, RZ, RZ, RZ ;  /* 0x000000ffff007224 */ /* 0x000fe400078e00ff */
[----:B------:R-:W-:Y:S01]  /*12f40*/  IMAD.MOV.U32 R9, RZ, RZ, RZ ;  /* 0x000000ffff097224 */ /* 0x000fe200078e00ff */
[----:B0-----:R-:W-:-:S04]  /*12f50*/  LOP3.LUT R7, R4, 0x1f, RZ, 0xc0, !PT ;  /* 0x0000001f04077812 */ /* 0x001fc800078ec0ff */
[----:B------:R-:W-:-:S04]  /*12f60*/  ISETP.NE.AND P0, PT, R7, 0x1f, PT ;  /* 0x0000001f0700780c */ /* 0x000fc80003f05270 */
[----:B------:R-:W-:-:S13]  /*12f70*/  ISETP.GE.OR P1, PT, R7, UR4, !P0 ;  /* 0x0000000407007c0c */ /* 0x000fda000c726670 */
[----:B------:R-:W0:Y:S08]  /*12f80*/  @!P1 LDC.64 R4, c[0x0][0xc80] ;  /* 0x00032000ff049b82 */ /* 0x000e300000000a00 */
[----:B------:R-:W1:Y:S01]  /*12f90*/  @!P1 LDC.64 R2, c[0x0][0xc78] ;  /* 0x00031e00ff029b82 */ /* 0x000e620000000a00 */
[----:B0-----:R-:W-:-:S05]  /*12fa0*/  @!P1 IMAD.WIDE.U32 R4, R7, 0x4, R4 ;  /* 0x0000000407049825 */ /* 0x001fca00078e0004 */
[----:B------:R-:W2:Y:S01]  /*12fb0*/  @!P1 LDG.E R0, desc[UR36][R4.64] ;  /* 0x0000002404009981 */ /* 0x000ea2000c1e1900 */
[----:B-1----:R-:W-:-:S05]  /*12fc0*/  @!P1 IMAD.WIDE.U32 R2, R7, 0x4, R2 ;  /* 0x0000000407029825 */ /* 0x002fca00078e0002 */
        /* <DEDUP_REMOVED lines=21> */
[----:B------:R-:W1:Y:S01]  /*13120*/  S2R R11, SR_CTAID.X ;  /* 0x00000000000b7919 */ /* 0x000e620000002500 */
[----:B0-----:R-:W-:Y:S02]  /*13130*/  SEL R5, R4, RZ, P5 ;  /* 0x000000ff04057207 */ /* 0x001fe40002800000 */
[----:B------:R-:W0:Y:S03]  /*13140*/  LDC R4, c[0x0][0xc38] ;  /* 0x00030e00ff047b82 */ /* 0x000e260000000800 */
[----:B------:R-:W-:-:S05]  /*13150*/  IMAD.IADD R13, R2, 0x1, R5 ;  /* 0x00000001020d7824 */ /* 0x000fca00078e0205 */
[----:B------:R-:W0:Y:S02]  /*13160*/  SHFL.IDX PT, R5, R13, 0x1f, 0x1f ;  /* 0x03e01f000d057f89 */ /* 0x000e2400000e0000 */
[----:B0-----:R-:W-:-:S05]  /*13170*/  IMAD R6, R5, R4, RZ ;  /* 0x0000000405067224 */ /* 0x001fca00078e02ff */
[----:B-1----:R-:W-:Y:S01]  /*13180*/  ISETP.GT.AND P6, PT, R6, R11, PT ;  /* 0x0000000b0600720c */ /* 0x002fe20003fc4270 */
[----:B------:R-:W-:-:S12]  /*13190*/  IMAD.MOV.U32 R3, RZ, RZ, R6 ;  /* 0x000000ffff037224 */ /* 0x000fd800078e0006 */
[----:B------:R-:W-:Y:S05]  /*131a0*/  @P6 BRA `(.L_x_1573) ;  /* 0x0000000000a46947 */ /* 0x000fea0003800000 */
[----:B------:R-:W-:Y:S01]  /*131b0*/  IMAD.MOV.U32 R6, RZ, RZ, R3 ;  /* 0x000000ffff067224 */ /* 0x000fe200078e0003 */
[----:B------:R-:W-:Y:S01]  /*131c0*/  UMOV UR4, URZ ;  /* 0x0000003f00047c82 */ /* 0x000fe20008000000 */
[----:B------:R-:W-:-:S05]  /*131d0*/  ULDC UR5, c[0x0][0xc3c] ;  /* 0x00030f0000057ab9 */ /* 0x000fca0000000800 */
.L_x_1575:
[----:B------:R-:W-:-:S04]  /*131e0*/  UIADD3 UR4, UR4, 0x1f, URZ ;  /* 0x0000001f04047890 */ /* 0x000fc8000fffe03f */
[----:B------:R-:W-:-:S06]  /*131f0*/  UISETP.GE.AND UP0, UPT, UR4, UR5, UPT ;  /* 0x000000050400728c */ /* 0x000fcc000bf06270 */
[----:B------:R-:W-:-:S13]  /*13200*/  PLOP3.LUT P6, PT, PT, PT, UP0, 0x40, 0x0 ;  /* 0x000000000000781c */ /* 0x000fda0003fce808 */
[----:B------:R-:W-:Y:S05]  /*13210*/  @!P6 BRA `(.L_x_1574) ;  /* 0x0000000800c8e947 */ /* 0x000fea0003800000 */
[----:B------:R-:W-:Y:S02]  /*13220*/  VIADD R9, R7, UR4 ;  /* 0x0000000407097c36 */ /* 0x000fe40008000000 */
[----:B------:R-:W-:-:S03]  /*13230*/  IMAD.MOV.U32 R0, RZ, RZ, RZ ;  /* 0x000000ffff007224 */ /* 0x000fc600078e00ff */
[----:B------:R-:W-:-:S13]  /*13240*/  ISETP.GE.OR P6, PT, R9, UR5, !P0 ;  /* 0x0000000509007c0c */ /* 0x000fda000c7c6670 */
[----:B------:R-:W0:Y:S08]  /*13250*/  @!P6 LDC.64 R4, c[0x0][0xc80] ;  /* 0x00032000ff04eb82 */ /* 0x000e300000000a00 */
[----:B------:R-:W1:Y:S01]  /*13260*/  @!P6 LDC.64 R2, c[0x0][0xc78] ;  /* 0x00031e00ff02eb82 */ /* 0x000e620000000a00 */
[----:B0-----:R-:W-:-:S05]  /*13270*/  @!P6 IMAD.WIDE R4, R9, 0x4, R4 ;  /* 0x000000040904e825 */ /* 0x001fca00078e0204 */
[----:B------:R0:W2:Y:S01]  /*13280*/  @!P6 LDG.E R0, desc[UR36][R4.64] ;  /* 0x000000240400e981 */ /* 0x0000a2000c1e1900 */
[----:B-1----:R-:W-:-:S04]  /*13290*/  @!P6 IMAD.WIDE R2, R9, 0x4, R2 ;  /* 0x000000040902e825 */ /* 0x002fc800078e0202 */
[----:B------:R-:W-:Y:S01]  /*132a0*/  IMAD.MOV.U32 R9, RZ, RZ, RZ ;  /* 0x000000ffff097224 */ /* 0x000fe200078e00ff */
[----:B0-----:R-:W0:Y:S05]  /*132b0*/  LDC R4, c[0x0][0xc38] ;  /* 0x00030e00ff047b82 */ /* 0x001e2a0000000800 */
[----:B------:R-:W2:Y:S02]  /*132c0*/  @!P6 LDG.E R9, desc[UR36][R2.64] ;  /* 0x000000240209e981 */ /* 0x000ea4000c1e1900 */
[----:B--2---:R-:W-:-:S05]  /*132d0*/  IMAD R15, R0, R9, RZ ;  /* 0x00000009000f7224 */ /* 0x004fca00078e02ff */
        /* <DEDUP_REMOVED lines=20> */
[----:B------:R-:W-:Y:S02]  /*13420*/  IMAD.MOV.U32 R13, RZ, RZ, R2 ;  /* 0x000000ffff0d7224 */ /* 0x000fe400078e0002 */
[----:B------:R-:W-:-:S07]  /*13430*/  IMAD.MOV.U32 R3, RZ, RZ, R5 ;  /* 0x000000ffff037224 */ /* 0x000fce00078e0005 */
.L_x_1573:
[----:B------:R-:W-:Y:S02]  /*13440*/  IMAD.IADD R24, R6, 0x1, -R3 ;  /* 0x0000000106187824 */ /* 0x000fe400078e0a03 */
[----:B------:R-:W-:Y:S02]  /*13450*/  IMAD.MOV.U32 R3, RZ, RZ, RZ ;  /* 0x000000ffff037224 */ /* 0x000fe400078e00ff */
[----:B------:R-:W-:-:S05]  /*13460*/  IMAD R2, R13, R4, R24 ;  /* 0x000000040d027224 */ /* 0x000fca00078e0218 */
[----:B------:R-:W-:-:S13]  /*13470*/  ISETP.GT.AND P0, PT, R2, R11, PT ;  /* 0x0000000b0200720c */ /* 0x000fda0003f04270 */
[----:B------:R-:W-:Y:S02]  /*13480*/  VOTEU.ANY UR6, UPT, !P0 ;  /* 0x0000000000067886 */ /* 0x000fe400040e0100 */
[----:B------:R-:W-:Y:S02]  /*13490*/  UPOPC UR5, UR6 ;  /* 0x00000006000572bf */ /* 0x000fe40008000000 */
[----:B------:R-:W-:Y:S02]  /*134a0*/  ISETP.NE.AND P0, PT, RZ, UR6, PT ;  /* 0x00000006ff007c0c */ /* 0x000fe4000bf05270 */
[----:B------:R-:W-:Y:S02]  /*134b0*/  UIADD3 UR42, UR5, UR4, URZ ;  /* 0x00000004052a7290 */ /* 0x000fe4000fffe03f */
[----:B------:R-:W-:Y:S02]  /*134c0*/  IMAD.U32 R2, RZ, RZ, UR5 ;  /* 0x00000005ff027e24 */ /* 0x000fe4000f8e00ff */
[----:B------:R-:W-:-:S03]  /*134d0*/  IMAD.U32 R5, RZ, RZ, UR5 ;  /* 0x00000005ff057e24 */ /* 0x000fc6000f8e00ff */
[----:B------:R-:W0:Y:S04]  /*134e0*/  SHFL.IDX PT, R9, R9, R2, 0x1f ;  /* 0x00001f0209097589 */ /* 0x000e2800000e0000 */
[----:B------:R1:W2:Y:S01]  /*134f0*/  SHFL.IDX PT, R0, R0, R5, 0x1f ;  /* 0x00001f0500007589 */ /* 0x0002a200000e0000 */
[----:B0-----:R-:W-:Y:S01]  /*13500*/  ISETP.NE.AND P1, PT, R9, 0x1, PT ;  /* 0x000000010900780c */ /* 0x001fe20003f25270 */
[----:B-1----:R-:W-:-:S12]  /*13510*/  @!P0 BRA `(.L_x_1576) ;  /* 0x00000000000c8947 */ /* 0x002fd80003800000 */
[----:B------:R-:W-:-:S06]  /*13520*/  UIADD3 UR4, UR5, -0x1, URZ ;  /* 0xffffffff05047890 */ /* 0x000fcc000fffe03f */
[----:B------:R-:W-:-:S05]  /*13530*/  IMAD.U32 R2, RZ, RZ, UR4 ;  /* 0x00000004ff027e24 */ /* 0x000fca000f8e00ff */
[----:B------:R0:W1:Y:S02]  /*13540*/  SHFL.IDX PT, R3, R13, R2, 0x1f ;  /* 0x00001f020d037589 */ /* 0x00006400000e0000 */
.L_x_1576:
[----:B-1----:R-:W-:-:S04]  /*13550*/  IMAD R24, R3, R4, R24 ;  /* 0x0000000403187224 */ /* 0x002fc800078e0218 */
[----:B------:R-:W-:Y:S01]  /*13560*/  IMAD.IADD R5, R11, 0x1, -R24 ;  /* 0x000000010b057824 */ /* 0x000fe200078e0a18 */
[----:B------:R-:W-:Y:S06]  /*13570*/  @!P1 BRA `(.L_x_1577) ;  /* 0x0000000000e89947 */ /* 0x000fec0003800000 */
[-C--:B--2---:R-:W-:Y:S02]  /*13580*/  IABS R12, R0.reuse ;  /* 0x00000000000c7213 */ /* 0x084fe40000000000 */
[----:B------:R-:W-:Y:S02]  /*13590*/  IABS R4, R9 ;  /* 0x0000000900047213 */ /* 0x000fe40000000000 */
[----:B------:R-:W1:Y:S01]  /*135a0*/  I2F.RP R6, R12 ;  /* 0x0000000c00067306 */ /* 0x000e620000209400 */
[----:B------:R-:W-:-:S07]  /*135b0*/  IABS R10, R0 ;  /* 0x00000000000a7213 */ /* 0x000fce0000000000 */
[----:B------:R-:W2:Y:S08]  /*135c0*/  I2F.RP R8, R4 ;  /* 0x0000000400087306 */ /* 0x000eb00000209400 */
[----:B-1----:R-:W0:Y:S08]  /*135d0*/  MUFU.RCP R6, R6 ;  /* 0x0000000600067308 */ /* 0x002e300000001000 */
[----:B--2---:R-:W-:Y:S01]  /*135e0*/  MUFU.RCP R8, R8 ;  /* 0x0000000800087308 */ /* 0x004fe20000001000 */
[----:B0-----:R-:W-:Y:S01]  /*135f0*/  VIADD R2, R6, 0xffffffe ;  /* 0x0ffffffe06027836 */ /* 0x001fe20000000000 */
[----:B------:R-:W-:-:S06]  /*13600*/  IABS R6, R5 ;  /* 0x0000000500067213 */ /* 0x000fcc0000000000 */
[----:B------:R0:W1:Y:S02]  /*13610*/  F2I.FTZ.U32.TRUNC.NTZ R3, R2 ;  /* 0x0000000200037305 */ /* 0x000064000021f000 */
[----:B0-----:R-:W-:Y:S02]  /*13620*/  IMAD.MOV.U32 R2, RZ, RZ, RZ ;  /* 0x000000ffff027224 */ /* 0x001fe400078e00ff */
[----:B-1----:R-:W-:-:S04]  /*13630*/  IMAD.MOV R11, RZ, RZ, -R3 ;  /* 0x000000ffff0b7224 */ /* 0x002fc800078e0a03 */
[----:B------:R-:W-:-:S04]  /*13640*/  IMAD R11, R11, R12, RZ ;  /* 0x0000000c0b0b7224 */ /* 0x000fc800078e02ff */
[----:B------:R-:W-:-:S04]  /*13650*/  IMAD.HI.U32 R3, R3, R11, R2 ;  /* 0x0000000b03037227 */ /* 0x000fc800078e0002 */
[----:B------:R-:W-:Y:S02]  /*13660*/  IMAD.MOV R11, RZ, RZ, -R10 ;  /* 0x000000ffff0b7224 */ /* 0x000fe400078e0a0a */
[----:B------:R-:W-:-:S04]  /*13670*/  IMAD.HI.U32 R2, R3, R6, RZ ;  /* 0x0000000603027227 */ /* 0x000fc800078e00ff */
[----:B------:R-:W-:Y:S01]  /*13680*/  IMAD R3, R2, R11, R6 ;  /* 0x0000000b02037224 */ /* 0x000fe200078e0206 */
[----:B------:R-:W-:Y:S01]  /*13690*/  LOP3.LUT R6, R5, R0, RZ, 0x3c, !PT ;  /* 0x0000000005067212 */ /* 0x000fe200078e3cff */
[----:B------:R-:W-:-:S03]  /*136a0*/  VIADD R10, R8, 0xffffffe ;  /* 0x0ffffffe080a7836 */ /* 0x000fc60000000000 */
[----:B------:R-:W-:Y:S02]  /*136b0*/  ISETP.GT.U32.AND P1, PT, R12, R3, PT ;  /* 0x000000030c00720c */ /* 0x000fe40003f24070 */
[----:B------:R-:W-:-:S11]  /*136c0*/  ISETP.GE.AND P2, PT, R6, RZ, PT ;  /* 0x000000ff0600720c */ /* 0x000fd60003f46270 */
[----:B------:R-:W-:Y:S02]  /*136d0*/  @!P1 IMAD.IADD R3, R3, 0x1, -R12 ;  /* 0x0000000103039824 */ /* 0x000fe400078e0a0c */
[----:B------:R-:W-:Y:S01]  /*136e0*/  @!P1 VIADD R2, R2, 0x1 ;  /* 0x0000000102029836 */ /* 0x000fe20000000000 */
[----:B------:R-:W-:Y:S02]  /*136f0*/  ISETP.NE.AND P1, PT, R0, RZ, PT ;  /* 0x000000ff0000720c */ /* 0x000fe40003f25270 */
[----:B------:R-:W-:Y:S02]  /*13700*/  ISETP.GE.U32.AND P0, PT, R3, R12, PT ;  /* 0x0000000c0300720c */ /* 0x000fe40003f06070 */
[----:B------:R-:W0:Y:S11]  /*13710*/  F2I.FTZ.U32.TRUNC.NTZ R3, R10 ;  /* 0x0000000a00037305 */ /* 0x000e36000021f000 */
        /* <DEDUP_REMOVED lines=21> */
[----:B------:R-:W-:Y:S01]  /*13870*/  ISETP.GE.AND P2, PT, R3, RZ, PT ;  /* 0x000000ff0300720c */ /* 0x000fe20003f46270 */
[----:B------:R-:W-:-:S06]  /*13880*/  IMAD.MOV R3, RZ, RZ, -R8 ;  /* 0x000000ffff037224 */ /* 0x000fcc00078e0a08 */
[----:B------:R-:W-:-:S06]  /*13890*/  @P0 VIADD R2, R2, 0x1 ;  /* 0x0000000102020836 */ /* 0x000fcc0000000000 */
[----:B------:R-:W-:Y:S01]  /*138a0*/  @!P2 IMAD.MOV R2, RZ, RZ, -R2 ;  /* 0x000000ffff02a224 */ /* 0x000fe200078e0a02 */
[----:B------:R-:W-:-:S05]  /*138b0*/  @!P1 LOP3.LUT R2, RZ, R9, RZ, 0x33, !PT ;  /* 0x00000009ff029212 */ /* 0x000fca00078e33ff */
[----:B------:R-:W-:-:S04]  /*138c0*/  IMAD.MOV R26, RZ, RZ, -R2 ;  /* 0x000000ffff1a7224 */ /* 0x000fc800078e0a02 */
[C---:B------:R-:W-:Y:S02]  /*138d0*/  IMAD R26, R9.reuse, R26, R8 ;  /* 0x0000001a091a7224 */ /* 0x040fe400078e0208 */
[----:B------:R-:W-:Y:S02]  /*138e0*/  IMAD R9, R9, 0x1000000, R2 ;  /* 0x0100000009097824 */ /* 0x000fe400078e0202 */
[----:B------:R-:W-:Y:S02]  /*138f0*/  IMAD R2, R0, R3, R5 ;  /* 0x0000000300027224 */ /* 0x000fe400078e0205 */
[----:B------:R-:W-:Y:S01]  /*13900*/  IMAD R26, R26, 0x10000, R9 ;  /* 0x000100001a1a7824 */ /* 0x000fe200078e0209 */
[----:B------:R-:W-:Y:S06]  /*13910*/  BRA `(.L_x_1578) ;  /* 0x0000000000fc7947 */ /* 0x000fec0003800000 */
.L_x_1577:
[----:B------:R-:W-:Y:S02]  /*13920*/  ULDC.64 UR4, c[0x0][0xc90] ;  /* 0x0003240000047ab9 */ /* 0x000fe40000000a00 */
[----:B------:R-:W-:-:S06]  /*13930*/  UIMAD.WIDE UR4, UR42, 0x4, UR4 ;  /* 0x000000042a0478a5 */ /* 0x000fcc000f8e0204 */
[----:B0-----:R-:W-:Y:S02]  /*13940*/  IMAD.U32 R2, RZ, RZ, UR4 ;  /* 0x00000004ff027e24 */ /* 0x001fe4000f8e00ff */
[----:B------:R-:W-:-:S05]  /*13950*/  IMAD.U32 R3, RZ, RZ, UR5 ;  /* 0x00000005ff037e24 */ /* 0x000fca000f8e00ff */
[----:B------:R0:W2:Y:S01]  /*13960*/  LDG.E R13, desc[UR36][R2.64] ;  /* 0x00000024020d7981 */ /* 0x0000a2000c1e1900 */
[----:B------:R-:W-:Y:S01]  /*13970*/  IABS R15, R5 ;  /* 0x00000005000f7213 */ /* 0x000fe20000000000 */
[----:B0-----:R-:W-:Y:S02]  /*13980*/  IMAD.MOV.U32 R2, RZ, RZ, RZ ;  /* 0x000000ffff027224 */ /* 0x001fe400078e00ff */
[----:B--2---:R-:W-:-:S05]  /*13990*/  IMAD R6, R0, R13, RZ ;  /* 0x0000000d00067224 */ /* 0x004fca00078e02ff */
[-C--:B------:R-:W-:Y:S02]  /*139a0*/  IABS R10, R6.reuse ;  /* 0x00000006000a7213 */ /* 0x080fe40000000000 */
[----:B------:R-:W-:Y:S02]  /*139b0*/  IABS R12, R6 ;  /* 0x00000006000c7213 */ /* 0x000fe40000000000 */
[----:B------:R-:W0:Y:S08]  /*139c0*/  I2F.RP R8, R10 ;  /* 0x0000000a00087306 */ /* 0x000e300000209400 */
[----:B0-----:R-:W0:Y:S02]  /*139d0*/  MUFU.RCP R8, R8 ;  /* 0x0000000800087308 */ /* 0x001e240000001000 */
[----:B0-----:R-:W-:-:S06]  /*139e0*/  VIADD R9, R8, 0xffffffe ;  /* 0x0ffffffe08097836 */ /* 0x001fcc0000000000 */
[----:B------:R-:W0:Y:S02]  /*139f0*/  F2I.FTZ.U32.TRUNC.NTZ R3, R9 ;  /* 0x0000000900037305 */ /* 0x000e24000021f000 */
[----:B0-----:R-:W-:-:S04]  /*13a00*/  IMAD.MOV R11, RZ, RZ, -R3 ;  /* 0x000000ffff0b7224 */ /* 0x001fc800078e0a03 */
[----:B------:R-:W-:-:S04]  /*13a10*/  IMAD R11, R11, R10, RZ ;  /* 0x0000000a0b0b7224 */ /* 0x000fc800078e02ff */
[----:B------:R-:W-:-:S04]  /*13a20*/  IMAD.HI.U32 R2, R3, R11, R2 ;  /* 0x0000000b03027227 */ /* 0x000fc800078e0002 */
[----:B------:R-:W-:Y:S02]  /*13a30*/  IMAD.MOV R3, RZ, RZ, -R12 ;  /* 0x000000ffff037224 */ /* 0x000fe400078e0a0c */
        /* <DEDUP_REMOVED lines=12> */
[----:B------:R-:W-:Y:S02]  /*13b00*/  IMAD R11, R13, R2, RZ ;  /* 0x000000020d0b7224 */ /* 0x000fe400078e02ff */
[----:B------:R-:W-:Y:S02]  /*13b10*/  IMAD.MOV R2, RZ, RZ, -R2 ;  /* 0x000000ffff027224 */ /* 0x000fe400078e0a02 */
[----:B------:R-:W-:Y:S02]  /*13b20*/  IMAD.MOV R3, RZ, RZ, -R11 ;  /* 0x000000ffff037224 */ /* 0x000fe400078e0a0b */
[----:B------:R-:W-:Y:S02]  /*13b30*/  IMAD R6, R6, R2, R5 ;  /* 0x0000000206067224 */ /* 0x000fe400078e0205 */
[----:B------:R-:W-:Y:S01]  /*13b40*/  IMAD.MOV.U32 R2, RZ, RZ, RZ ;  /* 0x000000ffff027224 */ /* 0x000fe200078e00ff */
[----:B------:R-:W-:-:S04]  /*13b50*/  VIADDMNMX R13, R3, R4, R13, PT ;  /* 0x00000004030d7246 */ /* 0x000fc8000380010d */
[-C--:B------:R-:W-:Y:S01]  /*13b60*/  IABS R8, R13.reuse ;  /* 0x0000000d00087213 */ /* 0x080fe20000000000 */
[----:B------:R-:W-:Y:S01]  /*13b70*/  IMAD.MOV R26, RZ, RZ, -R13 ;  /* 0x000000ffff1a7224 */ /* 0x000fe200078e0a0d */
[----:B------:R-:W-:Y:S02]  /*13b80*/  IABS R10, R13 ;  /* 0x0000000d000a7213 */ /* 0x000fe40000000000 */
[----:B------:R-:W0:Y:S08]  /*13b90*/  I2F.RP R4, R8 ;  /* 0x0000000800047306 */ /* 0x000e300000209400 */
[----:B0-----:R-:W0:Y:S02]  /*13ba0*/  MUFU.RCP R4, R4 ;  /* 0x0000000400047308 */ /* 0x001e240000001000 */
[----:B0-----:R-:W-:-:S06]  /*13bb0*/  VIADD R3, R4, 0xffffffe ;  /* 0x0ffffffe04037836 */ /* 0x001fcc0000000000 */
[----:B------:R-:W0:Y:S02]  /*13bc0*/  F2I.FTZ.U32.TRUNC.NTZ R3, R3 ;  /* 0x0000000300037305 */ /* 0x000e24000021f000 */
[----:B0-----:R-:W-:-:S04]  /*13bd0*/  IMAD.MOV R9, RZ, RZ, -R3 ;  /* 0x000000ffff097224 */ /* 0x001fc800078e0a03 */
[----:B------:R-:W-:Y:S01]  /*13be0*/  IMAD.MOV.U32 R5, RZ, RZ, R9 ;  /* 0x000000ffff057224 */ /* 0x000fe200078e0009 */
[----:B------:R-:W-:-:S03]  /*13bf0*/  IABS R9, R6 ;  /* 0x0000000600097213 */ /* 0x000fc60000000000 */
        /* <DEDUP_REMOVED lines=11> */
[----:B------:R-:W-:Y:S02]  /*13cb0*/  ISETP.GE.AND P2, PT, R3, RZ, PT ;  /* 0x000000ff0300720c */ /* 0x000fe40003f46270 */
[----:B------:R-:W-:-:S05]  /*13cc0*/  IADD3 R3, R11, 0x1000000, R6 ;  /* 0x010000000b037810 */ /* 0x000fca0007ffe006 */
[----:B------:R-:W-:-:S06]  /*13cd0*/  @P0 VIADD R2, R2, 0x1 ;  /* 0x0000000102020836 */ /* 0x000fcc0000000000 */
[----:B------:R-:W-:Y:S01]  /*13ce0*/  @!P2 IMAD.MOV R2, RZ, RZ, -R2 ;  /* 0x000000ffff02a224 */ /* 0x000fe200078e0a02 */
[----:B------:R-:W-:-:S05]  /*13cf0*/  @!P1 LOP3.LUT R2, RZ, R13, RZ, 0x33, !PT ;  /* 0x0000000dff029212 */ /* 0x000fca00078e33ff */
[----:B------:R-:W-:-:S07]  /*13d00*/  IMAD R26, R2, R26, R3 ;  /* 0x0000001a021a7224 */ /* 0x000fce00078e0203 */
.L_x_1578:
[----:B------:R-:W-:-:S05]  /*13d10*/  LOP3.LUT R25, RZ, R2, RZ, 0x33, !PT ;  /* 0x00000002ff197212 */ /* 0x000fca00078e33ff */
[----:B------:R-:W-:Y:S01]  /*13d20*/  IMAD.IADD R25, R0, 0x1, R25 ;  /* 0x0000000100197824 */ /* 0x000fe200078e0219 */
[----:B------:R-:W-:Y:S06]  /*13d30*/  BRA `(.L_x_1579) ;  /* 0x0000000000107947 */ /* 0x000fec0003800000 */
.L_x_1574:
[----:B------:R-:W-:Y:S01]  /*13d40*/  IMAD.MOV.U32 R24, RZ, RZ, R11 ;  /* 0x000000ffff187224 */ /* 0x000fe200078e000b */
[----:B------:R-:W-:Y:S01]  /*13d50*/  ULDC UR42, c[0x0][0xc3c] ;  /* 0x00030f00002a7ab9 */ /* 0x000fe20000000800 */
[----:B------:R-:W-:Y:S02]  /*13d60*/  IMAD.MOV.U32 R25, RZ, RZ, RZ ;  /* 0x000000ffff197224 */ /* 0x000fe400078e00ff */
[----:B------:R-:W-:-:S07]  /*13d70*/  IMAD.MOV.U32 R26, RZ, RZ, RZ ;  /* 0x000000ffff1a7224 */ /* 0x000fce00078e00ff */
.L_x_1579:
[----:B------:R-:W-:Y:S01]  /*13d80*/  ISETP.NE.AND P0, PT, R7, RZ, PT ;  /* 0x000000ff0700720c */ /* 0x000fe20003f05270 */
[----:B------:R-:W-:-:S12]  /*13d90*/  IMAD.U32 R27, RZ, RZ, UR42 ;  /* 0x0000002aff1b7e24 */ /* 0x000fd8000f8e00ff */
[----:B------:R-:W0:Y:S01]  /*13da0*/  @!P0 S2R R3, SR_CgaCtaId ;  /* 0x0000000000038919 */ /* 0x000e220000008800 */
[----:B------:R-:W-:-:S04]  /*13db0*/  @!P0 MOV R0, 0x400 ;  /* 0x0000040000008802 */ /* 0x000fc80000000f00 */
[----:B0-----:R-:W-:-:S05]  /*13dc0*/  @!P0 LEA R0, R3, R0, 0x18 ;  /* 0x0000000003008211 */ /* 0x001fca00078ec0ff */
[----:B------:R0:W-:Y:S01]  /*13dd0*/  @!P0 STS.128 [R0+0x284d0], R24 ;  /* 0x0284d01800008388 */ /* 0x0001e20000000c00 */
[----:B------:R-:W-:Y:S06]  /*13de0*/  BAR.ARV 0x5, 0x180 ;  /* 0x0146000000007b1d */ /* 0x000fec0000002000 */
.L_x_1572:
[----:B------:R-:W-:Y:S01]  /*13df0*/  ULDC UR4, c[0x0][0xc3c] ;  /* 0x00030f0000047ab9 */ /* 0x000fe20000000800 */
[----:B------:R1:W-:Y:S01]  /*13e00*/  STL [R1], RZ ;  /* 0x000000ff01007387 */ /* 0x0003e20000100800 */
[----:B------:R-:W-:Y:S01]  /*13e10*/  UISETP.GE.AND UP0, UPT, UR42, UR4, UPT ;  /* 0x000000042a00728c */ /* 0x000fe2000bf06270 */
[----:B------:R-:W-:Y:S02]  /*13e20*/  IMAD.MOV.U32 R23, RZ, RZ, 0x1 ;  /* 0x00000001ff177424 */ /* 0x000fe400078e00ff */
[----:B------:R-:W-:-:S03]  /*13e30*/  IMAD.MOV.U32 R22, RZ, RZ, RZ ;  /* 0x000000ffff167224 */ /* 0x000fc600078e00ff */
[----:B------:R-:W-:-:S13]  /*13e40*/  PLOP3.LUT P0, PT, PT, PT, UP0, 0x80, 0x0 ;  /* 0x000000000000781c */ /* 0x000fda0003f0f008 */
[----:B-1----:R-:W-:Y:S05]  /*13e50*/  @P0 BRA `(.L_x_1580) ;  /* 0x0000005400ec0947 */ /* 0x002fea0003800000 */
[----:B0-----:R-:W2:Y:S01]  /*13e60*/  LDL R0, [R1+0x10] ;  /* 0x0000100001007983 */ /* 0x001ea20000100800 */
[----:B------:R-:W0:Y:S01]  /*13e70*/  S2UR UR4, SR_CgaCtaId ;  /* 0x00000000000479c3 */ /* 0x000e220000008800 */
[----:B------:R-:W-:Y:S01]  /*13e80*/  IMAD.MOV.U32 R34, RZ, RZ, 0x40 ;  /* 0x00000040ff227424 */ /* 0x000fe200078e00ff */
[----:B------:R-:W-:Y:S01]  /*13e90*/  ULDC UR47, c[0x0][0xc] ;  /* 0x00000300002f7ab9 */ /* 0x000fe20000000800 */
[----:B------:R-:W1:Y:S01]  /*13ea0*/  S2R R10, SR_TID.X ;  /* 0x00000000000a7919 */ /* 0x000e620000002100 */
[----:B------:R-:W-:Y:S02]  /*13eb0*/  IMAD.MOV.U32 R32, RZ, RZ, 0x20 ;  /* 0x00000020ff207424 */ /* 0x000fe400078e00ff */
[----:B------:R-:W-:Y:S01]  /*13ec0*/  IMAD.MOV.U32 R23, RZ, RZ, 0x1 ;  /* 0x00000001ff177424 */ /* 0x000fe200078e00ff */
[----:B------:R3:W-:Y:S01]  /*13ed0*/  STL [R1], RZ ;  /* 0x000000ff01007387 */ /* 0x0007e20000100800 */
[----:B------:R-:W-:Y:S02]  /*13ee0*/  IMAD.MOV.U32 R22, RZ, RZ, RZ ;  /* 0x000000ffff167224 */ /* 0x000fe400078e00ff */
[----:B0-----:R-:W-:-:S02]  /*13ef0*/  IMAD.U32 R29, RZ, RZ, UR4 ;  /* 0x00000004ff1d7e24 */ /* 0x001fc4000f8e00ff */
[C---:B-1----:R-:W-:Y:S01]  /*13f00*/  IMAD.SHL.U32 R4, R10.reuse, 0x40, RZ ;  /* 0x000000400a047824 */ /* 0x042fe200078e00ff */
[C---:B------:R-:W-:Y:S01]  /*13f10*/  LOP3.LUT R8, R10.reuse, 0x7f, RZ, 0xc0, !PT ;  /* 0x0000007f0a087812 */ /* 0x040fe200078ec0ff */
[C---:B------:R-:W-:Y:S01]  /*13f20*/  IMAD.SHL.U32 R33, R10.reuse, 0x80, RZ ;  /* 0x000000800a217824 */ /* 0x040fe200078e00ff */
[C---:B------:R-:W-:Y:S01]  /*13f30*/  LOP3.LUT P0, RZ, R10.reuse, 0x4, RZ, 0xc0, !PT ;  /* 0x000000040aff7812 */ /* 0x040fe2000780c0ff */
[----:B------:R-:W-:Y:S01]  /*13f40*/  IMAD.SHL.U32 R3, R10, 0x10, RZ ;  /* 0x000000100a037824 */ /* 0x000fe200078e00ff */
[----:B------:R-:W-:Y:S01]  /*13f50*/  LOP3.LUT R2, R4, 0x180, RZ, 0xc0, !PT ;  /* 0x0000018004027812 */ /* 0x000fe200078ec0ff */
[----:B------:R-:W-:Y:S01]  /*13f60*/  IMAD.SHL.U32 R9, R10, 0x8, RZ ;  /* 0x000000080a097824 */ /* 0x000fe200078e00ff */
[----:B------:R-:W-:Y:S02]  /*13f70*/  LOP3.LUT R5, R33, 0x380, RZ, 0xc0, !PT ;  /* 0x0000038021057812 */ /* 0x000fe400078ec0ff */
[----:B------:R-:W-:Y:S02]  /*13f80*/  LOP3.LUT R6, R2, 0x10, R10, 0xf8, !PT ;  /* 0x0000001002067812 */ /* 0x000fe400078ef80a */
[----:B------:R-:W-:-:S02]  /*13f90*/  LOP3.LUT R7, R4, 0x40, RZ, 0xc0, !PT ;  /* 0x0000004004077812 */ /* 0x000fc400078ec0ff */
[----:B------:R-:W-:Y:S02]  /*13fa0*/  LOP3.LUT R6, R6, 0x30, R9, 0x78, !PT ;  /* 0x0000003006067812 */ /* 0x000fe400078e7809 */
[----:B------:R-:W-:Y:S02]  /*13fb0*/  LOP3.LUT R31, R4, 0x200, RZ, 0xc0, !PT ;  /* 0x00000200041f7812 */ /* 0x000fe400078ec0ff */
[----:B------:R-:W-:Y:S02]  /*13fc0*/  LOP3.LUT R28, R3, 0x70, RZ, 0xc0, !PT ;  /* 0x00000070031c7812 */ /* 0x000fe400078ec0ff */
[----:B------:R-:W-:Y:S02]  /*13fd0*/  SHF.R.U32.HI R36, RZ, 0x3, R8 ;  /* 0x00000003ff247819 */ /* 0x000fe40000011608 */
[----:B------:R-:W-:Y:S02]  /*13fe0*/  SEL R34, R34, 0xffffffc0, !P0 ;  /* 0xffffffc022227807 */ /* 0x000fe40004000000 */
[----:B------:R-:W-:-:S02]  /*13ff0*/  SEL R32, R32, 0xffffffe0, !P0 ;  /* 0xffffffe020207807 */ /* 0x000fc40004000000 */
[----:B--2---:R-:W-:Y:S02]  /*14000*/  R2UR UR5, R0 ;  /* 0x00000000000572ca */ /* 0x004fe400000e0000 */
[----:B------:R-:W-:-:S05]  /*14010*/  SHF.R.U32.HI R0, RZ, 0x5, R8 ;  /* 0x00000005ff007819 */ /* 0x000fca0000011608 */
[C---:B------:R-:W-:Y:S02]  /*14020*/  IMAD R2, R0.reuse, 0x10, R5 ;  /* 0x0000001000027824 */ /* 0x040fe400078e0205 */
[----:B------:R-:W-:Y:S01]  /*14030*/  IMAD R7, R0, 0x400, R7 ;  /* 0x0000040000077824 */ /* 0x000fe200078e0207 */
[----:B------:R-:W-:Y:S01]  /*14040*/  LOP3.LUT R0, R3, 0x3f0, RZ, 0xc0, !PT ;  /* 0x000003f003007812 */ /* 0x000fe200078ec0ff */
[----:B------:R-:W-:Y:S01]  /*14050*/  IMAD.SHL.U32 R5, R10, 0x2, RZ ;  /* 0x000000020a057824 */ /* 0x000fe200078e00ff */
[----:B------:R-:W-:Y:S01]  /*14060*/  LOP3.LUT R2, R2, 0x70, R3, 0x78, !PT ;  /* 0x0000007002027812 */ /* 0x000fe200078e7803 */
[----:B------:R-:W-:Y:S01]  /*14070*/  ULOP3.LUT UR45, UR5, 0x2, URZ, 0xfc, !UPT ;  /* 0x00000002052d7892 */ /* 0x000fe2000f8efc3f */
[----:B------:R-:W-:Y:S01]  /*14080*/  IADD3 R31, R6, R7, R31 ;  /* 0x00000007061f7210 */ /* 0x000fe20007ffe01f */
[----:B------:R-:W-:Y:S01]  /*14090*/  ULOP3.LUT UR46, UR5, 0x1, URZ, 0xfc, !UPT ;  /* 0x00000001052e7892 */ /* 0x000fe2000f8efc3f */
[----:B------:R-:W-:Y:S02]  /*140a0*/  LOP3.LUT R33, R2, 0xc00, R33, 0xf8, !PT ;  /* 0x00000c0002217812 */ /* 0x000fe400078ef821 */
[----:B------:R-:W-:-:S02]  /*140b0*/  LOP3.LUT R0, R0, 0x70, R5, 0x78, !PT ;  /* 0x0000007000007812 */ /* 0x000fc400078e7805 */
[----:B------:R-:W-:Y:S02]  /*140c0*/  MOV R2, 0x400 ;  /* 0x0000040000027802 */ /* 0x000fe40000000f00 */
[--C-:B------:R-:W-:Y:S02]  /*140d0*/  LOP3.LUT R30, R0, 0x400, R3.reuse, 0xf8, !PT ;  /* 0x00000400001e7812 */ /* 0x100fe400078ef803 */
[----:B------:R-:W-:Y:S02]  /*140e0*/  LEA R17, R29, R2, 0x18 ;  /* 0x000000021d117211 */ /* 0x000fe400078ec0ff */
[----:B------:R-:W-:Y:S02]  /*140f0*/  LOP3.LUT R2, R36, 0x70, R3, 0xf8, !PT ;  /* 0x0000007024027812 */ /* 0x000fe400078ef803 */
[----:B------:R-:W-:Y:S01]  /*14100*/  LOP3.LUT R0, R28, 0x80, RZ, 0xfc, !PT ;  /* 0x000000801c007812 */ /* 0x000fe200078efcff */
[----:B---3--:R-:W-:-:S07]  /*14110*/  IMAD.IADD R35, R17, 0x1, R30 ;  /* 0x0000000111237824 */ /* 0x008fce00078e021e */
.L_x_1662:
[----:B------:R-:W-:Y:S01]  /*14120*/  ULDC.64 UR4, c[0x0][0xa28] ;  /* 0x00028a0000047ab9 */ /* 0x000fe20000000a00 */
[----:B------:R-:W-:Y:S01]  /*14130*/  ULDC.64 UR6, c[0x0][0xa18] ;  /* 0x0002860000067ab9 */ /* 0x000fe20000000a00 */
[----:B------:R-:W-:Y:S02]  /*14140*/  UISETP.NE.U32.AND UP0, UPT, UR4, URZ, UPT ;  /* 0x0000003f0400728c */ /* 0x000fe4000bf05070 */
[----:B------:R-:W-:Y:S02]  /*14150*/  UISETP.NE.U32.AND UP2, UPT, UR6, URZ, UPT ;  /* 0x0000003f0600728c */ /* 0x000fe4000bf45070 */
[----:B------:R-:W-:Y:S02]  /*14160*/  UISETP.NE.AND.EX UP0, UPT, UR5, URZ, UPT, UP0 ;  /* 0x0000003f0500728c */ /* 0x000fe4000bf05300 */
[----:B------:R-:W-:Y:S01]  /*14170*/  UISETP.NE.AND.EX UP2, UPT, UR7, URZ, UPT, UP2 ;  /* 0x0000003f0700728c */ /* 0x000fe2000bf45320 */
[----:B------:R-:W-:Y:S02]  /*14180*/  ULDC.64 UR4, c[0x0][0xa00] ;  /* 0x0002800000047ab9 */ /* 0x000fe40000000a00 */
[----:B------:R-:W-:Y:S01]  /*14190*/  ULDC.64 UR6, c[0x0][0xa00] ;  /* 0x0002800000067ab9 */ /* 0x000fe20000000a00 */
[----:B------:R-:W-:Y:S01]  /*141a0*/  UISETP.NE.U32.AND UP1, UPT, UR4, URZ, UPT ;  /* 0x0000003f0400728c */ /* 0x000fe2000bf25070 */
[----:B------:R-:W-:Y:S01]  /*141b0*/  PLOP3.LUT P0, PT, PT, PT, UP0, 0x80, 0x0 ;  /* 0x000000000000781c */ /* 0x000fe20003f0f008 */
[----:B------:R-:W-:-:S02]  /*141c0*/  UIMAD.WIDE UR6, UR42, 0x4, UR6 ;  /* 0x000000042a0678a5 */ /* 0x000fc4000f8e0206 */
[----:B------:R-:W-:Y:S01]  /*141d0*/  UISETP.NE.AND.EX UP3, UPT, UR5, URZ, UPT, UP1 ;  /* 0x0000003f0500728c */ /* 0x000fe2000bf65310 */
[----:B------:R-:W-:Y:S02]  /*141e0*/  UMOV UR40, URZ ;  /* 0x0000003f00287c82 */ /* 0x000fe40008000000 */
[----:B------:R-:W-:Y:S01]  /*141f0*/  @UP0 ULDC.64 UR4, c[0x0][0xa28] ;  /* 0x00028a0000040ab9 */ /* 0x000fe20000000a00 */
[----:B------:R-:W-:Y:S01]  /*14200*/  ULDC.64 UR8, c[0x0][0xa20] ;  /* 0x0002880000087ab9 */ /* 0x000fe20000000a00 */
[----:B------:R-:W-:Y:S01]  /*14210*/  @UP0 UIMAD.WIDE UR4, UR42, 0x4, UR4 ;  /* 0x000000042a0408a5 */ /* 0x000fe2000f8e0204 */
[----:B------:R-:W-:Y:S01]  /*14220*/  PLOP3.LUT P1, PT, PT, PT, UP3, 0x80, 0x0 ;  /* 0x000000000000781c */ /* 0x000fe20003f2f038 */
[----:B------:R-:W-:Y:S01]  /*14230*/  ULDC UR38, c[0x0][0x2f0] ;  /* 0x0000bc0000267ab9 */ /* 0x000fe20000000800 */
[----:B------:R-:W-:Y:S01]  /*14240*/  PLOP3.LUT P2, PT, PT, PT, UP3, 0x80, 0x0 ;  /* 0x000000000000781c */ /* 0x000fe20003f4f038 */
[----:B------:R-:W-:Y:S01]  /*14250*/  UMOV UR41, URZ ;  /* 0x0000003f00297c82 */ /* 0x000fe20008000000 */
[----:B------:R-:W-:Y:S01]  /*14260*/  UP2UR UR48, UPR, URZ, 0x8 ;  /* 0x000000083f307883 */ /* 0x000fe20008000000 */
[----:B------:R-:W-:-:S02]  /*14270*/  IMAD.U32 R2, RZ, RZ, UR4 ;  /* 0x00000004ff027e24 */ /* 0x000fc4000f8e00ff */
[----:B------:R-:W-:Y:S01]  /*14280*/  IMAD.U32 R3, RZ, RZ, UR5 ;  /* 0x00000005ff037e24 */ /* 0x000fe2000f8e00ff */
[----:B------:R-:W-:-:S04]  /*14290*/  @UP2 ULDC.64 UR4, c[0x0][0xa18] ;  /* 0x0002860000042ab9 */ /* 0x000fc80000000a00 */
[----:B0-----:R0:W2:Y:S01]  /*142a0*/  @P0 LDG.E R0, desc[UR36][R2.64] ;  /* 0x0000002402000981 */ /* 0x0010a2000c1e1900 */
[----:B------:R-:W-:Y:S01]  /*142b0*/  @UP2 UIMAD.WIDE UR4, UR42, 0x4, UR4 ;  /* 0x000000042a0428a5 */ /* 0x000fe2000f8e0204 */
[----:B0-----:R-:W-:Y:S02]  /*142c0*/  IMAD.U32 R2, RZ, RZ, UR6 ;  /* 0x00000006ff027e24 */ /* 0x001fe4000f8e00ff */
[----:B------:R-:W-:-:S05]  /*142d0*/  IMAD.U32 R3, RZ, RZ, UR7 ;  /* 0x00000007ff037e24 */ /* 0x000fca000f8e00ff */
[----:B------:R0:W3:Y:S01]  /*142e0*/  @P1 LDG.E R4, desc[UR36][R2.64] ;  /* 0x0000002402041981 */ /* 0x0000e2000c1e1900 */
[----:B------:R-:W-:Y:S01]  /*142f0*/  PLOP3.LUT P1, PT, PT, PT, UP2, 0x80, 0x0 ;  /* 0x000000000000781c */ /* 0x000fe20003f2f028 */
[----:B0-----:R-:W-:Y:S02]  /*14300*/  IMAD.U32 R2, RZ, RZ, UR4 ;  /* 0x00000004ff027e24 */ /* 0x001fe4000f8e00ff */
[----:B------:R-:W-:Y:S01]  /*14310*/  IMAD.U32 R3, RZ, RZ, UR5 ;  /* 0x00000005ff037e24 */ /* 0x000fe2000f8e00ff */
[----:B------:R-:W-:-:S09]  /*14320*/  ULDC.64 UR4, c[0x0][0x418] ;  /* 0x0001060000047ab9 */ /* 0x000fd20000000a00 */
[----:B------:R-:W4:Y:S01]  /*14330*/  @P1 LDG.E R5, desc[UR36][R2.64] ;  /* 0x0000002402051981 */ /* 0x000f22000c1e1900 */
[----:B------:R-:W-:-:S03]  /*14340*/  UISETP.NE.U32.AND UP0, UPT, UR4, URZ, UPT ;  /* 0x0000003f0400728c */ /* 0x000fc6000bf05070 */
[----:B------:R-:W-:Y:S01]  /*14350*/  ULDC UR4, c[0x0][0x424] ;  /* 0x0001090000047ab9 */ /* 0x000fe20000000800 */
[----:B------:R-:W-:-:S04]  /*14360*/  UISETP.NE.AND.EX UP0, UPT, UR5, URZ, UPT, UP0 ;  /* 0x0000003f0500728c */ /* 0x000fc8000bf05300 */
[----:B------:R-:W-:-:S04]  /*14370*/  USEL UR4, UR4, 0x1, UP0 ;  /* 0x0000000104047887 */ /* 0x000fc80008000000 */
[----:B------:R-:W-:Y:S01]  /*14380*/  UIMAD UR38, UR4, UR38, URZ ;  /* 0x00000026042672a4 */ /* 0x000fe2000f8e023f */
[----:B--2---:R-:W-:Y:S02]  /*14390*/  @P0 R2UR UR40, R0 ;  /* 0x00000000002802ca */ /* 0x004fe400000e0000 */
[----:B------:R-:W-:-:S04]  /*143a0*/  ISETP.NE.U32.AND P0, PT, RZ, UR8, PT ;  /* 0x00000008ff007c0c */ /* 0x000fc8000bf05070 */
[----:B------:R-:W-:Y:S02]  /*143b0*/  ISETP.NE.AND.EX P0, PT, RZ, UR9, PT, P0 ;  /* 0x00000009ff007c0c */ /* 0x000fe4000bf05300 */
[----:B---3--:R-:W-:Y:S02]  /*143c0*/  @P2 R2UR UR41, R4 ;  /* 0x00000000042922ca */ /* 0x008fe400000e0000 */
[----:B----4-:R-:W-:Y:S01]  /*143d0*/  @P1 R2UR UR43, R5 ;  /* 0x00000000052b12ca */ /* 0x010fe200000e0000 */
[----:B-1----:R-:W-:-:S14]  /*143e0*/  @P1 BRA `(.L_x_1581) ;  /* 0x00000000002c1947 */ /* 0x002fdc0003800000 */
[----:B------:R-:W-:Y:S01]  /*143f0*/  UISETP.NE.AND UP0, UPT, UR48, URZ, UPT ;  /* 0x0000003f3000728c */ /* 0x000fe2000bf05270 */
[----:B------:R-:W-:-:S05]  /*14400*/  ULDC UR43, c[0x0][0x288] ;  /* 0x0000a200002b7ab9 */ /* 0x000fca0000000800 */
[----:B------:R-:W-:-:S13]  /*14410*/  PLOP3.LUT P1, PT, PT, PT, UP0, 0x40, 0x0 ;  /* 0x000000000000781c */ /* 0x000fda0003f2e808 */
[----:B------:R-:W-:Y:S05]  /*14420*/  @P1 BRA `(.L_x_1581) ;  /* 0x00000000001c1947 */ /* 0x000fea0003800000 */
[----:B------:R-:W-:Y:S02]  /*14430*/  IMAD.U32 R2, RZ, RZ, UR6 ;  /* 0x00000006ff027e24 */ /* 0x000fe4000f8e00ff */
[----:B------:R-:W-:-:S05]  /*14440*/  IMAD.U32 R3, RZ, RZ, UR7 ;  /* 0x00000007ff037e24 */ /* 0x000fca000f8e00ff */
[----:B------:R-:W2:Y:S04]  /*14450*/  LDG.E R0, desc[UR36][R2.64] ;  /* 0x0000002402007981 */ /* 0x000ea8000c1e1900 */
[----:B------:R-:W3:Y:S01]  /*14460*/  LDG.E R4, desc[UR36][R2.64+0x4] ;  /* 0x0000042402047981 */ /* 0x000ee2000c1e1900 */
[----:B--2---:R-:W-:Y:S02]  /*14470*/  R2UR UR4, R0 ;  /* 0x00000000000472ca */ /* 0x004fe400000e0000 */
[----:B---3--:R-:W-:-:S13]  /*14480*/  R2UR UR43, R4 ;  /* 0x00000000042b72ca */ /* 0x008fda00000e0000 */
[----:B------:R-:W-:-:S12]  /*14490*/  UIADD3 UR43, -UR4, UR43, URZ ;  /* 0x0000002b042b7290 */ /* 0x000fd8000fffe13f */
.L_x_1581:
        /* <DEDUP_REMOVED lines=8> */
.L_x_1582:
        /* <DEDUP_REMOVED lines=13> */
.L_x_1583:
[----:B------:R-:W-:Y:S01]  /*145f0*/  ULDC UR4, c[0x0][0x448] ;  /* 0x0001120000047ab9 */ /* 0x000fe20000000800 */
[----:B------:R-:W-:Y:S01]  /*14600*/  IMAD.SHL.U32 R18, R25, 0x80, RZ ;  /* 0x0000008019127824 */ /* 0x000fe200078e00ff */
[----:B------:R-:W-:Y:S02]  /*14610*/  UISETP.NE.AND UP0, UPT, UR4, 0x1, UPT ;  /* 0x000000010400788c */ /* 0x000fe4000bf05270 */
[----:B------:R-:W-:Y:S01]  /*14620*/  UIADD3 UR38, -UR40, UR38, URZ ;  /* 0x0000002628267290 */ /* 0x000fe2000fffe13f */
[----:B------:R-:W-:Y:S01]  /*14630*/  VIADD R0, R18, 0x7f ;  /* 0x0000007f12007836 */ /* 0x000fe20000000000 */
[----:B------:R-:W-:Y:S02]  /*14640*/  UP2UR UR49, UPR, URZ, 0x1 ;  /* 0x000000013f317883 */ /* 0x000fe40008000000 */
[----:B------:R-:W-:Y:S01]  /*14650*/  PLOP3.LUT P0, PT, PT, PT, UP0, 0x80, 0x0 ;  /* 0x000000000000781c */ /* 0x000fe20003f0f008 */
[----:B------:R-:W-:Y:S01]  /*14660*/  UIADD3 UR6, UR38, 0x1, -UR43 ;  /* 0x0000000126067890 */ /* 0x000fe2000fffe82b */
[----:B------:R-:W-:-:S03]  /*14670*/  PLOP3.LUT P1, PT, PT, PT, UP0, 0x80, 0x0 ;  /* 0x000000000000781c */ /* 0x000fc60003f2f008 */
[----:B------:R-:W-:-:S08]  /*14680*/  @UP0 ULDC UR4, c[0x0][0x44c] ;  /* 0x0001130000040ab9 */ /* 0x000fd00000000800 */
[----:B------:R-:W-:Y:S01]  /*14690*/  @P0 IMAD.HI.U32 R2, R0, UR4, RZ ;  /* 0x0000000400020c27 */ /* 0x000fe2000f8e00ff */
[----:B------:R-:W-:-:S04]  /*146a0*/  @UP0 ULDC UR4, c[0x0][0x450] ;  /* 0x0001140000040ab9 */ /* 0x000fc80000000800 */
[----:B------:R-:W-:Y:S01]  /*146b0*/  @P1 SHF.R.U32.HI R0, RZ, UR4, R2 ;  /* 0x00000004ff001c19 */ /* 0x000fe20008011602 */
[----:B------:R-:W-:Y:S02]  /*146c0*/  ULDC.64 UR4, c[0x0][0x9e0] ;  /* 0x0002780000047ab9 */ /* 0x000fe40000000a00 */
[----:B------:R-:W-:Y:S01]  /*146d0*/  UISETP.GE.AND UP0, UPT, UR5, 0x1, UPT ;  /* 0x000000010500788c */ /* 0x000fe2000bf06270 */
[----:B------:R-:W-:-:S05]  /*146e0*/  R2UR UR7, R0 ;  /* 0x00000000000772ca */ /* 0x000fca00000e0000 */
[----:B------:R-:W-:-:S08]  /*146f0*/  PLOP3.LUT P1, PT, PT, PT, UP0, 0x80, 0x0 ;  /* 0x000000000000781c */ /* 0x000fd00003f2f008 */
[----:B------:R-:W-:-:S04]  /*14700*/  UIADD3 UR6, UR6, UR7, URZ ;  /* 0x0000000706067290 */ /* 0x000fc8000fffe03f */
[----:B------:R-:W-:-:S06]  /*14710*/  UIADD3 UR4, UR6, UR4, URZ ;  /* 0x0000000406047290 */ /* 0x000fcc000fffe03f */
[----:B------:R-:W-:Y:S01]  /*14720*/  IMAD.U32 R0, RZ, RZ, UR4 ;  /* 0x00000004ff007e24 */ /* 0x000fe2000f8e00ff */
[----:B------:R-:W-:Y:S06]  /*14730*/  @!P1 BRA `(.L_x_1584) ;  /* 0x0000000000409947 */ /* 0x000fec0003800000 */
        /* <DEDUP_REMOVED lines=10> */
.L_x_1585:
[----:B------:R-:W-:-:S11]  /*147e0*/  UISETP.NE.AND UP0, UPT, UR5, 0x1, UPT ;  /* 0x000000010500788c */ /* 0x000fd6000bf05270 */
[----:B------:R-:W-:Y:S02]  /*147f0*/  @UP0 ULDC.64 UR8, c[0x0][0x9e8] ;  /* 0x00027a0000080ab9 */ /* 0x000fe40000000a00 */
[----:B------:R-:W-:-:S04]  /*14800*/  UIMAD.WIDE.U32 UR6, UR4, UR8, URZ ;  /* 0x00000008040672a5 */ /* 0x000fc8000f8e003f */
[----:B------:R-:W-:-:S12]  /*14810*/  @UP0 USHF.R.U32.HI UR4, URZ, UR9, UR7 ;  /* 0x000000093f040299 */ /* 0x000fd80008011607 */
.L_x_1586:
[----:B------:R-:W-:-:S06]  /*14820*/  UIMAD UR4, UR4, UR5, UR5 ;  /* 0x00000005040472a4 */ /* 0x000fcc000f8e0205 */
[----:B------:R-:W-:-:S07]  /*14830*/  VIMNMX R0, R0, UR4, PT ;  /* 0x0000000400007c48 */ /* 0x000fce000bfe0100 */
.L_x_1584:
[----:B------:R-:W-:Y:S01]  /*14840*/  UISETP.NE.AND UP0, UPT, UR49, URZ, UPT ;  /* 0x0000003f3100728c */ /* 0x000fe2000bf05270 */
[----:B------:R-:W-:Y:S01]  /*14850*/  R2UR UR9, R18 ;  /* 0x00000000120972ca */ /* 0x000fe200000e0000 */
[----:B------:R-:W-:Y:S01]  /*14860*/  UIADD3 UR4, UR38, 0x3f, URZ ;  /* 0x0000003f26047890 */ /* 0x000fe2000fffe03f */
[----:B------:R-:W-:-:S03]  /*14870*/  VIADD R0, R0, 0x3f ;  /* 0x0000003f00007836 */ /* 0x000fc60000000000 */
[----:B------:R-:W-:Y:S02]  /*14880*/  USHF.R.S32.HI UR8, URZ, 0x1f, UR4 ;  /* 0x0000001f3f087899 */ /* 0x000fe40008011404 */
[----:B------:R-:W-:Y:S02]  /*14890*/  SHF.R.S32.HI R3, RZ, 0x1f, R0 ;  /* 0x0000001fff037819 */ /* 0x000fe40000011400 */
[----:B------:R-:W-:Y:S01]  /*148a0*/  ULEA.HI UR8, UR8, UR4, URZ, 0x6 ;  /* 0x0000000408087291 */ /* 0x000fe2000f8f303f */
[----:B------:R-:W-:Y:S01]  /*148b0*/  @UP0 ULDC UR6, c[0x0][0x44c] ;  /* 0x0001130000060ab9 */ /* 0x000fe20000000800 */
[----:B------:R-:W-:Y:S02]  /*148c0*/  @UP0 ULDC UR10, c[0x0][0x450] ;  /* 0x00011400000a0ab9 */ /* 0x000fe40000000800 */
[----:B------:R-:W-:Y:S01]  /*148d0*/  UIMAD.WIDE.U32 UR6, UR9, UR6, URZ ;  /* 0x00000006090672a5 */ /* 0x000fe2000f8e003f */
[----:B------:R-:W-:Y:S01]  /*148e0*/  LEA.HI R3, R3, R0, RZ, 0x6 ;  /* 0x0000000003037211 */ /* 0x000fe200078f30ff */
[----:B------:R-:W-:-:S02]  /*148f0*/  USHF.R.S32.HI UR8, URZ, 0x6, UR8 ;  /* 0x000000063f087899 */ /* 0x000fc40008011408 */
[----:B------:R-:W-:Y:S01]  /*14900*/  @UP0 USHF.R.U32.HI UR9, URZ, UR10, UR7 ;  /* 0x0000000a3f090299 */ /* 0x000fe20008011607 */
[----:B------:R-:W-:Y:S01]  /*14910*/  SHF.R.S32.HI R3, RZ, 0x6, R3 ;  /* 0x00000006ff037819 */ /* 0x000fe20000011403 */
[----:B------:R-:W-:Y:S02]  /*14920*/  ULDC UR4, c[0x0][0x9dc] ;  /* 0x0002770000047ab9 */ /* 0x000fe40000000800 */
[----:B------:R-:W-:Y:S01]  /*14930*/  UIADD3 UR9, UR9, UR38, -UR43 ;  /* 0x0000002609097290 */ /* 0x000fe2000fffe82b */
[----:B------:R-:W-:-:S03]  /*14940*/  VIMNMX R37, R3, UR8, PT ;  /* 0x0000000803257c48 */ /* 0x000fc6000bfe0100 */
        /* <DEDUP_REMOVED lines=12> */
.L_x_1588:
[----:B------:R-:W-:-:S11]  /*14a10*/  UISETP.NE.AND UP0, UPT, UR5, 0x1, UPT ;  /* 0x000000010500788c */ /* 0x000fd6000bf05270 */
[----:B------:R-:W-:Y:S02]  /*14a20*/  @UP0 ULDC.64 UR10, c[0x0][0x9e8] ;  /* 0x00027a00000a0ab9 */ /* 0x000fe40000000a00 */
[----:B------:R-:W-:-:S04]  /*14a30*/  UIMAD.WIDE.U32 UR6, UR9, UR10, URZ ;  /* 0x0000000a090672a5 */ /* 0x000fc8000f8e003f */
[----:B------:R-:W-:-:S12]  /*14a40*/  @UP0 USHF.R.U32.HI UR9, URZ, UR11, UR7 ;  /* 0x0000000b3f090299 */ /* 0x000fd80008011607 */
.L_x_1589:
[----:B------:R-:W-:-:S04]  /*14a50*/  UIMAD UR5, UR9, UR5, URZ ;  /* 0x00000005090572a4 */ /* 0x000fc8000f8e023f */
[----:B------:R-:W-:-:S04]  /*14a60*/  UISETP.LT.AND UP0, UPT, UR4, UR5, UPT ;  /* 0x000000050400728c */ /* 0x000fc8000bf01270 */
[----:B------:R-:W-:-:S12]  /*14a70*/  USEL UR4, UR4, UR5, !UP0 ;  /* 0x0000000504047287 */ /* 0x000fd8000c000000 */
.L_x_1587:
[----:B------:R-:W-:Y:S01]  /*14a80*/  USHF.R.S32.HI UR5, URZ, 0x1f, UR4 ;  /* 0x0000001f3f057899 */ /* 0x000fe20008011404 */
[----:B------:R-:W-:-:S03]  /*14a90*/  R2UR UR7, R26 ;  /* 0x000000001a0772ca */ /* 0x000fc600000e0000 */
[----:B------:R-:W-:-:S04]  /*14aa0*/  ULEA.HI UR5, UR5, UR4, URZ, 0x6 ;  /* 0x0000000405057291 */ /* 0x000fc8000f8f303f */
[----:B------:R-:W-:-:S04]  /*14ab0*/  USHF.R.S32.HI UR6, URZ, 0x6, UR5 ;  /* 0x000000063f067899 */ /* 0x000fc80008011405 */
[----:B------:R-:W-:Y:S02]  /*14ac0*/  UISETP.LT.AND UP0, UPT, URZ, UR6, UPT ;  /* 0x000000063f00728c */ /* 0x000fe4000bf01270 */
[----:B------:R-:W-:Y:S02]  /*14ad0*/  ULOP3.LUT UR5, UR7, 0xff000000, URZ, 0xc0, !UPT ;  /* 0xff00000007057892 */ /* 0x000fe4000f8ec03f */
[----:B------:R-:W-:Y:S02]  /*14ae0*/  USEL UR11, URZ, UR6, !UP0 ;  /* 0x000000063f0b7287 */ /* 0x000fe4000c000000 */
[----:B------:R-:W-:Y:S02]  /*14af0*/  ULOP3.LUT UR4, UR7, 0xff0000, URZ, 0xc0, !UPT ;  /* 0x00ff000007047892 */ /* 0x000fe4000f8ec03f */
[----:B------:R-:W-:Y:S02]  /*14b00*/  USHF.R.U32.HI UR5, URZ, 0x8, UR5 ;  /* 0x000000083f057899 */ /* 0x000fe40008011605 */
[----:B------:R-:W-:-:S02]  /*14b10*/  ISETP.GT.AND P0, PT, R37, UR11, PT ;  /* 0x0000000b25007c0c */ /* 0x000fc4000bf04270 */
[----:B------:R-:W-:-:S03]  /*14b20*/  ULEA.HI UR5, UR4, UR5, URZ, 0x10 ;  /* 0x0000000504057291 */ /* 0x000fc6000f8f803f */
[----:B------:R-:W-:Y:S01]  /*14b30*/  UMOV UR4, URZ ;  /* 0x0000003f00047c82 */ /* 0x000fe20008000000 */
[----:B------:R-:W-:-:S07]  /*14b40*/  ULOP3.LUT UR44, UR5, 0xff, URZ, 0xc0, !UPT ;  /* 0x000000ff052c7892 */ /* 0x000fce000f8ec03f */
[----:B------:R-:W-:Y:S05]  /*14b50*/  @!P0 BRA `(.L_x_1590) ;  /* 0x0000000000908947 */ /* 0x000fea0003800000 */
[----:B------:R-:W-:Y:S01]  /*14b60*/  USHF.R.U32.HI UR6, URZ, 0x10, UR5 ;  /* 0x000000103f067899 */ /* 0x000fe20008011605 */
[----:B------:R-:W-:-:S03]  /*14b70*/  UMOV UR4, URZ ;  /* 0x0000003f00047c82 */ /* 0x000fc60008000000 */
[----:B------:R-:W-:-:S11]  /*14b80*/  UISETP.NE.AND UP0, UPT, UR6, URZ, UPT ;  /* 0x0000003f0600728c */ /* 0x000fd6000bf05270 */
[----:B------:R-:W-:Y:S02]  /*14b90*/  @!UP0 ULDC UR6, c[0x0][0x9f0] ;  /* 0x00027c0000068ab9 */ /* 0x000fe40000000800 */
[----:B------:R-:W-:-:S04]  /*14ba0*/  IABS R0, UR6 ;  /* 0x0000000600007c13 */ /* 0x000fc80008000000 */
[----:B------:R-:W-:Y:S01]  /*14bb0*/  R2UR UR12, R0 ;  /* 0x00000000000c72ca */ /* 0x000fe200000e0000 */
[----:B------:R-:W-:-:S05]  /*14bc0*/  IMAD.U32 R0, RZ, RZ, UR6 ;  /* 0x00000006ff007e24 */ /* 0x000fca000f8e00ff */
[----:B------:R-:W-:-:S04]  /*14bd0*/  IADD3 R0, R0, -0x1, R37 ;  /* 0xffffffff00007810 */ /* 0x000fc80007ffe025 */
[----:B------:R-:W-:Y:S02]  /*14be0*/  R2UR UR7, R0 ;  /* 0x00000000000772ca */ /* 0x000fe400000e0000 */
[----:B------:R-:W-:Y:S01]  /*14bf0*/  IABS R0, UR6 ;  /* 0x0000000600007c13 */ /* 0x000fe20008000000 */
[----:B------:R-:W0:Y:S10]  /*14c00*/  I2F.RP R2, UR12 ;  /* 0x0000000c00027d06 */ /* 0x000e340008209400 */
[----:B------:R-:W-:Y:S01]  /*14c10*/  UIADD3 UR7, -UR11, UR7, URZ ;  /* 0x000000070b077290 */ /* 0x000fe2000fffe13f */
[----:B0-----:R-:W0:Y:S02]  /*14c20*/  MUFU.RCP R2, R2 ;  /* 0x0000000200027308 */ /* 0x001e240000001000 */
[----:B0-----:R-:W-:-:S02]  /*14c30*/  VIADD R3, R2, 0xffffffe ;  /* 0x0ffffffe02037836 */ /* 0x001fc40000000000 */
[----:B------:R-:W-:Y:S01]  /*14c40*/  IMAD.MOV R2, RZ, RZ, -R0 ;  /* 0x000000ffff027224 */ /* 0x000fe200078e0a00 */
[----:B------:R-:W-:Y:S01]  /*14c50*/  IABS R0, UR7 ;  /* 0x0000000700007c13 */ /* 0x000fe20008000000 */
[----:B------:R-:W-:Y:S02]  /*14c60*/  ULOP3.LUT UR7, UR7, UR6, URZ, 0x3c, !UPT ;  /* 0x0000000607077292 */ /* 0x000fe4000f8e3c3f */
[----:B------:R-:W0:Y:S01]  /*14c70*/  F2I.FTZ.U32.TRUNC.NTZ R3, R3 ;  /* 0x0000000300037305 */ /* 0x000e22000021f000 */
[----:B------:R-:W-:Y:S02]  /*14c80*/  R2UR UR9, R0 ;  /* 0x00000000000972ca */ /* 0x000fe400000e0000 */
[----:B------:R-:W-:Y:S02]  /*14c90*/  R2UR UR10, R2 ;  /* 0x00000000020a72ca */ /* 0x000fe400000e0000 */
[----:B0-----:R-:W-:-:S13]  /*14ca0*/  R2UR UR5, R3 ;  /* 0x00000000030572ca */ /* 0x001fda00000e0000 */
[----:B------:R-:W-:-:S04]  /*14cb0*/  UIADD3 UR8, URZ, -UR5, URZ ;  /* 0x800000053f087290 */ /* 0x000fc8000fffe03f */
[----:B------:R-:W-:-:S04]  /*14cc0*/  UIMAD UR8, UR8, UR12, URZ ;  /* 0x0000000c080872a4 */ /* 0x000fc8000f8e023f */
[----:B------:R-:W-:-:S04]  /*14cd0*/  UIMAD.WIDE.U32 UR4, UR5, UR8, UR4 ;  /* 0x00000008050472a5 */ /* 0x000fc8000f8e0004 */
[----:B------:R-:W-:-:S04]  /*14ce0*/  UIMAD.WIDE.U32 UR4, UR5, UR9, URZ ;  /* 0x00000009050472a5 */ /* 0x000fc8000f8e003f */
        /* <DEDUP_REMOVED lines=11> */
.L_x_1590:
[----:B------:R-:W-:Y:S01]  /*14da0*/  UIMAD UR44, UR44, UR4, UR11 ;  /* 0x000000042c2c72a4 */ /* 0x000fe2000f8e020b */
[----:B------:R-:W-:Y:S05]  /*14db0*/  BSSY B7, `(.L_x_1591) ;  /* 0x0000389000077945 */ /* 0x000fea0003800000 */
[----:B------:R-:W-:-:S05]  /*14dc0*/  IMAD.U32 R0, RZ, RZ, UR44 ;  /* 0x0000002cff007e24 */ /* 0x000fca000f8e00ff */
[----:B------:R-:W-:-:S04]  /*14dd0*/  VIADDMNMX R37, R0, UR4, R37, PT ;  /* 0x0000000400257c46 */ /* 0x000fc8000b800125 */
[----:B------:R-:W-:-:S13]  /*14de0*/  ISETP.GT.AND P0, PT, R37, UR44, PT ;  /* 0x0000002c25007c0c */ /* 0x000fda000bf04270 */
[----:B------:R-:W-:Y:S05]  /*14df0*/  @P0 BRA `(.L_x_1592) ;  /* 0x0000000000440947 */ /* 0x000fea0003800000 */
[----:B------:R-:W0:Y:S02]  /*14e00*/  S2R R2, SR_TID.X ;  /* 0x0000000000027919 */ /* 0x000e240000002100 */
[----:B0-----:R-:W-:-:S04]  /*14e10*/  LOP3.LUT R2, R2, 0x7f, RZ, 0xc0, !PT ;  /* 0x0000007f02027812 */ /* 0x001fc800078ec0ff */
[----:B------:R-:W-:-:S13]  /*14e20*/  ISETP.NE.AND P0, PT, R2, RZ, PT ;  /* 0x000000ff0200720c */ /* 0x000fda0003f05270 */
[----:B------:R-:W-:Y:S05]  /*14e30*/  @P0 BRA `(.L_x_1593) ;  /* 0x0000003800000947 */ /* 0x000fea0003800000 */
[----:B------:R-:W0:Y:S01]  /*14e40*/  S2R R5, SR_LANEID ;  /* 0x0000000000057919 */ /* 0x000e220000000000 */
[----:B------:R-:W-:Y:S01]  /*14e50*/  VOTEU.ANY UR4, UPT, PT ;  /* 0x0000000000047886 */ /* 0x000fe200038e0100 */
[----:B------:R-:W1:Y:S01]  /*14e60*/  LDC.64 R2, c[0x0][0xc60] ;  /* 0x00031800ff027b82 */ /* 0x000e620000000a00 */
[----:B------:R-:W0:Y:S02]  /*14e70*/  FLO.U32 R0, UR4 ;  /* 0x0000000400007d00 */ /* 0x000e2400080e0000 */
[----:B0-----:R-:W-:-:S06]  /*14e80*/  ISETP.EQ.U32.AND P0, PT, R0, R5, PT ;  /* 0x000000050000720c */ /* 0x001fcc0003f02070 */
[----:B------:R-:W1:Y:S07]  /*14e90*/  POPC R5, UR4 ;  /* 0x0000000400057d09 */ /* 0x000e6e0008000000 */
[----:B-1----:R-:W2:Y:S01]  /*14ea0*/  @P0 ATOMG.E.ADD.STRONG.GPU PT, R3, desc[UR36][R2.64], R5 ;  /* 0x00000005020309a8 */ /* 0x002ea200081ee1e4 */
[----:B------:R-:W0:Y:S02]  /*14eb0*/  S2R R4, SR_LTMASK ;  /* 0x0000000000047919 */ /* 0x000e240000003900 */
[----:B0-----:R-:W-:-:S04]  /*14ec0*/  LOP3.LUT R4, R4, UR4, RZ, 0xc0, !PT ;  /* 0x0000000404047c12 */ /* 0x001fc8000f8ec0ff */
[----:B------:R-:W0:Y:S01]  /*14ed0*/  POPC R7, R4 ;  /* 0x0000000400077309 */ /* 0x000e220000000000 */
[----:B--2---:R-:W0:Y:S02]  /*14ee0*/  SHFL.IDX PT, R0, R3, R0, 0x1f ;  /* 0x00001f0003007589 */ /* 0x004e2400000e0000 */
[----:B0-----:R-:W-:Y:S01]  /*14ef0*/  IADD3 R24, R0, UR47, R7 ;  /* 0x0000002f00187c10 */ /* 0x001fe2000fffe007 */
[----:B------:R-:W-:Y:S06]  /*14f00*/  BRA `(.L_x_1593) ;  /* 0x0000003400cc7947 */ /* 0x000fec0003800000 */
.L_x_1592:
        /* <DEDUP_REMOVED lines=9> */
[----:B------:R-:W0:Y:S01]  /*14fa0*/  LDC.64 R2, c[0x4][R2] ;  /* 0x0100000002027b82 */ /* 0x000e220000000a00 */
        /* <DEDUP_REMOVED lines=10> */
.L_x_1595:
[----:B------:R-:W-:Y:S05]  /*15050*/  BSYNC B6 ;  /* 0x0000000000067941 */ /* 0x000fea0003800000 */
.L_x_1594:
        /* <DEDUP_REMOVED lines=22> */
.L_x_1597:
[----:B------:R-:W-:Y:S05]  /*151c0*/  BSYNC B6 ;  /* 0x0000000000067941 */ /* 0x000fea0003800000 */
.L_x_1596:
        /* <DEDUP_REMOVED lines=20> */
.L_x_1599:
[----:B------:R-:W-:Y:S05]  /*15310*/  BSYNC B6 ;  /* 0x0000000000067941 */ /* 0x000fea0003800000 */
.L_x_1598:
        /* <DEDUP_REMOVED lines=19> */
.L_x_1601:
[----:B------:R-:W-:Y:S05]  /*15450*/  BSYNC B6 ;  /* 0x0000000000067941 */ /* 0x000fea0003800000 */
.L_x_1600:
[----:B------:R-:W-:Y:S01]  /*15460*/  ULDC.64 UR4, c[0x0][0x9f8] ;  /* 0x00027e0000047ab9 */ /* 0x000fe20000000a00 */
[----:B------:R-:W-:Y:S01]  /*15470*/  IMAD.U32 R25, RZ, RZ, UR42 ;  /* 0x0000002aff197e24 */ /* 0x000fe2000f8e00ff */
[----:B------:R-:W-:Y:S01]  /*15480*/  UISETP.NE.U32.AND UP0, UPT, UR4, URZ, UPT ;  /* 0x0000003f0400728c */ /* 0x000fe2000bf05070 */
[----:B------:R-:W0:Y:S01]  /*15490*/  S2R R19, SR_TID.X ;  /* 0x0000000000137919 */ /* 0x000e220000002100 */
[----:B------:R-:W1:Y:S02]  /*154a0*/  LDC R10, c[0x0][0x430] ;  /* 0x00010c00ff0a7b82 */ /* 0x000e640000000800 */
[----:B------:R-:W-:-:S06]  /*154b0*/  UISETP.NE.AND.EX UP0, UPT, UR5, URZ, UPT, UP0 ;  /* 0x0000003f0500728c */ /* 0x000fcc000bf05300 */
[----:B------:R-:W-:Y:S01]  /*154c0*/  PLOP3.LUT P0, PT, PT, PT, UP0, 0x80, 0x0 ;  /* 0x000000000000781c */ /* 0x000fe20003f0f008 */
[----:B------:R-:W2:Y:S04]  /*154d0*/  LDC R11, c[0x0][0x2f4] ;  /* 0x0000bd00ff0b7b82 */ /* 0x000ea80000000800 */
[----:B------:R-:W-:Y:S02]  /*154e0*/  @UP0 ULDC.64 UR4, c[0x0][0x9f8] ;  /* 0x00027e0000040ab9 */ /* 0x000fe40000000a00 */
[----:B------:R-:W-:-:S06]  /*154f0*/  @UP0 UIMAD.WIDE UR4, UR42, 0x4, UR4 ;  /* 0x000000042a0408a5 */ /* 0x000fcc000f8e0204 */
[----:B------:R-:W-:Y:S02]  /*15500*/  IMAD.U32 R2, RZ, RZ, UR4 ;  /* 0x00000004ff027e24 */ /* 0x000fe4000f8e00ff */
[----:B------:R-:W-:-:S05]  /*15510*/  IMAD.U32 R3, RZ, RZ, UR5 ;  /* 0x00000005ff037e24 */ /* 0x000fca000f8e00ff */
[----:B------:R3:W4:Y:S01]  /*15520*/  @P0 LDG.E R25, desc[UR36][R2.64] ;  /* 0x0000002402190981 */ /* 0x000722000c1e1900 */
[----:B-1----:R-:W-:Y:S01]  /*15530*/  ISETP.NE.AND P1, PT, R10, 0x1, PT ;  /* 0x000000010a00780c */ /* 0x002fe20003f25270 */
[----:B0-----:R-:W-:Y:S01]  /*15540*/  IMAD.SHL.U32 R20, R19, 0x10, RZ ;  /* 0x0000001013147824 */ /* 0x001fe200078e00ff */
[----:B------:R-:W-:Y:S02]  /*15550*/  LEA R9, R37, 0xffffffc0, 0x6 ;  /* 0xffffffc025097811 */ /* 0x000fe400078e30ff */
[----:B------:R-:W-:Y:S02]  /*15560*/  LOP3.LUT R16, R16, 0xffffffef, RZ, 0xc0, !PT ;  /* 0xffffffef10107812 */ /* 0x000fe400078ec0ff */
[----:B------:R-:W-:-:S05]  /*15570*/  LOP3.LUT R20, R36, 0x70, R20, 0xf8, !PT ;  /* 0x0000007024147812 */ /* 0x000fca00078ef814 */
[----:B------:R-:W-:Y:S02]  /*15580*/  IMAD.IADD R0, R20, 0x1, R9 ;  /* 0x0000000114007824 */ /* 0x000fe400078e0209 */
[----:B------:R-:W0:Y:S01]  /*15590*/  @P1 LDC R5, c[0x0][0x434] ;  /* 0x00010d00ff051b82 */ /* 0x000e220000000800 */
[----:B------:R-:W-:Y:S02]  /*155a0*/  @P1 LOP3.LUT R16, R16, 0x10, RZ, 0xfc, !PT ;  /* 0x0000001010101812 */ /* 0x000fe400078efcff */
[C---:B------:R-:W-:Y:S01]  /*155b0*/  ISETP.GE.AND P0, PT, R0.reuse, UR38, PT ;  /* 0x0000002600007c0c */ /* 0x040fe2000bf06270 */
[----:B------:R-:W-:-:S04]  /*155c0*/  VIADD R0, R0, UR40 ;  /* 0x0000002800007c36 */ /* 0x000fc80008000000 */
[----:B------:R-:W1:Y:S01]  /*155d0*/  @P1 LDC R7, c[0x0][0x438] ;  /* 0x00010e00ff071b82 */ /* 0x000e620000000800 */
[----:B------:R-:W-:Y:S01]  /*155e0*/  ISETP.GT.U32.OR P0, PT, R20, 0x3f, P0 ;  /* 0x0000003f1400780c */ /* 0x000fe20000704470 */
[----:B------:R-:W-:-:S12]  /*155f0*/  IMAD.MOV.U32 R8, RZ, RZ, R0 ;  /* 0x000000ffff087224 */ /* 0x000fd800078e0000 */
[----:B---3--:R-:W3:Y:S01]  /*15600*/  @!P0 LDC.64 R2, c[0x0][0x428] ;  /* 0x00010a00ff028b82 */ /* 0x008ee20000000a00 */
[----:B0-----:R-:W-:-:S05]  /*15610*/  @P1 IMAD.HI.U32 R4, R0, R5, RZ ;  /* 0x0000000500041227 */ /* 0x001fca00078e00ff */
[----:B-1----:R-:W-:Y:S02]  /*15620*/  @P1 SHF.R.U32.HI R8, RZ, R7, R4 ;  /* 0x00000007ff081219 */ /* 0x002fe40000011604 */
[----:B------:R-:W0:Y:S02]  /*15630*/  @!P0 LDC.64 R4, c[0x0][0x418] ;  /* 0x00010600ff048b82 */ /* 0x000e240000000a00 */
[--C-:B------:R-:W-:Y:S01]  /*15640*/  @!P0 SHF.R.S32.HI R7, RZ, 0x1f, R8.reuse ;  /* 0x0000001fff078819 */ /* 0x100fe20000011408 */
[----:B------:R-:W-:Y:S01]  /*15650*/  @!P0 IMAD.MOV.U32 R6, RZ, RZ, R8 ;  /* 0x000000ffff068224 */ /* 0x000fe200078e0008 */
[----:B------:R-:W-:Y:S02]  /*15660*/  ISETP.GT.U32.AND P3, PT, R20, 0x3f, PT ;  /* 0x0000003f1400780c */ /* 0x000fe40003f64070 */
[----:B------:R-:W-:Y:S02]  /*15670*/  LOP3.LUT R16, R16, 0xfffffffb, RZ, 0xc0, !PT ;  /* 0xfffffffb10107812 */ /* 0x000fe400078ec0ff */
[----:B------:R-:W-:-:S09]  /*15680*/  LOP3.LUT R19, R28, 0x80, RZ, 0xfc, !PT ;  /* 0x000000801c137812 */ /* 0x000fd200078efcff */
[----:B------:R-:W-:-:S04]  /*15690*/  @P3 LOP3.LUT R16, R16, 0x4, RZ, 0xfc, !PT ;  /* 0x0000000410103812 */ /* 0x000fc800078efcff */
[----:B------:R-:W-:-:S04]  /*156a0*/  LOP3.LUT R16, R16, 0xfffffff7, RZ, 0xc0, !PT ;  /* 0xfffffff710107812 */ /* 0x000fc800078ec0ff */
[----:B------:R-:W-:Y:S01]  /*156b0*/  LOP3.LUT R16, R16, 0xfffffffd, RZ, 0xc0, !PT ;  /* 0xfffffffd10107812 */ /* 0x000fe200078ec0ff */
[----:B------:R-:W-:Y:S01]  /*156c0*/  UMOV UR4, 0xffffffff ;  /* 0xffffffff00047882 */ /* 0x000fe20000000000 */
[----:B----4-:R-:W-:Y:S01]  /*156d0*/  SHF.R.S32.HI R27, RZ, 0x1f, R25 ;  /* 0x0000001fff1b7819 */ /* 0x010fe20000011419 */
[----:B---3--:R-:W-:-:S04]  /*156e0*/  @!P0 IMAD.WIDE.U32 R6, R25, R2, R6 ;  /* 0x0000000219068225 */ /* 0x008fc800078e0006 */
[----:B------:R-:W-:-:S04]  /*156f0*/  @!P0 IMAD R2, R27, R2, RZ ;  /* 0x000000021b028224 */ /* 0x000fc800078e02ff */
[----:B------:R-:W-:Y:S01]  /*15700*/  @!P0 IMAD R3, R25, R3, R2 ;  /* 0x0000000319038224 */ /* 0x000fe200078e0202 */
[----:B0-----:R-:W-:-:S03]  /*15710*/  @!P0 LEA R2, P1, R6, R4, 0x2 ;  /* 0x0000000406028211 */ /* 0x001fc600078210ff */
[----:B------:R-:W-:Y:S02]  /*15720*/  @!P0 IMAD.IADD R3, R7, 0x1, R3 ;  /* 0x0000000107038824 */ /* 0x000fe400078e0203 */
[----:B------:R-:W-:-:S03]  /*15730*/  IMAD.U32 R4, RZ, RZ, UR45 ;  /* 0x0000002dff047e24 */ /* 0x000fc6000f8e00ff */
[----:B------:R-:W-:Y:S01]  /*15740*/  @!P0 LEA.HI.X R3, R6, R5, R3, 0x2, P1 ;  /* 0x0000000506038211 */ /* 0x000fe200008f1403 */
[----:B------:R-:W-:Y:S01]  /*15750*/  IMAD.MOV.U32 R5, RZ, RZ, RZ ;  /* 0x000000ffff057224 */ /* 0x000fe200078e00ff */
[----:B--2---:R-:W-:Y:S02]  /*15760*/  ISETP.GE.AND P1, PT, R28, R11, PT ;  /* 0x0000000b1c00720c */ /* 0x004fe40003f26270 */
[----:B------:R-:W-:-:S03]  /*15770*/  ISETP.NE.AND P2, PT, R4, 0x3, PT ;  /* 0x000000030400780c */ /* 0x000fc60003f45270 */
[----:B------:R0:W5:Y:S01]  /*15780*/  @!P0 LDG.E R5, desc[UR36][R2.64] ;  /* 0x0000002402058981 */ /* 0x000162000c1e1900 */
[----:B------:R-:W-:Y:S01]  /*15790*/  ISETP.GE.AND P0, PT, R19, R11, PT ;  /* 0x0000000b1300720c */ /* 0x000fe20003f06270 */
[----:B------:R-:W-:-:S04]  /*157a0*/  IMAD.MOV R7, RZ, RZ, -R8 ;  /* 0x000000ffff077224 */ /* 0x000fc800078e0a08 */
[----:B------:R-:W-:Y:S02]  /*157b0*/  IMAD R6, R10, R7, R0 ;  /* 0x000000070a067224 */ /* 0x000fe400078e0200 */
[----:B------:R-:W-:-:S04]  /*157c0*/  @P1 LOP3.LUT R16, R16, 0x2, RZ, 0xfc, !PT ;  /* 0x0000000210101812 */ /* 0x000fc800078efcff */
[----:B------:R-:W-:-:S04]  /*157d0*/  @P2 LOP3.LUT R16, R16, 0x8, RZ, 0xfc, !PT ;  /* 0x0000000810102812 */ /* 0x000fc800078efcff */
[----:B------:R-:W-:-:S04]  /*157e0*/  LOP3.LUT R16, R16, 0xfffffffe, RZ, 0xc0, !PT ;  /* 0xfffffffe10107812 */ /* 0x000fc800078ec0ff */
[----:B------:R-:W-:Y:S01]  /*157f0*/  @P0 LOP3.LUT R16, R16, 0x1, RZ, 0xfc, !PT ;  /* 0x0000000110100812 */ /* 0x000fe200078efcff */
[----:B0-----:R-:W-:Y:S06]  /*15800*/  BRA.DIV UR4, `(.L_x_1602) ;  /* 0x0000004604687947 */ /* 0x001fec000b800000 */
.L_x_1682:
[----:B------:R-:W-:Y:S01]  /*15810*/  LOP3.LUT R19, R26, 0xffff, RZ, 0xc0, !PT ;  /* 0x0000ffff1a137812 */ /* 0x000fe200078ec0ff */
[----:B------:R-:W-:Y:S06]  /*15820*/  @!P2 BRA `(.L_x_1603) ;  /* 0x000000000004a947 */ /* 0x000fec0003800000 */
[----:B------:R-:W-:Y:S01]  /*15830*/  BPT.TRAP 0x1 ;  /* 0x000000040000795c */ /* 0x000fe20000300000 */
.L_x_1603:
[----:B------:R-:W-:Y:S01]  /*15840*/  IMAD R0, R22, 0x8, R17 ;  /* 0x0000000816007824 */ /* 0x000fe200078e0211 */
[----:B------:R-:W-:Y:S01]  /*15850*/  SHF.L.U32 R21, R23, 0x1f, RZ ;  /* 0x0000001f17157819 */ /* 0x000fe200000006ff */
[----:B------:R-:W-:Y:S01]  /*15860*/  BSSY B0, `(.L_x_1604) ;  /* 0x0000004000007945 */ /* 0x000fe20003800000 */
[----:B------:R-:W-:Y:S02]  /*15870*/  SHF.R.S32.HI R10, RZ, 0x1f, R6 ;  /* 0x0000001fff0a7819 */ /* 0x000fe40000011406 */
[----:B------:R-:W0:Y:S02]  /*15880*/  SYNCS.PHASECHK.TRANS64.TRYWAIT P0, [R0+URZ+0x28480], R21 ;  /* 0x02848015000075a7 */ /* 0x000e24000800017f */
[----:B0-----:R-:W-:Y:S05]  /*15890*/  @!P0 BRA `(.L_x_1605) ;  /* 0x0000004400708947 */ /* 0x001fea0003800000 */
.L_x_1683:
[----:B------:R-:W-:Y:S05]  /*158a0*/  BSYNC B0 ;  /* 0x0000000000007941 */ /* 0x000fea0003800000 */
.L_x_1604:
[----:B------:R-:W-:Y:S01]  /*158b0*/  ULDC.64 UR4, c[0x0][0x328] ;  /* 0x0000ca0000047ab9 */ /* 0x000fe20000000a00 */
[----:B-----5:R-:W-:Y:S01]  /*158c0*/  SHF.R.S32.HI R20, RZ, 0x1f, R5 ;  /* 0x0000001fff147819 */ /* 0x020fe20000011405 */
[----:B------:R-:W-:Y:S01]  /*158d0*/  IMAD R3, R10, UR4, RZ ;  /* 0x000000040a037c24 */ /* 0x000fe2000f8e02ff */
[----:B------:R-:W-:-:S03]  /*158e0*/  ULDC.64 UR6, c[0x0][0x318] ;  /* 0x0000c60000067ab9 */ /* 0x000fc60000000a00 */
[C---:B------:R-:W-:Y:S02]  /*158f0*/  IMAD R7, R6.reuse, UR5, R3 ;  /* 0x0000000506077c24 */ /* 0x040fe4000f8e0203 */
[----:B------:R-:W-:Y:S01]  /*15900*/  IMAD.WIDE.U32 R2, R6, UR4, RZ ;  /* 0x0000000406027c25 */ /* 0x000fe2000f8e00ff */
[----:B------:R-:W-:-:S03]  /*15910*/  ULDC.64 UR4, c[0x0][0x338] ;  /* 0x0000ce0000047ab9 */ /* 0x000fc60000000a00 */
[----:B------:R-:W-:Y:S01]  /*15920*/  IMAD.IADD R3, R3, 0x1, R7 ;  /* 0x0000000103037824 */ /* 0x000fe200078e0207 */
[----:B------:R-:W-:Y:S01]  /*15930*/  IADD3 R7, -R36, UR38, -R9 ;  /* 0x0000002624077c10 */ /* 0x000fe2000fffe909 */
[----:B------:R-:W-:Y:S02]  /*15940*/  IMAD R4, R20, UR4, RZ ;  /* 0x0000000414047c24 */ /* 0x000fe4000f8e02ff */
[----:B------:R-:W-:Y:S01]  /*15950*/  IMAD.WIDE.U32 R2, R5, UR4, R2 ;  /* 0x0000000405027c25 */ /* 0x000fe2000f8e0002 */
[----:B------:R-:W-:-:S03]  /*15960*/  ISETP.GE.AND P4, PT, R7, 0x1, PT ;  /* 0x000000010700780c */ /* 0x000fc60003f86270 */
[----:B------:R-:W-:Y:S01]  /*15970*/  IMAD R4, R5, UR5, R4 ;  /* 0x0000000505047c24 */ /* 0x000fe2000f8e0204 */
[----:B------:R-:W-:-:S03]  /*15980*/  ULDC.64 UR4, c[0x0][0x330] ;  /* 0x0000cc0000047ab9 */ /* 0x000fc60000000a00 */
[----:B------:R-:W-:Y:S02]  /*15990*/  IMAD.IADD R3, R3, 0x1, R4 ;  /* 0x0000000103037824 */ /* 0x000fe400078e0204 */
[----:B------:R-:W-:Y:S02]  /*159a0*/  IMAD R4, R22, 0x4000, R30 ;  /* 0x0000400016047824 */ /* 0x000fe400078e021e */
[----:B------:R-:W-:Y:S01]  /*159b0*/  IMAD.WIDE.U32 R2, R19, UR4, R2 ;  /* 0x0000000413027c25 */ /* 0x000fe2000f8e0002 */
[----:B------:R-:W-:-:S03]  /*159c0*/  UMOV UR4, 0xffffffff ;  /* 0xffffffff00047882 */ /* 0x000fc60000000000 */
[----:B------:R-:W-:Y:S01]  /*159d0*/  IMAD R3, R19, UR5, R3 ;  /* 0x0000000513037c24 */ /* 0x000fe2000f8e0203 */
[----:B------:R-:W-:-:S04]  /*159e0*/  IADD3 R8, P0, R2, UR6, RZ ;  /* 0x0000000602087c10 */ /* 0x000fc8000ff1e0ff */
[----:B------:R-:W-:Y:S01]  /*159f0*/  IADD3.X R9, R3, UR7, RZ, P0, !PT ;  /* 0x0000000703097c10 */ /* 0x000fe200087fe4ff */
[----:B------:R-:W-:Y:S08]  /*15a00*/  BRA.DIV UR4, `(.L_x_1606) ;  /* 0x0000004604287947 */ /* 0x000ff0000b800000 */
[----:B------:R-:W1:Y:S01]  /*15a10*/  LDC R12, c[0x0][0x2f4] ;  /* 0x0000bd00ff0c7b82 */ /* 0x000e620000000800 */
[----:B------:R-:W2:Y:S01]  /*15a20*/  SHFL.IDX PT, R2, R8, RZ, 0x181f ;  /* 0x00181fff08027589 */ /* 0x000ea200000e0000 */
[C---:B------:R-:W-:Y:S01]  /*15a30*/  LOP3.LUT R11, R28.reuse, 0x80, RZ, 0xfc, !PT ;  /* 0x000000801c0b7812 */ /* 0x040fe200078efcff */
[----:B------:R-:W-:Y:S01]  /*15a40*/  IMAD.IADD R4, R17, 0x1, R4 ;  /* 0x0000000111047824 */ /* 0x000fe200078e0204 */
[C---:B------:R-:W-:Y:S01]  /*15a50*/  ISETP.GE.AND P3, PT, R7.reuse, 0x11, PT ;  /* 0x000000110700780c */ /* 0x040fe20003f66270 */
[----:B------:R-:W3:Y:S01]  /*15a60*/  SHFL.IDX PT, R3, R9, RZ, 0x181f ;  /* 0x00181fff09037589 */ /* 0x000ee200000e0000 */
[----:B------:R-:W-:Y:S02]  /*15a70*/  ISETP.GE.AND P5, PT, R7, 0x31, PT ;  /* 0x000000310700780c */ /* 0x000fe40003fa6270 */
[C---:B-1----:R-:W-:Y:S02]  /*15a80*/  ISETP.GE.AND P2, PT, R28.reuse, R12, PT ;  /* 0x0000000c1c00720c */ /* 0x042fe40003f46270 */
[----:B--2---:R-:W-:-:S02]  /*15a90*/  IADD3 R2, P0, R28, R2, RZ ;  /* 0x000000021c027210 */ /* 0x004fc40007f1e0ff */
[----:B------:R-:W-:-:S03]  /*15aa0*/  ISETP.LT.OR P1, PT, R7, 0x1, P2 ;  /* 0x000000010700780c */ /* 0x000fc60001721670 */
[----:B---3--:R-:W-:Y:S01]  /*15ab0*/  IMAD.X R3, RZ, RZ, R3, P0 ;  /* 0x000000ffff037224 */ /* 0x008fe200000e0603 */
[----:B------:R-:W-:-:S09]  /*15ac0*/  ISETP.GE.AND P0, PT, R11, R12, PT ;  /* 0x0000000c0b00720c */ /* 0x000fd20003f06270 */
[----:B------:R-:W-:Y:S01]  /*15ad0*/  @!PT LDS RZ, [RZ] ;  /* 0x00000000fffff984 */ /* 0x000fe20000000800 */
[----:B------:R-:W-:Y:S01]  /*15ae0*/  LDGSTS.E.BYPASS.LTC128B.128 [R4+0x10000], desc[UR36][R2.64], !P1 ;  /* 0x1000000002047fae */ /* 0x000fe2000c901d64 */
[----:B------:R-:W-:-:S13]  /*15af0*/  ISETP.LT.OR P1, PT, R7, 0x1, P0 ;  /* 0x000000010700780c */ /* 0x000fda0000721670 */
[----:B------:R1:W-:Y:S04]  /*15b00*/  LDGSTS.E.BYPASS.LTC128B.128 [R4+0x12000], desc[UR36][R2.64+0x80], !P1 ;  /* 0x1200008002047fae */ /* 0x0003e8000c901d64 */
[----:B-1----:R-:W1:Y:S04]  /*15b10*/  SHFL.IDX PT, R2, R8, 0x1, 0x181f ;  /* 0x00381f0008027f89 */ /* 0x002e6800000e0000 */
[----:B------:R-:W2:Y:S01]  /*15b20*/  SHFL.IDX PT, R3, R9, 0x1, 0x181f ;  /* 0x00381f0009037f89 */ /* 0x000ea200000e0000 */
[----:B-1----:R-:W-:-:S05]  /*15b30*/  IADD3 R2, P1, R28, R2, RZ ;  /* 0x000000021c027210 */ /* 0x002fca0007f3e0ff */
[----:B--2---:R-:W-:Y:S01]  /*15b40*/  IMAD.X R3, RZ, RZ, R3, P1 ;  /* 0x000000ffff037224 */ /* 0x004fe200008e0603 */
[----:B------:R-:W-:-:S13]  /*15b50*/  ISETP.LT.OR P1, PT, R7, 0x11, P2 ;  /* 0x000000110700780c */ /* 0x000fda0001721670 */
[----:B------:R-:W-:Y:S01]  /*15b60*/  LDGSTS.E.BYPASS.LTC128B.128 [R4+0x10800], desc[UR36][R2.64], !P1 ;  /* 0x1080000002047fae */ /* 0x000fe2000c901d64 */
[----:B------:R-:W-:-:S13]  /*15b70*/  ISETP.LT.OR P1, PT, R7, 0x11, P0 ;  /* 0x000000110700780c */ /* 0x000fda0000721670 */
[----:B------:R1:W-:Y:S04]  /*15b80*/  LDGSTS.E.BYPASS.LTC128B.128 [R4+0x12800], desc[UR36][R2.64+0x80], !P1 ;  /* 0x1280008002047fae */ /* 0x0003e8000c901d64 */
[----:B-1----:R-:W1:Y:S04]  /*15b90*/  SHFL.IDX PT, R2, R8, 0x2, 0x181f ;  /* 0x00581f0008027f89 */ /* 0x002e6800000e0000 */
[----:B------:R-:W2:Y:S04]  /*15ba0*/  SHFL.IDX PT, R3, R9, 0x2, 0x181f ;  /* 0x00581f0009037f89 */ /* 0x000ea800000e0000 */
[----:B------:R-:W3:Y:S01]  /*15bb0*/  SHFL.IDX PT, R9, R9, 0x3, 0x181f ;  /* 0x00781f0009097f89 */ /* 0x000ee200000e0000 */
[----:B-1----:R-:W-:-:S05]  /*15bc0*/  IADD3 R2, P1, R28, R2, RZ ;  /* 0x000000021c027210 */ /* 0x002fca0007f3e0ff */
[----:B--2---:R-:W-:Y:S01]  /*15bd0*/  IMAD.X R3, RZ, RZ, R3, P1 ;  /* 0x000000ffff037224 */ /* 0x004fe200008e0603 */
[----:B------:R-:W-:-:S13]  /*15be0*/  ISETP.LT.OR P1, PT, R7, 0x21, P2 ;  /* 0x000000210700780c */ /* 0x000fda0001721670 */
[----:B------:R-:W-:Y:S01]  /*15bf0*/  LDGSTS.E.BYPASS.LTC128B.128 [R4+0x11000], desc[UR36][R2.64], !P1 ;  /* 0x1100000002047fae */ /* 0x000fe2000c901d64 */
[----:B------:R-:W-:-:S13]  /*15c00*/  ISETP.LT.OR P1, PT, R7, 0x21, P0 ;  /* 0x000000210700780c */ /* 0x000fda0000721670 */
[----:B------:R1:W-:Y:S01]  /*15c10*/  LDGSTS.E.BYPASS.LTC128B.128 [R4+0x13000], desc[UR36][R2.64+0x80], !P1 ;  /* 0x1300008002047fae */ /* 0x0003e2000c901d64 */
[----:B------:R-:W-:-:S03]  /*15c20*/  ISETP.GE.AND P1, PT, R7, 0x21, PT ;  /* 0x000000210700780c */ /* 0x000fc60003f26270 */
[----:B-1-3--:R1:W2:Y:S10]  /*15c30*/  SHFL.IDX PT, R2, R8, 0x3, 0x181f ;  /* 0x00781f0008027f89 */ /* 0x00a2b400000e0000 */
.L_x_1693:
[C---:B------:R-:W-:Y:S02]  /*15c40*/  ISETP.LT.OR P2, PT, R7.reuse, 0x31, P2 ;  /* 0x000000310700780c */ /* 0x040fe40001741670 */
[----:B------:R-:W-:Y:S02]  /*15c50*/  ISETP.LT.OR P0, PT, R7, 0x31, P0 ;  /* 0x000000310700780c */ /* 0x000fe40000701670 */
[----:B--2---:R-:W-:-:S05]  /*15c60*/  IADD3 R2, P6, R28, R2, RZ ;  /* 0x000000021c027210 */ /* 0x004fca0007fde0ff */
        /* <DEDUP_REMOVED lines=8> */
.L_x_1607:
[----:B------:R-:W-:Y:S02]  /*15cf0*/  PLOP3.LUT P2, PT, P2, P0, PT, 0xa2, 0x0 ;  /* 0x000000000000781c */ /* 0x000fe40001741472 */
[----:B------:R-:W-:-:S08]  /*15d00*/  @P0 R2UR P2, UR4, R0 ;  /* 0x00000000000402ca */ /* 0x000fd00000040000 */
[----:B------:R-:W-:-:S05]  /*15d10*/  @P0 PLOP3.LUT P0, PT, P2, PT, PT, 0x80, 0x0 ;  /* 0x000000000000081c */ /* 0x000fca000170f070 */
[----:B------:R-:W-:Y:S01]  /*15d20*/  @!P2 SYNCS.ARRIVE.TRANS64.RED.A0T1 RZ, [UR4+0x28470], RZ ;  /* 0x028470ffffffa9a7 */ /* 0x000fe20008200404 */
[----:B------:R-:W-:Y:S07]  /*15d30*/  @!P2 ARRIVES.LDGSTSBAR.64.TRANSCNT [UR4+0x28470] ;  /* 0x02847000ff00a9b0 */ /* 0x000fee0008000a84 */
[----:B------:R-:W-:Y:S05]  /*15d40*/  @P0 BRA.U.ANY `(.L_x_1607) ;  /* 0xfffffffd00e80947 */ /* 0x000fea000393ffff */
[----:B------:R-:W-:Y:S01]  /*15d50*/  NOP ;  /* 0x0000000000007918 */ /* 0x000fe20000000000 */
[----:B------:R-:W-:-:S13]  /*15d60*/  LOP3.LUT P6, RZ, R16, 0x8, RZ, 0xc0, !PT ;  /* 0x0000000810ff7812 */ /* 0x000fda00078cc0ff */
[----:B------:R-:W-:Y:S05]  /*15d70*/  @!P6 BRA `(.L_x_1608) ;  /* 0x000000000004e947 */ /* 0x000fea0003800000 */
[----:B------:R-:W-:Y:S01]  /*15d80*/  BPT.TRAP 0x1 ;  /* 0x000000040000795c */ /* 0x000fe20000300000 */
.L_x_1608:
[----:B------:R3:W-:Y:S01]  /*15d90*/  SYNCS.ARRIVE.TRANS64.A1T0 RZ, [R0+URZ+0x28470], RZ ;  /* 0x028470ff00ff79a7 */ /* 0x0007e2000810003f */
[----:B------:R-:W-:Y:S05]  /*15da0*/  @!P6 BRA `(.L_x_1609) ;  /* 0x000000000004e947 */ /* 0x000fea0003800000 */
[----:B------:R-:W-:Y:S01]  /*15db0*/  BPT.TRAP 0x1 ;  /* 0x000000040000795c */ /* 0x000fe20000300000 */
.L_x_1609:
[----:B------:R-:W4:Y:S01]  /*15dc0*/  SYNCS.PHASECHK.TRANS64.TRYWAIT P0, [R0+URZ+0x28440], R21 ;  /* 0x02844015000075a7 */ /* 0x000f22000800017f */
[----:B------:R-:W-:Y:S04]  /*15dd0*/  BSSY B0, `(.L_x_1610) ;  /* 0x0000002000007945 */ /* 0x000fe80003800000 */
[----:B----4-:R-:W-:Y:S05]  /*15de0*/  @!P0 BRA `(.L_x_1611) ;  /* 0x00000044009c8947 */ /* 0x010fea0003800000 */
.L_x_1694:
[----:B------:R-:W-:Y:S05]  /*15df0*/  BSYNC B0 ;  /* 0x0000000000007941 */ /* 0x000fea0003800000 */
.L_x_1610:
[----:B------:R-:W-:Y:S01]  /*15e00*/  ULDC.64 UR4, c[0x0][0x300] ;  /* 0x0000c00000047ab9 */ /* 0x000fe20000000a00 */
[----:B-1----:R-:W1:Y:S01]  /*15e10*/  LDC R8, c[0x0][0x2f4] ;  /* 0x0000bd00ff087b82 */ /* 0x002e620000000800 */
[----:B--2---:R-:W-:Y:S01]  /*15e20*/  IMAD R3, R10, UR4, RZ ;  /* 0x000000040a037c24 */ /* 0x004fe2000f8e02ff */
[----:B------:R-:W-:Y:S01]  /*15e30*/  ULDC.64 UR6, c[0x0][0x2e8] ;  /* 0x0000ba0000067ab9 */ /* 0x000fe20000000a00 */
[----:B------:R-:W-:Y:S02]  /*15e40*/  LOP3.LUT R9, R28, 0x80, RZ, 0xfc, !PT ;  /* 0x000000801c097812 */ /* 0x000fe400078efcff */
[C---:B------:R-:W-:Y:S02]  /*15e50*/  IMAD R7, R6.reuse, UR5, R3 ;  /* 0x0000000506077c24 */ /* 0x040fe4000f8e0203 */
[----:B------:R-:W-:Y:S01]  /*15e60*/  IMAD.WIDE.U32 R2, R6, UR4, RZ ;  /* 0x0000000406027c25 */ /* 0x000fe2000f8e00ff */
[----:B------:R-:W-:-:S03]  /*15e70*/  ULDC.64 UR4, c[0x0][0x310] ;  /* 0x0000c40000047ab9 */ /* 0x000fc60000000a00 */
[----:B------:R-:W-:Y:S02]  /*15e80*/  IMAD.IADD R3, R3, 0x1, R7 ;  /* 0x0000000103037824 */ /* 0x000fe400078e0207 */
[----:B------:R-:W-:Y:S02]  /*15e90*/  IMAD R20, R20, UR4, RZ ;  /* 0x0000000414147c24 */ /* 0x000fe4000f8e02ff */
[----:B------:R-:W-:-:S04]  /*15ea0*/  IMAD.WIDE.U32 R2, R5, UR4, R2 ;  /* 0x0000000405027c25 */ /* 0x000fc8000f8e0002 */
[----:B------:R-:W-:Y:S01]  /*15eb0*/  IMAD R7, R5, UR5, R20 ;  /* 0x0000000505077c24 */ /* 0x000fe2000f8e0214 */
[----:B------:R-:W-:-:S03]  /*15ec0*/  ULDC.64 UR4, c[0x0][0x308] ;  /* 0x0000c20000047ab9 */ /* 0x000fc60000000a00 */
[----:B------:R-:W-:Y:S01]  /*15ed0*/  IMAD.IADD R3, R3, 0x1, R7 ;  /* 0x0000000103037824 */ /* 0x000fe200078e0207 */
[----:B-1----:R-:W-:Y:S01]  /*15ee0*/  ISETP.GE.AND P2, PT, R9, R8, PT ;  /* 0x000000080900720c */ /* 0x002fe20003f46270 */
[----:B------:R-:W-:Y:S01]  /*15ef0*/  IMAD.WIDE.U32 R2, R19, UR4, R2 ;  /* 0x0000000413027c25 */ /* 0x000fe2000f8e0002 */
[----:B------:R-:W-:-:S03]  /*15f00*/  UMOV UR4, 0xffffffff ;  /* 0xffffffff00047882 */ /* 0x000fc60000000000 */
[----:B------:R-:W-:Y:S01]  /*15f10*/  IMAD R6, R19, UR5, R3 ;  /* 0x0000000513067c24 */ /* 0x000fe2000f8e0203 */
[----:B------:R-:W-:-:S04]  /*15f20*/  IADD3 R5, P0, R2, UR6, RZ ;  /* 0x0000000602057c10 */ /* 0x000fc8000ff1e0ff */
[----:B------:R-:W-:Y:S01]  /*15f30*/  IADD3.X R6, R6, UR7, RZ, P0, !PT ;  /* 0x0000000706067c10 */ /* 0x000fe200087fe4ff */
[----:B------:R-:W-:Y:S08]  /*15f40*/  BRA.DIV UR4, `(.L_x_1612) ;  /* 0x0000004604587947 */ /* 0x000ff0000b800000 */
[----:B------:R-:W1:Y:S01]  /*15f50*/  SHFL.IDX PT, R14, R5, RZ, 0x181f ;  /* 0x00181fff050e7589 */ /* 0x000e6200000e0000 */
[----:B------:R-:W-:-:S03]  /*15f60*/  ISETP.GE.AND P6, PT, R28, R8, PT ;  /* 0x000000081c00720c */ /* 0x000fc60003fc6270 */
[----:B------:R-:W2:Y:S01]  /*15f70*/  SHFL.IDX PT, R2, R6, RZ, 0x181f ;  /* 0x00181fff06027589 */ /* 0x000ea200000e0000 */
[----:B-1----:R-:W-:-:S05]  /*15f80*/  @P4 IADD3 R14, P0, R28, R14, RZ ;  /* 0x0000000e1c0e4210 */ /* 0x002fca0007f1e0ff */
[----:B--2---:R-:W-:Y:S02]  /*15f90*/  @P4 IMAD.X R3, RZ, RZ, R2, P0 ;  /* 0x000000ffff034224 */ /* 0x004fe400000e0602 */
[----:B------:R-:W-:Y:S02]  /*15fa0*/  @P4 IMAD.MOV.U32 R2, RZ, RZ, R14 ;  /* 0x000000ffff024224 */ /* 0x000fe400078e000e */
[----:B------:R-:W1:Y:S04]  /*15fb0*/  SHFL.IDX PT, R14, R5, 0x1, 0x181f ;  /* 0x00381f00050e7f89 */ /* 0x000e6800000e0000 */
[----:B------:R-:W-:Y:S04]  /*15fc0*/  @P4 LDGSTS.E.BYPASS.LTC128B.128 [R4+0x20000], desc[UR36][R2.64], !P6 ;  /* 0x2000000002044fae */ /* 0x000fe8000f101d64 */
[----:B------:R2:W-:Y:S04]  /*15fd0*/  @P4 LDGSTS.E.BYPASS.LTC128B.128 [R4+0x22000], desc[UR36][R2.64+0x80], !P2 ;  /* 0x2200008002044fae */ /* 0x0005e8000d101d64 */
[----:B--2---:R-:W2:Y:S01]  /*15fe0*/  SHFL.IDX PT, R2, R6, 0x1, 0x181f ;  /* 0x00381f0006027f89 */ /* 0x004ea200000e0000 */
[----:B-1----:R-:W-:-:S05]  /*15ff0*/  @P3 IADD3 R14, P0, R28, R14, RZ ;  /* 0x0000000e1c0e3210 */ /* 0x002fca0007f1e0ff */
[----:B--2---:R-:W-:Y:S02]  /*16000*/  @P3 IMAD.X R7, RZ, RZ, R2, P0 ;  /* 0x000000ffff073224 */ /* 0x004fe400000e0602 */
[----:B------:R-:W-:Y:S02]  /*16010*/  @P3 IMAD.MOV.U32 R2, RZ, RZ, R14 ;  /* 0x000000ffff023224 */ /* 0x000fe400078e000e */
[----:B------:R-:W-:Y:S01]  /*16020*/  @P3 IMAD.MOV.U32 R3, RZ, RZ, R7 ;  /* 0x000000ffff033224 */ /* 0x000fe200078e0007 */
        /* <DEDUP_REMOVED lines=8> */
[----:B------:R1:W2:Y:S04]  /*160b0*/  SHFL.IDX PT, R14, R5, 0x3, 0x181f ;  /* 0x00781f00050e7f89 */ /* 0x0002a800000e0000 */
[----:B------:R1:W-:Y:S04]  /*160c0*/  @P1 LDGSTS.E.BYPASS.LTC128B.128 [R4+0x21000], desc[UR36][R2.64], !P6 ;  /* 0x2100000002041fae */ /* 0x0003e8000f101d64 */
[----:B------:R1:W-:Y:S04]  /*160d0*/  @P1 LDGSTS.E.BYPASS.LTC128B.128 [R4+0x23000], desc[UR36][R2.64+0x80], !P2 ;  /* 0x2300008002041fae */ /* 0x0003e8000d101d64 */
[----:B------:R1:W0:Y:S02]  /*160e0*/  SHFL.IDX PT, R7, R6, 0x3, 0x181f ;  /* 0x00781f0006077f89 */ /* 0x00022400000e0000 */
.L_x_1704:
[C---:B------:R-:W-:Y:S02]  /*160f0*/  ISETP.GE.AND P1, PT, R28.reuse, R8, PT ;  /* 0x000000081c00720c */ /* 0x040fe40003f26270 */
[----:B-12---:R-:W-:-:S05]  /*16100*/  @P5 IADD3 R2, P0, R28, R14, RZ ;  /* 0x0000000e1c025210 */ /* 0x006fca0007f1e0ff */
[----:B0-----:R-:W-:Y:S01]  /*16110*/  @P5 IMAD.X R3, RZ, RZ, R7, P0 ;  /* 0x000000ffff035224 */ /* 0x001fe200000e0607 */
[----:B------:R-:W-:-:S05]  /*16120*/  PLOP3.LUT P0, PT, PT, PT, PT, 0x80, 0x0 ;  /* 0x000000000000781c */ /* 0x000fca0003f0f070 */
[----:B------:R-:W-:Y:S01]  /*16130*/  @!PT LDS RZ, [RZ] ;  /* 0x00000000fffff984 */ /* 0x000fe20000000800 */
[----:B------:R-:W-:Y:S01]  /*16140*/  @!PT LDS RZ, [RZ] ;  /* 0x00000000fffff984 */ /* 0x000fe20000000800 */
[----:B------:R-:W-:Y:S01]  /*16150*/  @!PT LDS RZ, [RZ] ;  /* 0x00000000fffff984 */ /* 0x000fe20000000800 */
[----:B------:R0:W-:Y:S04]  /*16160*/  @P5 LDGSTS.E.BYPASS.LTC128B.128 [R4+0x21800], desc[UR36][R2.64], !P1 ;  /* 0x2180000002045fae */ /* 0x0001e8000c901d64 */
[----:B------:R0:W-:Y:S01]  /*16170*/  @P5 LDGSTS.E.BYPASS.LTC128B.128 [R4+0x23800], desc[UR36][R2.64+0x80], !P2 ;  /* 0x2380008002045fae */ /* 0x0001e2000d101d64 */
[----:B------:R-:W-:-:S03]  /*16180*/  NOP ;  /* 0x0000000000007918 */ /* 0x000fc60000000000 */
.L_x_1613:
        /* <DEDUP_REMOVED lines=10> */
.L_x_1614:
[----:B------:R1:W-:Y:S02]  /*16230*/  SYNCS.ARRIVE.TRANS64.A1T0 RZ, [R0+URZ+0x28430], RZ ;  /* 0x028430ff00ff79a7 */ /* 0x0003e4000810003f */
[----:B------:R-:W-:Y:S05]  /*16240*/  WARPSYNC.ALL ;  /* 0x0000000000007948 */ /* 0x000fea0003800000 */
[----:B-1-34-:R-:W-:Y:S01]  /*16250*/  VIADD R0, R17, 0x18000 ;  /* 0x0001800011007836 */ /* 0x01afe20000000000 */
[----:B------:R-:W-:Y:S01]  /*16260*/  USHF.R.S32.HI UR4, URZ, 0x1f, UR41 ;  /* 0x0000001f3f047899 */ /* 0x000fe20008011429 */
[----:B------:R-:W-:Y:S03]  /*16270*/  BAR.SYNC.DEFER_BLOCKING 0x8, 0x180 ;  /* 0x0206000000007b1d */ /* 0x000fe60000010000 */
[----:B------:R-:W-:-:S03]  /*16280*/  LOP3.LUT P0, RZ, R0, 0x3ff, RZ, 0xc0, !PT ;  /* 0x000003ff00ff7812 */ /* 0x000fc6000780c0ff */
[----:B------:R-:W-:Y:S01]  /*16290*/  ULDC.64 UR6, c[0x0][0x298] ;  /* 0x0000a60000067ab9 */ /* 0x000fe20000000a00 */
[----:B------:R-:W-:Y:S01]  /*162a0*/  BSSY B6, `(.L_x_1615) ;  /* 0x0000016000067945 */ /* 0x000fe20003800000 */
        /* <DEDUP_REMOVED lines=21> */
.L_x_1616:
[----:B------:R-:W-:Y:S05]  /*16400*/  BSYNC B6 ;  /* 0x0000000000067941 */ /* 0x000fea0003800000 */
.L_x_1615:
[----:B------:R-:W1:Y:S01]  /*16410*/  S2R R20, SR_TID.X ;  /* 0x0000000000147919 */ /* 0x000e620000002100 */
[----:B------:R-:W-:Y:S01]  /*16420*/  UISETP.NE.AND UP0, UPT, UR49, URZ, UPT ;  /* 0x0000003f3100728c */ /* 0x000fe2000bf05270 */
[C---:B------:R-:W-:Y:S01]  /*16430*/  R2UR UR8, R19.reuse ;  /* 0x00000000130872ca */ /* 0x040fe200000e0000 */
[----:B------:R-:W-:Y:S01]  /*16440*/  ULDC.64 UR6, c[0x0][0x2d8] ;  /* 0x0000b60000067ab9 */ /* 0x000fe20000000a00 */
[----:B------:R-:W-:Y:S01]  /*16450*/  R2UR UR9, R19 ;  /* 0x00000000130972ca */ /* 0x000fe200000e0000 */
[----:B------:R-:W-:Y:S01]  /*16460*/  UMOV UR4, UR38 ;  /* 0x0000002600047c82 */ /* 0x000fe20008000000 */
[----:B------:R-:W-:Y:S01]  /*16470*/  UMOV UR5, UR41 ;  /* 0x0000002900057c82 */ /* 0x000fe20008000000 */
[----:B------:R-:W-:Y:S01]  /*16480*/  PLOP3.LUT P0, PT, PT, PT, UP0, 0x80, 0x0 ;  /* 0x000000000000781c */ /* 0x000fe20003f0f008 */
[----:B------:R-:W-:Y:S01]  /*16490*/  UISETP.NE.AND UP1, UPT, UR48, URZ, UPT ;  /* 0x0000003f3000728c */ /* 0x000fe2000bf25270 */
[----:B------:R-:W2:Y:S01]  /*164a0*/  LDC R6, c[0x0][0x448] ;  /* 0x00011200ff067b82 */ /* 0x000ea20000000800 */
[----:B------:R-:W-:-:S02]  /*164b0*/  LOP3.LUT R8, R28, 0x80, RZ, 0xfc, !PT ;  /* 0x000000801c087812 */ /* 0x000fc400078efcff */
[----:B------:R-:W-:-:S03]  /*164c0*/  @UP0 ULDC UR10, c[0x0][0x44c] ;  /* 0x00011300000a0ab9 */ /* 0x000fc60000000800 */
[----:B------:R-:W-:Y:S02]  /*164d0*/  UIMAD.WIDE.U32 UR4, UR8, UR6, UR4 ;  /* 0x00000006080472a5 */ /* 0x000fe4000f8e0004 */
[----:B------:R-:W-:Y:S02]  /*164e0*/  USHF.R.S32.HI UR6, URZ, 0x1f, UR42 ;  /* 0x0000001f3f067899 */ /* 0x000fe4000801142a */
[----:B------:R-:W-:Y:S02]  /*164f0*/  UIMAD UR5, UR9, UR7, UR5 ;  /* 0x00000007090572a4 */ /* 0x000fe4000f8e0205 */
[----:B------:R-:W-:Y:S01]  /*16500*/  USEL UR7, UR6, URZ, !UP1 ;  /* 0x0000003f06077287 */ /* 0x000fe2000c800000 */
[----:B------:R-:W-:Y:S01]  /*16510*/  ULDC.64 UR8, c[0x0][0x2e0] ;  /* 0x0000b80000087ab9 */ /* 0x000fe20000000a00 */
[----:B------:R-:W-:Y:S02]  /*16520*/  USEL UR6, UR42, URZ, !UP1 ;  /* 0x0000003f2a067287 */ /* 0x000fe4000c800000 */
[----:B------:R-:W-:-:S02]  /*16530*/  UIMAD UR7, UR7, UR8, URZ ;  /* 0x00000008070772a4 */ /* 0x000fc4000f8e023f */
[----:B------:R-:W-:Y:S02]  /*16540*/  UIMAD.WIDE.U32 UR4, UR6, UR8, UR4 ;  /* 0x00000008060472a5 */ /* 0x000fe4000f8e0004 */
[----:B------:R-:W-:Y:S01]  /*16550*/  UIMAD UR7, UR6, UR9, UR7 ;  /* 0x00000009060772a4 */ /* 0x000fe2000f8e0207 */
[----:B-1----:R-:W-:Y:S02]  /*16560*/  IMAD.SHL.U32 R20, R20, 0x10, RZ ;  /* 0x0000001014147824 */ /* 0x002fe400078e00ff */
[----:B------:R-:W-:Y:S01]  /*16570*/  ULDC.64 UR8, c[0x0][0x2d0] ;  /* 0x0000b40000087ab9 */ /* 0x000fe20000000a00 */
[----:B------:R-:W-:Y:S02]  /*16580*/  UIADD3 UR6, UR5, UR7, URZ ;  /* 0x0000000705067290 */ /* 0x000fe4000fffe03f */
[----:B------:R-:W-:Y:S01]  /*16590*/  IMAD.U32 R5, RZ, RZ, UR5 ;  /* 0x00000005ff057e24 */ /* 0x000fe2000f8e00ff */
[----:B------:R-:W-:Y:S01]  /*165a0*/  LOP3.LUT R20, R36, 0x70, R20, 0xf8, !PT ;  /* 0x0000007024147812 */ /* 0x000fe200078ef814 */
[----:B0-----:R-:W-:Y:S01]  /*165b0*/  IMAD.U32 R4, RZ, RZ, UR4 ;  /* 0x00000004ff047e24 */ /* 0x001fe2000f8e00ff */
[----:B------:R-:W-:Y:S01]  /*165c0*/  ULDC.64 UR4, c[0x0][0x2c8] ;  /* 0x0000b20000047ab9 */ /* 0x000fe20000000a00 */
[----:B------:R-:W-:-:S02]  /*165d0*/  IMAD.U32 R3, RZ, RZ, UR6 ;  /* 0x00000006ff037e24 */ /* 0x000fc4000f8e00ff */
[----:B------:R-:W-:Y:S02]  /*165e0*/  IMAD.IADD R9, R20, 0x1, R18 ;  /* 0x0000000114097824 */ /* 0x000fe400078e0212 */
[----:B------:R-:W-:Y:S02]  /*165f0*/  IMAD.MOV.U32 R2, RZ, RZ, R4 ;  /* 0x000000ffff027224 */ /* 0x000fe400078e0004 */
[----:B------:R-:W-:Y:S01]  /*16600*/  @P0 IMAD.HI.U32 R0, R9, UR10, RZ ;  /* 0x0000000a09000c27 */ /* 0x000fe2000f8e00ff */
[----:B------:R-:W-:Y:S01]  /*16610*/  PLOP3.LUT P0, PT, PT, PT, UP0, 0x80, 0x0 ;  /* 0x000000000000781c */ /* 0x000fe20003f0f008 */
[----:B------:R-:W-:Y:S02]  /*16620*/  @UP0 ULDC UR10, c[0x0][0x450] ;  /* 0x00011400000a0ab9 */ /* 0x000fe40000000800 */
[----:B------:R-:W-:-:S10]  /*16630*/  IMAD.MOV.U32 R7, RZ, RZ, R9 ;  /* 0x000000ffff077224 */ /* 0x000fd400078e0009 */
[----:B------:R-:W-:-:S04]  /*16640*/  @P0 SHF.R.U32.HI R7, RZ, UR10, R0 ;  /* 0x0000000aff070c19 */ /* 0x000fc80008011600 */
[----:B------:R-:W-:Y:S01]  /*16650*/  SHF.R.S32.HI R0, RZ, 0x1f, R7 ;  /* 0x0000001fff007819 */ /* 0x000fe20000011407 */
[----:B------:R-:W-:-:S04]  /*16660*/  IMAD.WIDE.U32 R2, R7, UR8, R2 ;  /* 0x0000000807027c25 */ /* 0x000fc8000f8e0002 */
[----:B------:R-:W-:-:S04]  /*16670*/  IMAD R0, R0, UR8, RZ ;  /* 0x0000000800007c24 */ /* 0x000fc8000f8e02ff */
[----:B------:R-:W-:Y:S02]  /*16680*/  IMAD R5, R7, UR9, R0 ;  /* 0x0000000907057c24 */ /* 0x000fe4000f8e0200 */
[----:B------:R-:W-:Y:S02]  /*16690*/  IMAD.MOV R0, RZ, RZ, -R7 ;  /* 0x000000ffff007224 */ /* 0x000fe400078e0a07 */
[----:B------:R-:W-:Y:S02]  /*166a0*/  IMAD.IADD R3, R3, 0x1, R5 ;  /* 0x0000000103037824 */ /* 0x000fe400078e0205 */
[----:B--2---:R-:W-:-:S04]  /*166b0*/  IMAD R9, R6, R0, R9 ;  /* 0x0000000006097224 */ /* 0x004fc800078e0209 */
        /* <DEDUP_REMOVED lines=8> */
[----:B------:R-:W-:Y:S01]  /*16740*/  IADD3.X R5, R3, UR5, R5, P0, !PT ;  /* 0x0000000503057c10 */ /* 0x000fe200087fe405 */
[----:B------:R-:W-:Y:S01]  /*16750*/  UMOV UR5, 0xffffffff ;  /* 0xffffffff00057882 */ /* 0x000fe20000000000 */
[----:B------:R-:W-:-:S02]  /*16760*/  ISETP.GE.AND P0, PT, R28, UR4, PT ;  /* 0x000000041c007c0c */ /* 0x000fc4000bf06270 */
[----:B------:R-:W-:Y:S11]  /*16770*/  BRA.DIV UR5, `(.L_x_1617) ;  /* 0x0000004205887947 */ /* 0x000ff6000b800000 */
[----:B------:R-:W0:Y:S01]  /*16780*/  SHFL.IDX PT, R14, R0, RZ, 0x181f ;  /* 0x00181fff000e7589 */ /* 0x000e2200000e0000 */
[----:B------:R-:W-:Y:S02]  /*16790*/  IMAD R4, R6, UR43, RZ ;  /* 0x0000002b06047c24 */ /* 0x000fe4000f8e02ff */
[----:B------:R-:W-:Y:S01]  /*167a0*/  IMAD.IADD R18, R36, 0x1, R18 ;  /* 0x0000000124127824 */ /* 0x000fe200078e0212 */
[----:B------:R-:W1:Y:S03]  /*167b0*/  SHFL.IDX PT, R2, R5, RZ, 0x181f ;  /* 0x00181fff05027589 */ /* 0x000e6600000e0000 */
[C---:B------:R-:W-:Y:S01]  /*167c0*/  VIADD R7, R18.reuse, 0x10 ;  /* 0x0000001012077836 */ /* 0x040fe20000000000 */
[----:B------:R-:W-:Y:S01]  /*167d0*/  ISETP.GE.AND P2, PT, R18, R4, PT ;  /* 0x000000041200720c */ /* 0x000fe20003f46270 */
[----:B------:R-:W-:-:S12]  /*167e0*/  SHFL.IDX PT, R6, R5, 0x1, 0x181f ;  /* 0x00381f0005067f89 */ /* 0x000fd800000e0000 */
[----:B0-----:R-:W-:-:S05]  /*167f0*/  @!P2 IADD3 R14, P3, R28, R14, RZ ;  /* 0x0000000e1c0ea210 */ /* 0x001fca0007f7e0ff */
[----:B-1----:R-:W-:Y:S02]  /*16800*/  @!P2 IMAD.X R3, RZ, RZ, R2, P3 ;  /* 0x000000ffff03a224 */ /* 0x002fe400018e0602 */
[----:B------:R-:W-:Y:S02]  /*16810*/  @!P2 IMAD.MOV.U32 R2, RZ, RZ, R14 ;  /* 0x000000ffff02a224 */ /* 0x000fe400078e000e */
[----:B------:R-:W0:Y:S04]  /*16820*/  SHFL.IDX PT, R14, R0, 0x1, 0x181f ;  /* 0x00381f00000e7f89 */ /* 0x000e2800000e0000 */
[----:B------:R-:W-:Y:S04]  /*16830*/  @!P2 LDGSTS.E.BYPASS.LTC128B.128 [R35+0x18000], desc[UR36][R2.64], !P0 ;  /* 0x180000000223afae */ /* 0x000fe8000c101d64 */
[----:B------:R1:W-:Y:S01]  /*16840*/  @!P2 LDGSTS.E.BYPASS.LTC128B.128 [R35+0x1c000], desc[UR36][R2.64+0x80], !P1 ;  /* 0x1c0000800223afae */ /* 0x0003e2000c901d64 */
[----:B------:R-:W-:-:S13]  /*16850*/  ISETP.GE.AND P2, PT, R7, R4, PT ;  /* 0x000000040700720c */ /* 0x000fda0003f46270 */
[----:B0-----:R-:W-:-:S05]  /*16860*/  @!P2 IADD3 R14, P3, R28, R14, RZ ;  /* 0x0000000e1c0ea210 */ /* 0x001fca0007f7e0ff */
[----:B-1----:R-:W-:Y:S02]  /*16870*/  @!P2 IMAD.MOV.U32 R2, RZ, RZ, R14 ;  /* 0x000000ffff02a224 */ /* 0x002fe400078e000e */
[----:B------:R-:W-:Y:S01]  /*16880*/  @!P2 IMAD.X R7, RZ, RZ, R6, P3 ;  /* 0x000000ffff07a224 */ /* 0x000fe200018e0606 */
[----:B------:R-:W0:Y:S03]  /*16890*/  SHFL.IDX PT, R14, R0, 0x2, 0x181f ;  /* 0x00581f00000e7f89 */ /* 0x000e2600000e0000 */
[----:B------:R-:W-:Y:S01]  /*168a0*/  @!P2 IMAD.MOV.U32 R3, RZ, RZ, R7 ;  /* 0x000000ffff03a224 */ /* 0x000fe200078e0007 */
[----:B------:R-:W1:Y:S01]  /*168b0*/  SHFL.IDX PT, R6, R5, 0x2, 0x181f ;  /* 0x00581f0005067f89 */ /* 0x000e6200000e0000 */
[----:B------:R-:W-:-:S03]  /*168c0*/  VIADD R7, R18, 0x20 ;  /* 0x0000002012077836 */ /* 0x000fc60000000000 */
[----:B------:R-:W-:Y:S04]  /*168d0*/  @!P2 LDGSTS.E.BYPASS.LTC128B.128 [R35+0x18800], desc[UR36][R2.64], !P0 ;  /* 0x188000000223afae */ /* 0x000fe8000c101d64 */
[----:B------:R2:W-:Y:S01]  /*168e0*/  @!P2 LDGSTS.E.BYPASS.LTC128B.128 [R35+0x1c800], desc[UR36][R2.64+0x80], !P1 ;  /* 0x1c8000800223afae */ /* 0x0005e2000c901d64 */
[----:B------:R-:W-:-:S13]  /*168f0*/  ISETP.GE.AND P2, PT, R7, R4, PT ;  /* 0x000000040700720c */ /* 0x000fda0003f46270 */
[----:B0-----:R-:W-:-:S05]  /*16900*/  @!P2 IADD3 R14, P3, R28, R14, RZ ;  /* 0x0000000e1c0ea210 */ /* 0x001fca0007f7e0ff */
[----:B--2---:R-:W-:Y:S02]  /*16910*/  @!P2 IMAD.MOV.U32 R2, RZ, RZ, R14 ;  /* 0x000000ffff02a224 */ /* 0x004fe400078e000e */
[----:B-1----:R-:W-:Y:S01]  /*16920*/  @!P2 IMAD.X R7, RZ, RZ, R6, P3 ;  /* 0x000000ffff07a224 */ /* 0x002fe200018e0606 */
        /* <DEDUP_REMOVED lines=36> */
[----:B------:R-:W-:-:S03]  /*16b70*/  ISETP.GE.AND P2, PT, R7, R4, PT ;  /* 0x000000040700720c */ /* 0x000fc60003f46270 */
[----:B------:R-:W3:Y:S10]  /*16b80*/  SHFL.IDX PT, R5, R5, 0x7, 0x181f ;  /* 0x00f81f0005057f89 */ /* 0x000ef400000e0000 */
[----:B0-----:R-:W-:-:S05]  /*16b90*/  @!P2 IADD3 R14, P3, R28, R14, RZ ;  /* 0x0000000e1c0ea210 */ /* 0x001fca0007f7e0ff */
[----:B-1----:R-:W-:Y:S02]  /*16ba0*/  @!P2 IMAD.X R7, RZ, RZ, R6, P3 ;  /* 0x000000ffff07a224 */ /* 0x002fe400018e0606 */
[----:B--2---:R-:W-:Y:S02]  /*16bb0*/  @!P2 IMAD.MOV.U32 R2, RZ, RZ, R14 ;  /* 0x000000ffff02a224 */ /* 0x004fe400078e000e */
[----:B------:R-:W-:Y:S01]  /*16bc0*/  @!P2 IMAD.MOV.U32 R3, RZ, RZ, R7 ;  /* 0x000000ffff03a224 */ /* 0x000fe200078e0007 */
[----:B------:R0:W1:Y:S04]  /*16bd0*/  SHFL.IDX PT, R14, R0, 0x7, 0x181f ;  /* 0x00f81f00000e7f89 */ /* 0x00006800000e0000 */
[----:B------:R0:W-:Y:S04]  /*16be0*/  @!P2 LDGSTS.E.BYPASS.LTC128B.128 [R35+0x1b000], desc[UR36][R2.64], !P0 ;  /* 0x1b0000000223afae */ /* 0x0001e8000c101d64 */
[----:B---3--:R0:W-:Y:S02]  /*16bf0*/  @!P2 LDGSTS.E.BYPASS.LTC128B.128 [R35+0x1f000], desc[UR36][R2.64+0x80], !P1 ;  /* 0x1f0000800223afae */ /* 0x0081e4000c901d64 */
.L_x_1721:
[----:B0-----:R-:W-:Y:S01]  /*16c00*/  VIADD R3, R18, 0x70 ;  /* 0x0000007012037836 */ /* 0x001fe20000000000 */
[----:B------:R-:W-:Y:S04]  /*16c10*/  BSSY B0, `(.L_x_1618) ;  /* 0x000000a000007945 */ /* 0x000fe80003800000 */
[----:B------:R-:W-:-:S13]  /*16c20*/  ISETP.GE.AND P2, PT, R3, R4, PT ;  /* 0x000000040300720c */ /* 0x000fda0003f46270 */
[----:B------:R-:W-:Y:S05]  /*16c30*/  @P2 BRA `(.L_x_1619) ;  /* 0x00000000001c2947 */ /* 0x000fea0003800000 */
[----:B-1----:R-:W-:-:S05]  /*16c40*/  IADD3 R2, P2, R28, R14, RZ ;  /* 0x0000000e1c027210 */ /* 0x002fca0007f5e0ff */
[----:B------:R-:W-:-:S05]  /*16c50*/  IMAD.X R3, RZ, RZ, R5, P2 ;  /* 0x000000ffff037224 */ /* 0x000fca00010e0605 */
[----:B------:R-:W-:Y:S01]  /*16c60*/  @!PT LDS RZ, [RZ] ;  /* 0x00000000fffff984 */ /* 0x000fe20000000800 */
[----:B------:R-:W-:Y:S01]  /*16c70*/  @!PT LDS RZ, [RZ] ;  /* 0x00000000fffff984 */ /* 0x000fe20000000800 */
[----:B------:R-:W-:Y:S01]  /*16c80*/  @!PT LDS RZ, [RZ] ;  /* 0x00000000fffff984 */ /* 0x000fe20000000800 */
[----:B------:R0:W-:Y:S04]  /*16c90*/  LDGSTS.E.BYPASS.LTC128B.128 [R35+0x1b800], desc[UR36][R2.64], !P0 ;  /* 0x1b80000002237fae */ /* 0x0001e8000c101d64 */
[----:B------:R0:W-:Y:S02]  /*16ca0*/  LDGSTS.E.BYPASS.LTC128B.128 [R35+0x1f800], desc[UR36][R2.64+0x80], !P1 ;  /* 0x1f80008002237fae */ /* 0x0001e4000c901d64 */
.L_x_1619:
[----:B------:R-:W-:Y:S05]  /*16cb0*/  BSYNC B0 ;  /* 0x0000000000007941 */ /* 0x000fea0003800000 */
.L_x_1618:
[----:B------:R-:W-:Y:S01]  /*16cc0*/  NOP ;  /* 0x0000000000007918 */ /* 0x000fe20000000000 */
[----:B------:R-:W-:-:S13]  /*16cd0*/  PLOP3.LUT P0, PT, PT, PT, PT, 0x80, 0x0 ;  /* 0x000000000000781c */ /* 0x000fda0003f0f070 */
.L_x_1620:
[----:B------:R-:W-:Y:S02]  /*16ce0*/  PLOP3.LUT P1, PT, P1, P0, PT, 0xa2, 0x0 ;  /* 0x000000000000781c */ /* 0x000fe40000f21472 */
[----:B------:R-:W-:-:S08]  /*16cf0*/  @P0 R2UR P1, UR4, R17 ;  /* 0x00000000110402ca */ /* 0x000fd00000020000 */
[----:B------:R-:W-:-:S05]  /*16d00*/  @P0 PLOP3.LUT P0, PT, P1, PT, PT, 0x80, 0x0 ;  /* 0x000000000000081c */ /* 0x000fca0000f0f070 */
[----:B------:R-:W-:Y:S01]  /*16d10*/  @!P1 SYNCS.ARRIVE.TRANS64.RED.A0T1 RZ, [UR4+0x28400], RZ ;  /* 0x028400ffffff99a7 */ /* 0x000fe20008200404 */
[----:B------:R-:W-:Y:S07]  /*16d20*/  @!P1 ARRIVES.LDGSTSBAR.64.TRANSCNT [UR4+0x28400] ;  /* 0x02840000ff0099b0 */ /* 0x000fee0008000a84 */
[----:B------:R-:W-:Y:S05]  /*16d30*/  @P0 BRA.U.ANY `(.L_x_1620) ;  /* 0xfffffffd00e80947 */ /* 0x000fea000393ffff */
[----:B0-----:R-:W2:Y:S02]  /*16d40*/  LDL.LU R2, [R1] ;  /* 0x0000000001027983 */ /* 0x001ea40000300800 */
[----:B--2---:R-:W-:-:S05]  /*16d50*/  VIADD R2, R2, 0x1 ;  /* 0x0000000102027836 */ /* 0x004fca0000000000 */
[----:B------:R0:W-:Y:S01]  /*16d60*/  STL [R1], R2 ;  /* 0x0000000201007387 */ /* 0x0001e20000100800 */
[----:B------:R-:W-:-:S04]  /*16d70*/  LEA.HI R0, R2, R2, RZ, 0x1 ;  /* 0x0000000202007211 */ /* 0x000fc800078f08ff */
[----:B------:R-:W-:-:S05]  /*16d80*/  LOP3.LUT R0, R0, 0xfffffffe, RZ, 0xc0, !PT ;  /* 0xfffffffe00007812 */ /* 0x000fca00078ec0ff */
[----:B------:R-:W-:-:S05]  /*16d90*/  IMAD.IADD R0, R2, 0x1, -R0 ;  /* 0x0000000102007824 */ /* 0x000fca00078e0a00 */
[----:B------:R-:W-:Y:S01]  /*16da0*/  SHF.L.U32 R0, R0, 0x1f, RZ ;  /* 0x0000001f00007819 */ /* 0x000fe200000006ff */
[----:B------:R-:W-:Y:S01]  /*16db0*/  NOP ;  /* 0x0000000000007918 */ /* 0x000fe20000000000 */
[----:B------:R0:W-:Y:S01]  /*16dc0*/  SYNCS.ARRIVE.TRANS64.A1T0 RZ, [R17+URZ+0x28400], RZ ;  /* 0x028400ff11ff79a7 */ /* 0x0001e2000810003f */
[----:B------:R-:W-:Y:S01]  /*16dd0*/  BSSY B0, `(.L_x_1621) ;  /* 0x0000004000007945 */ /* 0x000fe20003800000 */
[----:B------:R-:W-:Y:S01]  /*16de0*/  VIADD R20, R37, 0xfffffffe ;  /* 0xfffffffe25147836 */ /* 0x000fe20000000000 */
[----:B------:R-:W2:Y:S02]  /*16df0*/  SYNCS.PHASECHK.TRANS64.TRYWAIT P0, [R17+URZ+0x28420], R0 ;  /* 0x02842000110075a7 */ /* 0x000ea4000800017f */
[----:B0-2---:R-:W-:Y:S05]  /*16e00*/  @!P0 BRA `(.L_x_1622) ;  /* 0x0000004400648947 */ /* 0x005fea0003800000 */
.L_x_1722:
[----:B------:R-:W-:Y:S05]  /*16e10*/  BSYNC B0 ;  /* 0x0000000000007941 */ /* 0x000fea0003800000 */
.L_x_1621:
[----:B------:R-:W-:-:S13]  /*16e20*/  ISETP.GE.AND P0, PT, R20, UR44, PT ;  /* 0x0000002c14007c0c */ /* 0x000fda000bf06270 */
[----:B------:R-:W-:Y:S05]  /*16e30*/  @!P0 BRA `(.L_x_1623) ;  /* 0x0000001000448947 */ /* 0x000fea0003800000 */
[----:B------:R-:W-:Y:S02]  /*16e40*/  IMAD.MOV.U32 R5, RZ, RZ, R22 ;  /* 0x000000ffff057224 */ /* 0x000fe400078e0016 */
[----:B------:R-:W-:-:S07]  /*16e50*/  IMAD.MOV.U32 R8, RZ, RZ, R23 ;  /* 0x000000ffff087224 */ /* 0x000fce00078e0017 */
.L_x_1643:
[----:B--2---:R-:W2:Y:S01]  /*16e60*/  S2R R2, SR_TID.X ;  /* 0x0000000000027919 */ /* 0x004ea20000002100 */
[----:B0-----:R-:W0:Y:S01]  /*16e70*/  LDC R0, c[0x0][0x430] ;  /* 0x00010c00ff007b82 */ /* 0x001e220000000800 */
[----:B------:R-:W-:Y:S02]  /*16e80*/  LOP3.LUT P2, RZ, R16, 0x8, RZ, 0xc0, !PT ;  /* 0x0000000810ff7812 */ /* 0x000fe4000784c0ff */
[----:B0-----:R-:W-:Y:S02]  /*16e90*/  ISETP.NE.AND P0, PT, R0, 0x1, PT ;  /* 0x000000010000780c */ /* 0x001fe40003f05270 */
[----:B------:R-:W-:Y:S01]  /*16ea0*/  LEA R0, R20, UR40, 0x6 ;  /* 0x0000002814007c11 */ /* 0x000fe2000f8e30ff */
[----:B--2---:R-:W-:-:S05]  /*16eb0*/  IMAD.SHL.U32 R2, R2, 0x10, RZ ;  /* 0x0000001002027824 */ /* 0x004fca00078e00ff */
[----:B------:R-:W-:-:S05]  /*16ec0*/  LOP3.LUT R2, R36, 0x70, R2, 0xf8, !PT ;  /* 0x0000007024027812 */ /* 0x000fca00078ef802 */
[----:B------:R-:W0:Y:S01]  /*16ed0*/  @P0 LDC R3, c[0x0][0x434] ;  /* 0x00010d00ff030b82 */ /* 0x000e220000000800 */
[C---:B------:R-:W-:Y:S01]  /*16ee0*/  ISETP.GT.U32.AND P1, PT, R2.reuse, 0x3f, PT ;  /* 0x0000003f0200780c */ /* 0x040fe20003f24070 */
[----:B------:R-:W-:-:S06]  /*16ef0*/  IMAD.IADD R0, R2, 0x1, R0 ;  /* 0x0000000102007824 */ /* 0x000fcc00078e0200 */
[----:B------:R-:W2:Y:S01]  /*16f00*/  @P0 LDC R9, c[0x0][0x438] ;  /* 0x00010e00ff090b82 */ /* 0x000ea20000000800 */
[----:B------:R-:W-:-:S07]  /*16f10*/  IMAD.MOV.U32 R4, RZ, RZ, R0 ;  /* 0x000000ffff047224 */ /* 0x000fce00078e0000 */
[----:B------:R-:W3:Y:S08]  /*16f20*/  @!P1 LDC.64 R6, c[0x0][0x428] ;  /* 0x00010a00ff069b82 */ /* 0x000ef00000000a00 */
[----:B------:R-:W4:Y:S01]  /*16f30*/  @!P1 LDC.64 R10, c[0x0][0x418] ;  /* 0x00010600ff0a9b82 */ /* 0x000f220000000a00 */
[----:B0-----:R-:W-:-:S05]  /*16f40*/  @P0 IMAD.HI.U32 R2, R0, R3, RZ ;  /* 0x0000000300020227 */ /* 0x001fca00078e00ff */
[----:B--2---:R-:W-:-:S04]  /*16f50*/  @P0 SHF.R.U32.HI R4, RZ, R9, R2 ;  /* 0x00000009ff040219 */ /* 0x004fc80000011602 */
[----:B------:R-:W-:Y:S01]  /*16f60*/  @!P1 SHF.R.S32.HI R3, RZ, 0x1f, R4 ;  /* 0x0000001fff039819 */ /* 0x000fe20000011404 */
[----:B---3--:R-:W-:-:S04]  /*16f70*/  @!P1 IMAD R2, R27, R6, RZ ;  /* 0x000000061b029224 */ /* 0x008fc800078e02ff */
[----:B------:R-:W-:Y:S02]  /*16f80*/  @!P1 IMAD R7, R25, R7, R2 ;  /* 0x0000000719079224 */ /* 0x000fe400078e0202 */
[----:B------:R-:W-:-:S04]  /*16f90*/  @!P1 IMAD.MOV.U32 R2, RZ, RZ, R4 ;  /* 0x000000ffff029224 */ /* 0x000fc800078e0004 */
[----:B------:R-:W-:-:S04]  /*16fa0*/  @!P1 IMAD.WIDE.U32 R2, R25, R6, R2 ;  /* 0x0000000619029225 */ /* 0x000fc800078e0002 */
[----:B------:R-:W-:Y:S01]  /*16fb0*/  @!P1 IMAD.IADD R3, R7, 0x1, R3 ;  /* 0x0000000107039824 */ /* 0x000fe200078e0203 */
[C---:B----4-:R-:W-:Y:S01]  /*16fc0*/  @!P1 LEA R10, P0, R2.reuse, R10, 0x2 ;  /* 0x0000000a020a9211 */ /* 0x050fe200078010ff */
[----:B------:R-:W-:Y:S02]  /*16fd0*/  VIADD R22, R5, 0x1 ;  /* 0x0000000105167836 */ /* 0x000fe40000000000 */
[----:B------:R-:W-:Y:S01]  /*16fe0*/  IMAD.MOV.U32 R6, RZ, RZ, RZ ;  /* 0x000000ffff067224 */ /* 0x000fe200078e00ff */
[----:B------:R-:W-:Y:S01]  /*16ff0*/  @!P1 LEA.HI.X R11, R2, R11, R3, 0x2, P0 ;  /* 0x0000000b020b9211 */ /* 0x000fe200000f1403 */
[----:B------:R-:W-:Y:S01]  /*17000*/  IMAD.MOV R7, RZ, RZ, -R4 ;  /* 0x000000ffff077224 */ /* 0x000fe200078e0a04 */
[----:B------:R-:W-:Y:S01]  /*17010*/  ISETP.NE.AND P0, PT, R22, 0x2, PT ;  /* 0x000000021600780c */ /* 0x000fe20003f05270 */
[----:B------:R-:W-:Y:S05]  /*17020*/  YIELD ;  /* 0x0000000000007946 */ /* 0x000fea0003800000 */
[----:B------:R-:W-:Y:S01]  /*17030*/  ULDC UR4, c[0x0][0x430] ;  /* 0x00010c0000047ab9 */ /* 0x000fe20000000800 */
[----:B------:R-:W-:Y:S01]  /*17040*/  SEL R23, RZ, 0x1, P0 ;  /* 0x00000001ff177807 */ /* 0x000fe20000000000 */
[----:B------:R-:W-:Y:S01]  /*17050*/  IMAD R7, R7, UR4, R0 ;  /* 0x0000000407077c24 */ /* 0x000fe2000f8e0200 */
[----:B------:R0:W5:Y:S01]  /*17060*/  @!P1 LDG.E R6, desc[UR36][R10.64] ;  /* 0x000000240a069981 */ /* 0x000162000c1e1900 */
[C---:B------:R-:W-:Y:S01]  /*17070*/  ISETP.GT.AND P1, PT, R20.reuse, UR44, PT ;  /* 0x0000002c14007c0c */ /* 0x040fe2000bf24270 */
[----:B------:R-:W-:Y:S01]  /*17080*/  VIADD R20, R20, 0xffffffff ;  /* 0xffffffff14147836 */ /* 0x000fe20000000000 */
[----:B------:R-:W-:-:S02]  /*17090*/  SEL R22, R22, RZ, P0 ;  /* 0x000000ff16167207 */ /* 0x000fc40000000000 */
[----:B------:R-:W-:Y:S01]  /*170a0*/  LOP3.LUT R23, R8, R23, RZ, 0x3c, !PT ;  /* 0x0000001708177212 */ /* 0x000fe200078e3cff */
[----:B------:R-:W-:Y:S08]  /*170b0*/  @!P2 BRA `(.L_x_1624) ;  /* 0x000000000004a947 */ /* 0x000ff00003800000 */
[----:B------:R-:W-:Y:S01]  /*170c0*/  BPT.TRAP 0x1 ;  /* 0x000000040000795c */ /* 0x000fe20000300000 */
.L_x_1624:
[----:B------:R-:W-:Y:S01]  /*170d0*/  IMAD R0, R22, 0x8, R17 ;  /* 0x0000000816007824 */ /* 0x000fe200078e0211 */
[----:B------:R-:W-:Y:S01]  /*170e0*/  SHF.L.U32 R18, R23, 0x1f, RZ ;  /* 0x0000001f17127819 */ /* 0x000fe200000006ff */
[----:B------:R-:W-:Y:S01]  /*170f0*/  BSSY B0, `(.L_x_1625) ;  /* 0x0000004000007945 */ /* 0x000fe20003800000 */
[----:B------:R-:W-:Y:S02]  /*17100*/  SHF.R.S32.HI R9, RZ, 0x1f, R7 ;  /* 0x0000001fff097819 */ /* 0x000fe40000011407 */
[----:B------:R-:W2:Y:S02]  /*17110*/  SYNCS.PHASECHK.TRANS64.TRYWAIT P0, [R0+URZ+0x28480], R18 ;  /* 0x02848012000075a7 */ /* 0x000ea4000800017f */
[----:B--2---:R-:W-:Y:S05]  /*17120*/  @!P0 BRA `(.L_x_1626) ;  /* 0x0000004000b08947 */ /* 0x004fea0003800000 */
.L_x_1723:
[----:B------:R-:W-:Y:S05]  /*17130*/  BSYNC B0 ;  /* 0x0000000000007941 */ /* 0x000fea0003800000 */
.L_x_1625:
[----:B------:R-:W-:Y:S01]  /*17140*/  ULDC.64 UR4, c[0x0][0x328] ;  /* 0x0000ca0000047ab9 */ /* 0x000fe20000000a00 */
[----:B0----5:R-:W-:Y:S01]  /*17150*/  SHF.R.S32.HI R10, RZ, 0x1f, R6 ;  /* 0x0000001fff0a7819 */ /* 0x021fe20000011406 */
[----:B------:R-:W-:Y:S01]  /*17160*/  IMAD R2, R9, UR4, RZ ;  /* 0x0000000409027c24 */ /* 0x000fe2000f8e02ff */
[----:B------:R-:W0:Y:S01]  /*17170*/  LDC R12, c[0x0][0x2f4] ;  /* 0x0000bd00ff0c7b82 */ /* 0x000e220000000800 */
[----:B------:R-:W-:Y:S01]  /*17180*/  ULDC.64 UR6, c[0x0][0x318] ;  /* 0x0000c60000067ab9 */ /* 0x000fe20000000a00 */
[----:B------:R-:W-:Y:S01]  /*17190*/  LOP3.LUT R13, R28, 0x80, RZ, 0xfc, !PT ;  /* 0x000000801c0d7812 */ /* 0x000fe200078efcff */
        /* <DEDUP_REMOVED lines=8> */
[----:B------:R-:W-:Y:S02]  /*17220*/  IMAD.IADD R3, R3, 0x1, R4 ;  /* 0x0000000103037824 */ /* 0x000fe400078e0204 */
[----:B------:R-:W-:Y:S01]  /*17230*/  IMAD R4, R22, 0x4000, R30 ;  /* 0x0000400016047824 */ /* 0x000fe200078e021e */
[-C--:B0-----:R-:W-:Y:S01]  /*17240*/  ISETP.GE.AND P2, PT, R13, R12.reuse, PT ;  /* 0x0000000c0d00720c */ /* 0x081fe20003f46270 */
[C---:B------:R-:W-:Y:S01]  /*17250*/  IMAD.WIDE.U32 R2, R19.reuse, UR4, R2 ;  /* 0x0000000413027c25 */ /* 0x040fe2000f8e0002 */
[----:B------:R-:W-:Y:S01]  /*17260*/  UMOV UR4, 0xffffffff ;  /* 0xffffffff00047882 */ /* 0x000fe20000000000 */
[----:B------:R-:W-:Y:S02]  /*17270*/  ISETP.GE.AND P3, PT, R28, R12, PT ;  /* 0x0000000c1c00720c */ /* 0x000fe40003f66270 */
[----:B------:R-:W-:Y:S01]  /*17280*/  IMAD R26, R19, UR5, R3 ;  /* 0x00000005131a7c24 */ /* 0x000fe2000f8e0203 */
[----:B------:R-:W-:-:S04]  /*17290*/  IADD3 R21, P0, R2, UR6, RZ ;  /* 0x0000000602157c10 */ /* 0x000fc8000ff1e0ff */
[----:B------:R-:W-:Y:S01]  /*172a0*/  IADD3.X R26, R26, UR7, RZ, P0, !PT ;  /* 0x000000071a1a7c10 */ /* 0x000fe200087fe4ff */
[----:B------:R-:W-:Y:S08]  /*172b0*/  BRA.DIV UR4, `(.L_x_1627) ;  /* 0x0000004204607947 */ /* 0x000ff0000b800000 */
[----:B------:R-:W0:Y:S01]  /*172c0*/  SHFL.IDX PT, R2, R21, RZ, 0x181f ;  /* 0x00181fff15027589 */ /* 0x000e2200000e0000 */
[----:B------:R-:W-:-:S03]  /*172d0*/  IMAD.IADD R4, R17, 0x1, R4 ;  /* 0x0000000111047824 */ /* 0x000fc600078e0204 */
[----:B------:R-:W3:Y:S01]  /*172e0*/  SHFL.IDX PT, R3, R26, RZ, 0x181f ;  /* 0x00181fff1a037589 */ /* 0x000ee200000e0000 */
[----:B0-----:R-:W-:-:S05]  /*172f0*/  IADD3 R2, P0, R28, R2, RZ ;  /* 0x000000021c027210 */ /* 0x001fca0007f1e0ff */
[----:B---3--:R-:W-:-:S05]  /*17300*/  IMAD.X R3, RZ, RZ, R3, P0 ;  /* 0x000000ffff037224 */ /* 0x008fca00000e0603 */
[----:B------:R-:W-:Y:S01]  /*17310*/  @!PT LDS RZ, [RZ] ;  /* 0x00000000fffff984 */ /* 0x000fe20000000800 */
[----:B------:R-:W-:Y:S04]  /*17320*/  LDGSTS.E.BYPASS.LTC128B.128 [R4+0x10000], desc[UR36][R2.64], !P3 ;  /* 0x1000000002047fae */ /* 0x000fe8000d901d64 */
[----:B------:R0:W-:Y:S04]  /*17330*/  LDGSTS.E.BYPASS.LTC128B.128 [R4+0x12000], desc[UR36][R2.64+0x80], !P2 ;  /* 0x1200008002047fae */ /* 0x0001e8000d101d64 */
[----:B0-----:R-:W0:Y:S04]  /*17340*/  SHFL.IDX PT, R2, R21, 0x1, 0x181f ;  /* 0x00381f0015027f89 */ /* 0x001e2800000e0000 */
[----:B------:R-:W3:Y:S01]  /*17350*/  SHFL.IDX PT, R3, R26, 0x1, 0x181f ;  /* 0x00381f001a037f89 */ /* 0x000ee200000e0000 */
[----:B0-----:R-:W-:-:S05]  /*17360*/  IADD3 R2, P0, R28, R2, RZ ;  /* 0x000000021c027210 */ /* 0x001fca0007f1e0ff */
[----:B---3--:R-:W-:-:S05]  /*17370*/  IMAD.X R3, RZ, RZ, R3, P0 ;  /* 0x000000ffff037224 */ /* 0x008fca00000e0603 */
[----:B------:R-:W-:Y:S04]  /*17380*/  LDGSTS.E.BYPASS.LTC128B.128 [R4+0x10800], desc[UR36][R2.64], !P3 ;  /* 0x1080000002047fae */ /* 0x000fe8000d901d64 */
[----:B------:R0:W-:Y:S04]  /*17390*/  LDGSTS.E.BYPASS.LTC128B.128 [R4+0x12800], desc[UR36][R2.64+0x80], !P2 ;  /* 0x1280008002047fae */ /* 0x0001e8000d101d64 */
[----:B0-----:R-:W0:Y:S04]  /*173a0*/  SHFL.IDX PT, R2, R21, 0x2, 0x181f ;  /* 0x00581f0015027f89 */ /* 0x001e2800000e0000 */
[----:B------:R-:W3:Y:S04]  /*173b0*/  SHFL.IDX PT, R3, R26, 0x2, 0x181f ;  /* 0x00581f001a037f89 */ /* 0x000ee800000e0000 */
[----:B------:R-:W4:Y:S01]  /*173c0*/  SHFL.IDX PT, R26, R26, 0x3, 0x181f ;  /* 0x00781f001a1a7f89 */ /* 0x000f2200000e0000 */
[----:B0-----:R-:W-:-:S05]  /*173d0*/  IADD3 R2, P0, R28, R2, RZ ;  /* 0x000000021c027210 */ /* 0x001fca0007f1e0ff */
[----:B---3--:R-:W-:-:S05]  /*173e0*/  IMAD.X R3, RZ, RZ, R3, P0 ;  /* 0x000000ffff037224 */ /* 0x008fca00000e0603 */
[----:B------:R-:W-:Y:S04]  /*173f0*/  LDGSTS.E.BYPASS.LTC128B.128 [R4+0x11000], desc[UR36][R2.64], !P3 ;  /* 0x1100000002047fae */ /* 0x000fe8000d901d64 */
[----:B------:R0:W-:Y:S04]  /*17400*/  LDGSTS.E.BYPASS.LTC128B.128 [R4+0x13000], desc[UR36][R2.64+0x80], !P2 ;  /* 0x1300008002047fae */ /* 0x0001e8000d101d64 */
[----:B0---4-:R0:W3:Y:S02]  /*17410*/  SHFL.IDX PT, R2, R21, 0x3, 0x181f ;  /* 0x00781f0015027f89 */ /* 0x0110e400000e0000 */
.L_x_1733:
        /* <DEDUP_REMOVED lines=9> */
.L_x_1628:
        /* <DEDUP_REMOVED lines=10> */
.L_x_1629:
[----:B------:R4:W-:Y:S01]  /*17550*/  SYNCS.ARRIVE.TRANS64.A1T0 RZ, [R0+URZ+0x28470], RZ ;  /* 0x028470ff00ff79a7 */ /* 0x0009e2000810003f */
[----:B------:R-:W-:Y:S05]  /*17560*/  @!P3 BRA `(.L_x_1630) ;  /* 0x000000000004b947 */ /* 0x000fea0003800000 */
[----:B------:R-:W-:Y:S01]  /*17570*/  BPT.TRAP 0x1 ;  /* 0x000000040000795c */ /* 0x000fe20000300000 */
.L_x_1630:
[----:B------:R-:W5:Y:S01]  /*17580*/  SYNCS.PHASECHK.TRANS64.TRYWAIT P0, [R0+URZ+0x28440], R18 ;  /* 0x02844012000075a7 */ /* 0x000f62000800017f */
[----:B------:R-:W-:Y:S04]  /*17590*/  BSSY B0, `(.L_x_1631) ;  /* 0x0000002000007945 */ /* 0x000fe80003800000 */
[----:B-----5:R-:W-:Y:S05]  /*175a0*/  @!P0 BRA `(.L_x_1632) ;  /* 0x0000004000cc8947 */ /* 0x020fea0003800000 */
.L_x_1734:
[----:B------:R-:W-:Y:S05]  /*175b0*/  BSYNC B0 ;  /* 0x0000000000007941 */ /* 0x000fea0003800000 */
.L_x_1631:
[----:B------:R-:W-:Y:S01]  /*175c0*/  ULDC.64 UR4, c[0x0][0x300] ;  /* 0x0000c00000047ab9 */ /* 0x000fe20000000a00 */
[----:B------:R-:W5:Y:S01]  /*175d0*/  LDC R11, c[0x0][0x2f4] ;  /* 0x0000bd00ff0b7b82 */ /* 0x000f620000000800 */
[----:B---3--:R-:W-:Y:S01]  /*175e0*/  IMAD R2, R9, UR4, RZ ;  /* 0x0000000409027c24 */ /* 0x008fe2000f8e02ff */
        /* <DEDUP_REMOVED lines=11> */
[-C--:B-----5:R-:W-:Y:S02]  /*176a0*/  ISETP.GE.AND P2, PT, R12, R11.reuse, PT ;  /* 0x0000000b0c00720c */ /* 0x0a0fe40003f46270 */
[----:B------:R-:W-:Y:S01]  /*176b0*/  ISETP.GE.AND P3, PT, R28, R11, PT ;  /* 0x0000000b1c00720c */ /* 0x000fe20003f66270 */
[----:B------:R-:W-:Y:S01]  /*176c0*/  IMAD.WIDE.U32 R2, R19, UR4, R2 ;  /* 0x0000000413027c25 */ /* 0x000fe2000f8e0002 */
[----:B------:R-:W-:-:S03]  /*176d0*/  UMOV UR4, 0xffffffff ;  /* 0xffffffff00047882 */ /* 0x000fc60000000000 */
[----:B------:R-:W-:Y:S01]  /*176e0*/  IMAD R10, R19, UR5, R3 ;  /* 0x00000005130a7c24 */ /* 0x000fe2000f8e0203 */
[----:B------:R-:W-:-:S04]  /*176f0*/  IADD3 R9, P0, R2, UR6, RZ ;  /* 0x0000000602097c10 */ /* 0x000fc8000ff1e0ff */
[----:B------:R-:W-:Y:S01]  /*17700*/  IADD3.X R10, R10, UR7, RZ, P0, !PT ;  /* 0x000000070a0a7c10 */ /* 0x000fe200087fe4ff */
[----:B------:R-:W-:Y:S08]  /*17710*/  BRA.DIV UR4, `(.L_x_1633) ;  /* 0x0000004204847947 */ /* 0x000ff0000b800000 */
[----:B-1----:R-:W1:Y:S04]  /*17720*/  SHFL.IDX PT, R14, R9, RZ, 0x181f ;  /* 0x00181fff090e7589 */ /* 0x002e6800000e0000 */
[----:B------:R-:W3:Y:S04]  /*17730*/  SHFL.IDX PT, R3, R10, RZ, 0x181f ;  /* 0x00181fff0a037589 */ /* 0x000ee800000e0000 */
[----:B------:R-:W-:Y:S01]  /*17740*/  SHFL.IDX PT, R7, R10, 0x1, 0x181f ;  /* 0x00381f000a077f89 */ /* 0x000fe200000e0000 */
[----:B-1----:R-:W-:-:S03]  /*17750*/  IADD3 R2, P0, R28, R14, RZ ;  /* 0x0000000e1c027210 */ /* 0x002fc60007f1e0ff */
[----:B------:R-:W1:Y:S02]  /*17760*/  SHFL.IDX PT, R14, R9, 0x1, 0x181f ;  /* 0x00381f00090e7f89 */ /* 0x000e6400000e0000 */
[----:B---3--:R-:W-:-:S05]  /*17770*/  IMAD.X R3, RZ, RZ, R3, P0 ;  /* 0x000000ffff037224 */ /* 0x008fca00000e0603 */
[----:B------:R-:W-:Y:S04]  /*17780*/  LDGSTS.E.BYPASS.LTC128B.128 [R4+0x20000], desc[UR36][R2.64], !P3 ;  /* 0x2000000002047fae */ /* 0x000fe8000d901d64 */
[----:B------:R3:W-:Y:S01]  /*17790*/  LDGSTS.E.BYPASS.LTC128B.128 [R4+0x22000], desc[UR36][R2.64+0x80], !P2 ;  /* 0x2200008002047fae */ /* 0x0007e2000d101d64 */
[----:B-1----:R-:W-:-:S03]  /*177a0*/  IADD3 R6, P0, R28, R14, RZ ;  /* 0x0000000e1c067210 */ /* 0x002fc60007f1e0ff */
[----:B---3--:R-:W-:Y:S04]  /*177b0*/  SHFL.IDX PT, R3, R10, 0x2, 0x181f ;  /* 0x00581f000a037f89 */ /* 0x008fe800000e0000 */
[----:B------:R-:W1:Y:S01]  /*177c0*/  SHFL.IDX PT, R14, R9, 0x2, 0x181f ;  /* 0x00581f00090e7f89 */ /* 0x000e6200000e0000 */
[----:B------:R-:W-:-:S03]  /*177d0*/  IMAD.X R7, RZ, RZ, R7, P0 ;  /* 0x000000ffff077224 */ /* 0x000fc600000e0607 */
[----:B------:R-:W3:Y:S04]  /*177e0*/  SHFL.IDX PT, R10, R10, 0x3, 0x181f ;  /* 0x00781f000a0a7f89 */ /* 0x000ee800000e0000 */
[----:B------:R0:W-:Y:S04]  /*177f0*/  LDGSTS.E.BYPASS.LTC128B.128 [R4+0x20800], desc[UR36][R6.64], !P3 ;  /* 0x2080000006047fae */ /* 0x0001e8000d901d64 */
[----:B------:R0:W-:Y:S01]  /*17800*/  LDGSTS.E.BYPASS.LTC128B.128 [R4+0x22800], desc[UR36][R6.64+0x80], !P2 ;  /* 0x2280008006047fae */ /* 0x0001e2000d101d64 */
[----:B-1----:R-:W-:-:S03]  /*17810*/  IADD3 R2, P0, R28, R14, RZ ;  /* 0x0000000e1c027210 */ /* 0x002fc60007f1e0ff */
[----:B------:R0:W1:Y:S02]  /*17820*/  SHFL.IDX PT, R14, R9, 0x3, 0x181f ;  /* 0x00781f00090e7f89 */ /* 0x00006400000e0000 */
[----:B------:R-:W-:-:S05]  /*17830*/  IMAD.X R3, RZ, RZ, R3, P0 ;  /* 0x000000ffff037224 */ /* 0x000fca00000e0603 */
[----:B------:R0:W-:Y:S04]  /*17840*/  LDGSTS.E.BYPASS.LTC128B.128 [R4+0x21000], desc[UR36][R2.64], !P3 ;  /* 0x2100000002047fae */ /* 0x0001e8000d901d64 */
[----:B---3--:R0:W-:Y:S02]  /*17850*/  LDGSTS.E.BYPASS.LTC128B.128 [R4+0x23000], desc[UR36][R2.64+0x80], !P2 ;  /* 0x2300008002047fae */ /* 0x0081e4000d101d64 */
.L_x_1744:
[----:B01----:R-:W-:-:S05]  /*17860*/  IADD3 R2, P0, R28, R14, RZ ;  /* 0x0000000e1c027210 */ /* 0x003fca0007f1e0ff */
        /* <DEDUP_REMOVED lines=8> */
.L_x_1634:
        /* <DEDUP_REMOVED lines=10> */
.L_x_1635:
[----:B------:R2:W-:Y:S02]  /*17990*/  SYNCS.ARRIVE.TRANS64.A1T0 RZ, [R0+URZ+0x28430], RZ ;  /* 0x028430ff00ff79a7 */ /* 0x0005e4000810003f */
[----:B--2-4-:R-:W-:-:S05]  /*179a0*/  IMAD.U32 R0, RZ, RZ, UR46 ;  /* 0x0000002eff007e24 */ /* 0x014fca000f8e00ff */
[----:B------:R-:W-:-:S13]  /*179b0*/  ISETP.NE.AND P0, PT, R0, 0x3, PT ;  /* 0x000000030000780c */ /* 0x000fda0003f05270 */
[----:B------:R-:W-:Y:S05]  /*179c0*/  @!P0 BRA `(.L_x_1636) ;  /* 0x0000000000048947 */ /* 0x000fea0003800000 */
[----:B------:R-:W-:Y:S01]  /*179d0*/  BPT.TRAP 0x1 ;  /* 0x000000040000795c */ /* 0x000fe20000300000 */
.L_x_1636:
[----:B0-----:R-:W-:Y:S01]  /*179e0*/  LOP3.LUT R3, R8, 0x1, RZ, 0x3c, !PT ;  /* 0x0000000108037812 */ /* 0x001fe200078e3cff */
[----:B------:R-:W-:Y:S01]  /*179f0*/  IMAD R0, R5, 0x8, R17 ;  /* 0x0000000805007824 */ /* 0x000fe200078e0211 */
[----:B------:R-:W-:Y:S02]  /*17a00*/  BSSY B0, `(.L_x_1637) ;  /* 0x0000004000007945 */ /* 0x000fe40003800000 */
[----:B------:R-:W-:-:S04]  /*17a10*/  SHF.L.U32 R3, R3, 0x1f, RZ ;  /* 0x0000001f03037819 */ /* 0x000fc800000006ff */
[----:B------:R-:W0:Y:S02]  /*17a20*/  SYNCS.PHASECHK.TRANS64.TRYWAIT P2, [R0+URZ+0x28470], R3 ;  /* 0x02847003000075a7 */ /* 0x000e24000804017f */
[----:B0-----:R-:W-:Y:S05]  /*17a30*/  @!P2 BRA `(.L_x_1638) ;  /* 0x0000004000d0a947 */ /* 0x001fea0003800000 */
.L_x_1745:
[----:B------:R-:W-:Y:S05]  /*17a40*/  BSYNC B0 ;  /* 0x0000000000007941 */ /* 0x000fea0003800000 */
.L_x_1637:
[----:B------:R-:W-:-:S13]  /*17a50*/  LOP3.LUT P2, RZ, R16, 0x8, RZ, 0xc0, !PT ;  /* 0x0000000810ff7812 */ /* 0x000fda000784c0ff */
[----:B------:R-:W-:Y:S05]  /*17a60*/  @!P2 BRA `(.L_x_1639) ;  /* 0x000000000004a947 */ /* 0x000fea0003800000 */
[----:B------:R-:W-:Y:S01]  /*17a70*/  BPT.TRAP 0x1 ;  /* 0x000000040000795c */ /* 0x000fe20000300000 */
.L_x_1639:
[----:B0-----:R-:W-:Y:S01]  /*17a80*/  SHF.L.U32 R3, R8, 0x1f, RZ ;  /* 0x0000001f08037819 */ /* 0x001fe200000006ff */
[----:B------:R-:W-:-:S03]  /*17a90*/  IMAD.SHL.U32 R2, R5, 0x4000, RZ ;  /* 0x0000400005027824 */ /* 0x000fc600078e00ff */
[----:B------:R-:W0:Y:S02]  /*17aa0*/  SYNCS.PHASECHK.TRANS64.TRYWAIT P2, [R0+URZ+0x28460], R3 ;  /* 0x02846003000075a7 */ /* 0x000e24000804017f */
[----:B0-----:R-:W-:Y:S05]  /*17ab0*/  @!P2 BRA `(.L_x_1640) ;  /* 0x0000004000c4a947 */ /* 0x001fea0003800000 */
.L_x_1746:
[----:B------:R-:W-:Y:S01]  /*17ac0*/  LOP3.LUT R4, R2, R33, RZ, 0xfc, !PT ;  /* 0x0000002102047212 */ /* 0x000fe200078efcff */
[----:B------:R-:W-:Y:S05]  /*17ad0*/  WARPSYNC.ALL ;  /* 0x0000000000007948 */ /* 0x000fea0003800000 */
[C---:B0-----:R-:W-:Y:S01]  /*17ae0*/  IMAD.IADD R3, R17.reuse, 0x1, R4 ;  /* 0x0000000111037824 */ /* 0x041fe200078e0204 */
[----:B------:R-:W-:Y:S02]  /*17af0*/  IADD3 R2, R17, R2, R31 ;  /* 0x0000000211027210 */ /* 0x000fe40007ffe01f */
[----:B------:R-:W-:Y:S01]  /*17b00*/  LOP3.LUT P2, RZ, R16, 0x8, RZ, 0xc0, !PT ;  /* 0x0000000810ff7812 */ /* 0x000fe2000784c0ff */
[----:B------:R-:W-:Y:S01]  /*17b10*/  IMAD.IADD R18, R34, 0x1, R3 ;  /* 0x0000000122127824 */ /* 0x000fe200078e0203 */
[----:B------:R-:W0:Y:S02]  /*17b20*/  LDSM.16.MT88.4 R4, [R3+0x10000] ;  /* 0x010000000304783b */ /* 0x000e240000004200 */
[----:B0-----:R-:W-:-:S02]  /*17b30*/  PRMT R8, R4, 0x6420, R5 ;  /* 0x0000642004087816 */ /* 0x001fc40000000005 */
[----:B------:R-:W-:Y:S02]  /*17b40*/  PRMT R9, R4, 0x7531, R5 ;  /* 0x0000753104097816 */ /* 0x000fe40000000005 */
[C-C-:B------:R-:W-:Y:S02]  /*17b50*/  PRMT R10, R6.reuse, 0x6420, R7.reuse ;  /* 0x00006420060a7816 */ /* 0x140fe40000000007 */
[----:B------:R-:W-:Y:S02]  /*17b60*/  PRMT R11, R6, 0x7531, R7 ;  /* 0x00007531060b7816 */ /* 0x000fe40000000007 */
[----:B------:R-:W0:Y:S04]  /*17b70*/  LDSM.16.MT88.4 R4, [R18+0x10000] ;  /* 0x010000001204783b */ /* 0x000e280000004200 */
[----:B------:R-:W-:Y:S01]  /*17b80*/  STSM.16.M88.4 [R2+0x8000], R8 ;  /* 0x0080000802007844 */ /* 0x000fe20000000200 */
        /* <DEDUP_REMOVED lines=23> */
[----:B------:R-:W-:-:S05]  /*17d00*/  PRMT R11, R14, 0x7531, R15 ;  /* 0x000075310e0b7816 */ /* 0x000fca000000000f */
[----:B------:R2:W-:Y:S02]  /*17d10*/  STSM.16.M88.4 [R2], R8 ;  /* 0x0000000802007844 */ /* 0x0005e40000000200 */
[C-C-:B--2---:R-:W-:Y:S02]  /*17d20*/  PRMT R8, R4.reuse, 0x6420, R5.reuse ;  /* 0x0000642004087816 */ /* 0x144fe40000000005 */
        /* <DEDUP_REMOVED lines=24> */
.L_x_1641:
[----:B-1----:R1:W-:Y:S01]  /*17eb0*/  SYNCS.ARRIVE.TRANS64.A1T0 RZ, [R0+URZ+0x28450], RZ ;  /* 0x028450ff00ff79a7 */ /* 0x0023e2000810003f */
[----:B------:R-:W-:Y:S06]  /*17ec0*/  BAR.SYNC.DEFER_BLOCKING 0x2, 0x80 ;  /* 0x0082000000007b1d */ /* 0x000fec0000010000 */
[----:B------:R-:W-:Y:S05]  /*17ed0*/  @!P0 BRA `(.L_x_1642) ;  /* 0x0000000000048947 */ /* 0x000fea0003800000 */
[----:B------:R-:W-:Y:S01]  /*17ee0*/  BPT.TRAP 0x1 ;  /* 0x000000040000795c */ /* 0x000fe20000300000 */
.L_x_1642:
[----:B-1----:R-:W-:Y:S02]  /*17ef0*/  VIADD R0, R0, 0x28480 ;  /* 0x0002848000007836 */ /* 0x002fe40000000000 */
[----:B0-----:R-:W-:Y:S02]  /*17f00*/  IMAD.MOV.U32 R5, RZ, RZ, R22 ;  /* 0x000000ffff057224 */ /* 0x001fe400078e0016 */
[----:B------:R-:W-:Y:S01]  /*17f10*/  IMAD.MOV.U32 R8, RZ, RZ, R23 ;  /* 0x000000ffff087224 */ /* 0x000fe200078e0017 */
[----:B------:R-:W-:-:S04]  /*17f20*/  PRMT R0, R29, 0x654, R0 ;  /* 0x000006541d007816 */ /* 0x000fc80000000000 */
[----:B------:R2:W-:Y:S01]  /*17f30*/  SYNCS.ARRIVE.TRANS64.RED.A1T0 RZ, [R0+URZ], RZ ;  /* 0x000000ff00ff79a7 */ /* 0x0005e2000810043f */
[----:B------:R-:W-:Y:S05]  /*17f40*/  @P1 BRA `(.L_x_1643) ;  /* 0xffffffec00c41947 */ /* 0x000fea000383ffff */
.L_x_1623:
[----:B0-2---:R-:W0:Y:S01]  /*17f50*/  S2R R0, SR_TID.X ;  /* 0x0000000000007919 */ /* 0x005e220000002100 */
[----:B------:R-:W-:Y:S01]  /*17f60*/  BSSY B0, `(.L_x_1644) ;  /* 0x0000012000007945 */ /* 0x000fe20003800000 */
[----:B0-----:R-:W-:Y:S01]  /*17f70*/  LOP3.LUT R2, R0, 0x7f, RZ, 0xc0, !PT ;  /* 0x0000007f00027812 */ /* 0x001fe200078ec0ff */
[----:B------:R-:W-:-:S03]  /*17f80*/  IMAD.U32 R0, RZ, RZ, UR46 ;  /* 0x0000002eff007e24 */ /* 0x000fc6000f8e00ff */
[----:B------:R-:W-:Y:S02]  /*17f90*/  ISETP.NE.AND P1, PT, R2, RZ, PT ;  /* 0x000000ff0200720c */ /* 0x000fe40003f25270 */
[----:B------:R-:W-:-:S11]  /*17fa0*/  ISETP.NE.AND P0, PT, R0, 0x3, PT ;  /* 0x000000030000780c */ /* 0x000fd60003f05270 */
[----:B------:R-:W-:Y:S05]  /*17fb0*/  @P1 BRA `(.L_x_1645) ;  /* 0x0000000000301947 */ /* 0x000fea0003800000 */
[----:B------:R-:W0:Y:S01]  /*17fc0*/  S2R R5, SR_LANEID ;  /* 0x0000000000057919 */ /* 0x000e220000000000 */
[----:B------:R-:W-:Y:S01]  /*17fd0*/  VOTEU.ANY UR4, UPT, PT ;  /* 0x0000000000047886 */ /* 0x000fe200038e0100 */
[----:B------:R-:W2:Y:S01]  /*17fe0*/  LDC.64 R2, c[0x0][0xc60] ;  /* 0x00031800ff027b82 */ /* 0x000ea20000000a00 */
[----:B------:R-:W0:Y:S02]  /*17ff0*/  FLO.U32 R0, UR4 ;  /* 0x0000000400007d00 */ /* 0x000e2400080e0000 */
[----:B0-----:R-:W-:-:S06]  /*18000*/  ISETP.EQ.U32.AND P1, PT, R0, R5, PT ;  /* 0x000000050000720c */ /* 0x001fcc0003f22070 */
[----:B------:R-:W2:Y:S07]  /*18010*/  POPC R5, UR4 ;  /* 0x0000000400057d09 */ /* 0x000eae0008000000 */
[----:B--2---:R-:W2:Y:S01]  /*18020*/  @P1 ATOMG.E.ADD.STRONG.GPU PT, R3, desc[UR36][R2.64], R5 ;  /* 0x00000005020319a8 */ /* 0x004ea200081ee1e4 */
[----:B------:R-:W0:Y:S02]  /*18030*/  S2R R4, SR_LTMASK ;  /* 0x0000000000047919 */ /* 0x000e240000003900 */
[----:B0-----:R-:W-:-:S04]  /*18040*/  LOP3.LUT R4, R4, UR4, RZ, 0xc0, !PT ;  /* 0x0000000404047c12 */ /* 0x001fc8000f8ec0ff */
[----:B------:R-:W0:Y:S01]  /*18050*/  POPC R7, R4 ;  /* 0x0000000400077309 */ /* 0x000e220000000000 */
[----:B--2---:R-:W0:Y:S02]  /*18060*/  SHFL.IDX PT, R0, R3, R0, 0x1f ;  /* 0x00001f0003007589 */ /* 0x004e2400000e0000 */
[----:B0-----:R-:W-:-:S07]  /*18070*/  IADD3 R24, R0, UR47, R7 ;  /* 0x0000002f00187c10 */ /* 0x001fce000fffe007 */
.L_x_1645:
[----:B------:R-:W-:Y:S05]  /*18080*/  BSYNC B0 ;  /* 0x0000000000007941 */ /* 0x000fea0003800000 */
.L_x_1644:
[----:B------:R-:W-:Y:S05]  /*18090*/  @!P0 BRA `(.L_x_1646) ;  /* 0x0000000000048947 */ /* 0x000fea0003800000 */
[----:B------:R-:W-:Y:S01]  /*180a0*/  BPT.TRAP 0x1 ;  /* 0x000000040000795c */ /* 0x000fe20000300000 */
.L_x_1646:
[----:B------:R-:W-:Y:S01]  /*180b0*/  LOP3.LUT R3, R23, 0x1, RZ, 0x3c, !PT ;  /* 0x0000000117037812 */ /* 0x000fe200078e3cff */
[----:B------:R-:W-:Y:S01]  /*180c0*/  IMAD R18, R22, 0x8, R17 ;  /* 0x0000000816127824 */ /* 0x000fe200078e0211 */
[----:B------:R-:W-:Y:S02]  /*180d0*/  BSSY B0, `(.L_x_1647) ;  /* 0x0000004000007945 */ /* 0x000fe40003800000 */
[----:B------:R-:W-:-:S04]  /*180e0*/  SHF.L.U32 R3, R3, 0x1f, RZ ;  /* 0x0000001f03037819 */ /* 0x000fc800000006ff */
[----:B------:R-:W0:Y:S02]  /*180f0*/  SYNCS.PHASECHK.TRANS64.TRYWAIT P1, [R18+URZ+0x28470], R3 ;  /* 0x02847003120075a7 */ /* 0x000e24000802017f */
[----:B0-----:R-:W-:Y:S05]  /*18100*/  @!P1 BRA `(.L_x_1648) ;  /* 0x0000003c00449947 */ /* 0x001fea0003800000 */
.L_x_1747:
[----:B------:R-:W-:Y:S05]  /*18110*/  BSYNC B0 ;  /* 0x0000000000007941 */ /* 0x000fea0003800000 */
.L_x_1647:
[----:B------:R-:W-:-:S13]  /*18120*/  LOP3.LUT P1, RZ, R16, 0x8, RZ, 0xc0, !PT ;  /* 0x0000000810ff7812 */ /* 0x000fda000782c0ff */
[----:B------:R-:W-:Y:S05]  /*18130*/  @!P1 BRA `(.L_x_1649) ;  /* 0x0000000000049947 */ /* 0x000fea0003800000 */
[----:B------:R-:W-:Y:S01]  /*18140*/  BPT.TRAP 0x1 ;  /* 0x000000040000795c */ /* 0x000fe20000300000 */
.L_x_1649:
[----:B0-----:R-:W-:-:S04]  /*18150*/  SHF.L.U32 R3, R23, 0x1f, RZ ;  /* 0x0000001f17037819 */ /* 0x001fc800000006ff */
[----:B------:R-:W0:Y:S02]  /*18160*/  SYNCS.PHASECHK.TRANS64.TRYWAIT P1, [R18+URZ+0x28460], R3 ;  /* 0x02846003120075a7 */ /* 0x000e24000802017f */
[----:B0-----:R-:W-:Y:S05]  /*18170*/  @!P1 BRA `(.L_x_1650) ;  /* 0x0000003c003c9947 */ /* 0x001fea0003800000 */
.L_x_1748:
[----:B------:R-:W-:Y:S01]  /*18180*/  IMAD.SHL.U32 R0, R22, 0x4000, RZ ;  /* 0x0000400016007824 */ /* 0x000fe200078e00ff */
[----:B------:R-:W-:Y:S05]  /*18190*/  WARPSYNC.ALL ;  /* 0x0000000000007948 */ /* 0x000fea0003800000 */
[----:B------:R-:W-:Y:S02]  /*181a0*/  LOP3.LUT R2, R0, R33, RZ, 0xfc, !PT ;  /* 0x0000002100027212 */ /* 0x000fe400078efcff */
[C---:B------:R-:W-:Y:S02]  /*181b0*/  IADD3 R0, R17.reuse, R0, R31 ;  /* 0x0000000011007210 */ /* 0x040fe40007ffe01f */
[----:B------:R-:W-:Y:S01]  /*181c0*/  LOP3.LUT P1, RZ, R16, 0x8, RZ, 0xc0, !PT ;  /* 0x0000000810ff7812 */ /* 0x000fe2000782c0ff */
[----:B------:R-:W-:-:S04]  /*181d0*/  IMAD.IADD R2, R17, 0x1, R2 ;  /* 0x0000000111027824 */ /* 0x000fc800078e0202 */
[----:B0-----:R-:W-:Y:S01]  /*181e0*/  IMAD.IADD R3, R34, 0x1, R2 ;  /* 0x0000000122037824 */ /* 0x001fe200078e0202 */
[----:B------:R-:W0:Y:S04]  /*181f0*/  LDSM.16.MT88.4 R4, [R2+0x10000] ;  /* 0x010000000204783b */ /* 0x000e280000004200 */
[----:B------:R-:W2:Y:S01]  /*18200*/  LDSM.16.MT88.4 R8, [R3+0x10000] ;  /* 0x010000000308783b */ /* 0x000ea20000004200 */
[C-C-:B0-----:R-:W-:Y:S02]  /*18210*/  PRMT R12, R4.reuse, 0x6420, R5.reuse ;  /* 0x00006420040c7816 */ /* 0x141fe40000000005 */
[----:B------:R-:W-:Y:S02]  /*18220*/  PRMT R13, R4, 0x7531, R5 ;  /* 0x00007531040d7816 */ /* 0x000fe40000000005 */
[----:B-1----:R-:W-:-:S02]  /*18230*/  PRMT R14, R6, 0x6420, R7 ;  /* 0x00006420060e7816 */ /* 0x002fc40000000007 */
[----:B------:R-:W-:Y:S02]  /*18240*/  PRMT R15, R6, 0x7531, R7 ;  /* 0x00007531060f7816 */ /* 0x000fe40000000007 */
[C-C-:B--2---:R-:W-:Y:S02]  /*18250*/  PRMT R4, R8.reuse, 0x6420, R9.reuse ;  /* 0x0000642008047816 */ /* 0x144fe40000000009 */
        /* <DEDUP_REMOVED lines=50> */
.L_x_1651:
[----:B-1----:R1:W-:Y:S01]  /*18580*/  SYNCS.ARRIVE.TRANS64.A1T0 RZ, [R18+URZ+0x28450], RZ ;  /* 0x028450ff12ff79a7 */ /* 0x0023e2000810003f */
[----:B------:R-:W-:Y:S06]  /*18590*/  BAR.SYNC.DEFER_BLOCKING 0x2, 0x80 ;  /* 0x0082000000007b1d */ /* 0x000fec0000010000 */
[----:B------:R-:W-:Y:S05]  /*185a0*/  @!P0 BRA `(.L_x_1652) ;  /* 0x0000000000048947 */ /* 0x000fea0003800000 */
[----:B------:R-:W-:Y:S01]  /*185b0*/  BPT.TRAP 0x1 ;  /* 0x000000040000795c */ /* 0x000fe20000300000 */
.L_x_1652:
[----:B-1----:R-:W-:Y:S02]  /*185c0*/  VIADD R18, R18, 0x28480 ;  /* 0x0002848012127836 */ /* 0x002fe40000000000 */
[----:B------:R-:W-:-:S03]  /*185d0*/  VIADD R22, R22, 0x1 ;  /* 0x0000000116167836 */ /* 0x000fc60000000000 */
[----:B------:R-:W-:Y:S02]  /*185e0*/  PRMT R18, R29, 0x654, R18 ;  /* 0x000006541d127816 */ /* 0x000fe40000000012 */
[C---:B------:R-:W-:Y:S02]  /*185f0*/  ISETP.NE.AND P0, PT, R22.reuse, 0x2, PT ;  /* 0x000000021600780c */ /* 0x040fe40003f05270 */
[----:B------:R1:W-:Y:S02]  /*18600*/  SYNCS.ARRIVE.TRANS64.RED.A1T0 RZ, [R18+URZ], RZ ;  /* 0x000000ff12ff79a7 */ /* 0x0003e4000810043f */
[----:B0-----:R-:W-:Y:S02]  /*18610*/  SEL R0, RZ, 0x1, P0 ;  /* 0x00000001ff007807 */ /* 0x001fe40000000000 */
[----:B------:R-:W-:Y:S02]  /*18620*/  SEL R22, R22, RZ, P0 ;  /* 0x000000ff16167207 */ /* 0x000fe40000000000 */
[----:B------:R-:W-:-:S07]  /*18630*/  LOP3.LUT R23, R23, R0, RZ, 0x3c, !PT ;  /* 0x0000000017177212 */ /* 0x000fce00078e3cff */
.L_x_1593:
[----:B------:R-:W-:Y:S05]  /*18640*/  BSYNC B7 ;  /* 0x0000000000077941 */ /* 0x000fea0003800000 */
.L_x_1591:
[----:B------:R-:W-:-:S13]  /*18650*/  LOP3.LUT P0, RZ, R16, 0x20, RZ, 0xc0, !PT ;  /* 0x0000002010ff7812 */ /* 0x000fda000780c0ff */
[----:B------:R-:W-:Y:S05]  /*18660*/  @!P0 BRA `(.L_x_1653) ;  /* 0x0000000000248947 */ /* 0x000fea0003800000 */
[----:B------:R-:W0:Y:S08]  /*18670*/  S2UR UR4, SR_CgaCtaId ;  /* 0x00000000000479c3 */ /* 0x000e300000008800 */
[----:B------:R-:W-:Y:S01]  /*18680*/  BAR.SYNC.DEFER_BLOCKING 0x5, 0x180 ;  /* 0x0146000000007b1d */ /* 0x000fe20000010000 */
[----:B------:R-:W-:Y:S01]  /*18690*/  MOV R0, 0x400 ;  /* 0x0000040000007802 */ /* 0x000fe20000000f00 */
[----:B0-----:R-:W-:-:S05]  /*186a0*/  IMAD.U32 R29, RZ, RZ, UR4 ;  /* 0x00000004ff1d7e24 */ /* 0x001fca000f8e00ff */
[----:B------:R-:W-:-:S05]  /*186b0*/  LEA R17, R29, R0, 0x18 ;  /* 0x000000001d117211 */ /* 0x000fca00078ec0ff */
[----:B------:R-:W0:Y:S02]  /*186c0*/  LDS.128 R24, [R17+0x284d0] ;  /* 0x0284d00011187984 */ /* 0x000e240000000c00 */
[----:B0-----:R-:W-:Y:S01]  /*186d0*/  R2UR UR42, R27 ;  /* 0x000000001b2a72ca */ /* 0x001fe200000e0000 */
[----:B------:R-:W-:Y:S06]  /*186e0*/  BAR.ARV 0x4, 0x180 ;  /* 0x0106000000007b1d */ /* 0x000fec0000002000 */
[----:B------:R-:W-:Y:S08]  /*186f0*/  BRA `(.L_x_1654) ;  /* 0x0000000c00b47947 */ /* 0x000ff00003800000 */
.L_x_1653:
[----:B------:R-:W0:Y:S01]  /*18700*/  S2R R0, SR_TID.X ;  /* 0x0000000000007919 */ /* 0x000e220000002100 */
[----:B------:R-:W-:Y:S01]  /*18710*/  ULDC UR4, c[0x0][0xc3c] ;  /* 0x00030f0000047ab9 */ /* 0x000fe20000000800 */
[----:B0-----:R-:W-:Y:S01]  /*18720*/  LOP3.LUT R9, R0, 0x1f, RZ, 0xc0, !PT ;  /* 0x0000001f00097812 */ /* 0x001fe200078ec0ff */
[----:B------:R-:W-:-:S03]  /*18730*/  IMAD.MOV.U32 R0, RZ, RZ, RZ ;  /* 0x000000ffff007224 */ /* 0x000fc600078e00ff */
[C---:B------:R-:W-:Y:S01]  /*18740*/  ISETP.NE.AND P0, PT, R9.reuse, 0x1f, PT ;  /* 0x0000001f0900780c */ /* 0x040fe20003f05270 */
[----:B------:R-:W-:-:S05]  /*18750*/  VIADD R7, R9, UR42 ;  /* 0x0000002a09077c36 */ /* 0x000fca0008000000 */
[----:B------:R-:W-:Y:S01]  /*18760*/  ISETP.GE.OR P1, PT, R7, UR4, !P0 ;  /* 0x0000000407007c0c */ /* 0x000fe2000c726670 */
[----:B------:R-:W-:-:S12]  /*18770*/  ULDC UR4, c[0x0][0xc3c] ;  /* 0x00030f0000047ab9 */ /* 0x000fd80000000800 */
[----:B------:R-:W0:Y:S08]  /*18780*/  @!P1 LDC.64 R2, c[0x0][0xc80] ;  /* 0x00032000ff029b82 */ /* 0x000e300000000a00 */
[----:B------:R-:W2:Y:S01]  /*18790*/  @!P1 LDC.64 R4, c[0x0][0xc78] ;  /* 0x00031e00ff049b82 */ /* 0x000ea20000000a00 */
[----:B0-----:R-:W-:-:S05]  /*187a0*/  @!P1 IMAD.WIDE R2, R7, 0x4, R2 ;  /* 0x0000000407029825 */ /* 0x001fca00078e0202 */
[----:B------:R2:W3:Y:S02]  /*187b0*/  @!P1 LDG.E R0, desc[UR36][R2.64] ;  /* 0x0000002402009981 */ /* 0x0004e4000c1e1900 */
[----:B--2---:R-:W-:-:S04]  /*187c0*/  @!P1 IMAD.WIDE R2, R7, 0x4, R4 ;  /* 0x0000000407029825 */ /* 0x004fc800078e0204 */
[----:B------:R-:W-:-:S06]  /*187d0*/  IMAD.MOV.U32 R5, RZ, RZ, RZ ;  /* 0x000000ffff057224 */ /* 0x000fcc00078e00ff */
[----:B------:R-:W3:Y:S01]  /*187e0*/  @!P1 LDG.E R5, desc[UR36][R2.64] ;  /* 0x0000002402059981 */ /* 0x000ee2000c1e1900 */
[C---:B------:R-:W-:Y:S02]  /*187f0*/  ISETP.NE.AND P1, PT, R9.reuse, RZ, PT ;  /* 0x000000ff0900720c */ /* 0x040fe40003f25270 */
[C---:B------:R-:W-:Y:S02]  /*18800*/  ISETP.GE.U32.AND P2, PT, R9.reuse, 0x2, PT ;  /* 0x000000020900780c */ /* 0x040fe40003f46070 */
[C---:B------:R-:W-:Y:S02]  /*18810*/  ISETP.GE.U32.AND P3, PT, R9.reuse, 0x4, PT ;  /* 0x000000040900780c */ /* 0x040fe40003f66070 */
[C---:B------:R-:W-:Y:S02]  /*18820*/  ISETP.GE.U32.AND P4, PT, R9.reuse, 0x8, PT ;  /* 0x000000080900780c */ /* 0x040fe40003f86070 */
[----:B------:R-:W-:Y:S01]  /*18830*/  ISETP.GE.U32.AND P5, PT, R9, 0x10, PT ;  /* 0x000000100900780c */ /* 0x000fe20003fa6070 */
[----:B---3--:R-:W-:-:S05]  /*18840*/  IMAD R4, R5, R0, RZ ;  /* 0x0000000005047224 */ /* 0x008fca00078e02ff */
[----:B------:R-:W0:Y:S02]  /*18850*/  SHFL.UP PT, R6, R4, 0x1, RZ ;  /* 0x0420000004067989 */ /* 0x000e2400000e00ff */
[----:B0-----:R-:W-:-:S05]  /*18860*/  SEL R7, R6, RZ, P1 ;  /* 0x000000ff06077207 */ /* 0x001fca0000800000 */
[----:B------:R-:W-:Y:S02]  /*18870*/  IMAD.IADD R7, R4, 0x1, R7 ;  /* 0x0000000104077824 */ /* 0x000fe400078e0207 */
[----:B------:R-:W0:Y:S03]  /*18880*/  LDC R4, c[0x0][0xc38] ;  /* 0x00030e00ff047b82 */ /* 0x000e260000000800 */
[----:B------:R-:W2:Y:S02]  /*18890*/  SHFL.UP PT, R6, R7, 0x2, RZ ;  /* 0x0440000007067989 */ /* 0x000ea400000e00ff */
[----:B--2---:R-:W-:-:S05]  /*188a0*/  SEL R6, R6, RZ, P2 ;  /* 0x000000ff06067207 */ /* 0x004fca0001000000 */
[----:B------:R-:W-:Y:S02]  /*188b0*/  IMAD.IADD R6, R7, 0x1, R6 ;  /* 0x0000000107067824 */ /* 0x000fe400078e0206 */
[----:B------:R-:W-:Y:S04]  /*188c0*/  SHFL.IDX PT, R7, R24, RZ, 0x1f ;  /* 0x00001fff18077589 */ /* 0x000fe800000e0000 */
[----:B------:R-:W2:Y:S02]  /*188d0*/  SHFL.UP PT, R8, R6, 0x4, RZ ;  /* 0x0480000006087989 */ /* 0x000ea400000e00ff */
[----:B--2---:R-:W-:-:S05]  /*188e0*/  SEL R3, R8, RZ, P3 ;  /* 0x000000ff08037207 */ /* 0x004fca0001800000 */
[----:B------:R-:W-:Y:S02]  /*188f0*/  IMAD.IADD R2, R6, 0x1, R3 ;  /* 0x0000000106027824 */ /* 0x000fe400078e0203 */
[----:B------:R-:W-:Y:S04]  /*18900*/  SHFL.IDX PT, R6, R24, 0x1, 0x1f ;  /* 0x00201f0018067f89 */ /* 0x000fe800000e0000 */
[----:B------:R-:W2:Y:S02]  /*18910*/  SHFL.UP PT, R3, R2, 0x8, RZ ;  /* 0x0500000002037989 */ /* 0x000ea400000e00ff */
[----:B--2---:R-:W-:-:S05]  /*18920*/  SEL R3, R3, RZ, P4 ;  /* 0x000000ff03037207 */ /* 0x004fca0002000000 */
[----:B------:R-:W-:-:S05]  /*18930*/  IMAD.IADD R8, R2, 0x1, R3 ;  /* 0x0000000102087824 */ /* 0x000fca00078e0203 */
[----:B------:R-:W2:Y:S02]  /*18940*/  SHFL.UP PT, R3, R8, 0x10, RZ ;  /* 0x0600000008037989 */ /* 0x000ea400000e00ff */
[----:B--2---:R-:W-:-:S05]  /*18950*/  SEL R3, R3, RZ, P5 ;  /* 0x000000ff03037207 */ /* 0x004fca0002800000 */
[----:B------:R-:W-:-:S05]  /*18960*/  IMAD.IADD R3, R8, 0x1, R3 ;  /* 0x0000000108037824 */ /* 0x000fca00078e0203 */
[----:B------:R-:W0:Y:S02]  /*18970*/  SHFL.IDX PT, R9, R3, 0x1f, 0x1f ;  /* 0x03e01f0003097f89 */ /* 0x000e2400000e0000 */
[----:B0-----:R-:W-:Y:S02]  /*18980*/  IMAD R11, R9, R4, RZ ;  /* 0x00000004090b7224 */ /* 0x001fe400078e02ff */
[----:B------:R-:W-:Y:S02]  /*18990*/  IMAD.MOV.U32 R9, RZ, RZ, RZ ;  /* 0x000000ffff097224 */ /* 0x000fe400078e00ff */
[----:B------:R-:W-:-:S05]  /*189a0*/  IMAD.IADD R6, R6, 0x1, R11 ;  /* 0x0000000106067824 */ /* 0x000fca00078e020b */
[----:B------:R-:W-:-:S13]  /*189b0*/  ISETP.GT.AND P6, PT, R6, R7, PT ;  /* 0x000000070600720c */ /* 0x000fda0003fc4270 */
[----:B------:R-:W-:Y:S05]  /*189c0*/  @P6 BRA `(.L_x_1655) ;  /* 0x00000000009c6947 */ /* 0x000fea0003800000 */
.L_x_1657:
        /* <DEDUP_REMOVED lines=22> */
[----:B------:R-:W-:Y:S02]  /*18b30*/  IMAD.IADD R11, R4, 0x1, R11 ;  /* 0x00000001040b7824 */ /* 0x000fe400078e020b */
[----:B------:R-:W0:Y:S03]  /*18b40*/  LDC R4, c[0x0][0xc38] ;  /* 0x00030e00ff047b82 */ /* 0x000e260000000800 */
[----:B------:R-:W2:Y:S02]  /*18b50*/  SHFL.UP PT, R8, R11, 0x4, RZ ;  /* 0x048000000b087989 */ /* 0x000ea400000e00ff */
[----:B--2---:R-:W-:-:S05]  /*18b60*/  SEL R8, R8, RZ, P3 ;  /* 0x000000ff08087207 */ /* 0x004fca0001800000 */
[----:B------:R-:W-:-:S05]  /*18b70*/  IMAD.IADD R8, R11, 0x1, R8 ;  /* 0x000000010b087824 */ /* 0x000fca00078e0208 */
[----:B------:R-:W2:Y:S02]  /*18b80*/  SHFL.UP PT, R2, R8, 0x8, RZ ;  /* 0x0500000008027989 */ /* 0x000ea400000e00ff */
[----:B--2---:R-:W-:-:S05]  /*18b90*/  SEL R3, R2, RZ, P4 ;  /* 0x000000ff02037207 */ /* 0x004fca0002000000 */
[----:B------:R-:W-:-:S05]  /*18ba0*/  IMAD.IADD R3, R8, 0x1, R3 ;  /* 0x0000000108037824 */ /* 0x000fca00078e0203 */
[----:B------:R-:W2:Y:S02]  /*18bb0*/  SHFL.UP PT, R2, R3, 0x10, RZ ;  /* 0x0600000003027989 */ /* 0x000ea400000e00ff */
[----:B--2---:R-:W-:-:S05]  /*18bc0*/  SEL R2, R2, RZ, P5 ;  /* 0x000000ff02027207 */ /* 0x004fca0002800000 */
[----:B------:R-:W-:-:S05]  /*18bd0*/  IMAD.IADD R2, R3, 0x1, R2 ;  /* 0x0000000103027824 */ /* 0x000fca00078e0202 */
[----:B------:R-:W0:Y:S02]  /*18be0*/  SHFL.IDX PT, R13, R2, 0x1f, 0x1f ;  /* 0x03e01f00020d7f89 */ /* 0x000e2400000e0000 */
[----:B0-----:R-:W-:-:S04]  /*18bf0*/  IMAD R11, R13, R4, RZ ;  /* 0x000000040d0b7224 */ /* 0x001fc800078e02ff */
[----:B------:R-:W-:-:S05]  /*18c00*/  IMAD.IADD R6, R11, 0x1, R6 ;  /* 0x000000010b067824 */ /* 0x000fca00078e0206 */
[----:B------:R-:W-:-:S13]  /*18c10*/  ISETP.GT.AND P6, PT, R6, R7, PT ;  /* 0x000000070600720c */ /* 0x000fda0003fc4270 */
[----:B------:R-:W-:Y:S05]  /*18c20*/  @!P6 BRA `(.L_x_1657) ;  /* 0xfffffffc0068e947 */ /* 0x000fea000383ffff */
[----:B------:R-:W-:-:S07]  /*18c30*/  IMAD.MOV.U32 R3, RZ, RZ, R2 ;  /* 0x000000ffff037224 */ /* 0x000fce00078e0002 */
.L_x_1655:
[----:B------:R-:W-:-:S04]  /*18c40*/  IMAD.IADD R11, R6, 0x1, -R11 ;  /* 0x00000001060b7824 */ /* 0x000fc800078e0a0b */
[----:B------:R-:W-:-:S05]  /*18c50*/  IMAD R2, R3, R4, R11 ;  /* 0x0000000403027224 */ /* 0x000fca00078e020b */
[----:B------:R-:W-:-:S13]  /*18c60*/  ISETP.GT.AND P0, PT, R2, R7, PT ;  /* 0x000000070200720c */ /* 0x000fda0003f04270 */
[----:B------:R-:W-:Y:S02]  /*18c70*/  VOTEU.ANY UR5, UPT, !P0 ;  /* 0x0000000000057886 */ /* 0x000fe400040e0100 */
[----:B------:R-:W-:Y:S02]  /*18c80*/  UPOPC UR4, UR5 ;  /* 0x00000005000472bf */ /* 0x000fe40008000000 */
[----:B------:R-:W-:-:S04]  /*18c90*/  ISETP.NE.AND P0, PT, RZ, UR5, PT ;  /* 0x00000005ff007c0c */ /* 0x000fc8000bf05270 */
[----:B------:R-:W-:Y:S02]  /*18ca0*/  IMAD.U32 R6, RZ, RZ, UR4 ;  /* 0x00000004ff067e24 */ /* 0x000fe4000f8e00ff */
[----:B------:R-:W-:-:S04]  /*18cb0*/  IMAD.U32 R13, RZ, RZ, UR4 ;  /* 0x00000004ff0d7e24 */ /* 0x000fc8000f8e00ff */
[----:B------:R0:W2:Y:S04]  /*18cc0*/  SHFL.IDX PT, R6, R5, R6, 0x1f ;  /* 0x00001f0605067589 */ /* 0x0000a800000e0000 */
[----:B------:R0:W3:Y:S01]  /*18cd0*/  SHFL.IDX PT, R0, R0, R13, 0x1f ;  /* 0x00001f0d00007589 */ /* 0x0000e200000e0000 */
[----:B------:R-:W-:Y:S05]  /*18ce0*/  @!P0 BRA `(.L_x_1658) ;  /* 0x00000000000c8947 */ /* 0x000fea0003800000 */
[----:B------:R-:W-:-:S06]  /*18cf0*/  UIADD3 UR5, UR4, -0x1, URZ ;  /* 0xffffffff04057890 */ /* 0x000fcc000fffe03f */
[----:B------:R-:W-:-:S05]  /*18d00*/  IMAD.U32 R2, RZ, RZ, UR5 ;  /* 0x00000005ff027e24 */ /* 0x000fca000f8e00ff */
[----:B------:R4:W0:Y:S02]  /*18d10*/  SHFL.IDX PT, R9, R3, R2, 0x1f ;  /* 0x00001f0203097589 */ /* 0x00082400000e0000 */
.L_x_1658:
[----:B--2---:R-:W-:Y:S01]  /*18d20*/  ISETP.NE.AND P0, PT, R6, 0x1, PT ;  /* 0x000000010600780c */ /* 0x004fe20003f05270 */
[----:B0-----:R-:W-:Y:S01]  /*18d30*/  IMAD R24, R9, R4, R11 ;  /* 0x0000000409187224 */ /* 0x001fe200078e020b */
[----:B------:R-:W-:-:S03]  /*18d40*/  UIADD3 UR42, UR4, UR42, URZ ;  /* 0x0000002a042a7290 */ /* 0x000fc6000fffe03f */
[----:B------:R-:W-:-:S08]  /*18d50*/  IMAD.IADD R5, R7, 0x1, -R24 ;  /* 0x0000000107057824 */ /* 0x000fd000078e0a18 */
[----:B------:R-:W-:Y:S05]  /*18d60*/  @!P0 BRA `(.L_x_1659) ;  /* 0x0000000000dc8947 */ /* 0x000fea0003800000 */
[----:B---3--:R-:W-:Y:S02]  /*18d70*/  IABS R4, R0 ;  /* 0x0000000000047213 */ /* 0x008fe40000000000 */
[----:B------:R-:W-:Y:S02]  /*18d80*/  IABS R7, R6 ;  /* 0x0000000600077213 */ /* 0x000fe40000000000 */
[----:B------:R-:W0:Y:S08]  /*18d90*/  I2F.RP R8, R4 ;  /* 0x0000000400087306 */ /* 0x000e300000209400 */
[----:B------:R-:W2:Y:S08]  /*18da0*/  I2F.RP R10, R7 ;  /* 0x00000007000a7306 */ /* 0x000eb00000209400 */
[----:B0-----:R-:W4:Y:S08]  /*18db0*/  MUFU.RCP R8, R8 ;  /* 0x0000000800087308 */ /* 0x001f300000001000 */
[----:B--2---:R-:W-:Y:S01]  /*18dc0*/  MUFU.RCP R10, R10 ;  /* 0x0000000a000a7308 */ /* 0x004fe20000001000 */
[----:B----4-:R-:W-:-:S07]  /*18dd0*/  VIADD R2, R8, 0xffffffe ;  /* 0x0ffffffe08027836 */ /* 0x010fce0000000000 */
[----:B------:R0:W2:Y:S02]  /*18de0*/  F2I.FTZ.U32.TRUNC.NTZ R3, R2 ;  /* 0x0000000200037305 */ /* 0x0000a4000021f000 */
[----:B0-----:R-:W-:Y:S02]  /*18df0*/  IMAD.MOV.U32 R2, RZ, RZ, RZ ;  /* 0x000000ffff027224 */ /* 0x001fe400078e00ff */
[----:B--2---:R-:W-:-:S04]  /*18e00*/  IMAD.MOV R9, RZ, RZ, -R3 ;  /* 0x000000ffff097224 */ /* 0x004fc800078e0a03 */
[----:B------:R-:W-:-:S04]  /*18e10*/  IMAD R9, R9, R4, RZ ;  /* 0x0000000409097224 */ /* 0x000fc800078e02ff */
[----:B------:R-:W-:Y:S01]  /*18e20*/  IMAD.HI.U32 R3, R3, R9, R2 ;  /* 0x0000000903037227 */ /* 0x000fe200078e0002 */
[----:B------:R-:W-:Y:S02]  /*18e30*/  IABS R9, R5 ;  /* 0x0000000500097213 */ /* 0x000fe40000000000 */
[----:B------:R-:W-:-:S03]  /*18e40*/  IABS R2, R0 ;  /* 0x0000000000027213 */ /* 0x000fc60000000000 */
[----:B------:R-:W-:-:S04]  /*18e50*/  IMAD.HI.U32 R8, R3, R9, RZ ;  /* 0x0000000903087227 */ /* 0x000fc800078e00ff */
[----:B------:R-:W-:Y:S02]  /*18e60*/  IMAD.MOV R2, RZ, RZ, -R2 ;  /* 0x000000ffff027224 */ /* 0x000fe400078e0a02 */
[----:B------:R-:W-:Y:S02]  /*18e70*/  VIADD R3, R10, 0xffffffe ;  /* 0x0ffffffe0a037836 */ /* 0x000fe40000000000 */
[----:B------:R-:W-:-:S04]  /*18e80*/  IMAD R9, R8, R2, R9 ;  /* 0x0000000208097224 */ /* 0x000fc800078e0209 */
[----:B------:R-:W0:Y:S01]  /*18e90*/  F2I.FTZ.U32.TRUNC.NTZ R3, R3 ;  /* 0x0000000300037305 */ /* 0x000e22000021f000 */
[----:B------:R-:W-:-:S13]  /*18ea0*/  ISETP.GT.U32.AND P1, PT, R4, R9, PT ;  /* 0x000000090400720c */ /* 0x000fda0003f24070 */
[----:B------:R-:W-:Y:S02]  /*18eb0*/  @!P1 IMAD.IADD R9, R9, 0x1, -R4 ;  /* 0x0000000109099824 */ /* 0x000fe400078e0a04 */
[----:B0-----:R-:W-:Y:S02]  /*18ec0*/  IMAD.MOV R2, RZ, RZ, -R3 ;  /* 0x000000ffff027224 */ /* 0x001fe400078e0a03 */
[----:B------:R-:W-:Y:S01]  /*18ed0*/  @!P1 VIADD R8, R8, 0x1 ;  /* 0x0000000108089836 */ /* 0x000fe20000000000 */
[----:B------:R-:W-:Y:S01]  /*18ee0*/  ISETP.GE.U32.AND P0, PT, R9, R4, PT ;  /* 0x000000040900720c */ /* 0x000fe20003f06070 */
[----:B------:R-:W-:Y:S01]  /*18ef0*/  IMAD R9, R2, R7, RZ ;  /* 0x0000000702097224 */ /* 0x000fe200078e02ff */
[----:B------:R-:W-:Y:S01]  /*18f00*/  ISETP.NE.AND P1, PT, R0, RZ, PT ;  /* 0x000000ff0000720c */ /* 0x000fe20003f25270 */
[----:B------:R-:W-:-:S04]  /*18f10*/  IMAD.MOV.U32 R2, RZ, RZ, RZ ;  /* 0x000000ffff027224 */ /* 0x000fc800078e00ff */
[----:B------:R-:W-:Y:S01]  /*18f20*/  IMAD.HI.U32 R4, R3, R9, R2 ;  /* 0x0000000903047227 */ /* 0x000fe200078e0002 */
[----:B------:R-:W-:-:S04]  /*18f30*/  LOP3.LUT R2, R5, R0, RZ, 0x3c, !PT ;  /* 0x0000000005027212 */ /* 0x000fc800078e3cff */
[----:B------:R-:W-:Y:S01]  /*18f40*/  ISETP.GE.AND P2, PT, R2, RZ, PT ;  /* 0x000000ff0200720c */ /* 0x000fe20003f46270 */
[----:B------:R-:W-:Y:S01]  /*18f50*/  @P0 VIADD R8, R8, 0x1 ;  /* 0x0000000108080836 */ /* 0x000fe20000000000 */
[----:B------:R-:W-:-:S05]  /*18f60*/  IABS R2, R6 ;  /* 0x0000000600027213 */ /* 0x000fca0000000000 */
[----:B------:R-:W-:-:S06]  /*18f70*/  IMAD.MOV R2, RZ, RZ, -R2 ;  /* 0x000000ffff027224 */ /* 0x000fcc00078e0a02 */
[----:B------:R-:W-:Y:S01]  /*18f80*/  @!P2 IMAD.MOV R8, RZ, RZ, -R8 ;  /* 0x000000ffff08a224 */ /* 0x000fe200078e0a08 */
[----:B------:R-:W-:-:S04]  /*18f90*/  @!P1 LOP3.LUT R8, RZ, R0, RZ, 0x33, !PT ;  /* 0x00000000ff089212 */ /* 0x000fc800078e33ff */
[----:B------:R-:W-:-:S05]  /*18fa0*/  IABS R3, R8 ;  /* 0x0000000800037213 */ /* 0x000fca0000000000 */
        /* <DEDUP_REMOVED lines=9> */
[----:B------:R-:W-:-:S04]  /*19040*/  IMAD.MOV R2, RZ, RZ, -R8 ;  /* 0x000000ffff027224 */ /* 0x000fc800078e0a08 */
[----:B------:R-:W-:Y:S02]  /*19050*/  IMAD R2, R0, R2, R5 ;  /* 0x0000000200027224 */ /* 0x000fe400078e0205 */
[----:B------:R-:W-:-:S06]  /*19060*/  @P0 VIADD R4, R4, 0x1 ;  /* 0x0000000104040836 */ /* 0x000fcc0000000000 */
[----:B------:R-:W-:Y:S01]  /*19070*/  @!P2 IMAD.MOV R4, RZ, RZ, -R4 ;  /* 0x000000ffff04a224 */ /* 0x000fe200078e0a04 */
[----:B------:R-:W-:-:S05]  /*19080*/  @!P1 LOP3.LUT R4, RZ, R6, RZ, 0x33, !PT ;  /* 0x00000006ff049212 */ /* 0x000fca00078e33ff */
[--C-:B------:R-:W-:Y:S02]  /*19090*/  IMAD.MOV R7, RZ, RZ, -R4.reuse ;  /* 0x000000ffff077224 */ /* 0x100fe400078e0a04 */
[C---:B------:R-:W-:Y:S02]  /*190a0*/  IMAD R3, R6.reuse, 0x1000000, R4 ;  /* 0x0100000006037824 */ /* 0x040fe400078e0204 */
[----:B------:R-:W-:-:S04]  /*190b0*/  IMAD R6, R6, R7, R8 ;  /* 0x0000000706067224 */ /* 0x000fc800078e0208 */
[----:B------:R-:W-:Y:S01]  /*190c0*/  IMAD R26, R6, 0x10000, R3 ;  /* 0x00010000061a7824 */ /* 0x000fe200078e0203 */
[----:B------:R-:W-:Y:S06]  /*190d0*/  BRA `(.L_x_1660) ;  /* 0x0000000000f87947 */ /* 0x000fec0003800000 */
.L_x_1659:
[----:B------:R-:W-:Y:S02]  /*190e0*/  ULDC.64 UR4, c[0x0][0xc90] ;  /* 0x0003240000047ab9 */ /* 0x000fe40000000a00 */
[----:B------:R-:W-:-:S06]  /*190f0*/  UIMAD.WIDE UR4, UR42, 0x4, UR4 ;  /* 0x000000042a0478a5 */ /* 0x000fcc000f8e0204 */
[----:B----4-:R-:W-:Y:S02]  /*19100*/  IMAD.U32 R2, RZ, RZ, UR4 ;  /* 0x00000004ff027e24 */ /* 0x010fe4000f8e00ff */
[----:B------:R-:W-:-:S05]  /*19110*/  IMAD.U32 R3, RZ, RZ, UR5 ;  /* 0x00000005ff037e24 */ /* 0x000fca000f8e00ff */
[----:B------:R0:W3:Y:S02]  /*19120*/  LDG.E R9, desc[UR36][R2.64] ;  /* 0x0000002402097981 */ /* 0x0000e4000c1e1900 */
[----:B0-----:R-:W-:Y:S02]  /*19130*/  IMAD.MOV.U32 R2, RZ, RZ, RZ ;  /* 0x000000ffff027224 */ /* 0x001fe400078e00ff */
[----:B---3--:R-:W-:-:S05]  /*19140*/  IMAD R6, R0, R9, RZ ;  /* 0x0000000900067224 */ /* 0x008fca00078e02ff */
[----:B------:R-:W-:-:S04]  /*19150*/  IABS R7, R6 ;  /* 0x0000000600077213 */ /* 0x000fc80000000000 */
[----:B------:R-:W0:Y:S08]  /*19160*/  I2F.RP R8, R7 ;  /* 0x0000000700087306 */ /* 0x000e300000209400 */
[----:B0-----:R-:W0:Y:S02]  /*19170*/  MUFU.RCP R8, R8 ;  /* 0x0000000800087308 */ /* 0x001e240000001000 */
[----:B0-----:R-:W-:-:S06]  /*19180*/  VIADD R10, R8, 0xffffffe ;  /* 0x0ffffffe080a7836 */ /* 0x001fcc0000000000 */
[----:B------:R-:W0:Y:S02]  /*19190*/  F2I.FTZ.U32.TRUNC.NTZ R3, R10 ;  /* 0x0000000a00037305 */ /* 0x000e24000021f000 */
[----:B0-----:R-:W-:-:S04]  /*191a0*/  IMAD.MOV R12, RZ, RZ, -R3 ;  /* 0x000000ffff0c7224 */ /* 0x001fc800078e0a03 */
[----:B------:R-:W-:-:S04]  /*191b0*/  IMAD R11, R12, R7, RZ ;  /* 0x000000070c0b7224 */ /* 0x000fc800078e02ff */
[----:B------:R-:W-:Y:S01]  /*191c0*/  IMAD.HI.U32 R2, R3, R11, R2 ;  /* 0x0000000b03027227 */ /* 0x000fe200078e0002 */
[----:B------:R-:W-:Y:S02]  /*191d0*/  IABS R11, R5 ;  /* 0x00000005000b7213 */ /* 0x000fe40000000000 */
[----:B------:R-:W-:-:S03]  /*191e0*/  IABS R3, R6 ;  /* 0x0000000600037213 */ /* 0x000fc60000000000 */
[----:B------:R-:W-:-:S04]  /*191f0*/  IMAD.HI.U32 R2, R2, R11, RZ ;  /* 0x0000000b02027227 */ /* 0x000fc800078e00ff */
[----:B------:R-:W-:-:S04]  /*19200*/  IMAD.MOV R3, RZ, RZ, -R3 ;  /* 0x000000ffff037224 */ /* 0x000fc800078e0a03 */
[----:B------:R-:W-:Y:S01]  /*19210*/  IMAD R8, R2, R3, R11 ;  /* 0x0000000302087224 */ /* 0x000fe200078e020b */
[----:B------:R-:W-:-:S04]  /*19220*/  LOP3.LUT R3, R5, R6, RZ, 0x3c, !PT ;  /* 0x0000000605037212 */ /* 0x000fc800078e3cff */
[----:B------:R-:W-:Y:S02]  /*19230*/  ISETP.GT.U32.AND P1, PT, R7, R8, PT ;  /* 0x000000080700720c */ /* 0x000fe40003f24070 */
[----:B------:R-:W-:-:S11]  /*19240*/  ISETP.GE.AND P2, PT, R3, RZ, PT ;  /* 0x000000ff0300720c */ /* 0x000fd60003f46270 */
[----:B------:R-:W-:Y:S02]  /*19250*/  @!P1 IMAD.IADD R8, R8, 0x1, -R7 ;  /* 0x0000000108089824 */ /* 0x000fe400078e0a07 */
[----:B------:R-:W-:Y:S01]  /*19260*/  @!P1 VIADD R2, R2, 0x1 ;  /* 0x0000000102029836 */ /* 0x000fe20000000000 */
[----:B------:R-:W-:Y:S02]  /*19270*/  ISETP.NE.AND P1, PT, R6, RZ, PT ;  /* 0x000000ff0600720c */ /* 0x000fe40003f25270 */
[----:B------:R-:W-:-:S13]  /*19280*/  ISETP.GE.U32.AND P0, PT, R8, R7, PT ;  /* 0x000000070800720c */ /* 0x000fda0003f06070 */
[----:B------:R-:W-:-:S04]  /*19290*/  @P0 VIADD R2, R2, 0x1 ;  /* 0x0000000102020836 */ /* 0x000fc80000000000 */
        /* <DEDUP_REMOVED lines=8> */
[-C--:B------:R-:W-:Y:S02]  /*19320*/  IABS R8, R4.reuse ;  /* 0x0000000400087213 */ /* 0x080fe40000000000 */
[----:B------:R-:W-:Y:S02]  /*19330*/  IABS R6, R4 ;  /* 0x0000000400067213 */ /* 0x000fe40000000000 */
[----:B------:R-:W0:Y:S08]  /*19340*/  I2F.RP R9, R8 ;  /* 0x0000000800097306 */ /* 0x000e300000209400 */
[----:B0-----:R-:W0:Y:S02]  /*19350*/  MUFU.RCP R9, R9 ;  /* 0x0000000900097308 */ /* 0x001e240000001000 */
[----:B0-----:R-:W-:Y:S01]  /*19360*/  VIADD R3, R9, 0xffffffe ;  /* 0x0ffffffe09037836 */ /* 0x001fe20000000000 */
[----:B------:R-:W-:-:S05]  /*19370*/  IABS R9, R5 ;  /* 0x0000000500097213 */ /* 0x000fca0000000000 */
        /* <DEDUP_REMOVED lines=12> */
[----:B------:R-:W-:Y:S02]  /*19440*/  LOP3.LUT R3, R5, R4, RZ, 0x3c, !PT ;  /* 0x0000000405037212 */ /* 0x000fe400078e3cff */
[----:B------:R-:W-:Y:S02]  /*19450*/  IADD3 R5, R7, 0x1000000, R5 ;  /* 0x0100000007057810 */ /* 0x000fe40007ffe005 */
[----:B------:R-:W-:-:S07]  /*19460*/  ISETP.GE.AND P2, PT, R3, RZ, PT ;  /* 0x000000ff0300720c */ /* 0x000fce0003f46270 */
[----:B------:R-:W-:-:S06]  /*19470*/  @P0 VIADD R2, R2, 0x1 ;  /* 0x0000000102020836 */ /* 0x000fcc0000000000 */
[----:B------:R-:W-:Y:S01]  /*19480*/  @!P2 IMAD.MOV R2, RZ, RZ, -R2 ;  /* 0x000000ffff02a224 */ /* 0x000fe200078e0a02 */
[----:B------:R-:W-:Y:S01]  /*19490*/  @!P1 LOP3.LUT R2, RZ, R4, RZ, 0x33, !PT ;  /* 0x00000004ff029212 */ /* 0x000fe200078e33ff */
[----:B------:R-:W-:-:S04]  /*194a0*/  IMAD.MOV R4, RZ, RZ, -R4 ;  /* 0x000000ffff047224 */ /* 0x000fc800078e0a04 */
[----:B------:R-:W-:-:S07]  /*194b0*/  IMAD R26, R2, R4, R5 ;  /* 0x00000004021a7224 */ /* 0x000fce00078e0205 */
.L_x_1660:
[----:B------:R-:W-:-:S05]  /*194c0*/  LOP3.LUT R25, RZ, R2, RZ, 0x33, !PT ;  /* 0x00000002ff197212 */ /* 0x000fca00078e33ff */
[----:B------:R-:W-:Y:S01]  /*194d0*/  IMAD.IADD R25, R0, 0x1, R25 ;  /* 0x0000000100197824 */ /* 0x000fe200078e0219 */
[----:B------:R-:W-:Y:S06]  /*194e0*/  BRA `(.L_x_1661) ;  /* 0x0000000000107947 */ /* 0x000fec0003800000 */
.L_x_1656:
[----:B------:R-:W-:Y:S01]  /*194f0*/  IMAD.MOV.U32 R24, RZ, RZ, R7 ;  /* 0x000000ffff187224 */ /* 0x000fe200078e0007 */
[----:B------:R-:W-:Y:S01]  /*19500*/  ULDC UR42, c[0x0][0xc3c] ;  /* 0x00030f00002a7ab9 */ /* 0x000fe20000000800 */
[----:B------:R-:W-:Y:S02]  /*19510*/  IMAD.MOV.U32 R25, RZ, RZ, RZ ;  /* 0x000000ffff197224 */ /* 0x000fe400078e00ff */
[----:B------:R-:W-:-:S07]  /*19520*/  IMAD.MOV.U32 R26, RZ, RZ, RZ ;  /* 0x000000ffff1a7224 */ /* 0x000fce00078e00ff */
.L_x_1661:
[----:B------:R-:W0:Y:S01]  /*19530*/  S2R R0, SR_TID.X ;  /* 0x0000000000007919 */ /* 0x000e220000002100 */
[----:B------:R-:W-:Y:S01]  /*19540*/  IMAD.U32 R27, RZ, RZ, UR42 ;  /* 0x0000002aff1b7e24 */ /* 0x000fe2000f8e00ff */
[----:B------:R-:W-:Y:S01]  /*19550*/  BAR.SYNC.DEFER_BLOCKING 0x4, 0x180 ;  /* 0x0106000000007b1d */ /* 0x000fe20000010000 */
[----:B0-----:R-:W-:-:S04]  /*19560*/  LOP3.LUT R0, R0, 0x1f, RZ, 0xc0, !PT ;  /* 0x0000001f00007812 */ /* 0x001fc800078ec0ff */
[----:B------:R-:W-:-:S13]  /*19570*/  ISETP.NE.AND P0, PT, R0, RZ, PT ;  /* 0x000000ff0000720c */ /* 0x000fda0003f05270 */
[----:B------:R-:W0:Y:S01]  /*19580*/  @!P0 S2R R29, SR_CgaCtaId ;  /* 0x00000000001d8919 */ /* 0x000e220000008800 */
[----:B------:R-:W-:-:S04]  /*19590*/  @!P0 MOV R0, 0x400 ;  /* 0x0000040000008802 */ /* 0x000fc80000000f00 */
[----:B0-----:R-:W-:-:S05]  /*195a0*/  @!P0 LEA R17, R29, R0, 0x18 ;  /* 0x000000001d118211 */ /* 0x001fca00078ec0ff */
[----:B------:R0:W-:Y:S01]  /*195b0*/  @!P0 STS.128 [R17+0x284d0], R24 ;  /* 0x0284d01811008388 */ /* 0x0001e20000000c00 */
[----:B------:R-:W-:Y:S06]  /*195c0*/  BAR.ARV 0x5, 0x180 ;  /* 0x0146000000007b1d */ /* 0x000fec0000002000 */
.L_x_1654:
[----:B------:R-:W-:Y:S02]  /*195d0*/  ULDC UR4, c[0x0][0xc3c] ;  /* 0x00030f0000047ab9 */ /* 0x000fe40000000800 */
[----:B------:R-:W-:-:S06]  /*195e0*/  UISETP.GE.AND UP0, UPT, UR42, UR4, UPT ;  /* 0x000000042a00728c */ /* 0x000fcc000bf06270 */
[----:B------:R-:W-:-:S13]  /*195f0*/  PLOP3.LUT P0, PT, PT, PT, UP0, 0x80, 0x0 ;  /* 0x000000000000781c */ /* 0x000fda0003f0f008 */
[----:B------:R-:W-:Y:S05]  /*19600*/  @!P0 BRA `(.L_x_1662) ;  /* 0xffffffa800c48947 */ /* 0x000fea000383ffff */
.L_x_1580:
[----:B0-----:R-:W2:Y:S01]  /*19610*/  LDL.LU R0, [R1] ;  /* 0x0000000001007983 */ /* 0x001ea20000300800 */
[----:B------:R-:W-:Y:S01]  /*19620*/  BSSY B0, `(.L_x_1663) ;  /* 0x000000b000007945 */ /* 0x000fe20003800000 */
[----:B------:R-:W0:Y:S01]  /*19630*/  S2R R5, SR_CgaCtaId ;  /* 0x0000000000057919 */ /* 0x000e220000008800 */
[----:B--2---:R-:W-:-:S05]  /*19640*/  VIADD R0, R0, 0x1 ;  /* 0x0000000100007836 */ /* 0x004fca0000000000 */
        /* <DEDUP_REMOVED lines=8> */
.L_x_1749:
[----:B------:R-:W-:Y:S05]  /*196d0*/  BSYNC B0 ;  /* 0x0000000000007941 */ /* 0x000fea0003800000 */
.L_x_1663:
[----:B------:R-:W-:-:S03]  /*196e0*/  UMOV UR4, 0xffffffff ;  /* 0xffffffff00047882 */ /* 0x000fc60000000000 */
[----:B------:R-:W-:Y:S05]  /*196f0*/  BRA.DIV UR4, `(.L_x_1665) ;  /* 0x0000002a04047947 */ /* 0x000fea000b800000 */
[----:B0-----:R-:W0:Y:S02]  /*19700*/  S2R R0, SR_TID.X ;  /* 0x0000000000007919 */ /* 0x001e240000002100 */
[----:B0-----:R-:W-:-:S04]  /*19710*/  SHF.R.U32.HI R0, RZ, 0x5, R0 ;  /* 0x00000005ff007819 */ /* 0x001fc80000011600 */
[----:B------:R-:W-:-:S05]  /*19720*/  LOP3.LUT R0, R0, 0x3, RZ, 0xc0, !PT ;  /* 0x0000000300007812 */ /* 0x000fca00078ec0ff */
[----:B------:R0:W2:Y:S02]  /*19730*/  SHFL.IDX PT, R14, R0, RZ, 0x1f ;  /* 0x00001fff000e7589 */ /* 0x0000a400000e0000 */
.L_x_1752:
[----:B--2---:R-:W-:Y:S01]  /*19740*/  ISETP.NE.AND P0, PT, R14, RZ, PT ;  /* 0x000000ff0e00720c */ /* 0x004fe20003f05270 */
[----:B------:R-:W-:-:S12]  /*19750*/  BSSY B0, `(.L_x_1666) ;  /* 0x000002e000007945 */ /* 0x000fd80003800000 */
[----:B------:R-:W-:Y:S05]  /*19760*/  @P0 BRA `(.L_x_1667) ;  /* 0x0000000000b00947 */ /* 0x000fea0003800000 */
[----:B------:R-:W-:-:S03]  /*19770*/  UMOV UR4, 0xffffffff ;  /* 0xffffffff00047882 */ /* 0x000fc60000000000 */
[----:B------:R-:W-:Y:S05]  /*19780*/  BRA.DIV UR4, `(.L_x_1668) ;  /* 0x0000002a04147947 */ /* 0x000fea000b800000 */
[----:B------:R-:W-:-:S13]  /*19790*/  ELECT P6, URZ, PT ;  /* 0x00000000003f782f */ /* 0x000fda00038c0000 */
.L_x_1755:
        /* <DEDUP_REMOVED lines=8> */
.L_x_1669:
[C---:B------:R-:W-:Y:S01]  /*19820*/  IMAD R3, R22.reuse, 0x8, R5 ;  /* 0x0000000816037824 */ /* 0x040fe200078e0205 */
[----:B------:R-:W-:Y:S01]  /*19830*/  SHF.L.U32 R2, R23, 0x1f, RZ ;  /* 0x0000001f17027819 */ /* 0x000fe200000006ff */
[----:B------:R-:W-:-:S03]  /*19840*/  VIADD R22, R22, 0x1 ;  /* 0x0000000116167836 */ /* 0x000fc60000000000 */
[----:B------:R-:W0:Y:S02]  /*19850*/  SYNCS.PHASECHK.TRANS64.TRYWAIT P1, [R3+URZ+0x28440], R2 ;  /* 0x02844002030075a7 */ /* 0x000e24000802017f */
[----:B------:R-:W-:-:S04]  /*19860*/  ISETP.NE.AND P2, PT, R22, 0x2, PT ;  /* 0x000000021600780c */ /* 0x000fc80003f45270 */
[----:B------:R-:W-:Y:S01]  /*19870*/  SEL R0, RZ, 0x1, P2 ;  /* 0x00000001ff007807 */ /* 0x000fe20001000000 */
[----:B0-----:R-:W-:Y:S08]  /*19880*/  @!P1 BRA `(.L_x_1670) ;  /* 0x0000002400f49947 */ /* 0x001ff00003800000 */
.L_x_1756:
[----:B------:R-:W-:Y:S02]  /*19890*/  SEL R22, R22, RZ, P2 ;  /* 0x000000ff16167207 */ /* 0x000fe40001000000 */
[----:B------:R-:W-:Y:S01]  /*198a0*/  LOP3.LUT R0, R23, R0, RZ, 0x3c, !PT ;  /* 0x0000000017007212 */ /* 0x000fe200078e3cff */
[----:B------:R-:W-:Y:S06]  /*198b0*/  @!P0 BRA `(.L_x_1671) ;  /* 0x0000000000048947 */ /* 0x000fec0003800000 */
[----:B------:R-:W-:Y:S01]  /*198c0*/  BPT.TRAP 0x1 ;  /* 0x000000040000795c */ /* 0x000fe20000300000 */
.L_x_1671:
[----:B------:R-:W-:Y:S01]  /*198d0*/  IMAD R5, R22, 0x8, R5 ;  /* 0x0000000816057824 */ /* 0x000fe200078e0205 */
[----:B------:R-:W-:-:S04]  /*198e0*/  SHF.L.U32 R0, R0, 0x1f, RZ ;  /* 0x0000001f00007819 */ /* 0x000fc800000006ff */
[----:B------:R-:W2:Y:S02]  /*198f0*/  SYNCS.PHASECHK.TRANS64.TRYWAIT P1, [R5+URZ+0x28440], R0 ;  /* 0x02844000050075a7 */ /* 0x000ea4000802017f */
[----:B--2---:R-:W-:Y:S05]  /*19900*/  @!P1 BRA `(.L_x_1672) ;  /* 0x0000002400e89947 */ /* 0x004fea0003800000 */
.L_x_1757:
[----:B------:R-:W-:Y:S05]  /*19910*/  @!P0 BRA `(.L_x_1673) ;  /* 0x0000000000048947 */ /* 0x000fea0003800000 */
[----:B------:R-:W-:Y:S01]  /*19920*/  BPT.TRAP 0x1 ;  /* 0x000000040000795c */ /* 0x000fe20000300000 */
.L_x_1673:
[----:B------:R-:W3:Y:S02]  /*19930*/  SYNCS.PHASECHK.TRANS64.TRYWAIT P1, [R3+URZ+0x28460], R2 ;  /* 0x02846002030075a7 */ /* 0x000ee4000802017f */
[----:B---3--:R-:W-:Y:S05]  /*19940*/  @!P1 BRA `(.L_x_1674) ;  /* 0x0000002400ec9947 */ /* 0x008fea0003800000 */
.L_x_1758:
[----:B------:R-:W-:Y:S05]  /*19950*/  @!P0 BRA `(.L_x_1675) ;  /* 0x0000000000048947 */ /* 0x000fea0003800000 */
[----:B------:R-:W-:Y:S01]  /*19960*/  BPT.TRAP 0x1 ;  /* 0x000000040000795c */ /* 0x000fe20000300000 */
.L_x_1675:
[----:B------:R-:W4:Y:S02]  /*19970*/  SYNCS.PHASECHK.TRANS64.TRYWAIT P1, [R5+URZ+0x28460], R0 ;  /* 0x02846000050075a7 */ /* 0x000f24000802017f */
[----:B----4-:R-:W-:Y:S05]  /*19980*/  @!P1 BRA `(.L_x_1676) ;  /* 0x0000002400f09947 */ /* 0x010fea0003800000 */
.L_x_1759:
[----:B------:R-:W-:Y:S05]  /*19990*/  @!P0 BRA `(.L_x_1677) ;  /* 0x0000000000048947 */ /* 0x000fea0003800000 */
[----:B------:R-:W-:Y:S01]  /*199a0*/  BPT.TRAP 0x1 ;  /* 0x000000040000795c */ /* 0x000fe20000300000 */
.L_x_1677:
[----:B------:R-:W5:Y:S02]  /*199b0*/  SYNCS.PHASECHK.TRANS64.TRYWAIT P1, [R3+URZ+0x28480], R2 ;  /* 0x02848002030075a7 */ /* 0x000f64000802017f */
[----:B-----5:R-:W-:Y:S05]  /*199c0*/  @!P1 BRA `(.L_x_1678) ;  /* 0x0000002400f49947 */ /* 0x020fea0003800000 */
.L_x_1760:
[----:B------:R-:W-:Y:S05]  /*199d0*/  @!P0 BRA `(.L_x_1679) ;  /* 0x0000000000048947 */ /* 0x000fea0003800000 */
[----:B------:R-:W-:Y:S01]  /*199e0*/  BPT.TRAP 0x1 ;  /* 0x000000040000795c */ /* 0x000fe20000300000 */
.L_x_1679:
[----:B------:R0:W0:Y:S02]  /*199f0*/  SYNCS.PHASECHK.TRANS64.TRYWAIT P0, [R5+URZ+0x28480], R0 ;  /* 0x02848000050075a7 */ /* 0x000024000800017f */
[----:B0-----:R-:W-:Y:S05]  /*19a00*/  @!P0 NANOSLEEP.SYNCS 0x989680 ;  /* 0x009896800000895d */ /* 0x001fea0003900000 */
[----:B------:R-:W0:Y:S02]  /*19a10*/  @!P0 SYNCS.PHASECHK.TRANS64 P0, [R5+URZ+0x28480], R0 ;  /* 0x02848000050085a7 */ /* 0x000e24000800007f */
[----:B0-----:R-:W-:Y:S05]  /*19a20*/  @!P0 BRA `(.L_x_1679) ;  /* 0xfffffffc00f08947 */ /* 0x001fea000383ffff */
.L_x_1667:
[----:B------:R-:W-:Y:S05]  /*19a30*/  BSYNC B0 ;  /* 0x0000000000007941 */ /* 0x000fea0003800000 */
.L_x_1666:
[----:B------:R-:W-:Y:S05]  /*19a40*/  EXIT ;  /* 0x000000000000794d */ /* 0x000fea0003800000 */
.L_x_1472:
[----:B0-----:R-:W-:-:S04]  /*19a50*/  IMAD.U32 R4, RZ, RZ, UR43 ;  /* 0x0000002bff047e24 */ /* 0x001fc8000f8e00ff */
[----:B------:R0:W1:Y:S03]  /*19a60*/  SYNCS.PHASECHK.TRANS64.TRYWAIT P0, [R4+URZ+0x28400], R7 ;  /* 0x02840007040075a7 */ /* 0x000066000800017f */
[----:B-1----:R-:W-:Y:S05]  /*19a70*/  @!P0 NANOSLEEP.SYNCS 0x989680 ;  /* 0x009896800000895d */ /* 0x002fea0003900000 */
[----:B------:R-:W1:Y:S02]  /*19a80*/  @!P0 SYNCS.PHASECHK.TRANS64 P0, [R4+URZ+0x28400], R7 ;  /* 0x02840007040085a7 */ /* 0x000e64000800007f */
[----:B-1----:R-:W-:Y:S05]  /*19a90*/  @!P0 BRA `(.L_x_1472) ;  /* 0xfffffffc00ec8947 */ /* 0x002fea000383ffff */
[----:B------:R-:W-:Y:S05]  /*19aa0*/  BRA `(.L_x_1680) ;  /* 0xfffffe8c001c7947 */ /* 0x000fea000383ffff */
.L_x_1476:
[----:B-1----:R-:W-:-:S04]  /*19ab0*/  IMAD.U32 R4, RZ, RZ, UR45 ;  /* 0x0000002dff047e24 */ /* 0x002fc8000f8e00ff */
[----:B------:R1:W2:Y:S03]  /*19ac0*/  SYNCS.PHASECHK.TRANS64.TRYWAIT P0, [R4+URZ+0x28430], R7 ;  /* 0x02843007040075a7 */ /* 0x0002a6000800017f */
[----:B--2---:R-:W-:Y:S05]  /*19ad0*/  @!P0 NANOSLEEP.SYNCS 0x989680 ;  /* 0x009896800000895d */ /* 0x004fea0003900000 */
[----:B------:R-:W2:Y:S02]  /*19ae0*/  @!P0 SYNCS.PHASECHK.TRANS64 P0, [R4+URZ+0x28430], R7 ;  /* 0x02843007040085a7 */ /* 0x000ea4000800007f */
[----:B--2---:R-:W-:Y:S05]  /*19af0*/  @!P0 BRA `(.L_x_1476) ;  /* 0xfffffffc00ec8947 */ /* 0x004fea000383ffff */
[----:B------:R-:W-:Y:S05]  /*19b00*/  BRA `(.L_x_1475) ;  /* 0xfffffe8c004c7947 */ /* 0x000fea000383ffff */
.L_x_1489:
[----:B0-----:R-:W-:-:S04]  /*19b10*/  IMAD.U32 R8, RZ, RZ, UR45 ;  /* 0x0000002dff087e24 */ /* 0x001fc8000f8e00ff */
[----:B------:R0:W1:Y:S03]  /*19b20*/  SYNCS.PHASECHK.TRANS64.TRYWAIT P0, [R8+URZ+0x28450], R7 ;  /* 0x02845007080075a7 */ /* 0x000066000800017f */
[----:B-1----:R-:W-:Y:S05]  /*19b30*/  @!P0 NANOSLEEP.SYNCS 0x989680 ;  /* 0x009896800000895d */ /* 0x002fea0003900000 */
[----:B------:R-:W1:Y:S02]  /*19b40*/  @!P0 SYNCS.PHASECHK.TRANS64 P0, [R8+URZ+0x28450], R7 ;  /* 0x02845007080085a7 */ /* 0x000e64000800007f */
[----:B-1----:R-:W-:Y:S05]  /*19b50*/  @!P0 BRA `(.L_x_1489) ;  /* 0xfffffffc00ec8947 */ /* 0x002fea000383ffff */
[----:B------:R-:W-:Y:S05]  /*19b60*/  BRA `(.L_x_1488) ;  /* 0xfffffeac00407947 */ /* 0x000fea000383ffff */
.L_x_1498:
[----:B-1----:R-:W-:-:S04]  /*19b70*/  IMAD.U32 R5, RZ, RZ, UR45 ;  /* 0x0000002dff057e24 */ /* 0x002fc8000f8e00ff */
[----:B------:R1:W2:Y:S03]  /*19b80*/  SYNCS.PHASECHK.TRANS64.TRYWAIT P0, [R5+URZ+0x28430], R8 ;  /* 0x02843008050075a7 */ /* 0x0002a6000800017f */
[----:B--2---:R-:W-:Y:S05]  /*19b90*/  @!P0 NANOSLEEP.SYNCS 0x989680 ;  /* 0x009896800000895d */ /* 0x004fea0003900000 */
[----:B------:R-:W2:Y:S02]  /*19ba0*/  @!P0 SYNCS.PHASECHK.TRANS64 P0, [R5+URZ+0x28430], R8 ;  /* 0x02843008050085a7 */ /* 0x000ea4000800007f */
[----:B--2---:R-:W-:Y:S05]  /*19bb0*/  @!P0 BRA `(.L_x_1498) ;  /* 0xfffffffc00ec8947 */ /* 0x004fea000383ffff */
[----:B------:R-:W-:Y:S05]  /*19bc0*/  BRA `(.L_x_1497) ;  /* 0xfffffeb0008c7947 */ /* 0x000fea000383ffff */
.L_x_1511:
[----:B0-----:R-:W-:-:S04]  /*19bd0*/  IMAD.U32 R7, RZ, RZ, UR45 ;  /* 0x0000002dff077e24 */ /* 0x001fc8000f8e00ff */
[----:B------:R0:W1:Y:S03]  /*19be0*/  SYNCS.PHASECHK.TRANS64.TRYWAIT P0, [R7+URZ+0x28450], R8 ;  /* 0x02845008070075a7 */ /* 0x000066000800017f */
[----:B-1----:R-:W-:Y:S05]  /*19bf0*/  @!P0 NANOSLEEP.SYNCS 0x989680 ;  /* 0x009896800000895d */ /* 0x002fea0003900000 */
[----:B------:R-:W1:Y:S02]  /*19c00*/  @!P0 SYNCS.PHASECHK.TRANS64 P0, [R7+URZ+0x28450], R8 ;  /* 0x02845008070085a7 */ /* 0x000e64000800007f */
[----:B-1----:R-:W-:Y:S05]  /*19c10*/  @!P0 BRA `(.L_x_1511) ;  /* 0xfffffffc00ec8947 */ /* 0x002fea000383ffff */
[----:B------:R-:W-:Y:S05]  /*19c20*/  BRA `(.L_x_1510) ;  /* 0xfffffed8006c7947 */ /* 0x000fea000383ffff */
.L_x_1521:
[----:B-1----:R-:W-:-:S04]  /*19c30*/  IMAD.U32 R5, RZ, RZ, UR43 ;  /* 0x0000002bff057e24 */ /* 0x002fc8000f8e00ff */
[----:B------:R1:W2:Y:S03]  /*19c40*/  SYNCS.PHASECHK.TRANS64.TRYWAIT P0, [R5+URZ+0x28430], R6 ;  /* 0x02843006050075a7 */ /* 0x0002a6000800017f */
[----:B--2---:R-:W-:Y:S05]  /*19c50*/  @!P0 NANOSLEEP.SYNCS 0x989680 ;  /* 0x009896800000895d */ /* 0x004fea0003900000 */
[----:B------:R-:W2:Y:S02]  /*19c60*/  @!P0 SYNCS.PHASECHK.TRANS64 P0, [R5+URZ+0x28430], R6 ;  /* 0x02843006050085a7 */ /* 0x000ea4000800007f */
[----:B--2---:R-:W-:Y:S05]  /*19c70*/  @!P0 BRA `(.L_x_1521) ;  /* 0xfffffffc00ec8947 */ /* 0x004fea000383ffff */
[----:B------:R-:W-:Y:S05]  /*19c80*/  BRA `(.L_x_1520) ;  /* 0xfffffedc00c87947 */ /* 0x000fea000383ffff */
.L_x_1526:
[----:B--2---:R-:W-:-:S04]  /*19c90*/  IMAD.U32 R11, RZ, RZ, UR43 ;  /* 0x0000002bff0b7e24 */ /* 0x004fc8000f8e00ff */
[----:B------:R2:W3:Y:S03]  /*19ca0*/  SYNCS.PHASECHK.TRANS64.TRYWAIT P0, [R11+URZ+0x28450], R6 ;  /* 0x028450060b0075a7 */ /* 0x0004e6000800017f */
[----:B---3--:R-:W-:Y:S05]  /*19cb0*/  @!P0 NANOSLEEP.SYNCS 0x989680 ;  /* 0x009896800000895d */ /* 0x008fea0003900000 */
[----:B------:R-:W3:Y:S02]  /*19cc0*/  @!P0 SYNCS.PHASECHK.TRANS64 P0, [R11+URZ+0x28450], R6 ;  /* 0x028450060b0085a7 */ /* 0x000ee4000800007f */
[----:B---3--:R-:W-:Y:S05]  /*19cd0*/  @!P0 BRA `(.L_x_1526) ;  /* 0xfffffffc00ec8947 */ /* 0x008fea000383ffff */
[----:B------:R-:W-:Y:S05]  /*19ce0*/  BRA `(.L_x_1525) ;  /* 0xfffffef800347947 */ /* 0x000fea000383ffff */
.L_x_1533:
[----:B-1----:R-:W-:-:S04]  /*19cf0*/  IMAD.U32 R5, RZ, RZ, UR44 ;  /* 0x0000002cff057e24 */ /* 0x002fc8000f8e00ff */
[----:B------:R1:W2:Y:S03]  /*19d00*/  SYNCS.PHASECHK.TRANS64.TRYWAIT P0, [R5+URZ+0x28430], R8 ;  /* 0x02843008050075a7 */ /* 0x0002a6000800017f */
[----:B--2---:R-:W-:Y:S05]  /*19d10*/  @!P0 NANOSLEEP.SYNCS 0x989680 ;  /* 0x009896800000895d */ /* 0x004fea0003900000 */
[----:B------:R-:W2:Y:S02]  /*19d20*/  @!P0 SYNCS.PHASECHK.TRANS64 P0, [R5+URZ+0x28430], R8 ;  /* 0x02843008050085a7 */ /* 0x000ea4000800007f */
[----:B--2---:R-:W-:Y:S05]  /*19d30*/  @!P0 BRA `(.L_x_1533) ;  /* 0xfffffffc00ec8947 */ /* 0x004fea000383ffff */
[----:B------:R-:W-:Y:S05]  /*19d40*/  BRA `(.L_x_1532) ;  /* 0xfffffef800f07947 */ /* 0x000fea000383ffff */
.L_x_1546:
[----:B0-----:R-:W-:-:S04]  /*19d50*/  IMAD.U32 R7, RZ, RZ, UR44 ;  /* 0x0000002cff077e24 */ /* 0x001fc8000f8e00ff */
[----:B------:R0:W1:Y:S03]  /*19d60*/  SYNCS.PHASECHK.TRANS64.TRYWAIT P0, [R7+URZ+0x28450], R8 ;  /* 0x02845008070075a7 */ /* 0x000066000800017f */
[----:B-1----:R-:W-:Y:S05]  /*19d70*/  @!P0 NANOSLEEP.SYNCS 0x989680 ;  /* 0x009896800000895d */ /* 0x002fea0003900000 */
[----:B------:R-:W1:Y:S02]  /*19d80*/  @!P0 SYNCS.PHASECHK.TRANS64 P0, [R7+URZ+0x28450], R8 ;  /* 0x02845008070085a7 */ /* 0x000e64000800007f */
[----:B-1----:R-:W-:Y:S05]  /*19d90*/  @!P0 BRA `(.L_x_1546) ;  /* 0xfffffffc00ec8947 */ /* 0x002fea000383ffff */
[----:B------:R-:W-:Y:S05]  /*19da0*/  BRA `(.L_x_1545) ;  /* 0xffffff2000cc7947 */ /* 0x000fea000383ffff */
.L_x_1602:
[----:B------:R-:W0:Y:S01]  /*19db0*/  S2R R19, SR_TID.X ;  /* 0x0000000000137919 */ /* 0x000e220000002100 */
[----:B------:R-:W-:Y:S02]  /*19dc0*/  IMAD.MOV.U32 R12, RZ, RZ, RZ ;  /* 0x000000ffff0c7224 */ /* 0x000fe400078e00ff */
        /* <DEDUP_REMOVED lines=8> */
.L_x_1681:
[----:B------:R-:W-:Y:S05]  /*19e50*/  BRA `(.L_x_1682) ;  /* 0xffffffb8006c7947 */ /* 0x000fea000383ffff */
.L_x_1605:
[----:B0-----:R0:W1:Y:S02]  /*19e60*/  SYNCS.PHASECHK.TRANS64.TRYWAIT P0, [R0+URZ+0x28480], R21 ;  /* 0x02848015000075a7 */ /* 0x001064000800017f */
[----:B-1----:R-:W-:Y:S05]  /*19e70*/  @!P0 NANOSLEEP.SYNCS 0x989680 ;  /* 0x009896800000895d */ /* 0x002fea0003900000 */
[----:B------:R-:W1:Y:S02]  /*19e80*/  @!P0 SYNCS.PHASECHK.TRANS64 P0, [R0+URZ+0x28480], R21 ;  /* 0x02848015000085a7 */ /* 0x000e64000800007f */
[----:B-1----:R-:W-:Y:S05]  /*19e90*/  @!P0 BRA `(.L_x_1605) ;  /* 0xfffffffc00f08947 */ /* 0x002fea000383ffff */
[----:B------:R-:W-:Y:S05]  /*19ea0*/  BRA `(.L_x_1683) ;  /* 0xffffffb8007c7947 */ /* 0x000fea000383ffff */
.L_x_1606:
[----:B------:R-:W-:Y:S01]  /*19eb0*/  BSSY B0, `(.L_x_1684) ;  /* 0x0000008000007945 */ /* 0x000fe20003800000 */
[----:B------:R-:W-:Y:S02]  /*19ec0*/  IMAD.MOV.U32 R13, RZ, RZ, R9 ;  /* 0x000000ffff0d7224 */ /* 0x000fe400078e0009 */
[----:B------:R-:W-:Y:S02]  /*19ed0*/  IMAD.MOV.U32 R12, RZ, RZ, RZ ;  /* 0x000000ffff0c7224 */ /* 0x000fe400078e00ff */
[----:B------:R-:W-:Y:S02]  /*19ee0*/  IMAD.MOV.U32 R11, RZ, RZ, 0x181f ;  /* 0x0000181fff0b7424 */ /* 0x000fe400078e00ff */
[----:B------:R-:W-:-:S07]  /*19ef0*/  IMAD.MOV.U32 R15, RZ, RZ, -0x1 ;  /* 0xffffffffff0f7424 */ /* 0x000fce00078e00ff */
[----:B0-----:R-:W-:Y:S05]  /*19f00*/  WARPSYNC.COLLECTIVE R15, `(.L_x_1685) ;  /* 0x000000000f087348 */ /* 0x001fea0003c00000 */
[----:B------:R1:W2:Y:S02]  /*19f10*/  SHFL.IDX P6, R14, R13, R12, R11 ;  /* 0x0000000c0d0e7389 */ /* 0x0002a400000c000b */
[----:B012---:R-:W-:Y:S01]  /*19f20*/  ENDCOLLECTIVE ;  /* 0x000000000000791b */ /* 0x007fe20003800000 */
.L_x_1685:
[----:B------:R-:W-:Y:S05]  /*19f30*/  BSYNC B0 ;  /* 0x0000000000007941 */ /* 0x000fea0003800000 */
.L_x_1684:
[----:B------:R-:W-:Y:S01]  /*19f40*/  IMAD.MOV.U32 R13, RZ, RZ, R8 ;  /* 0x000000ffff0d7224 */ /* 0x000fe200078e0008 */
[----:B------:R-:W-:Y:S01]  /*19f50*/  LOP3.LUT R26, R28, 0x80, RZ, 0xfc, !PT ;  /* 0x000000801c1a7812 */ /* 0x000fe200078efcff */
[----:B------:R-:W-:Y:S01]  /*19f60*/  IMAD.MOV.U32 R12, RZ, RZ, RZ ;  /* 0x000000ffff0c7224 */ /* 0x000fe200078e00ff */
[C---:B------:R-:W-:Y:S01]  /*19f70*/  ISETP.GE.AND P3, PT, R7.reuse, 0x11, PT ;  /* 0x000000110700780c */ /* 0x040fe20003f66270 */
[----:B------:R-:W-:Y:S01]  /*19f80*/  IMAD.MOV.U32 R11, RZ, RZ, 0x181f ;  /* 0x0000181fff0b7424 */ /* 0x000fe200078e00ff */
[----:B------:R-:W-:Y:S01]  /*19f90*/  ISETP.GE.AND P5, PT, R7, 0x31, PT ;  /* 0x000000310700780c */ /* 0x000fe20003fa6270 */
[----:B------:R-:W-:Y:S02]  /*19fa0*/  IMAD.MOV.U32 R15, RZ, RZ, -0x1 ;  /* 0xffffffffff0f7424 */ /* 0x000fe400078e00ff */
[----:B------:R-:W-:Y:S02]  /*19fb0*/  IMAD.MOV.U32 R3, RZ, RZ, R14 ;  /* 0x000000ffff037224 */ /* 0x000fe400078e000e */
[----:B------:R-:W-:-:S08]  /*19fc0*/  IMAD.IADD R4, R17, 0x1, R4 ;  /* 0x0000000111047824 */ /* 0x000fd000078e0204 */
[----:B------:R-:W-:Y:S05]  /*19fd0*/  WARPSYNC.COLLECTIVE R15, `(.L_x_1686) ;  /* 0x000000000f087348 */ /* 0x000fea0003c00000 */
[----:B------:R0:W1:Y:S02]  /*19fe0*/  SHFL.IDX P6, R14, R13, R12, R11 ;  /* 0x0000000c0d0e7389 */ /* 0x00006400000c000b */
[----:B01----:R-:W-:Y:S01]  /*19ff0*/  ENDCOLLECTIVE ;  /* 0x000000000000791b */ /* 0x003fe20003800000 */
.L_x_1686:
[----:B------:R-:W0:Y:S01]  /*1a000*/  LDC R15, c[0x0][0x2f4] ;  /* 0x0000bd00ff0f7b82 */ /* 0x000e220000000800 */
[----:B------:R-:W-:Y:S02]  /*1a010*/  IMAD.MOV.U32 R13, RZ, RZ, R9 ;  /* 0x000000ffff0d7224 */ /* 0x000fe400078e0009 */
[----:B------:R-:W-:Y:S02]  /*1a020*/  IMAD.MOV.U32 R12, RZ, RZ, 0x1 ;  /* 0x00000001ff0c7424 */ /* 0x000fe400078e00ff */
[----:B------:R-:W-:-:S05]  /*1a030*/  IMAD.MOV.U32 R2, RZ, RZ, R14 ;  /* 0x000000ffff027224 */ /* 0x000fca00078e000e */
[----:B------:R-:W-:-:S05]  /*1a040*/  IADD3 R2, P0, R28, R2, RZ ;  /* 0x000000021c027210 */ /* 0x000fca0007f1e0ff */
[----:B------:R-:W-:Y:S01]  /*1a050*/  IMAD.X R3, RZ, RZ, R3, P0 ;  /* 0x000000ffff037224 */ /* 0x000fe200000e0603 */
[-C--:B0-----:R-:W-:Y:S02]  /*1a060*/  ISETP.GE.AND P2, PT, R28, R15.reuse, PT ;  /* 0x0000000f1c00720c */ /* 0x081fe40003f46270 */
[----:B------:R-:W-:Y:S01]  /*1a070*/  ISETP.GE.AND P0, PT, R26, R15, PT ;  /* 0x0000000f1a00720c */ /* 0x000fe20003f06270 */
[----:B------:R-:W-:Y:S01]  /*1a080*/  IMAD.MOV.U32 R15, RZ, RZ, -0x1 ;  /* 0xffffffffff0f7424 */ /* 0x000fe200078e00ff */
[----:B------:R-:W-:-:S13]  /*1a090*/  ISETP.LT.OR P1, PT, R7, 0x1, P2 ;  /* 0x000000010700780c */ /* 0x000fda0001721670 */
[----:B------:R-:W-:Y:S05]  /*1a0a0*/  WARPSYNC.COLLECTIVE R15, `(.L_x_1687) ;  /* 0x000000000f087348 */ /* 0x000fea0003c00000 */
[----:B------:R0:W1:Y:S02]  /*1a0b0*/  SHFL.IDX P6, R14, R13, R12, R11 ;  /* 0x0000000c0d0e7389 */ /* 0x00006400000c000b */
[----:B01----:R-:W-:Y:S01]  /*1a0c0*/  ENDCOLLECTIVE ;  /* 0x000000000000791b */ /* 0x003fe20003800000 */
.L_x_1687:
        /* <DEDUP_REMOVED lines=11> */
.L_x_1688:
[----:B------:R-:W-:Y:S02]  /*1a180*/  IMAD.MOV.U32 R13, RZ, RZ, R9 ;  /* 0x000000ffff0d7224 */ /* 0x000fe400078e0009 */
[----:B------:R-:W-:Y:S02]  /*1a190*/  IMAD.MOV.U32 R12, RZ, RZ, 0x2 ;  /* 0x00000002ff0c7424 */ /* 0x000fe400078e00ff */
[----:B------:R-:W-:-:S07]  /*1a1a0*/  IMAD.MOV.U32 R2, RZ, RZ, R14 ;  /* 0x000000ffff027224 */ /* 0x000fce00078e000e */
[----:B------:R-:W-:Y:S05]  /*1a1b0*/  WARPSYNC.COLLECTIVE R15, `(.L_x_1689) ;  /* 0x000000000f087348 */ /* 0x000fea0003c00000 */
[----:B------:R0:W1:Y:S02]  /*1a1c0*/  SHFL.IDX P6, R14, R13, R12, R11 ;  /* 0x0000000c0d0e7389 */ /* 0x00006400000c000b */
[----:B01----:R-:W-:Y:S01]  /*1a1d0*/  ENDCOLLECTIVE ;  /* 0x000000000000791b */ /* 0x003fe20003800000 */
.L_x_1689:
        /* <DEDUP_REMOVED lines=14> */
.L_x_1690:
[----:B------:R-:W-:Y:S02]  /*1a2c0*/  IMAD.MOV.U32 R13, RZ, RZ, R9 ;  /* 0x000000ffff0d7224 */ /* 0x000fe400078e0009 */
[----:B------:R-:W-:Y:S02]  /*1a2d0*/  IMAD.MOV.U32 R12, RZ, RZ, 0x3 ;  /* 0x00000003ff0c7424 */ /* 0x000fe400078e00ff */
[----:B------:R-:W-:-:S07]  /*1a2e0*/  IMAD.MOV.U32 R2, RZ, RZ, R14 ;  /* 0x000000ffff027224 */ /* 0x000fce00078e000e */
[----:B------:R-:W-:Y:S05]  /*1a2f0*/  WARPSYNC.COLLECTIVE R15, `(.L_x_1691) ;  /* 0x000000000f087348 */ /* 0x000fea0003c00000 */
[----:B------:R0:W1:Y:S02]  /*1a300*/  SHFL.IDX P6, R14, R13, R12, R11 ;  /* 0x0000000c0d0e7389 */ /* 0x00006400000c000b */
[----:B01----:R-:W-:Y:S01]  /*1a310*/  ENDCOLLECTIVE ;  /* 0x000000000000791b */ /* 0x003fe20003800000 */
.L_x_1691:
        /* <DEDUP_REMOVED lines=13> */
.L_x_1692:
[----:B------:R-:W-:Y:S01]  /*1a3f0*/  @!PT LDS RZ, [RZ] ;  /* 0x00000000fffff984 */ /* 0x000fe20000000800 */
[----:B------:R-:W-:Y:S01]  /*1a400*/  @!PT LDS RZ, [RZ] ;  /* 0x00000000fffff984 */ /* 0x000fe20000000800 */
[----:B------:R-:W-:Y:S01]  /*1a410*/  @!PT LDS RZ, [RZ] ;  /* 0x00000000fffff984 */ /* 0x000fe20000000800 */
[----:B------:R0:W-:Y:S01]  /*1a420*/  LDGSTS.E.BYPASS.LTC128B.128 [R4+0x13000], desc[UR36][R2.64+0x80], !P1 ;  /* 0x1300008002047fae */ /* 0x0001e2000c901d64 */
[----:B------:R-:W-:Y:S01]  /*1a430*/  ISETP.GE.AND P1, PT, R7, 0x21, PT ;  /* 0x000000210700780c */ /* 0x000fe20003f26270 */
[----:B0-----:R-:W-:Y:S01]  /*1a440*/  IMAD.MOV.U32 R2, RZ, RZ, R14 ;  /* 0x000000ffff027224 */ /* 0x001fe200078e000e */
[----:B------:R-:W-:Y:S11]  /*1a450*/  BRA `(.L_x_1693) ;  /* 0xffffffb400f87947 */ /* 0x000ff6000383ffff */
.L_x_1611:
[----:B----4-:R4:W0:Y:S02]  /*1a460*/  SYNCS.PHASECHK.TRANS64.TRYWAIT P0, [R0+URZ+0x28440], R21 ;  /* 0x02844015000075a7 */ /* 0x010824000800017f */
[----:B0-----:R-:W-:Y:S05]  /*1a470*/  @!P0 NANOSLEEP.SYNCS 0x989680 ;  /* 0x009896800000895d */ /* 0x001fea0003900000 */
[----:B------:R-:W0:Y:S02]  /*1a480*/  @!P0 SYNCS.PHASECHK.TRANS64 P0, [R0+URZ+0x28440], R21 ;  /* 0x02844015000085a7 */ /* 0x000e24000800007f */
[----:B0-----:R-:W-:Y:S05]  /*1a490*/  @!P0 BRA `(.L_x_1611) ;  /* 0xfffffffc00f08947 */ /* 0x001fea000383ffff */
[----:B------:R-:W-:Y:S05]  /*1a4a0*/  BRA `(.L_x_1694) ;  /* 0xffffffb800507947 */ /* 0x000fea000383ffff */
.L_x_1612:
[----:B------:R-:W-:Y:S01]  /*1a4b0*/  BSSY B0, `(.L_x_1695) ;  /* 0x0000008000007945 */ /* 0x000fe20003800000 */
[----:B------:R-:W-:Y:S02]  /*1a4c0*/  IMAD.MOV.U32 R13, RZ, RZ, R6 ;  /* 0x000000ffff0d7224 */ /* 0x000fe400078e0006 */
[----:B------:R-:W-:Y:S02]  /*1a4d0*/  IMAD.MOV.U32 R12, RZ, RZ, RZ ;  /* 0x000000ffff0c7224 */ /* 0x000fe400078e00ff */
[----:B------:R-:W-:Y:S02]  /*1a4e0*/  IMAD.MOV.U32 R11, RZ, RZ, 0x181f ;  /* 0x0000181fff0b7424 */ /* 0x000fe400078e00ff */
[----:B------:R-:W-:-:S07]  /*1a4f0*/  IMAD.MOV.U32 R15, RZ, RZ, -0x1 ;  /* 0xffffffffff0f7424 */ /* 0x000fce00078e00ff */
[----:B0--34-:R-:W-:Y:S05]  /*1a500*/  WARPSYNC.COLLECTIVE R15, `(.L_x_1696) ;  /* 0x000000000f087348 */ /* 0x019fea0003c00000 */
[----:B------:R1:W2:Y:S02]  /*1a510*/  SHFL.IDX P6, R14, R13, R12, R11 ;  /* 0x0000000c0d0e7389 */ /* 0x0002a400000c000b */
[----:B01234-:R-:W-:Y:S01]  /*1a520*/  ENDCOLLECTIVE ;  /* 0x000000000000791b */ /* 0x01ffe20003800000 */
.L_x_1696:
[----:B------:R-:W-:Y:S05]  /*1a530*/  BSYNC B0 ;  /* 0x0000000000007941 */ /* 0x000fea0003800000 */
.L_x_1695:
        /* <DEDUP_REMOVED lines=8> */
.L_x_1697:
        /* <DEDUP_REMOVED lines=13> */
.L_x_1698:
        /* <DEDUP_REMOVED lines=10> */
.L_x_1699:
[----:B------:R-:W-:Y:S02]  /*1a730*/  IMAD.MOV.U32 R13, RZ, RZ, R6 ;  /* 0x000000ffff0d7224 */ /* 0x000fe400078e0006 */
[----:B------:R-:W-:Y:S01]  /*1a740*/  IMAD.MOV.U32 R12, RZ, RZ, 0x2 ;  /* 0x00000002ff0c7424 */ /* 0x000fe200078e00ff */
[----:B------:R-:W-:-:S05]  /*1a750*/  @P3 IADD3 R14, P0, R28, R14, RZ ;  /* 0x0000000e1c0e3210 */ /* 0x000fca0007f1e0ff */
[----:B------:R-:W-:Y:S02]  /*1a760*/  @P3 IMAD.X R7, RZ, RZ, R2, P0 ;  /* 0x000000ffff073224 */ /* 0x000fe400000e0602 */
[----:B------:R-:W-:-:S07]  /*1a770*/  @P3 IMAD.MOV.U32 R2, RZ, RZ, R14 ;  /* 0x000000ffff023224 */ /* 0x000fce00078e000e */
[----:B------:R-:W-:Y:S05]  /*1a780*/  WARPSYNC.COLLECTIVE R15, `(.L_x_1700) ;  /* 0x000000000f087348 */ /* 0x000fea0003c00000 */
[----:B------:R0:W1:Y:S02]  /*1a790*/  SHFL.IDX P6, R14, R13, R12, R11 ;  /* 0x0000000c0d0e7389 */ /* 0x00006400000c000b */
[----:B01----:R-:W-:Y:S01]  /*1a7a0*/  ENDCOLLECTIVE ;  /* 0x000000000000791b */ /* 0x003fe20003800000 */
.L_x_1700:
[----:B------:R-:W-:-:S05]  /*1a7b0*/  @P3 IMAD.MOV.U32 R3, RZ, RZ, R7 ;  /* 0x000000ffff033224 */ /* 0x000fca00078e0007 */
[----:B------:R-:W-:Y:S01]  /*1a7c0*/  @!PT LDS RZ, [RZ] ;  /* 0x00000000fffff984 */ /* 0x000fe20000000800 */
[----:B------:R-:W-:Y:S01]  /*1a7d0*/  @!PT LDS RZ, [RZ] ;  /* 0x00000000fffff984 */ /* 0x000fe20000000800 */
[----:B------:R-:W-:Y:S01]  /*1a7e0*/  @!PT LDS RZ, [RZ] ;  /* 0x00000000fffff984 */ /* 0x000fe20000000800 */
[----:B------:R-:W-:Y:S04]  /*1a7f0*/  @P3 LDGSTS.E.BYPASS.LTC128B.128 [R4+0x20800], desc[UR36][R2.64], !P4 ;  /* 0x2080000002043fae */ /* 0x000fe8000e101d64 */
[----:B------:R0:W-:Y:S01]  /*1a800*/  @P3 LDGSTS.E.BYPASS.LTC128B.128 [R4+0x22800], desc[UR36][R2.64+0x80], !P2 ;  /* 0x2280008002043fae */ /* 0x0001e2000d101d64 */
[----:B------:R-:W-:Y:S02]  /*1a810*/  IMAD.MOV.U32 R13, RZ, RZ, R5 ;  /* 0x000000ffff0d7224 */ /* 0x000fe400078e0005 */
[----:B0-----:R-:W-:-:S07]  /*1a820*/  IMAD.MOV.U32 R2, RZ, RZ, R14 ;  /* 0x000000ffff027224 */ /* 0x001fce00078e000e */
[----:B------:R-:W-:Y:S05]  /*1a830*/  WARPSYNC.COLLECTIVE R15, `(.L_x_1701) ;  /* 0x000000000f087348 */ /* 0x000fea0003c00000 */
[----:B------:R0:W1:Y:S02]  /*1a840*/  SHFL.IDX P6, R14, R13, R12, R11 ;  /* 0x0000000c0d0e7389 */ /* 0x00006400000c000b */
[----:B01----:R-:W-:Y:S01]  /*1a850*/  ENDCOLLECTIVE ;  /* 0x000000000000791b */ /* 0x003fe20003800000 */
.L_x_1701:
        /* <DEDUP_REMOVED lines=8> */
.L_x_1702:
        /* <DEDUP_REMOVED lines=11> */
.L_x_1703:
[----:B------:R-:W-:Y:S05]  /*1a990*/  BRA `(.L_x_1704) ;  /* 0xffffffb400d47947 */ /* 0x000fea000383ffff */
.L_x_1617:
[----:B------:R-:W-:Y:S02]  /*1a9a0*/  IMAD.MOV.U32 R13, RZ, RZ, R5 ;  /* 0x000000ffff0d7224 */ /* 0x000fe400078e0005 */
[----:B------:R-:W-:Y:S02]  /*1a9b0*/  IMAD.MOV.U32 R12, RZ, RZ, RZ ;  /* 0x000000ffff0c7224 */ /* 0x000fe400078e00ff */
[----:B------:R-:W-:Y:S02]  /*1a9c0*/  IMAD.MOV.U32 R11, RZ, RZ, 0x181f ;  /* 0x0000181fff0b7424 */ /* 0x000fe400078e00ff */
[----:B------:R-:W-:Y:S02]  /*1a9d0*/  IMAD.MOV.U32 R15, RZ, RZ, -0x1 ;  /* 0xffffffffff0f7424 */ /* 0x000fe400078e00ff */
[----:B------:R-:W-:Y:S02]  /*1a9e0*/  IMAD R4, R6, UR43, RZ ;  /* 0x0000002b06047c24 */ /* 0x000fe4000f8e02ff */
[----:B------:R-:W-:-:S07]  /*1a9f0*/  IMAD.IADD R18, R36, 0x1, R18 ;  /* 0x0000000124127824 */ /* 0x000fce00078e0212 */
[----:B------:R-:W-:Y:S05]  /*1aa00*/  WARPSYNC.COLLECTIVE R15, `(.L_x_1705) ;  /* 0x000000000f087348 */ /* 0x000fea0003c00000 */
[----:B------:R0:W1:Y:S02]  /*1aa10*/  SHFL.IDX P6, R14, R13, R12, R11 ;  /* 0x0000000c0d0e7389 */ /* 0x00006400000c000b */
[----:B01----:R-:W-:Y:S01]  /*1aa20*/  ENDCOLLECTIVE ;  /* 0x000000000000791b */ /* 0x003fe20003800000 */
.L_x_1705:
[C---:B------:R-:W-:Y:S01]  /*1aa30*/  VIADD R7, R18.reuse, 0x10 ;  /* 0x0000001012077836 */ /* 0x040fe20000000000 */
[----:B------:R-:W-:Y:S01]  /*1aa40*/  ISETP.GE.AND P2, PT, R18, R4, PT ;  /* 0x000000041200720c */ /* 0x000fe20003f46270 */
[----:B------:R-:W-:Y:S02]  /*1aa50*/  IMAD.MOV.U32 R13, RZ, RZ, R0 ;  /* 0x000000ffff0d7224 */ /* 0x000fe400078e0000 */
[----:B------:R-:W-:-:S10]  /*1aa60*/  IMAD.MOV.U32 R2, RZ, RZ, R14 ;  /* 0x000000ffff027224 */ /* 0x000fd400078e000e */
[----:B------:R-:W-:Y:S05]  /*1aa70*/  WARPSYNC.COLLECTIVE R15, `(.L_x_1706) ;  /* 0x000000000f087348 */ /* 0x000fea0003c00000 */
[----:B------:R0:W1:Y:S02]  /*1aa80*/  SHFL.IDX P6, R14, R13, R12, R11 ;  /* 0x0000000c0d0e7389 */ /* 0x00006400000c000b */
[----:B01----:R-:W-:Y:S01]  /*1aa90*/  ENDCOLLECTIVE ;  /* 0x000000000000791b */ /* 0x003fe20003800000 */
.L_x_1706:
        /* <DEDUP_REMOVED lines=8> */
.L_x_1707:
        /* <DEDUP_REMOVED lines=11> */
.L_x_1708:
[----:B------:R-:W-:Y:S02]  /*1abd0*/  IMAD.MOV.U32 R13, RZ, RZ, R5 ;  /* 0x000000ffff0d7224 */ /* 0x000fe400078e0005 */
[----:B------:R-:W-:Y:S01]  /*1abe0*/  IMAD.MOV.U32 R12, RZ, RZ, 0x2 ;  /* 0x00000002ff0c7424 */ /* 0x000fe200078e00ff */
[----:B------:R-:W-:-:S05]  /*1abf0*/  @!P2 IADD3 R14, P3, R28, R14, RZ ;  /* 0x0000000e1c0ea210 */ /* 0x000fca0007f7e0ff */
[----:B------:R-:W-:-:S08]  /*1ac00*/  @!P2 IMAD.MOV.U32 R2, RZ, RZ, R14 ;  /* 0x000000ffff02a224 */ /* 0x000fd000078e000e */
[----:B------:R-:W-:Y:S05]  /*1ac10*/  WARPSYNC.COLLECTIVE R15, `(.L_x_1709) ;  /* 0x000000000f087348 */ /* 0x000fea0003c00000 */
[----:B------:R0:W1:Y:S02]  /*1ac20*/  SHFL.IDX P6, R14, R13, R12, R11 ;  /* 0x0000000c0d0e7389 */ /* 0x00006400000c000b */
[----:B01----:R-:W-:Y:S01]  /*1ac30*/  ENDCOLLECTIVE ;  /* 0x000000000000791b */ /* 0x003fe20003800000 */
.L_x_1709:
[----:B------:R-:W-:-:S04]  /*1ac40*/  @!P2 IMAD.X R7, RZ, RZ, R6, P3 ;  /* 0x000000ffff07a224 */ /* 0x000fc800018e0606 */
[----:B------:R-:W-:Y:S02]  /*1ac50*/  @!P2 IMAD.MOV.U32 R3, RZ, RZ, R7 ;  /* 0x000000ffff03a224 */ /* 0x000fe400078e0007 */
[----:B------:R-:W-:-:S03]  /*1ac60*/  VIADD R7, R18, 0x20 ;  /* 0x0000002012077836 */ /* 0x000fc60000000000 */
        /* <DEDUP_REMOVED lines=11> */
.L_x_1710:
[----:B------:R-:W-:Y:S02]  /*1ad20*/  IMAD.MOV.U32 R13, RZ, RZ, R5 ;  /* 0x000000ffff0d7224 */ /* 0x000fe400078e0005 */
[----:B------:R-:W-:Y:S01]  /*1ad30*/  IMAD.MOV.U32 R12, RZ, RZ, 0x3 ;  /* 0x00000003ff0c7424 */ /* 0x000fe200078e00ff */
[----:B------:R-:W-:-:S05]  /*1ad40*/  @!P2 IADD3 R14, P3, R28, R14, RZ ;  /* 0x0000000e1c0ea210 */ /* 0x000fca0007f7e0ff */
[----:B------:R-:W-:-:S08]  /*1ad50*/  @!P2 IMAD.MOV.U32 R2, RZ, RZ, R14 ;  /* 0x000000ffff02a224 */ /* 0x000fd000078e000e */
[----:B------:R-:W-:Y:S05]  /*1ad60*/  WARPSYNC.COLLECTIVE R15, `(.L_x_1711) ;  /* 0x000000000f087348 */ /* 0x000fea0003c00000 */
[----:B------:R0:W1:Y:S02]  /*1ad70*/  SHFL.IDX P6, R14, R13, R12, R11 ;  /* 0x0000000c0d0e7389 */ /* 0x00006400000c000b */
[----:B01----:R-:W-:Y:S01]  /*1ad80*/  ENDCOLLECTIVE ;  /* 0x000000000000791b */ /* 0x003fe20003800000 */
.L_x_1711:
        /* <DEDUP_REMOVED lines=14> */
.L_x_1712:
[----:B------:R-:W-:Y:S02]  /*1ae70*/  IMAD.MOV.U32 R13, RZ, RZ, R5 ;  /* 0x000000ffff0d7224 */ /* 0x000fe400078e0005 */
[----:B------:R-:W-:Y:S01]  /*1ae80*/  IMAD.MOV.U32 R12, RZ, RZ, 0x4 ;  /* 0x00000004ff0c7424 */ /* 0x000fe200078e00ff */
[----:B------:R-:W-:-:S05]  /*1ae90*/  @!P2 IADD3 R14, P3, R28, R14, RZ ;  /* 0x0000000e1c0ea210 */ /* 0x000fca0007f7e0ff */
[----:B------:R-:W-:-:S08]  /*1aea0*/  @!P2 IMAD.MOV.U32 R2, RZ, RZ, R14 ;  /* 0x000000ffff02a224 */ /* 0x000fd000078e000e */
[----:B------:R-:W-:Y:S05]  /*1aeb0*/  WARPSYNC.COLLECTIVE R15, `(.L_x_1713) ;  /* 0x000000000f087348 */ /* 0x000fea0003c00000 */
[----:B------:R0:W1:Y:S02]  /*1aec0*/  SHFL.IDX P6, R14, R13, R12, R11 ;  /* 0x0000000c0d0e7389 */ /* 0x00006400000c000b */
[----:B01----:R-:W-:Y:S01]  /*1aed0*/  ENDCOLLECTIVE ;  /* 0x000000000000791b */ /* 0x003fe20003800000 */
.L_x_1713:
        /* <DEDUP_REMOVED lines=14> */
.L_x_1714:
[----:B------:R-:W-:Y:S02]  /*1afc0*/  IMAD.MOV.U32 R13, RZ, RZ, R5 ;  /* 0x000000ffff0d7224 */ /* 0x000fe400078e0005 */
[----:B------:R-:W-:Y:S01]  /*1afd0*/  IMAD.MOV.U32 R12, RZ, RZ, 0x5 ;  /* 0x00000005ff0c7424 */ /* 0x000fe200078e00ff */
[----:B------:R-:W-:-:S05]  /*1afe0*/  @!P2 IADD3 R14, P3, R28, R14, RZ ;  /* 0x0000000e1c0ea210 */ /* 0x000fca0007f7e0ff */
[----:B------:R-:W-:-:S08]  /*1aff0*/  @!P2 IMAD.MOV.U32 R2, RZ, RZ, R14 ;  /* 0x000000ffff02a224 */ /* 0x000fd000078e000e */
[----:B------:R-:W-:Y:S05]  /*1b000*/  WARPSYNC.COLLECTIVE R15, `(.L_x_1715) ;  /* 0x000000000f087348 */ /* 0x000fea0003c00000 */
[----:B------:R0:W1:Y:S02]  /*1b010*/  SHFL.IDX P6, R14, R13, R12, R11 ;  /* 0x0000000c0d0e7389 */ /* 0x00006400000c000b */
[----:B01----:R-:W-:Y:S01]  /*1b020*/  ENDCOLLECTIVE ;  /* 0x000000000000791b */ /* 0x003fe20003800000 */
.L_x_1715:
        /* <DEDUP_REMOVED lines=14> */
.L_x_1716:
[----:B------:R-:W-:Y:S02]  /*1b110*/  IMAD.MOV.U32 R13, RZ, RZ, R5 ;  /* 0x000000ffff0d7224 */ /* 0x000fe400078e0005 */
[----:B------:R-:W-:Y:S01]  /*1b120*/  IMAD.MOV.U32 R12, RZ, RZ, 0x6 ;  /* 0x00000006ff0c7424 */ /* 0x000fe200078e00ff */
[----:B------:R-:W-:-:S05]  /*1b130*/  @!P2 IADD3 R14, P3, R28, R14, RZ ;  /* 0x0000000e1c0ea210 */ /* 0x000fca0007f7e0ff */
[----:B------:R-:W-:-:S08]  /*1b140*/  @!P2 IMAD.MOV.U32 R2, RZ, RZ, R14 ;  /* 0x000000ffff02a224 */ /* 0x000fd000078e000e */
[----:B------:R-:W-:Y:S05]  /*1b150*/  WARPSYNC.COLLECTIVE R15, `(.L_x_1717) ;  /* 0x000000000f087348 */ /* 0x000fea0003c00000 */
[----:B------:R0:W1:Y:S02]  /*1b160*/  SHFL.IDX P6, R14, R13, R12, R11 ;  /* 0x0000000c0d0e7389 */ /* 0x00006400000c000b */
[----:B01----:R-:W-:Y:S01]  /*1b170*/  ENDCOLLECTIVE ;  /* 0x000000000000791b */ /* 0x003fe20003800000 */
.L_x_1717:
        /* <DEDUP_REMOVED lines=14> */
.L_x_1718:
[----:B------:R-:W-:Y:S02]  /*1b260*/  IMAD.MOV.U32 R13, RZ, RZ, R5 ;  /* 0x000000ffff0d7224 */ /* 0x000fe400078e0005 */
[----:B------:R-:W-:Y:S01]  /*1b270*/  IMAD.MOV.U32 R12, RZ, RZ, 0x7 ;  /* 0x00000007ff0c7424 */ /* 0x000fe200078e00ff */
[----:B------:R-:W-:-:S05]  /*1b280*/  @!P2 IADD3 R14, P3, R28, R14, RZ ;  /* 0x0000000e1c0ea210 */ /* 0x000fca0007f7e0ff */
[----:B------:R-:W-:-:S08]  /*1b290*/  @!P2 IMAD.MOV.U32 R2, RZ, RZ, R14 ;  /* 0x000000ffff02a224 */ /* 0x000fd000078e000e */
[----:B------:R-:W-:Y:S05]  /*1b2a0*/  WARPSYNC.COLLECTIVE R15, `(.L_x_1719) ;  /* 0x000000000f087348 */ /* 0x000fea0003c00000 */
[----:B------:R0:W1:Y:S02]  /*1b2b0*/  SHFL.IDX P6, R14, R13, R12, R11 ;  /* 0x0000000c0d0e7389 */ /* 0x00006400000c000b */
[----:B01----:R-:W-:Y:S01]  /*1b2c0*/  ENDCOLLECTIVE ;  /* 0x000000000000791b */ /* 0x003fe20003800000 */
.L_x_1719:
        /* <DEDUP_REMOVED lines=12> */
.L_x_1720:
[----:B------:R-:W-:Y:S05]  /*1b390*/  BRA `(.L_x_1721) ;  /* 0xffffffb800187947 */ /* 0x000fea000383ffff */
.L_x_1622:
[----:B0-----:R0:W2:Y:S02]  /*1b3a0*/  SYNCS.PHASECHK.TRANS64.TRYWAIT P0, [R17+URZ+0x28420], R0 ;  /* 0x02842000110075a7 */ /* 0x0010a4000800017f */
[----:B--2---:R-:W-:Y:S05]  /*1b3b0*/  @!P0 NANOSLEEP.SYNCS 0x989680 ;  /* 0x009896800000895d */ /* 0x004fea0003900000 */
[----:B------:R-:W2:Y:S02]  /*1b3c0*/  @!P0 SYNCS.PHASECHK.TRANS64 P0, [R17+URZ+0x28420], R0 ;  /* 0x02842000110085a7 */ /* 0x000ea4000800007f */
[----:B--2---:R-:W-:Y:S05]  /*1b3d0*/  @!P0 BRA `(.L_x_1622) ;  /* 0xfffffffc00f08947 */ /* 0x004fea000383ffff */
[----:B------:R-:W-:Y:S05]  /*1b3e0*/  BRA `(.L_x_1722) ;  /* 0xffffffb800887947 */ /* 0x000fea000383ffff */
.L_x_1626:
[----:B--2---:R2:W3:Y:S02]  /*1b3f0*/  SYNCS.PHASECHK.TRANS64.TRYWAIT P0, [R0+URZ+0x28480], R18 ;  /* 0x02848012000075a7 */ /* 0x0044e4000800017f */
[----:B---3--:R-:W-:Y:S05]  /*1b400*/  @!P0 NANOSLEEP.SYNCS 0x989680 ;  /* 0x009896800000895d */ /* 0x008fea0003900000 */
[----:B------:R-:W3:Y:S02]  /*1b410*/  @!P0 SYNCS.PHASECHK.TRANS64 P0, [R0+URZ+0x28480], R18 ;  /* 0x02848012000085a7 */ /* 0x000ee4000800007f */
[----:B---3--:R-:W-:Y:S05]  /*1b420*/  @!P0 BRA `(.L_x_1626) ;  /* 0xfffffffc00f08947 */ /* 0x008fea000383ffff */
[----:B------:R-:W-:Y:S05]  /*1b430*/  BRA `(.L_x_1723) ;  /* 0xffffffbc003c7947 */ /* 0x000fea000383ffff */
.L_x_1627:
[----:B------:R-:W-:Y:S01]  /*1b440*/  BSSY B0, `(.L_x_1724) ;  /* 0x0000008000007945 */ /* 0x000fe20003800000 */
[----:B------:R-:W-:Y:S02]  /*1b450*/  IMAD.MOV.U32 R13, RZ, RZ, R26 ;  /* 0x000000ffff0d7224 */ /* 0x000fe400078e001a */
[----:B------:R-:W-:Y:S02]  /*1b460*/  IMAD.MOV.U32 R12, RZ, RZ, RZ ;  /* 0x000000ffff0c7224 */ /* 0x000fe400078e00ff */
[----:B------:R-:W-:Y:S02]  /*1b470*/  IMAD.MOV.U32 R11, RZ, RZ, 0x181f ;  /* 0x0000181fff0b7424 */ /* 0x000fe400078e00ff */
[----:B------:R-:W-:-:S07]  /*1b480*/  IMAD.MOV.U32 R15, RZ, RZ, -0x1 ;  /* 0xffffffffff0f7424 */ /* 0x000fce00078e00ff */
[----:B-12---:R-:W-:Y:S05]  /*1b490*/  WARPSYNC.COLLECTIVE R15, `(.L_x_1725) ;  /* 0x000000000f087348 */ /* 0x006fea0003c00000 */
[----:B-1----:R0:W1:Y:S02]  /*1b4a0*/  SHFL.IDX P6, R14, R13, R12, R11 ;  /* 0x0000000c0d0e7389 */ /* 0x00206400000c000b */
[----:B012---:R-:W-:Y:S01]  /*1b4b0*/  ENDCOLLECTIVE ;  /* 0x000000000000791b */ /* 0x007fe20003800000 */
.L_x_1725:
[----:B------:R-:W-:Y:S05]  /*1b4c0*/  BSYNC B0 ;  /* 0x0000000000007941 */ /* 0x000fea0003800000 */
.L_x_1724:
        /* <DEDUP_REMOVED lines=9> */
.L_x_1726:
[----:B------:R-:W-:Y:S02]  /*1b560*/  IMAD.MOV.U32 R13, RZ, RZ, R26 ;  /* 0x000000ffff0d7224 */ /* 0x000fe400078e001a */
[----:B------:R-:W-:Y:S02]  /*1b570*/  IMAD.MOV.U32 R12, RZ, RZ, 0x1 ;  /* 0x00000001ff0c7424 */ /* 0x000fe400078e00ff */
[----:B------:R-:W-:-:S07]  /*1b580*/  IMAD.MOV.U32 R2, RZ, RZ, R14 ;  /* 0x000000ffff027224 */ /* 0x000fce00078e000e */
[----:B------:R-:W-:Y:S05]  /*1b590*/  WARPSYNC.COLLECTIVE R15, `(.L_x_1727) ;  /* 0x000000000f087348 */ /* 0x000fea0003c00000 */
[----:B------:R0:W1:Y:S02]  /*1b5a0*/  SHFL.IDX P6, R14, R13, R12, R11 ;  /* 0x0000000c0d0e7389 */ /* 0x00006400000c000b */
[----:B01----:R-:W-:Y:S01]  /*1b5b0*/  ENDCOLLECTIVE ;  /* 0x000000000000791b */ /* 0x003fe20003800000 */
.L_x_1727:
        /* <DEDUP_REMOVED lines=12> */
.L_x_1728:
[----:B------:R-:W-:Y:S02]  /*1b680*/  IMAD.MOV.U32 R13, RZ, RZ, R26 ;  /* 0x000000ffff0d7224 */ /* 0x000fe400078e001a */
[----:B------:R-:W-:Y:S02]  /*1b690*/  IMAD.MOV.U32 R12, RZ, RZ, 0x2 ;  /* 0x00000002ff0c7424 */ /* 0x000fe400078e00ff */
[----:B------:R-:W-:-:S07]  /*1b6a0*/  IMAD.MOV.U32 R2, RZ, RZ, R14 ;  /* 0x000000ffff027224 */ /* 0x000fce00078e000e */
[----:B------:R-:W-:Y:S05]  /*1b6b0*/  WARPSYNC.COLLECTIVE R15, `(.L_x_1729) ;  /* 0x000000000f087348 */ /* 0x000fea0003c00000 */
[----:B------:R0:W1:Y:S02]  /*1b6c0*/  SHFL.IDX P6, R14, R13, R12, R11 ;  /* 0x0000000c0d0e7389 */ /* 0x00006400000c000b */
[----:B01----:R-:W-:Y:S01]  /*1b6d0*/  ENDCOLLECTIVE ;  /* 0x000000000000791b */ /* 0x003fe20003800000 */
.L_x_1729:
        /* <DEDUP_REMOVED lines=12> */
.L_x_1730:
[----:B------:R-:W-:Y:S02]  /*1b7a0*/  IMAD.MOV.U32 R13, RZ, RZ, R26 ;  /* 0x000000ffff0d7224 */ /* 0x000fe400078e001a */
[----:B------:R-:W-:Y:S02]  /*1b7b0*/  IMAD.MOV.U32 R12, RZ, RZ, 0x3 ;  /* 0x00000003ff0c7424 */ /* 0x000fe400078e00ff */
[----:B------:R-:W-:-:S07]  /*1b7c0*/  IMAD.MOV.U32 R2, RZ, RZ, R14 ;  /* 0x000000ffff027224 */ /* 0x000fce00078e000e */
[----:B------:R-:W-:Y:S05]  /*1b7d0*/  WARPSYNC.COLLECTIVE R15, `(.L_x_1731) ;  /* 0x000000000f087348 */ /* 0x000fea0003c00000 */
[----:B------:R0:W1:Y:S02]  /*1b7e0*/  SHFL.IDX P6, R14, R13, R12, R11 ;  /* 0x0000000c0d0e7389 */ /* 0x00006400000c000b */
[----:B01----:R-:W-:Y:S01]  /*1b7f0*/  ENDCOLLECTIVE ;  /* 0x000000000000791b */ /* 0x003fe20003800000 */
.L_x_1731:
        /* <DEDUP_REMOVED lines=12> */
.L_x_1732:
[----:B------:R-:W-:Y:S01]  /*1b8c0*/  IMAD.MOV.U32 R2, RZ, RZ, R14 ;  /* 0x000000ffff027224 */ /* 0x000fe200078e000e */
[----:B------:R-:W-:Y:S06]  /*1b8d0*/  BRA `(.L_x_1733) ;  /* 0xffffffb800d07947 */ /* 0x000fec000383ffff */
.L_x_1632:
[----:B------:R0:W0:Y:S02]  /*1b8e0*/  SYNCS.PHASECHK.TRANS64.TRYWAIT P0, [R0+URZ+0x28440], R18 ;  /* 0x02844012000075a7 */ /* 0x000024000800017f */
[----:B0-----:R-:W-:Y:S05]  /*1b8f0*/  @!P0 NANOSLEEP.SYNCS 0x989680 ;  /* 0x009896800000895d */ /* 0x001fea0003900000 */
[----:B------:R-:W0:Y:S02]  /*1b900*/  @!P0 SYNCS.PHASECHK.TRANS64 P0, [R0+URZ+0x28440], R18 ;  /* 0x02844012000085a7 */ /* 0x000e24000800007f */
[----:B0-----:R-:W-:Y:S05]  /*1b910*/  @!P0 BRA `(.L_x_1632) ;  /* 0xfffffffc00f08947 */ /* 0x001fea000383ffff */
[----:B------:R-:W-:Y:S05]  /*1b920*/  BRA `(.L_x_1734) ;  /* 0xffffffbc00207947 */ /* 0x000fea000383ffff */
.L_x_1633:
[----:B------:R-:W-:Y:S01]  /*1b930*/  BSSY B0, `(.L_x_1735) ;  /* 0x0000008000007945 */ /* 0x000fe20003800000 */
[----:B------:R-:W-:Y:S02]  /*1b940*/  IMAD.MOV.U32 R13, RZ, RZ, R10 ;  /* 0x000000ffff0d7224 */ /* 0x000fe400078e000a */
[----:B------:R-:W-:Y:S02]  /*1b950*/  IMAD.MOV.U32 R12, RZ, RZ, RZ ;  /* 0x000000ffff0c7224 */ /* 0x000fe400078e00ff */
[----:B------:R-:W-:Y:S02]  /*1b960*/  IMAD.MOV.U32 R11, RZ, RZ, 0x181f ;  /* 0x0000181fff0b7424 */ /* 0x000fe400078e00ff */
[----:B------:R-:W-:-:S07]  /*1b970*/  IMAD.MOV.U32 R15, RZ, RZ, -0x1 ;  /* 0xffffffffff0f7424 */ /* 0x000fce00078e00ff */
[----:B012-4-:R-:W-:Y:S05]  /*1b980*/  WARPSYNC.COLLECTIVE R15, `(.L_x_1736) ;  /* 0x000000000f087348 */ /* 0x017fea0003c00000 */
[----:B-1----:R1:W3:Y:S02]  /*1b990*/  SHFL.IDX P6, R14, R13, R12, R11 ;  /* 0x0000000c0d0e7389 */ /* 0x0022e400000c000b */
[----:B01234-:R-:W-:Y:S01]  /*1b9a0*/  ENDCOLLECTIVE ;  /* 0x000000000000791b */ /* 0x01ffe20003800000 */
.L_x_1736:
[----:B------:R-:W-:Y:S05]  /*1b9b0*/  BSYNC B0 ;  /* 0x0000000000007941 */ /* 0x000fea0003800000 */
.L_x_1735:
        /* <DEDUP_REMOVED lines=8> */
.L_x_1737:
[----:B------:R-:W-:Y:S02]  /*1ba40*/  IMAD.MOV.U32 R13, RZ, RZ, R10 ;  /* 0x000000ffff0d7224 */ /* 0x000fe400078e000a */
[----:B------:R-:W-:Y:S01]  /*1ba50*/  IMAD.MOV.U32 R12, RZ, RZ, 0x1 ;  /* 0x00000001ff0c7424 */ /* 0x000fe200078e00ff */
[----:B------:R-:W-:-:S13]  /*1ba60*/  IADD3 R2, P0, R28, R14, RZ ;  /* 0x0000000e1c027210 */ /* 0x000fda0007f1e0ff */
[----:B------:R-:W-:Y:S05]  /*1ba70*/  WARPSYNC.COLLECTIVE R15, `(.L_x_1738) ;  /* 0x000000000f087348 */ /* 0x000fea0003c00000 */
[----:B------:R0:W1:Y:S02]  /*1ba80*/  SHFL.IDX P6, R14, R13, R12, R11 ;  /* 0x0000000c0d0e7389 */ /* 0x00006400000c000b */
[----:B01----:R-:W-:Y:S01]  /*1ba90*/  ENDCOLLECTIVE ;  /* 0x000000000000791b */ /* 0x003fe20003800000 */
.L_x_1738:
        /* <DEDUP_REMOVED lines=11> */
.L_x_1739:
[----:B------:R-:W-:Y:S02]  /*1bb50*/  IMAD.MOV.U32 R13, RZ, RZ, R10 ;  /* 0x000000ffff0d7224 */ /* 0x000fe400078e000a */
[----:B------:R-:W-:Y:S01]  /*1bb60*/  IMAD.MOV.U32 R12, RZ, RZ, 0x2 ;  /* 0x00000002ff0c7424 */ /* 0x000fe200078e00ff */
[----:B------:R-:W-:-:S13]  /*1bb70*/  IADD3 R2, P0, R28, R14, RZ ;  /* 0x0000000e1c027210 */ /* 0x000fda0007f1e0ff */
[----:B------:R-:W-:Y:S05]  /*1bb80*/  WARPSYNC.COLLECTIVE R15, `(.L_x_1740) ;  /* 0x000000000f087348 */ /* 0x000fea0003c00000 */
[----:B------:R0:W1:Y:S02]  /*1bb90*/  SHFL.IDX P6, R14, R13, R12, R11 ;  /* 0x0000000c0d0e7389 */ /* 0x00006400000c000b */
[----:B01----:R-:W-:Y:S01]  /*1bba0*/  ENDCOLLECTIVE ;  /* 0x000000000000791b */ /* 0x003fe20003800000 */
.L_x_1740:
        /* <DEDUP_REMOVED lines=11> */
.L_x_1741:
[----:B------:R-:W-:Y:S02]  /*1bc60*/  IMAD.MOV.U32 R13, RZ, RZ, R10 ;  /* 0x000000ffff0d7224 */ /* 0x000fe400078e000a */
[----:B------:R-:W-:Y:S01]  /*1bc70*/  IMAD.MOV.U32 R12, RZ, RZ, 0x3 ;  /* 0x00000003ff0c7424 */ /* 0x000fe200078e00ff */
[----:B------:R-:W-:-:S13]  /*1bc80*/  IADD3 R2, P0, R28, R14, RZ ;  /* 0x0000000e1c027210 */ /* 0x000fda0007f1e0ff */
[----:B------:R-:W-:Y:S05]  /*1bc90*/  WARPSYNC.COLLECTIVE R15, `(.L_x_1742) ;  /* 0x000000000f087348 */ /* 0x000fea0003c00000 */
[----:B------:R0:W1:Y:S02]  /*1bca0*/  SHFL.IDX P6, R14, R13, R12, R11 ;  /* 0x0000000c0d0e7389 */ /* 0x00006400000c000b */
[----:B01----:R-:W-:Y:S01]  /*1bcb0*/  ENDCOLLECTIVE ;  /* 0x000000000000791b */ /* 0x003fe20003800000 */
.L_x_1742:
        /* <DEDUP_REMOVED lines=11> */
.L_x_1743:
[----:B------:R-:W-:Y:S05]  /*1bd70*/  BRA `(.L_x_1744) ;  /* 0xffffffb800b87947 */ /* 0x000fea000383ffff */
.L_x_1638:
[----:B0-----:R0:W1:Y:S02]  /*1bd80*/  SYNCS.PHASECHK.TRANS64.TRYWAIT P2, [R0+URZ+0x28470], R3 ;  /* 0x02847003000075a7 */ /* 0x001064000804017f */
[----:B-1----:R-:W-:Y:S05]  /*1bd90*/  @!P2 NANOSLEEP.SYNCS 0x989680 ;  /* 0x009896800000a95d */ /* 0x002fea0003900000 */
[----:B------:R-:W1:Y:S02]  /*1bda0*/  @!P2 SYNCS.PHASECHK.TRANS64 P2, [R0+URZ+0x28470], R3 ;  /* 0x028470030000a5a7 */ /* 0x000e64000804007f */
[----:B-1----:R-:W-:Y:S05]  /*1bdb0*/  @!P2 BRA `(.L_x_1638) ;  /* 0xfffffffc00f0a947 */ /* 0x002fea000383ffff */
[----:B------:R-:W-:Y:S05]  /*1bdc0*/  BRA `(.L_x_1745) ;  /* 0xffffffbc001c7947 */ /* 0x000fea000383ffff */
.L_x_1640:
[----:B0-----:R0:W1:Y:S02]  /*1bdd0*/  SYNCS.PHASECHK.TRANS64.TRYWAIT P2, [R0+URZ+0x28460], R3 ;  /* 0x02846003000075a7 */ /* 0x001064000804017f */
[----:B-1----:R-:W-:Y:S05]  /*1bde0*/  @!P2 NANOSLEEP.SYNCS 0x989680 ;  /* 0x009896800000a95d */ /* 0x002fea0003900000 */
[----:B------:R-:W1:Y:S02]  /*1bdf0*/  @!P2 SYNCS.PHASECHK.TRANS64 P2, [R0+URZ+0x28460], R3 ;  /* 0x028460030000a5a7 */ /* 0x000e64000804007f */
[----:B-1----:R-:W-:Y:S05]  /*1be00*/  @!P2 BRA `(.L_x_1640) ;  /* 0xfffffffc00f0a947 */ /* 0x002fea000383ffff */
[----:B------:R-:W-:Y:S05]  /*1be10*/  BRA `(.L_x_1746) ;  /* 0xffffffbc00287947 */ /* 0x000fea000383ffff */
.L_x_1648:
[----:B0-----:R0:W2:Y:S02]  /*1be20*/  SYNCS.PHASECHK.TRANS64.TRYWAIT P1, [R18+URZ+0x28470], R3 ;  /* 0x02847003120075a7 */ /* 0x0010a4000802017f */
[----:B--2---:R-:W-:Y:S05]  /*1be30*/  @!P1 NANOSLEEP.SYNCS 0x989680 ;  /* 0x009896800000995d */ /* 0x004fea0003900000 */
[----:B------:R-:W2:Y:S02]  /*1be40*/  @!P1 SYNCS.PHASECHK.TRANS64 P1, [R18+URZ+0x28470], R3 ;  /* 0x02847003120095a7 */ /* 0x000ea4000802007f */
[----:B--2---:R-:W-:Y:S05]  /*1be50*/  @!P1 BRA `(.L_x_1648) ;  /* 0xfffffffc00f09947 */ /* 0x004fea000383ffff */
[----:B------:R-:W-:Y:S05]  /*1be60*/  BRA `(.L_x_1747) ;  /* 0xffffffc000a87947 */ /* 0x000fea000383ffff */
.L_x_1650:
[----:B0-----:R0:W2:Y:S02]  /*1be70*/  SYNCS.PHASECHK.TRANS64.TRYWAIT P1, [R18+URZ+0x28460], R3 ;  /* 0x02846003120075a7 */ /* 0x0010a4000802017f */
[----:B--2---:R-:W-:Y:S05]  /*1be80*/  @!P1 NANOSLEEP.SYNCS 0x989680 ;  /* 0x009896800000995d */ /* 0x004fea0003900000 */
[----:B------:R-:W2:Y:S02]  /*1be90*/  @!P1 SYNCS.PHASECHK.TRANS64 P1, [R18+URZ+0x28460], R3 ;  /* 0x02846003120095a7 */ /* 0x000ea4000802007f */
[----:B--2---:R-:W-:Y:S05]  /*1bea0*/  @!P1 BRA `(.L_x_1650) ;  /* 0xfffffffc00f09947 */ /* 0x004fea000383ffff */
[----:B------:R-:W-:Y:S05]  /*1beb0*/  BRA `(.L_x_1748) ;  /* 0xffffffc000b07947 */ /* 0x000fea000383ffff */
.L_x_1664:
[----:B0-----:R0:W2:Y:S02]  /*1bec0*/  SYNCS.PHASECHK.TRANS64.TRYWAIT P0, [R5+URZ+0x28420], R0 ;  /* 0x02842000050075a7 */ /* 0x0010a4000800017f */
[----:B--2---:R-:W-:Y:S05]  /*1bed0*/  @!P0 NANOSLEEP.SYNCS 0x989680 ;  /* 0x009896800000895d */ /* 0x004fea0003900000 */
[----:B------:R-:W2:Y:S02]  /*1bee0*/  @!P0 SYNCS.PHASECHK.TRANS64 P0, [R5+URZ+0x28420], R0 ;  /* 0x02842000050085a7 */ /* 0x000ea4000800007f */
[----:B--2---:R-:W-:Y:S05]  /*1bef0*/  @!P0 BRA `(.L_x_1664) ;  /* 0xfffffffc00f08947 */ /* 0x004fea000383ffff */
[----:B------:R-:W-:Y:S05]  /*1bf00*/  BRA `(.L_x_1749) ;  /* 0xffffffd400f07947 */ /* 0x000fea000383ffff */
.L_x_1665:
[----:B------:R-:W2:Y:S01]  /*1bf10*/  S2R R2, SR_TID.X ;  /* 0x0000000000027919 */ /* 0x000ea20000002100 */
[----:B------:R-:W-:Y:S01]  /*1bf20*/  BSSY B0, `(.L_x_1750) ;  /* 0x000000a000007945 */ /* 0x000fe20003800000 */
[----:B------:R-:W-:Y:S02]  /*1bf30*/  IMAD.MOV.U32 R12, RZ, RZ, RZ ;  /* 0x000000ffff0c7224 */ /* 0x000fe400078e00ff */
[----:B------:R-:W-:Y:S02]  /*1bf40*/  IMAD.MOV.U32 R11, RZ, RZ, 0x1f ;  /* 0x0000001fff0b7424 */ /* 0x000fe400078e00ff */
[----:B------:R-:W-:Y:S01]  /*1bf50*/  IMAD.MOV.U32 R15, RZ, RZ, -0x1 ;  /* 0xffffffffff0f7424 */ /* 0x000fe200078e00ff */
[----:B--2---:R-:W-:-:S04]  /*1bf60*/  SHF.R.U32.HI R2, RZ, 0x5, R2 ;  /* 0x00000005ff027819 */ /* 0x004fc80000011602 */
[----:B------:R-:W-:-:S05]  /*1bf70*/  LOP3.LUT R2, R2, 0x3, RZ, 0xc0, !PT ;  /* 0x0000000302027812 */ /* 0x000fca00078ec0ff */
[----:B------:R-:W-:-:S07]  /*1bf80*/  IMAD.MOV.U32 R13, RZ, RZ, R2 ;  /* 0x000000ffff0d7224 */ /* 0x000fce00078e0002 */
[----:B01----:R-:W-:Y:S05]  /*1bf90*/  WARPSYNC.COLLECTIVE R15, `(.L_x_1751) ;  /* 0x000000000f087348 */ /* 0x003fea0003c00000 */
[----:B------:R2:W3:Y:S02]  /*1bfa0*/  SHFL.IDX P6, R14, R13, R12, R11 ;  /* 0x0000000c0d0e7389 */ /* 0x0004e400000c000b */
[----:B0123--:R-:W-:Y:S01]  /*1bfb0*/  ENDCOLLECTIVE ;  /* 0x000000000000791b */ /* 0x00ffe20003800000 */
.L_x_1751:
[----:B------:R-:W-:Y:S05]  /*1bfc0*/  BSYNC B0 ;  /* 0x0000000000007941 */ /* 0x000fea0003800000 */
.L_x_1750:
[----:B------:R-:W-:Y:S05]  /*1bfd0*/  BRA `(.L_x_1752) ;  /* 0xffffffd400d87947 */ /* 0x000fea000383ffff */
.L_x_1668:
[----:B------:R-:W-:Y:S01]  /*1bfe0*/  BSSY B1, `(.L_x_1753) ;  /* 0x0000006000017945 */ /* 0x000fe20003800000 */
[----:B------:R-:W-:-:S07]  /*1bff0*/  IMAD.MOV.U32 R15, RZ, RZ, -0x1 ;  /* 0xffffffffff0f7424 */ /* 0x000fce00078e00ff */
[----:B01----:R-:W-:Y:S05]  /*1c000*/  WARPSYNC.COLLECTIVE R15, `(.L_x_1754) ;  /* 0x000000000f0c7348 */ /* 0x003fea0003c00000 */
[----:B------:R-:W-:Y:S02]  /*1c010*/  ELECT P6, UR62, PT ;  /* 0x00000000003e782f */ /* 0x000fe400038c0000 */
[----:B------:R-:W-:Y:S01]  /*1c020*/  MOV R14, UR62 ;  /* 0x0000003e000e7c02 */ /* 0x000fe20008000f00 */
[----:B01----:R-:W-:Y:S10]  /*1c030*/  ENDCOLLECTIVE ;  /* 0x000000000000791b */ /* 0x003ff40003800000 */
.L_x_1754:
[----:B------:R-:W-:Y:S05]  /*1c040*/  BSYNC B1 ;  /* 0x0000000000017941 */ /* 0x000fea0003800000 */
.L_x_1753:
[----:B------:R-:W-:Y:S05]  /*1c050*/  BRA `(.L_x_1755) ;  /* 0xffffffd400d07947 */ /* 0x000fea000383ffff */
.L_x_1670:
[----:B0-----:R0:W2:Y:S02]  /*1c060*/  SYNCS.PHASECHK.TRANS64.TRYWAIT P1, [R3+URZ+0x28440], R2 ;  /* 0x02844002030075a7 */ /* 0x0010a4000802017f */
[----:B--2---:R-:W-:Y:S05]  /*1c070*/  @!P1 NANOSLEEP.SYNCS 0x989680 ;  /* 0x009896800000995d */ /* 0x004fea0003900000 */
[----:B------:R-:W2:Y:S02]  /*1c080*/  @!P1 SYNCS.PHASECHK.TRANS64 P1, [R3+URZ+0x28440], R2 ;  /* 0x02844002030095a7 */ /* 0x000ea4000802007f */
[----:B--2---:R-:W-:Y:S05]  /*1c090*/  @!P1 BRA `(.L_x_1670) ;  /* 0xfffffffc00f09947 */ /* 0x004fea000383ffff */
[----:B------:R-:W-:Y:S05]  /*1c0a0*/  BRA `(.L_x_1756) ;  /* 0xffffffd400f87947 */ /* 0x000fea000383ffff */
.L_x_1672:
[----:B--2---:R2:W3:Y:S02]  /*1c0b0*/  SYNCS.PHASECHK.TRANS64.TRYWAIT P1, [R5+URZ+0x28440], R0 ;  /* 0x02844000050075a7 */ /* 0x0044e4000802017f */
[----:B---3--:R-:W-:Y:S05]  /*1c0c0*/  @!P1 NANOSLEEP.SYNCS 0x989680 ;  /* 0x009896800000995d */ /* 0x008fea0003900000 */
[----:B------:R-:W3:Y:S02]  /*1c0d0*/  @!P1 SYNCS.PHASECHK.TRANS64 P1, [R5+URZ+0x28440], R0 ;  /* 0x02844000050095a7 */ /* 0x000ee4000802007f */
[----:B---3--:R-:W-:Y:S05]  /*1c0e0*/  @!P1 BRA `(.L_x_1672) ;  /* 0xfffffffc00f09947 */ /* 0x008fea000383ffff */
[----:B------:R-:W-:Y:S05]  /*1c0f0*/  BRA `(.L_x_1757) ;  /* 0xffffffd800047947 */ /* 0x000fea000383ffff */
.L_x_1674:
[----:B---3--:R3:W4:Y:S02]  /*1c100*/  SYNCS.PHASECHK.TRANS64.TRYWAIT P1, [R3+URZ+0x28460], R2 ;  /* 0x02846002030075a7 */ /* 0x008724000802017f */
[----:B----4-:R-:W-:Y:S05]  /*1c110*/  @!P1 NANOSLEEP.SYNCS 0x989680 ;  /* 0x009896800000995d */ /* 0x010fea0003900000 */
[----:B------:R-:W4:Y:S02]  /*1c120*/  @!P1 SYNCS.PHASECHK.TRANS64 P1, [R3+URZ+0x28460], R2 ;  /* 0x02846002030095a7 */ /* 0x000f24000802007f */
[----:B----4-:R-:W-:Y:S05]  /*1c130*/  @!P1 BRA `(.L_x_1674) ;  /* 0xfffffffc00f09947 */ /* 0x010fea000383ffff */
[----:B------:R-:W-:Y:S05]  /*1c140*/  BRA `(.L_x_1758) ;  /* 0xffffffd800007947 */ /* 0x000fea000383ffff */
.L_x_1676:
[----:B----4-:R4:W0:Y:S02]  /*1c150*/  SYNCS.PHASECHK.TRANS64.TRYWAIT P1, [R5+URZ+0x28460], R0 ;  /* 0x02846000050075a7 */ /* 0x010824000802017f */
[----:B0-----:R-:W-:Y:S05]  /*1c160*/  @!P1 NANOSLEEP.SYNCS 0x989680 ;  /* 0x009896800000995d */ /* 0x001fea0003900000 */
[----:B------:R-:W0:Y:S02]  /*1c170*/  @!P1 SYNCS.PHASECHK.TRANS64 P1, [R5+URZ+0x28460], R0 ;  /* 0x02846000050095a7 */ /* 0x000e24000802007f */
[----:B0-----:R-:W-:Y:S05]  /*1c180*/  @!P1 BRA `(.L_x_1676) ;  /* 0xfffffffc00f09947 */ /* 0x001fea000383ffff */
[----:B------:R-:W-:Y:S05]  /*1c190*/  BRA `(.L_x_1759) ;  /* 0xffffffd400fc7947 */ /* 0x000fea000383ffff */
.L_x_1678:
[----:B------:R0:W0:Y:S02]  /*1c1a0*/  SYNCS.PHASECHK.TRANS64.TRYWAIT P1, [R3+URZ+0x28480], R2 ;  /* 0x02848002030075a7 */ /* 0x000024000802017f */
[----:B0-----:R-:W-:Y:S05]  /*1c1b0*/  @!P1 NANOSLEEP.SYNCS 0x989680 ;  /* 0x009896800000995d */ /* 0x001fea0003900000 */
[----:B------:R-:W0:Y:S02]  /*1c1c0*/  @!P1 SYNCS.PHASECHK.TRANS64 P1, [R3+URZ+0x28480], R2 ;  /* 0x02848002030095a7 */ /* 0x000e24000802007f */
[----:B0-----:R-:W-:Y:S05]  /*1c1d0*/  @!P1 BRA `(.L_x_1678) ;  /* 0xfffffffc00f09947 */ /* 0x001fea000383ffff */
[----:B------:R-:W-:Y:S05]  /*1c1e0*/  BRA `(.L_x_1760) ;  /* 0xffffffd400f87947 */ /* 0x000fea000383ffff */
.L_x_1761:
        /* <DEDUP_REMOVED lines=9> */
.L_x_3856:


//--------------------- .text._ZN7cutlass13device_kernelIN5flash11enable_sm90INS1_16FlashAttnFwdSm90INS1_25CollectiveMainloopFwdSm90ILi2EN4cute5tupleIJNS5_1CILi1EEES8_S8_EEENS6_IJNS7_ILi128EEENS7_ILi64EEENS7_ILi256EEEEEELi256ENS_12float_e4m3_tEfNS_4arch4Sm90ELb0ELb1ELb1ELb1ELb1ELb1ELb0ELb1ELb0ELb1ELb1ELb0EEENS1_21CollectiveEpilogueFwdINS6_IJSA_SC_SB_EEES9_NS_10bfloat16_tESG_Li256ELb1ELb1ELb1ELb1EEENS1_36VarlenDynamicPersistentTileSchedulerILi128ELi64ELi256ELi128ELb1ELb1ELb1ELb1ELb0ELb1EEEEEEEEEvNT_6ParamsE --------------------------
	.section	.text._ZN7cutlass13device_kernelIN5flash11enable_sm90INS1_16FlashAttnFwdSm90INS1_25CollectiveMainloopFwdSm90ILi2EN4cute5tupleIJNS5_1CILi1EEES8_S8_EEENS6_IJNS7_ILi128EEENS7_ILi64EEENS7_ILi256EEEEEELi256ENS_12float_e4m3_tEfNS_4arch4Sm90ELb0ELb1ELb1ELb1ELb1ELb1ELb0ELb1ELb0ELb1ELb1ELb0EEENS1_21CollectiveEpilogueFwdINS6_IJSA_SC_SB_EEES9_NS_10bfloat16_tESG_Li256ELb1ELb1ELb1ELb1EEENS1_36VarlenDynamicPersistentTileSchedulerILi128ELi64ELi256ELi128ELb1ELb1ELb1ELb1ELb0ELb1EEEEEEEEEvNT_6ParamsE,"ax",@progbits
	.align	128
.text._ZN7cutlass13device_kernelIN5flash11enable_sm90INS1_16FlashAttnFwdSm90INS1_25CollectiveMainloopFwdSm90ILi2EN4cute5tupleIJNS5_1CILi1EEES8_S8_EEENS6_IJNS7_ILi128EEENS7_ILi64EEENS7_ILi256EEEEEELi256ENS_12float_e4m3_tEfNS_4arch4Sm90ELb0ELb1ELb1ELb1ELb1ELb1ELb0ELb1ELb0ELb1ELb1ELb0EEENS1_21CollectiveEpilogueFwdINS6_IJSA_SC_SB_EEES9_NS_10bfloat16_tESG_Li256ELb1ELb1ELb1ELb1EEENS1_36VarlenDynamicPersistentTileSchedulerILi128ELi64ELi256ELi128ELb1ELb1ELb1ELb1ELb0ELb1EEEEEEEEEvNT_6ParamsE:
        .type           _ZN7cutlass13device_kernelIN5flash11enable_sm90INS1_16FlashAttnFwdSm90INS1_25CollectiveMainloopFwdSm90ILi2EN4cute5tupleIJNS5_1CILi1EEES8_S8_EEENS6_IJNS7_ILi128EEENS7_ILi64EEENS7_ILi256EEEEEELi256ENS_12float_e4m3_tEfNS_4arch4Sm90ELb0ELb1ELb1ELb1ELb1ELb1ELb0ELb1ELb0ELb1ELb1ELb0EEENS1_21CollectiveEpilogueFwdINS6_IJSA_SC_SB_EEES9_NS_10bfloat16_tESG_Li256ELb1ELb1ELb1ELb1EEENS1_36VarlenDynamicPersistentTileSchedulerILi128ELi64ELi256ELi128ELb1ELb1ELb1ELb1ELb0ELb1EEEEEEEEEvNT_6ParamsE,@function
        .size           _ZN7cutlass13device_kernelIN5flash11enable_sm90INS1_16FlashAttnFwdSm90INS1_25CollectiveMainloopFwdSm90ILi2EN4cute5tupleIJNS5_1CILi1EEES8_S8_EEENS6_IJNS7_ILi128EEENS7_ILi64EEENS7_ILi256EEEEEELi256ENS_12float_e4m3_tEfNS_4arch4Sm90ELb0ELb1ELb1ELb1ELb1ELb1ELb0ELb1ELb0ELb1ELb1ELb0EEENS1_21CollectiveEpilogueFwdINS6_IJSA_SC_SB_EEES9_NS_10bfloat16_tESG_Li256ELb1ELb1ELb1ELb1EEENS1_36VarlenDynamicPersistentTileSchedulerILi128ELi64ELi256ELi128ELb1ELb1ELb1ELb1ELb0ELb1EEEEEEEEEvNT_6ParamsE,(.L_x_3857 - _ZN7cutlass13device_kernelIN5flash11enable_sm90INS1_16FlashAttnFwdSm90INS1_25CollectiveMainloopFwdSm90ILi2EN4cute5tupleIJNS5_1CILi1EEES8_S8_EEENS6_IJNS7_ILi128EEENS7_ILi64EEENS7_ILi256EEEEEELi256ENS_12float_e4m3_tEfNS_4arch4Sm90ELb0ELb1ELb1ELb1ELb1ELb1ELb0ELb1ELb0ELb1ELb1ELb0EEENS1_21CollectiveEpilogueFwdINS6_IJSA_SC_SB_EEES9_NS_10bfloat16_tESG_Li256ELb1ELb1ELb1ELb1EEENS1_36VarlenDynamicPersistentTileSchedulerILi128ELi64ELi256ELi128ELb1ELb1ELb1ELb1ELb0ELb1EEEEEEEEEvNT_6ParamsE)
        .other          _ZN7cutlass13device_kernelIN5flash11enable_sm90INS1_16FlashAttnFwdSm90INS1_25CollectiveMainloopFwdSm90ILi2EN4cute5tupleIJNS5_1CILi1EEES8_S8_EEENS6_IJNS7_ILi128EEENS7_ILi64EEENS7_ILi256EEEEEELi256ENS_12float_e4m3_tEfNS_4arch4Sm90ELb0ELb1ELb1ELb1ELb1ELb1ELb0ELb1ELb0ELb1ELb1ELb0EEENS1_21CollectiveEpilogueFwdINS6_IJSA_SC_SB_EEES9_NS_10bfloat16_tESG_Li256ELb1ELb1ELb1ELb1EEENS1_36VarlenDynamicPersistentTileSchedulerILi128ELi64ELi256ELi128ELb1ELb1ELb1ELb1ELb0ELb1EEEEEEEEEvNT_6ParamsE,@"STO_CUDA_ENTRY STV_DEFAULT"
_ZN7cutlass13device_kernelIN5flash11enable_sm90INS1_16FlashAttnFwdSm90INS1_25CollectiveMainloopFwdSm90ILi2EN4cute5tupleIJNS5_1CILi1EEES8_S8_EEENS6_IJNS7_ILi128EEENS7_ILi64EEENS7_ILi256EEEEEELi256ENS_12float_e4m3_tEfNS_4arch4Sm90ELb0ELb1ELb1ELb1ELb1ELb1ELb0ELb1ELb0ELb1ELb1ELb0EEENS1_21CollectiveEpilogueFwdINS6_IJSA_SC_SB_EEES9_NS_10bfloat16_tESG_Li256ELb1ELb1ELb1ELb1EEENS1_36VarlenDynamicPersistentTileSchedulerILi128ELi64ELi256ELi128ELb1ELb1ELb1ELb1ELb0ELb1EEEEEEEEEvNT_6ParamsE:
        /* <DEDUP_REMOVED lines=18> */
.L_x_1763:
[----:B------:R-:W-:Y:S05]  /*0120*/  BSYNC B0 ;  /* 0x0000000000007941 */ /* 0x000fea0003800000 */
.L_x_1762:
        /* <DEDUP_REMOVED lines=41> */
.L_x_1764:
        /* <DEDUP_REMOVED lines=22> */
.L_x_1765:
        /* <DEDUP_REMOVED lines=18> */
.L_x_1766:
        /* <DEDUP_REMOVED lines=22> */
.L_x_1767:
        /* <DEDUP_REMOVED lines=23> */
.L_x_1768:
        /* <DEDUP_REMOVED lines=10> */
.L_x_1771:
        /* <DEDUP_REMOVED lines=8> */
[----:B--2---:R-:W-:-:S06]  /*0a30*/  ULEA UR4, UR39, UR4, 0x18 ;  /* 0x0000000427047291 */ /* 0x004fcc000f8ec03f */
[----:B------:R-:W-:Y:S01]  /*0a40*/  IMAD.U32 R22, RZ, RZ, UR4 ;  /* 0x00000004ff167e24 */ /* 0x000fe2000f8e00ff */
[----:B-1----:R-:W-:Y:S01]  /*0a50*/  SHF.R.U32.HI R0, RZ, 0x7, R0 ;  /* 0x00000007ff007819 */ /* 0x002fe20000011600 */
[----:B------:R-:W-:-:S03]  /*0a60*/  ULDC UR4, c[0x0][0xc3c] ;  /* 0x00030f0000047ab9 */ /* 0x000fc60000000800 */
[----:B------:R-:W-:-:S13]  /*0a70*/  ISETP.NE.AND P0, PT, R0, 0x1, PT ;  /* 0x000000010000780c */ /* 0x000fda0003f05270 */
[----:B------:R-:W-:Y:S08]  /*0a80*/  @!P0 BAR.ARV 0x9, 0x100 ;  /* 0x0244000000008b1d */ /* 0x000ff00000002000 */
[----:B------:R-:W-:Y:S06]  /*0a90*/  BAR.SYNC.DEFER_BLOCKING 0x5, 0x180 ;  /* 0x0146000000007b1d */ /* 0x000fec0000010000 */
[----:B------:R-:W1:Y:S02]  /*0aa0*/  LDS.128 R204, [R22+0x284d0] ;  /* 0x0284d00016cc7984 */ /* 0x000e640000000c00 */
[----:B------:R-:W-:Y:S06]  /*0ab0*/  BAR.ARV 0x4, 0x180 ;  /* 0x0106000000007b1d */ /* 0x000fec0000002000 */
[----:B-1----:R-:W-:-:S13]  /*0ac0*/  ISETP.GE.AND P0, PT, R207, UR4, PT ;  /* 0x00000004cf007c0c */ /* 0x002fda000bf06270 */
[----:B------:R-:W-:Y:S05]  /*0ad0*/  @P0 BRA `(.L_x_1772) ;  /* 0x000002b400080947 */ /* 0x000fea0003800000 */
[----:B------:R-:W2:Y:S01]  /*0ae0*/  LDL R2, [R1+0x88] ;  /* 0x0000880001027983 */ /* 0x000ea20000100800 */
[----:B------:R-:W-:Y:S01]  /*0af0*/  R2UR UR4, R22 ;  /* 0x00000000160472ca */ /* 0x000fe200000e0000 */
[----:B------:R-:W-:Y:S01]  /*0b00*/  IMAD.MOV.U32 R217, RZ, RZ, RZ ;  /* 0x000000ffffd97224 */ /* 0x000fe200078e00ff */
[----:B------:R-:W1:Y:S01]  /*0b10*/  S2R R0, SR_TID.X ;  /* 0x0000000000007919 */ /* 0x000e620000002100 */
[----:B------:R-:W-:Y:S02]  /*0b20*/  IMAD.MOV.U32 R185, RZ, RZ, RZ ;  /* 0x000000ffffb97224 */ /* 0x000fe400078e00ff */
[----:B------:R-:W-:Y:S02]  /*0b30*/  IMAD.MOV.U32 R200, RZ, RZ, RZ ;  /* 0x000000ffffc87224 */ /* 0x000fe400078e00ff */
[----:B------:R-:W-:Y:S02]  /*0b40*/  IMAD.MOV.U32 R186, RZ, RZ, RZ ;  /* 0x000000ffffba7224 */ /* 0x000fe400078e00ff */
[----:B------:R-:W-:-:S04]  /*0b50*/  IMAD.MOV.U32 R23, RZ, RZ, RZ ;  /* 0x000000ffff177224 */ /* 0x000fc800078e00ff */
[----:B------:R-:W-:Y:S01]  /*0b60*/  UIADD3 UR4, UR4, 0x18000, URZ ;  /* 0x0001800004047890 */ /* 0x000fe2000fffe03f */
[----:B-1----:R-:W-:-:S05]  /*0b70*/  VIADD R0, R0, 0xffffff80 ;  /* 0xffffff8000007836 */ /* 0x002fca0000000000 */
[----:B0-----:R-:W-:-:S04]  /*0b80*/  SHF.R.S32.HI R3, RZ, 0x1f, R0 ;  /* 0x0000001fff037819 */ /* 0x001fc80000011400 */
[CC--:B------:R-:W-:Y:S02]  /*0b90*/  LEA.HI R5, R3.reuse, R0.reuse, RZ, 0x4 ;  /* 0x0000000003057211 */ /* 0x0c0fe400078f20ff */
[CC--:B------:R-:W-:Y:S02]  /*0ba0*/  LEA.HI R187, R3.reuse, R0.reuse, RZ, 0x3 ;  /* 0x0000000003bb7211 */ /* 0x0c0fe400078f18ff */
[CC--:B------:R-:W-:Y:S02]  /*0bb0*/  LEA.HI R8, R3.reuse, R0.reuse, RZ, 0x2 ;  /* 0x0000000003087211 */ /* 0x0c0fe400078f10ff */
[CC--:B------:R-:W-:Y:S02]  /*0bc0*/  LEA.HI R6, R3.reuse, R0.reuse, RZ, 0x5 ;  /* 0x0000000003067211 */ /* 0x0c0fe400078f28ff */
[----:B------:R-:W-:Y:S02]  /*0bd0*/  LEA.HI R4, R3, R0, RZ, 0x6 ;  /* 0x0000000003047211 */ /* 0x000fe400078f30ff */
[----:B------:R-:W-:Y:S01]  /*0be0*/  LOP3.LUT R7, R5, 0x3fffff0, RZ, 0xc0, !PT ;  /* 0x03fffff005077812 */ /* 0x000fe200078ec0ff */
[----:B------:R-:W-:Y:S01]  /*0bf0*/  IMAD.SHL.U32 R6, R6, 0x20, RZ ;  /* 0x0000002006067824 */ /* 0x000fe200078e00ff */
[----:B------:R-:W-:Y:S01]  /*0c00*/  LOP3.LUT R11, R8, 0xfffffffc, RZ, 0xc0, !PT ;  /* 0xfffffffc080b7812 */ /* 0x000fe200078ec0ff */
[----:B------:R-:W-:-:S02]  /*0c10*/  IMAD.SHL.U32 R4, R4, 0x10, RZ ;  /* 0x0000001004047824 */ /* 0x000fc400078e00ff */
[----:B------:R-:W-:Y:S01]  /*0c20*/  IMAD.IADD R7, R0, 0x1, -R7 ;  /* 0x0000000100077824 */ /* 0x000fe200078e0a07 */
[----:B------:R-:W-:Y:S01]  /*0c30*/  LOP3.LUT R6, R6, 0xfffffc00, RZ, 0xc0, !PT ;  /* 0xfffffc0006067812 */ /* 0x000fe200078ec0ff */
[----:B------:R-:W-:Y:S01]  /*0c40*/  IMAD.IADD R11, R0, 0x1, -R11 ;  /* 0x00000001000b7824 */ /* 0x000fe200078e0a0b */
[----:B------:R-:W-:-:S03]  /*0c50*/  LOP3.LUT R203, R4, 0xfffffc00, RZ, 0xc0, !PT ;  /* 0xfffffc0004cb7812 */ /* 0x000fc600078ec0ff */
[----:B------:R-:W-:Y:S01]  /*0c60*/  IMAD R6, R7, 0x40, R6 ;  /* 0x0000004007067824 */ /* 0x000fe200078e0206 */
[----:B--2---:R-:W-:Y:S02]  /*0c70*/  R2UR UR5, R2 ;  /* 0x00000000020572ca */ /* 0x004fe400000e0000 */
[----:B------:R-:W-:Y:S02]  /*0c80*/  LEA.HI R2, R3, R0, RZ, 0x7 ;  /* 0x0000000003027211 */ /* 0x000fe400078f38ff */
[----:B------:R-:W-:Y:S02]  /*0c90*/  LOP3.LUT R3, R187, 0xfffffff8, RZ, 0xc0, !PT ;  /* 0xfffffff8bb037812 */ /* 0x000fe400078ec0ff */
[----:B------:R-:W-:Y:S02]  /*0ca0*/  LOP3.LUT R9, R2, 0xffffff80, RZ, 0xc0, !PT ;  /* 0xffffff8002097812 */ /* 0x000fe400078ec0ff */
[----:B------:R-:W-:Y:S01]  /*0cb0*/  SHF.R.S32.HI R187, RZ, 0x3, R187 ;  /* 0x00000003ffbb7819 */ /* 0x000fe200000114bb */
[C---:B------:R-:W-:Y:S01]  /*0cc0*/  IMAD.IADD R18, R0.reuse, 0x1, -R3 ;  /* 0x0000000100127824 */ /* 0x040fe200078e0a03 */
[----:B------:R-:W-:Y:S01]  /*0cd0*/  SHF.R.S32.HI R3, RZ, 0x7, R2 ;  /* 0x00000007ff037819 */ /* 0x000fe20000011402 */
[----:B------:R-:W-:Y:S01]  /*0ce0*/  IMAD.IADD R20, R0, 0x1, -R9 ;  /* 0x0000000100147824 */ /* 0x000fe200078e0a09 */
[----:B------:R-:W-:Y:S01]  /*0cf0*/  SHF.R.S32.HI R0, RZ, 0x4, R5 ;  /* 0x00000004ff007819 */ /* 0x000fe20000011405 */
[C---:B------:R-:W-:Y:S01]  /*0d00*/  VIADD R12, R187.reuse, 0x60 ;  /* 0x00000060bb0c7836 */ /* 0x040fe20000000000 */
[----:B------:R-:W-:Y:S01]  /*0d10*/  LEA.HI R2, R2, R3, RZ, 0x1 ;  /* 0x0000000302027211 */ /* 0x000fe200078f08ff */
[----:B------:R-:W-:Y:S01]  /*0d20*/  VIADD R21, R187, 0x20 ;  /* 0x00000020bb157836 */ /* 0x000fe20000000000 */
[----:B------:R-:W-:Y:S01]  /*0d30*/  SHF.R.S32.HI R8, RZ, 0x1f, R20 ;  /* 0x0000001fff087819 */ /* 0x000fe20000011414 */
[----:B------:R-:W-:Y:S01]  /*0d40*/  STL [R1+0x6c], R20 ;  /* 0x00006c1401007387 */ /* 0x000fe20000100800 */
[----:B------:R-:W-:Y:S01]  /*0d50*/  LEA.HI R5, R5, R0, RZ, 0x1 ;  /* 0x0000000005057211 */ /* 0x000fe200078f08ff */
[----:B------:R-:W-:Y:S01]  /*0d60*/  IMAD.SHL.U32 R16, R18, 0x10, RZ ;  /* 0x0000001012107824 */ /* 0x000fe200078e00ff */
[-C--:B------:R-:W-:Y:S01]  /*0d70*/  LEA.HI R9, R8, R20.reuse, RZ, 0x2 ;  /* 0x0000001408097211 */ /* 0x080fe200078f10ff */
[----:B------:R-:W-:Y:S01]  /*0d80*/  IMAD.SHL.U32 R202, R187, 0x80, RZ ;  /* 0x00000080bbca7824 */ /* 0x000fe200078e00ff */
[----:B------:R-:W-:Y:S01]  /*0d90*/  LOP3.LUT R5, R5, 0x1ffffffe, RZ, 0xc0, !PT ;  /* 0x1ffffffe05057812 */ /* 0x000fe200078ec0ff */
[----:B------:R-:W-:Y:S01]  /*0da0*/  IMAD.SHL.U32 R209, R21, 0x80, RZ ;  /* 0x0000008015d17824 */ /* 0x000fe200078e00ff */
[--C-:B------:R-:W-:Y:S01]  /*0db0*/  SHF.R.S32.HI R7, RZ, 0x2, R9.reuse ;  /* 0x00000002ff077819 */ /* 0x100fe20000011409 */
[----:B------:R-:W-:Y:S01]  /*0dc0*/  IMAD.SHL.U32 R18, R18, 0x8, RZ ;  /* 0x0000000812127824 */ /* 0x000fe200078e00ff */
[----:B------:R-:W-:Y:S01]  /*0dd0*/  SHF.R.S32.HI R10, RZ, 0x1f, R9 ;  /* 0x0000001fff0a7819 */ /* 0x000fe20000011409 */
[----:B------:R-:W-:Y:S01]  /*0de0*/  VIADD R184, R16, 0x80 ;  /* 0x0000008010b87836 */ /* 0x000fe20000000000 */
[----:B------:R-:W-:Y:S01]  /*0df0*/  IADD3 R5, R0, -R5, RZ ;  /* 0x8000000500057210 */ /* 0x000fe20007ffe0ff */
[----:B------:R-:W-:Y:S01]  /*0e00*/  VIADD R0, R187, 0x40 ;  /* 0x00000040bb007836 */ /* 0x000fe20000000000 */
[----:B------:R-:W-:Y:S01]  /*0e10*/  LOP3.LUT R2, R2, 0x3fffffe, RZ, 0xc0, !PT ;  /* 0x03fffffe02027812 */ /* 0x000fe200078ec0ff */
[----:B------:R-:W-:Y:S01]  /*0e20*/  VIADD R190, R18, 0x40 ;  /* 0x0000004012be7836 */ /* 0x000fe20000000000 */
[----:B------:R-:W-:Y:S01]  /*0e30*/  LEA.HI R10, R10, R7, RZ, 0x3 ;  /* 0x000000070a0a7211 */ /* 0x000fe200078f18ff */
[----:B------:R-:W-:Y:S01]  /*0e40*/  IMAD R5, R5, 0x8, R6 ;  /* 0x0000000805057824 */ /* 0x000fe200078e0206 */
[----:B------:R-:W-:Y:S01]  /*0e50*/  LEA.HI R8, R8, R20, RZ, 0x5 ;  /* 0x0000001408087211 */ /* 0x000fe200078f28ff */
[----:B------:R-:W-:Y:S01]  /*0e60*/  IMAD.IADD R2, R3, 0x1, -R2 ;  /* 0x0000000103027824 */ /* 0x000fe200078e0a02 */
[----:B------:R-:W-:Y:S01]  /*0e70*/  LOP3.LUT R10, R10, 0xfffffff8, RZ, 0xc0, !PT ;  /* 0xfffffff80a0a7812 */ /* 0x000fe200078ec0ff */
[C---:B------:R-:W-:Y:S01]  /*0e80*/  VIADD R210, R18.reuse, 0x80 ;  /* 0x0000008012d27836 */ /* 0x040fe20000000000 */
[----:B------:R-:W-:Y:S01]  /*0e90*/  SHF.R.S32.HI R3, RZ, 0x1f, R0 ;  /* 0x0000001fff037819 */ /* 0x000fe20000011400 */
[----:B------:R0:W-:Y:S01]  /*0ea0*/  STL [R1+0x84], R5 ;  /* 0x0000840501007387 */ /* 0x0001e20000100800 */
[----:B------:R-:W-:Y:S01]  /*0eb0*/  SHF.R.S32.HI R8, RZ, 0x5, R8 ;  /* 0x00000005ff087819 */ /* 0x000fe20000011408 */
[----:B------:R-:W-:Y:S01]  /*0ec0*/  IMAD.IADD R7, R7, 0x1, -R10 ;  /* 0x0000000107077824 */ /* 0x000fe200078e0a0a */
[----:B------:R-:W-:Y:S01]  /*0ed0*/  SHF.R.S32.HI R13, RZ, 0x1f, R12 ;  /* 0x0000001fff0d7819 */ /* 0x000fe2000001140c */
[----:B------:R-:W-:Y:S01]  /*0ee0*/  VIADD R211, R18, 0xc0 ;  /* 0x000000c012d37836 */ /* 0x000fe20000000000 */
[----:B------:R-:W-:Y:S01]  /*0ef0*/  LOP3.LUT R9, R9, 0x7ffffffc, RZ, 0xc0, !PT ;  /* 0x7ffffffc09097812 */ /* 0x000fe200078ec0ff */
[----:B------:R-:W-:Y:S01]  /*0f00*/  IMAD R7, R8, 0x10, R7 ;  /* 0x0000001008077824 */ /* 0x000fe200078e0207 */
[----:B------:R-:W-:Y:S01]  /*0f10*/  LEA.HI R10, R13, R12, RZ, 0x3 ;  /* 0x0000000c0d0a7211 */ /* 0x000fe200078f18ff */
[----:B------:R-:W-:Y:S01]  /*0f20*/  IMAD.SHL.U32 R12, R12, 0x80, RZ ;  /* 0x000000800c0c7824 */ /* 0x000fe200078e00ff */
[----:B------:R-:W-:Y:S01]  /*0f30*/  LOP3.LUT R202, R202, 0x380, RZ, 0xc0, !PT ;  /* 0x00000380caca7812 */ /* 0x000fe200078ec0ff */
[----:B------:R-:W-:Y:S01]  /*0f40*/  IMAD R15, R2, 0x40, R7 ;  /* 0x00000040020f7824 */ /* 0x000fe200078e0207 */
[----:B0-----:R-:W-:Y:S01]  /*0f50*/  LEA.HI R5, R3, R0, RZ, 0x3 ;  /* 0x0000000003057211 */ /* 0x001fe200078f18ff */
[----:B------:R-:W-:Y:S01]  /*0f60*/  IMAD.SHL.U32 R3, R0, 0x80, RZ ;  /* 0x0000008000037824 */ /* 0x000fe200078e00ff */
[----:B------:R-:W-:Y:S01]  /*0f70*/  LEA.HI R0, R11, R11, RZ, 0x1 ;  /* 0x0000000b0b007211 */ /* 0x000fe200078f08ff */
[----:B------:R-:W-:Y:S01]  /*0f80*/  IMAD.IADD R9, R20, 0x1, -R9 ;  /* 0x0000000114097824 */ /* 0x000fe200078e0a09 */
[----:B------:R-:W-:Y:S01]  /*0f90*/  MOV R2, UR4 ;  /* 0x0000000400027c02 */ /* 0x000fe20008000f00 */
[----:B------:R-:W-:Y:S01]  /*0fa0*/  IMAD.SHL.U32 R6, R5, 0x80, RZ ;  /* 0x0000008005067824 */ /* 0x000fe200078e00ff */
[----:B------:R-:W-:Y:S01]  /*0fb0*/  LOP3.LUT R0, R0, 0x1ffffffe, RZ, 0xc0, !PT ;  /* 0x1ffffffe00007812 */ /* 0x000fe200078ec0ff */
[----:B------:R-:W-:Y:S01]  /*0fc0*/  STL [R1+0x80], R15 ;  /* 0x0000800f01007387 */ /* 0x000fe20000100800 */
[----:B------:R-:W-:Y:S01]  /*0fd0*/  LOP3.LUT R3, R3, 0x380, RZ, 0xc0, !PT ;  /* 0x0000038003037812 */ /* 0x000fe200078ec0ff */
[----:B------:R-:W-:Y:S01]  /*0fe0*/  IMAD.SHL.U32 R191, R9, 0x2, RZ ;  /* 0x0000000209bf7824 */ /* 0x000fe200078e00ff */
[----:B------:R-:W-:Y:S01]  /*0ff0*/  IADD3 R208, R11, -R0, RZ ;  /* 0x800000000bd07210 */ /* 0x000fe20007ffe0ff */
[----:B------:R0:W-:Y:S01]  /*1000*/  STL [R1+0x7c], R2 ;  /* 0x00007c0201007387 */ /* 0x0001e20000100800 */
[----:B------:R-:W-:Y:S01]  /*1010*/  SHF.R.S32.HI R0, RZ, 0x1f, R21 ;  /* 0x0000001fff007819 */ /* 0x000fe20000011415 */
[----:B------:R-:W-:Y:S01]  /*1020*/  VIADD R33, R191, 0x8 ;  /* 0x00000008bf217836 */ /* 0x000fe20000000000 */
[--C-:B------:R-:W-:Y:S01]  /*1030*/  LOP3.LUT R5, R3, 0x70, R16.reuse, 0xf8, !PT ;  /* 0x0000007003057812 */ /* 0x100fe200078ef810 */
[C---:B------:R-:W-:Y:S01]  /*1040*/  VIADD R32, R191.reuse, 0x10 ;  /* 0x00000010bf207836 */ /* 0x040fe20000000000 */
[----:B------:R-:W-:Y:S01]  /*1050*/  SHF.R.U32.HI R3, RZ, 0x3, R3 ;  /* 0x00000003ff037819 */ /* 0x000fe20000011603 */
[C---:B------:R-:W-:Y:S01]  /*1060*/  VIADD R31, R191.reuse, 0x18 ;  /* 0x00000018bf1f7836 */ /* 0x040fe20000000000 */
[----:B------:R-:W-:Y:S01]  /*1070*/  LOP3.LUT R6, R6, 0xfffffc00, RZ, 0xc0, !PT ;  /* 0xfffffc0006067812 */ /* 0x000fe200078ec0ff */
[C---:B------:R-:W-:Y:S01]  /*1080*/  VIADD R30, R191.reuse, 0x20 ;  /* 0x00000020bf1e7836 */ /* 0x040fe20000000000 */
[----:B------:R-:W-:Y:S01]  /*1090*/  LOP3.LUT R13, R12, 0x380, RZ, 0xc0, !PT ;  /* 0x000003800c0d7812 */ /* 0x000fe200078ec0ff */
[----:B------:R-:W-:Y:S01]  /*10a0*/  IMAD.SHL.U32 R12, R10, 0x80, RZ ;  /* 0x000000800a0c7824 */ /* 0x000fe200078e00ff */
[----:B0-----:R-:W-:Y:S01]  /*10b0*/  LEA.HI R2, R0, R21, RZ, 0x3 ;  /* 0x0000001500027211 */ /* 0x001fe200078f18ff */
[C---:B------:R-:W-:Y:S01]  /*10c0*/  VIADD R29, R191.reuse, 0x28 ;  /* 0x00000028bf1d7836 */ /* 0x040fe20000000000 */
[----:B------:R-:W-:Y:S01]  /*10d0*/  LOP3.LUT R5, R6, R5, R3, 0xf6, !PT ;  /* 0x0000000506057212 */ /* 0x000fe200078ef603 */
[C---:B------:R-:W-:Y:S01]  /*10e0*/  VIADD R28, R191.reuse, 0x30 ;  /* 0x00000030bf1c7836 */ /* 0x040fe20000000000 */
[----:B------:R-:W-:Y:S01]  /*10f0*/  LOP3.LUT R0, R202, 0x70, R16, 0xf8, !PT ;  /* 0x00000070ca007812 */ /* 0x000fe200078ef810 */
[----:B------:R-:W-:Y:S01]  /*1100*/  IMAD.SHL.U32 R2, R2, 0x80, RZ ;  /* 0x0000008002027824 */ /* 0x000fe200078e00ff */
[----:B------:R-:W-:Y:S01]  /*1110*/  SHF.R.U32.HI R3, RZ, 0x3, R202 ;  /* 0x00000003ff037819 */ /* 0x000fe200000116ca */
[----:B------:R-:W-:Y:S01]  /*1120*/  VIADD R27, R191, 0x38 ;  /* 0x00000038bf1b7836 */ /* 0x000fe20000000000 */
[----:B------:R-:W-:Y:S01]  /*1130*/  LOP3.LUT R209, R209, 0x380, RZ, 0xc0, !PT ;  /* 0x00000380d1d17812 */ /* 0x000fe200078ec0ff */
[----:B------:R-:W-:Y:S01]  /*1140*/  VIADD R26, R191, 0x40 ;  /* 0x00000040bf1a7836 */ /* 0x000fe20000000000 */
[--C-:B------:R-:W-:Y:S01]  /*1150*/  LOP3.LUT R10, R13, 0x70, R16.reuse, 0xf8, !PT ;  /* 0x000000700d0a7812 */ /* 0x100fe200078ef810 */
[C---:B------:R-:W-:Y:S01]  /*1160*/  VIADD R24, R191.reuse, 0x50 ;  /* 0x00000050bf187836 */ /* 0x040fe20000000000 */
[----:B------:R-:W-:Y:S01]  /*1170*/  SHF.R.U32.HI R14, RZ, 0x3, R13 ;  /* 0x00000003ff0e7819 */ /* 0x000fe2000001160d */
[C---:B------:R-:W-:Y:S01]  /*1180*/  VIADD R21, R191.reuse, 0x58 ;  /* 0x00000058bf157836 */ /* 0x040fe20000000000 */
[----:B------:R-:W-:Y:S01]  /*1190*/  LOP3.LUT R13, R12, 0xfffffc00, RZ, 0xc0, !PT ;  /* 0xfffffc000c0d7812 */ /* 0x000fe200078ec0ff */
[----:B------:R-:W-:Y:S01]  /*11a0*/  VIADD R20, R191, 0x60 ;  /* 0x00000060bf147836 */ /* 0x000fe20000000000 */
[----:B------:R-:W-:Y:S01]  /*11b0*/  LOP3.LUT R213, R203, R0, R3, 0xf6, !PT ;  /* 0x00000000cbd57212 */ /* 0x000fe200078ef603 */
[C---:B------:R-:W-:Y:S01]  /*11c0*/  VIADD R12, R191.reuse, 0x78 ;  /* 0x00000078bf0c7836 */ /* 0x040fe20000000000 */
[----:B------:R-:W-:Y:S01]  /*11d0*/  SHF.R.U32.HI R4, RZ, 0x3, R209 ;  /* 0x00000003ff047819 */ /* 0x000fe200000116d1 */
[----:B------:R-:W-:Y:S01]  /*11e0*/  VIADD R11, R191, 0x80 ;  /* 0x00000080bf0b7836 */ /* 0x000fe20000000000 */
[----:B------:R-:W-:Y:S01]  /*11f0*/  LOP3.LUT R3, R209, 0x70, R16, 0xf8, !PT ;  /* 0x00000070d1037812 */ /* 0x000fe200078ef810 */
[C---:B------:R-:W-:Y:S01]  /*1200*/  VIADD R9, R191.reuse, 0x90 ;  /* 0x00000090bf097836 */ /* 0x040fe20000000000 */
[----:B------:R-:W-:Y:S01]  /*1210*/  LOP3.LUT R212, R2, 0xfffffc00, RZ, 0xc0, !PT ;  /* 0xfffffc0002d47812 */ /* 0x000fe200078ec0ff */
[----:B------:R-:W-:Y:S01]  /*1220*/  VIADD R8, R191, 0x98 ;  /* 0x00000098bf087836 */ /* 0x000fe20000000000 */
[----:B------:R-:W-:Y:S01]  /*1230*/  LOP3.LUT R13, R13, R10, R14, 0xf6, !PT ;  /* 0x0000000a0d0d7212 */ /* 0x000fe200078ef60e */
[C---:B------:R-:W-:Y:S01]  /*1240*/  VIADD R14, R191.reuse, 0x68 ;  /* 0x00000068bf0e7836 */ /* 0x040fe20000000000 */
[----:B------:R-:W-:Y:S01]  /*1250*/  LOP3.LUT R3, R212, R3, R4, 0xf6, !PT ;  /* 0x00000003d4037212 */ /* 0x000fe200078ef604 */
[C---:B------:R-:W-:Y:S01]  /*1260*/  VIADD R10, R191.reuse, 0x88 ;  /* 0x00000088bf0a7836 */ /* 0x040fe20000000000 */
[C---:B------:R-:W-:Y:S01]  /*1270*/  IADD3 R0, R22.reuse, R5, RZ ;  /* 0x0000000516007210 */ /* 0x040fe20007ffe0ff */
[C---:B------:R-:W-:Y:S01]  /*1280*/  IMAD.IADD R4, R22.reuse, 0x1, R13 ;  /* 0x0000000116047824 */ /* 0x040fe200078e020d */
[C---:B------:R-:W-:Y:S01]  /*1290*/  IADD3 R25, R191.reuse, 0x48, RZ ;  /* 0x00000048bf197810 */ /* 0x040fe20007ffe0ff */
[C---:B------:R-:W-:Y:S01]  /*12a0*/  IMAD.IADD R2, R22.reuse, 0x1, R3 ;  /* 0x0000000116027824 */ /* 0x040fe200078e0203 */
[----:B------:R-:W-:Y:S01]  /*12b0*/  SHF.R.S32.HI R35, RZ, 0x1f, R33 ;  /* 0x0000001fff237819 */ /* 0x000fe20000011421 */
[C---:B------:R-:W-:Y:S01]  /*12c0*/  VIADD R13, R191.reuse, 0x70 ;  /* 0x00000070bf0d7836 */ /* 0x040fe20000000000 */
[----:B------:R-:W-:Y:S01]  /*12d0*/  SHF.R.S32.HI R34, RZ, 0x1f, R32 ;  /* 0x0000001fff227819 */ /* 0x000fe20000011420 */
[----:B------:R-:W-:Y:S01]  /*12e0*/  STL [R1+0x74], R0 ;  /* 0x0000740001007387 */ /* 0x000fe20000100800 */
[----:B------:R-:W-:Y:S01]  /*12f0*/  SHF.R.S32.HI R33, RZ, 0x1f, R31 ;  /* 0x0000001fff217819 */ /* 0x000fe2000001141f */
[C---:B------:R-:W-:Y:S01]  /*1300*/  VIADD R6, R191.reuse, 0xa8 ;  /* 0x000000a8bf067836 */ /* 0x040fe20000000000 */
[----:B------:R-:W-:Y:S01]  /*1310*/  SHF.R.S32.HI R32, RZ, 0x1f, R30 ;  /* 0x0000001fff207819 */ /* 0x000fe2000001141e */
[----:B------:R0:W-:Y:S01]  /*1320*/  STL [R1+0x70], R4 ;  /* 0x0000700401007387 */ /* 0x0001e20000100800 */
[----:B------:R-:W-:Y:S01]  /*1330*/  SHF.R.S32.HI R31, RZ, 0x1f, R29 ;  /* 0x0000001fff1f7819 */ /* 0x000fe2000001141d */
[C---:B------:R-:W-:Y:S01]  /*1340*/  VIADD R5, R191.reuse, 0xb0 ;  /* 0x000000b0bf057836 */ /* 0x040fe20000000000 */
[----:B------:R-:W-:Y:S01]  /*1350*/  SHF.R.S32.HI R30, RZ, 0x1f, R28 ;  /* 0x0000001fff1e7819 */ /* 0x000fe2000001141c */
[----:B------:R1:W-:Y:S01]  /*1360*/  STL [R1+0x78], R2 ;  /* 0x0000780201007387 */ /* 0x0003e20000100800 */
[----:B------:R-:W-:Y:S01]  /*1370*/  SHF.R.S32.HI R29, RZ, 0x1f, R27 ;  /* 0x0000001fff1d7819 */ /* 0x000fe2000001141b */
[C---:B------:R-:W-:Y:S01]  /*1380*/  VIADD R3, R191.reuse, 0xc0 ;  /* 0x000000c0bf037836 */ /* 0x040fe20000000000 */
[----:B------:R-:W-:Y:S01]  /*1390*/  SHF.R.S32.HI R28, RZ, 0x1f, R26 ;  /* 0x0000001fff1c7819 */ /* 0x000fe2000001141a */
[C---:B------:R-:W-:Y:S01]  /*13a0*/  VIADD R225, R191.reuse, 0xd8 ;  /* 0x000000d8bfe17836 */ /* 0x040fe20000000000 */
[----:B------:R-:W-:Y:S01]  /*13b0*/  SHF.R.S32.HI R27, RZ, 0x1f, R25 ;  /* 0x0000001fff1b7819 */ /* 0x000fe20000011419 */
[C---:B0-----:R-:W-:Y:S01]  /*13c0*/  VIADD R4, R191.reuse, 0xb8 ;  /* 0x000000b8bf047836 */ /* 0x041fe20000000000 */
[----:B------:R-:W-:Y:S01]  /*13d0*/  SHF.R.S32.HI R26, RZ, 0x1f, R24 ;  /* 0x0000001fff1a7819 */ /* 0x000fe20000011418 */
[C---:B------:R-:W-:Y:S01]  /*13e0*/  VIADD R224, R191.reuse, 0xe0 ;  /* 0x000000e0bfe07836 */ /* 0x040fe20000000000 */
[C---:B------:R-:W-:Y:S01]  /*13f0*/  IADD3 R7, R191.reuse, 0xa0, RZ ;  /* 0x000000a0bf077810 */ /* 0x040fe20007ffe0ff */
[C---:B-1----:R-:W-:Y:S01]  /*1400*/  VIADD R2, R191.reuse, 0xc8 ;  /* 0x000000c8bf027836 */ /* 0x042fe20000000000 */
[----:B------:R-:W-:Y:S01]  /*1410*/  SHF.R.S32.HI R25, RZ, 0x1f, R21 ;  /* 0x0000001fff197819 */ /* 0x000fe20000011415 */
[C---:B------:R-:W-:Y:S01]  /*1420*/  VIADD R223, R191.reuse, 0xe8 ;  /* 0x000000e8bfdf7836 */ /* 0x040fe20000000000 */
[----:B------:R-:W-:Y:S01]  /*1430*/  SHF.R.S32.HI R24, RZ, 0x1f, R20 ;  /* 0x0000001fff187819 */ /* 0x000fe20000011414 */
[C---:B------:R-:W-:Y:S01]  /*1440*/  VIADD R222, R191.reuse, 0xf0 ;  /* 0x000000f0bfde7836 */ /* 0x040fe20000000000 */
[----:B------:R-:W-:Y:S01]  /*1450*/  SHF.R.S32.HI R0, RZ, 0x1f, R191 ;  /* 0x0000001fff007819 */ /* 0x000fe200000114bf */
[----:B------:R-:W-:Y:S01]  /*1460*/  VIADD R0, R191, 0xd0 ;  /* 0x000000d0bf007836 */ /* 0x000fe20000000000 */
[----:B------:R-:W-:Y:S01]  /*1470*/  SHF.R.S32.HI R21, RZ, 0x1f, R14 ;  /* 0x0000001fff157819 */ /* 0x000fe2000001140e */
[----:B------:R-:W-:Y:S01]  /*1480*/  IMAD.IADD R213, R22, 0x1, R213 ;  /* 0x0000000116d57824 */ /* 0x000fe200078e02d5 */
[----:B------:R-:W-:Y:S01]  /*1490*/  SHF.R.S32.HI R20, RZ, 0x1f, R13 ;  /* 0x0000001fff147819 */ /* 0x000fe2000001140d */
[----:B------:R-:W-:Y:S01]  /*14a0*/  IMAD R208, R208, 0x8, R15 ;  /* 0x00000008d0d07824 */ /* 0x000fe200078e020f */
[----:B------:R-:W-:Y:S01]  /*14b0*/  SHF.R.S32.HI R14, RZ, 0x1f, R12 ;  /* 0x0000001fff0e7819 */ /* 0x000fe2000001140c */
[----:B------:R-:W-:Y:S01]  /*14c0*/  ULOP3.LUT UR61, UR5, 0x1, URZ, 0xfc, !UPT ;  /* 0x00000001053d7892 */ /* 0x000fe2000f8efc3f */
[----:B------:R-:W-:-:S02]  /*14d0*/  SHF.R.S32.HI R13, RZ, 0x1f, R11 ;  /* 0x0000001fff0d7819 */ /* 0x000fc4000001140b */
[----:B------:R-:W-:Y:S02]  /*14e0*/  SHF.R.S32.HI R12, RZ, 0x1f, R10 ;  /* 0x0000001fff0c7819 */ /* 0x000fe4000001140a */
[----:B------:R-:W-:Y:S02]  /*14f0*/  SHF.R.S32.HI R11, RZ, 0x1f, R9 ;  /* 0x0000001fff0b7819 */ /* 0x000fe40000011409 */
[----:B------:R-:W-:Y:S02]  /*1500*/  SHF.R.S32.HI R10, RZ, 0x1f, R8 ;  /* 0x0000001fff0a7819 */ /* 0x000fe40000011408 */
[----:B------:R-:W-:Y:S02]  /*1510*/  SHF.R.S32.HI R9, RZ, 0x1f, R7 ;  /* 0x0000001fff097819 */ /* 0x000fe40000011407 */
[----:B------:R-:W-:Y:S02]  /*1520*/  IADD3 R221, R191, 0xf8, RZ ;  /* 0x000000f8bfdd7810 */ /* 0x000fe40007ffe0ff */
[----:B------:R-:W-:-:S02]  /*1530*/  SHF.R.S32.HI R8, RZ, 0x1f, R6 ;  /* 0x0000001fff087819 */ /* 0x000fc40000011406 */
[----:B------:R-:W-:Y:S02]  /*1540*/  SHF.R.S32.HI R7, RZ, 0x1f, R5 ;  /* 0x0000001fff077819 */ /* 0x000fe40000011405 */
[----:B------:R-:W-:Y:S02]  /*1550*/  SHF.R.S32.HI R6, RZ, 0x1f, R4 ;  /* 0x0000001fff067819 */ /* 0x000fe40000011404 */
[----:B------:R-:W-:Y:S02]  /*1560*/  SHF.R.S32.HI R5, RZ, 0x1f, R3 ;  /* 0x0000001fff057819 */ /* 0x000fe40000011403 */
[----:B------:R-:W-:Y:S02]  /*1570*/  SHF.R.S32.HI R4, RZ, 0x1f, R2 ;  /* 0x0000001fff047819 */ /* 0x000fe40000011402 */
[----:B------:R-:W-:Y:S02]  /*1580*/  SHF.R.S32.HI R3, RZ, 0x1f, R0 ;  /* 0x0000001fff037819 */ /* 0x000fe40000011400 */
        /* <DEDUP_REMOVED lines=10> */
[----:B------:R-:W-:-:S07]  /*1630*/  SHF.R.S32.HI R0, RZ, 0x1f, R221 ;  /* 0x0000001fff007819 */ /* 0x000fce00000114dd */
.L_x_2025:
[----:B------:R-:W-:Y:S05]  /*1640*/  YIELD ;  /* 0x0000000000007946 */ /* 0x000fea0003800000 */
[----:B------:R-:W-:Y:S01]  /*1650*/  ULDC.64 UR4, c[0x0][0xa28] ;  /* 0x00028a0000047ab9 */ /* 0x000fe20000000a00 */
[----:B0--3--:R-:W0:Y:S01]  /*1660*/  LDC.64 R2, c[0x0][0xa08] ;  /* 0x00028200ff027b82 */ /* 0x009e220000000a00 */
[----:B------:R-:W-:Y:S01]  /*1670*/  ISETP.NE.U32.AND P1, PT, RZ, UR4, PT ;  /* 0x00000004ff007c0c */ /* 0x000fe2000bf25070 */
[----:B-1--4-:R-:W-:Y:S02]  /*1680*/  IMAD.MOV.U32 R9, RZ, RZ, RZ ;  /* 0x000000ffff097224 */ /* 0x012fe400078e00ff */
[----:B-----5:R-:W-:Y:S01]  /*1690*/  IMAD.MOV.U32 R45, RZ, RZ, RZ ;  /* 0x000000ffff2d7224 */ /* 0x020fe200078e00ff */
[----:B------:R-:W-:Y:S01]  /*16a0*/  ISETP.NE.AND.EX P1, PT, RZ, UR5, PT, P1 ;  /* 0x00000005ff007c0c */ /* 0x000fe2000bf25310 */
[----:B------:R-:W-:-:S02]  /*16b0*/  ULDC.64 UR4, c[0x0][0xa18] ;  /* 0x0002860000047ab9 */ /* 0x000fc40000000a00 */
[----:B------:R-:W-:-:S04]  /*16c0*/  ISETP.NE.U32.AND P2, PT, RZ, UR4, PT ;  /* 0x00000004ff007c0c */ /* 0x000fc8000bf45070 */
[----:B------:R-:W-:Y:S01]  /*16d0*/  ISETP.NE.AND.EX P2, PT, RZ, UR5, PT, P2 ;  /* 0x00000005ff007c0c */ /* 0x000fe2000bf45320 */
[----:B------:R-:W-:Y:S02]  /*16e0*/  ULDC.64 UR4, c[0x0][0xa08] ;  /* 0x0002820000047ab9 */ /* 0x000fe40000000a00 */
[----:B------:R-:W-:-:S03]  /*16f0*/  ISETP.NE.U32.AND P0, PT, RZ, UR4, PT ;  /* 0x00000004ff007c0c */ /* 0x000fc6000bf05070 */
[----:B------:R-:W1:Y:S01]  /*1700*/  @P1 LDC.64 R4, c[0x0][0xa28] ;  /* 0x00028a00ff041b82 */ /* 0x000e620000000a00 */
[----:B------:R-:W-:Y:S01]  /*1710*/  ISETP.NE.AND.EX P0, PT, RZ, UR5, PT, P0 ;  /* 0x00000005ff007c0c */ /* 0x000fe2000bf05300 */
[----:B0-----:R-:W-:-:S06]  /*1720*/  IMAD.WIDE R2, R207, 0x4, R2 ;  /* 0x00000004cf027825 */ /* 0x001fcc00078e0202 */
[----:B------:R-:W0:Y:S01]  /*1730*/  @P2 LDC.64 R6, c[0x0][0xa18] ;  /* 0x00028600ff062b82 */ /* 0x000e220000000a00 */
[----:B------:R-:W-:Y:S02]  /*1740*/  ULDC UR4, c[0x0][0x288] ;  /* 0x0000a20000047ab9 */ /* 0x000fe40000000800 */
[----:B------:R-:W-:Y:S01]  /*1750*/  IMAD.U32 R189, RZ, RZ, UR4 ;  /* 0x00000004ffbd7e24 */ /* 0x000fe2000f8e00ff */
[----:B------:R-:W-:Y:S02]  /*1760*/  ULDC.64 UR4, c[0x0][0x418] ;  /* 0x0001060000047ab9 */ /* 0x000fe40000000a00 */
[----:B------:R2:W5:Y:S01]  /*1770*/  @P0 LDG.E R45, desc[UR36][R2.64] ;  /* 0x00000024022d0981 */ /* 0x000562000c1e1900 */
[----:B-1----:R-:W-:-:S05]  /*1780*/  @P1 IMAD.WIDE R4, R207, 0x4, R4 ;  /* 0x00000004cf041825 */ /* 0x002fca00078e0204 */
[----:B------:R2:W5:Y:S01]  /*1790*/  @P1 LDG.E R9, desc[UR36][R4.64] ;  /* 0x0000002404091981 */ /* 0x000562000c1e1900 */
[----:B0-----:R-:W-:-:S05]  /*17a0*/  @P2 IMAD.WIDE R6, R207, 0x4, R6 ;  /* 0x00000004cf062825 */ /* 0x001fca00078e0206 */
[----:B------:R2:W5:Y:S01]  /*17b0*/  @P2 LDG.E R189, desc[UR36][R6.64] ;  /* 0x0000002406bd2981 */ /* 0x000562000c1e1900 */
[----:B------:R-:W-:-:S03]  /*17c0*/  UISETP.NE.U32.AND UP0, UPT, UR4, URZ, UPT ;  /* 0x0000003f0400728c */ /* 0x000fc6000bf05070 */
[----:B------:R-:W-:Y:S01]  /*17d0*/  ULDC UR4, c[0x0][0x424] ;  /* 0x0001090000047ab9 */ /* 0x000fe20000000800 */
[----:B------:R-:W-:-:S03]  /*17e0*/  UISETP.NE.AND.EX UP0, UPT, UR5, URZ, UPT, UP0 ;  /* 0x0000003f0500728c */ /* 0x000fc6000bf05300 */
[----:B------:R-:W-:Y:S01]  /*17f0*/  ULDC UR5, c[0x0][0x2f0] ;  /* 0x0000bc0000057ab9 */ /* 0x000fe20000000800 */
[----:B------:R-:W-:-:S04]  /*1800*/  USEL UR4, UR4, 0x1, UP0 ;  /* 0x0000000104047887 */ /* 0x000fc80008000000 */
[----:B------:R-:W-:-:S03]  /*1810*/  UIMAD UR4, UR4, UR5, URZ ;  /* 0x00000005040472a4 */ /* 0x000fc6000f8e023f */
[----:B------:R-:W-:Y:S02]  /*1820*/  ULDC UR5, c[0x0][0x348] ;  /* 0x0000d20000057ab9 */ /* 0x000fe40000000800 */
[----:B------:R-:W-:Y:S02]  /*1830*/  IMAD.U32 R39, RZ, RZ, UR5 ;  /* 0x00000005ff277e24 */ /* 0x000fe4000f8e00ff */
[----:B------:R-:W-:Y:S01]  /*1840*/  IMAD.U32 R24, RZ, RZ, UR4 ;  /* 0x00000004ff187e24 */ /* 0x000fe2000f8e00ff */
[----:B--2---:R-:W-:Y:S06]  /*1850*/  @P2 BRA `(.L_x_1773) ;  /* 0x0000000000242947 */ /* 0x004fec0003800000 */
        /* <DEDUP_REMOVED lines=9> */
.L_x_1773:
[----:B------:R-:W-:Y:S01]  /*18f0*/  ULDC.64 UR4, c[0x0][0xa20] ;  /* 0x0002880000047ab9 */ /* 0x000fe20000000a00 */
[C---:B------:R-:W-:Y:S01]  /*1900*/  LOP3.LUT R4, R206.reuse, 0xff000000, RZ, 0xc0, !PT ;  /* 0xff000000ce047812 */ /* 0x040fe200078ec0ff */
[----:B------:R-:W-:Y:S01]  /*1910*/  IMAD.MOV.U32 R216, RZ, RZ, R207 ;  /* 0x000000ffffd87224 */ /* 0x000fe200078e00cf */
[----:B------:R-:W-:Y:S02]  /*1920*/  ISETP.NE.U32.AND P1, PT, RZ, UR4, PT ;  /* 0x00000004ff007c0c */ /* 0x000fe4000bf25070 */
[C---:B------:R-:W-:Y:S02]  /*1930*/  LOP3.LUT R0, R206.reuse, 0xff0000, RZ, 0xc0, !PT ;  /* 0x00ff0000ce007812 */ /* 0x040fe400078ec0ff */
[----:B------:R-:W-:Y:S02]  /*1940*/  ISETP.NE.AND.EX P1, PT, RZ, UR5, PT, P1 ;  /* 0x00000005ff007c0c */ /* 0x000fe4000bf25310 */
[----:B------:R-:W-:Y:S02]  /*1950*/  SHF.R.U32.HI R5, RZ, 0x8, R4 ;  /* 0x00000008ff057819 */ /* 0x000fe40000011604 */
[----:B------:R-:W-:-:S02]  /*1960*/  LOP3.LUT R188, R206, 0xffff, RZ, 0xc0, !PT ;  /* 0x0000ffffcebc7812 */ /* 0x000fc400078ec0ff */
[----:B------:R-:W-:-:S07]  /*1970*/  LEA.HI R215, R0, R5, RZ, 0x10 ;  /* 0x0000000500d77211 */ /* 0x000fce00078f80ff */
[----:B------:R-:W-:Y:S05]  /*1980*/  @!P1 BRA `(.L_x_1774) ;  /* 0x0000000000109947 */ /* 0x000fea0003800000 */
[----:B------:R-:W0:Y:S02]  /*1990*/  LDC.64 R24, c[0x0][0xa20] ;  /* 0x00028800ff187b82 */ /* 0x000e240000000a00 */
[----:B0-----:R-:W-:-:S06]  /*19a0*/  IMAD.WIDE R24, R207, 0x4, R24 ;  /* 0x00000004cf187825 */ /* 0x001fcc00078e0218 */
[----:B------:R0:W5:Y:S01]  /*19b0*/  LDG.E R24, desc[UR36][R24.64] ;  /* 0x0000002418187981 */ /* 0x000162000c1e1900 */
[----:B------:R-:W-:Y:S05]  /*19c0*/  BRA `(.L_x_1775) ;  /* 0x0000000000107947 */ /* 0x000fea0003800000 */
.L_x_1774:
[----:B------:R-:W-:Y:S05]  /*19d0*/  @!P0 BRA `(.L_x_1775) ;  /* 0x00000000000c8947 */ /* 0x000fea0003800000 */
[----:B------:R-:W2:Y:S04]  /*19e0*/  LDG.E R5, desc[UR36][R2.64] ;  /* 0x0000002402057981 */ /* 0x000ea8000c1e1900 */
[----:B------:R-:W2:Y:S02]  /*19f0*/  LDG.E R24, desc[UR36][R2.64+0x4] ;  /* 0x0000042402187981 */ /* 0x000ea4000c1e1900 */
[----:B--2---:R-:W-:-:S07]  /*1a00*/  IMAD.IADD R24, R24, 0x1, -R5 ;  /* 0x0000000118187824 */ /* 0x004fce00078e0a05 */
.L_x_1775:
[----:B------:R-:W-:Y:S02]  /*1a10*/  ULDC.64 UR4, c[0x0][0xa10] ;  /* 0x0002840000047ab9 */ /* 0x000fe40000000a00 */
[----:B------:R-:W-:-:S04]  /*1a20*/  ISETP.NE.U32.AND P0, PT, RZ, UR4, PT ;  /* 0x00000004ff007c0c */ /* 0x000fc8000bf05070 */
[----:B------:R-:W-:Y:S01]  /*1a30*/  ISETP.NE.AND.EX P0, PT, RZ, UR5, PT, P0 ;  /* 0x00000005ff007c0c */ /* 0x000fe2000bf05300 */
[----:B------:R-:W-:Y:S02]  /*1a40*/  ULDC.64 UR4, c[0x0][0xa30] ;  /* 0x00028c0000047ab9 */ /* 0x000fe40000000a00 */
[----:B------:R-:W-:-:S04]  /*1a50*/  ISETP.NE.U32.AND P1, PT, RZ, UR4, PT ;  /* 0x00000004ff007c0c */ /* 0x000fc8000bf25070 */
[----:B------:R-:W-:-:S06]  /*1a60*/  ISETP.NE.AND.EX P1, PT, RZ, UR5, PT, P1 ;  /* 0x00000005ff007c0c */ /* 0x000fcc000bf25310 */
[----:B------:R-:W1:Y:S08]  /*1a70*/  @P0 LDC.64 R4, c[0x0][0xa10] ;  /* 0x00028400ff040b82 */ /* 0x000e700000000a00 */
[----:B------:R-:W2:Y:S01]  /*1a80*/  @P1 LDC.64 R2, c[0x0][0xa30] ;  /* 0x00028c00ff021b82 */ /* 0x000ea20000000a00 */
[----:B-1----:R-:W-:-:S05]  /*1a90*/  @P0 IMAD.WIDE R4, R207, 0x4, R4 ;  /* 0x00000004cf040825 */ /* 0x002fca00078e0204 */
[----:B------:R-:W3:Y:S04]  /*1aa0*/  @P0 LDG.E R0, desc[UR36][R4.64] ;  /* 0x0000002404000981 */ /* 0x000ee8000c1e1900 */
[----:B------:R-:W3:Y:S01]  /*1ab0*/  @P0 LDG.E R11, desc[UR36][R4.64+0x4] ;  /* 0x00000424040b0981 */ /* 0x000ee2000c1e1900 */
[----:B--2---:R-:W-:Y:S02]  /*1ac0*/  @P1 IMAD.WIDE R6, R207, 0x4, R2 ;  /* 0x00000004cf061825 */ /* 0x004fe400078e0202 */
[----:B------:R-:W1:Y:S02]  /*1ad0*/  LDC R2, c[0x0][0x448] ;  /* 0x00011200ff027b82 */ /* 0x000e640000000800 */
[----:B-----5:R-:W-:-:S06]  /*1ae0*/  IMAD.MOV.U32 R38, RZ, RZ, R24 ;  /* 0x000000ffff267224 */ /* 0x020fcc00078e0018 */
[----:B------:R2:W5:Y:S01]  /*1af0*/  @P1 LDG.E R38, desc[UR36][R6.64] ;  /* 0x0000002406261981 */ /* 0x000562000c1e1900 */
[----:B------:R-:W-:Y:S01]  /*1b00*/  SHF.L.U32 R201, R205, 0x7, RZ ;  /* 0x00000007cdc97819 */ /* 0x000fe200000006ff */
[----:B------:R-:W-:Y:S01]  /*1b10*/  IMAD.IADD R10, R24, 0x1, -R9 ;  /* 0x00000001180a7824 */ /* 0x000fe200078e0a09 */
[----:B-1----:R-:W-:Y:S02]  /*1b20*/  ISETP.NE.AND P1, PT, R2, 0x1, PT ;  /* 0x000000010200780c */ /* 0x002fe40003f25270 */
[----:B------:R-:W1:Y:S11]  /*1b30*/  LDC.64 R2, c[0x0][0x9e0] ;  /* 0x00027800ff027b82 */ /* 0x000e760000000a00 */
[----:B------:R-:W4:Y:S08]  /*1b40*/  @P1 LDC R13, c[0x0][0x44c] ;  /* 0x00011300ff0d1b82 */ /* 0x000f300000000800 */
[----:B------:R-:W0:Y:S01]  /*1b50*/  @P1 LDC R8, c[0x0][0x450] ;  /* 0x00011400ff081b82 */ /* 0x000e220000000800 */
[----:B-1----:R-:W-:Y:S01]  /*1b60*/  ISETP.GE.AND P2, PT, R3, 0x1, PT ;  /* 0x000000010300780c */ /* 0x002fe20003f46270 */
[----:B---3--:R-:W-:-:S02]  /*1b70*/  @P0 IMAD.IADD R39, R11, 0x1, -R0 ;  /* 0x000000010b270824 */ /* 0x008fc400078e0a00 */
[----:B------:R-:W-:Y:S02]  /*1b80*/  VIADD R0, R201, 0x7f ;  /* 0x0000007fc9007836 */ /* 0x000fe40000000000 */
[----:B------:R-:W-:Y:S02]  /*1b90*/  IMAD.IADD R192, R10, 0x1, R39 ;  /* 0x000000010ac07824 */ /* 0x000fe400078e0227 */
[----:B----4-:R-:W-:-:S03]  /*1ba0*/  @P1 IMAD.HI.U32 R5, R0, R13, RZ ;  /* 0x0000000d00051227 */ /* 0x010fc600078e00ff */
[C---:B--2---:R-:W-:Y:S01]  /*1bb0*/  IADD3 R7, R192.reuse, 0x1, -R189 ;  /* 0x00000001c0077810 */ /* 0x044fe20007ffe8bd */
[----:B------:R-:W-:Y:S01]  /*1bc0*/  IMAD.MOV.U32 R4, RZ, RZ, R0 ;  /* 0x000000ffff047224 */ /* 0x000fe200078e0000 */
[----:B0-----:R-:W-:Y:S01]  /*1bd0*/  @P1 SHF.R.U32.HI R4, RZ, R8, R5 ;  /* 0x00000008ff041219 */ /* 0x001fe20000011605 */
[----:B------:R-:W-:-:S04]  /*1be0*/  VIADD R0, R192, 0x3f ;  /* 0x0000003fc0007836 */ /* 0x000fc80000000000 */
[----:B------:R-:W-:Y:S01]  /*1bf0*/  IMAD.IADD R7, R7, 0x1, R4 ;  /* 0x0000000107077824 */ /* 0x000fe200078e0204 */
[----:B------:R-:W-:-:S03]  /*1c00*/  SHF.R.S32.HI R5, RZ, 0x1f, R0 ;  /* 0x0000001fff057819 */ /* 0x000fc60000011400 */
[----:B------:R-:W-:Y:S01]  /*1c10*/  IMAD.IADD R2, R7, 0x1, R2 ;  /* 0x0000000107027824 */ /* 0x000fe200078e0202 */
[----:B------:R-:W-:-:S04]  /*1c20*/  LEA.HI R5, R5, R0, RZ, 0x6 ;  /* 0x0000000005057211 */ /* 0x000fc800078f30ff */
[----:B------:R-:W-:Y:S01]  /*1c30*/  SHF.R.S32.HI R44, RZ, 0x6, R5 ;  /* 0x00000006ff2c7819 */ /* 0x000fe20000011405 */
[----:B------:R-:W-:Y:S06]  /*1c40*/  @!P2 BRA `(.L_x_1776) ;  /* 0x000000000048a947 */ /* 0x000fec0003800000 */
[C---:B------:R-:W-:Y:S01]  /*1c50*/  ISETP.GT.AND P0, PT, R7.reuse, RZ, PT ;  /* 0x000000ff0700720c */ /* 0x040fe20003f04270 */
[----:B------:R-:W-:Y:S01]  /*1c60*/  BSSY B0, `(.L_x_1777) ;  /* 0x000000e000007945 */ /* 0x000fe20003800000 */
[----:B------:R-:W-:-:S11]  /*1c70*/  VIADD R0, R7, 0xffffffff ;  /* 0xffffffff07007836 */ /* 0x000fd60000000000 */
[----:B------:R-:W-:Y:S05]  /*1c80*/  @P0 BRA `(.L_x_1778) ;  /* 0x00000000001c0947 */ /* 0x000fea0003800000 */
[----:B------:R-:W-:Y:S01]  /*1c90*/  ISETP.NE.AND P0, PT, R3, 0x1, PT ;  /* 0x000000010300780c */ /* 0x000fe20003f05270 */
[----:B------:R-:W-:-:S12]  /*1ca0*/  IMAD.MOV R7, RZ, RZ, -R7 ;  /* 0x000000ffff077224 */ /* 0x000fd800078e0a07 */
[----:B------:R-:W0:Y:S02]  /*1cb0*/  @P0 LDC.64 R4, c[0x0][0x9e8] ;  /* 0x00027a00ff040b82 */ /* 0x000e240000000a00 */
[----:B0-----:R-:W-:-:S05]  /*1cc0*/  @P0 IMAD.HI.U32 R4, R7, R4, RZ ;  /* 0x0000000407040227 */ /* 0x001fca00078e00ff */
[----:B------:R-:W-:-:S04]  /*1cd0*/  @P0 SHF.R.U32.HI R7, RZ, R5, R4 ;  /* 0x00000005ff070219 */ /* 0x000fc80000011604 */
[----:B------:R-:W-:Y:S01]  /*1ce0*/  LOP3.LUT R0, RZ, R7, RZ, 0x33, !PT ;  /* 0x00000007ff007212 */ /* 0x000fe200078e33ff */
[----:B------:R-:W-:Y:S06]  /*1cf0*/  BRA `(.L_x_1779) ;  /* 0x0000000000107947 */ /* 0x000fec0003800000 */
.L_x_1778:
[----:B------:R-:W-:-:S13]  /*1d00*/  ISETP.NE.AND P0, PT, R3, 0x1, PT ;  /* 0x000000010300780c */ /* 0x000fda0003f05270 */
[----:B------:R-:W0:Y:S02]  /*1d10*/  @P0 LDC.64 R4, c[0x0][0x9e8] ;  /* 0x00027a00ff040b82 */ /* 0x000e240000000a00 */
[----:B0-----:R-:W-:-:S05]  /*1d20*/  @P0 IMAD.HI.U32 R4, R0, R4, RZ ;  /* 0x0000000400040227 */ /* 0x001fca00078e00ff */
[----:B------:R-:W-:-:S07]  /*1d30*/  @P0 SHF.R.U32.HI R0, RZ, R5, R4 ;  /* 0x00000005ff000219 */ /* 0x000fce0000011604 */
.L_x_1779:
[----:B------:R-:W-:Y:S05]  /*1d40*/  BSYNC B0 ;  /* 0x0000000000007941 */ /* 0x000fea0003800000 */
.L_x_1777:
[----:B------:R-:W-:-:S05]  /*1d50*/  IMAD R5, R0, R3, R3 ;  /* 0x0000000300057224 */ /* 0x000fca00078e0203 */
[----:B------:R-:W-:-:S07]  /*1d60*/  VIMNMX R2, R2, R5, PT ;  /* 0x0000000502027248 */ /* 0x000fce0003fe0100 */
.L_x_1776:
[----:B------:R-:W0:Y:S01]  /*1d70*/  @P1 LDC R4, c[0x0][0x44c] ;  /* 0x00011300ff041b82 */ /* 0x000e220000000800 */
[----:B------:R-:W-:Y:S01]  /*1d80*/  IADD3 R2, R2, 0x3f, RZ ;  /* 0x0000003f02027810 */ /* 0x000fe20007ffe0ff */
[----:B------:R-:W-:Y:S01]  /*1d90*/  IMAD.MOV.U32 R0, RZ, RZ, R201 ;  /* 0x000000ffff007224 */ /* 0x000fe200078e00c9 */
[----:B------:R-:W-:Y:S01]  /*1da0*/  ULDC UR4, c[0x0][0x9dc] ;  /* 0x0002770000047ab9 */ /* 0x000fe20000000800 */
[----:B------:R-:W-:Y:S01]  /*1db0*/  IMAD.IADD R161, R192, 0x1, -R189 ;  /* 0x00000001c0a17824 */ /* 0x000fe200078e0abd */
[----:B------:R-:W-:-:S03]  /*1dc0*/  SHF.R.S32.HI R5, RZ, 0x1f, R2 ;  /* 0x0000001fff057819 */ /* 0x000fc60000011402 */
[----:B------:R-:W1:Y:S01]  /*1dd0*/  @P1 LDC R7, c[0x0][0x450] ;  /* 0x00011400ff071b82 */ /* 0x000e620000000800 */
[----:B------:R-:W-:-:S04]  /*1de0*/  LEA.HI R5, R5, R2, RZ, 0x6 ;  /* 0x0000000205057211 */ /* 0x000fc800078f30ff */
[----:B------:R-:W-:-:S04]  /*1df0*/  SHF.R.S32.HI R5, RZ, 0x6, R5 ;  /* 0x00000006ff057819 */ /* 0x000fc80000011405 */
[----:B------:R-:W-:Y:S01]  /*1e00*/  VIMNMX R6, R44, R5, PT ;  /* 0x000000052c067248 */ /* 0x000fe20003fe0100 */
[----:B0-----:R-:W-:-:S05]  /*1e10*/  @P1 IMAD.HI.U32 R4, R201, R4, RZ ;  /* 0x00000004c9041227 */ /* 0x001fca00078e00ff */
[----:B-1----:R-:W-:-:S05]  /*1e20*/  @P1 SHF.R.U32.HI R0, RZ, R7, R4 ;  /* 0x00000007ff001219 */ /* 0x002fca0000011604 */
[----:B------:R-:W-:-:S04]  /*1e30*/  IMAD.IADD R0, R161, 0x1, R0 ;  /* 0x00000001a1007824 */ /* 0x000fc800078e0200 */
[----:B------:R-:W-:Y:S01]  /*1e40*/  VIADD R2, R0, -UR4 ;  /* 0x8000000400027c36 */ /* 0x000fe20008000000 */
[----:B------:R-:W-:Y:S06]  /*1e50*/  @!P2 BRA `(.L_x_1780) ;  /* 0x000000000044a947 */ /* 0x000fec0003800000 */
[----:B------:R-:W-:Y:S01]  /*1e60*/  ISETP.GT.AND P0, PT, R0, -0x1, PT ;  /* 0xffffffff0000780c */ /* 0x000fe20003f04270 */
[----:B------:R-:W-:-:S12]  /*1e70*/  BSSY B0, `(.L_x_1781) ;  /* 0x000000d000007945 */ /* 0x000fd80003800000 */
[----:B------:R-:W-:Y:S05]  /*1e80*/  @P0 BRA `(.L_x_1782) ;  /* 0x00000000001c0947 */ /* 0x000fea0003800000 */
[----:B------:R-:W-:Y:S02]  /*1e90*/  ISETP.NE.AND P0, PT, R3, 0x1, PT ;  /* 0x000000010300780c */ /* 0x000fe40003f05270 */
[----:B------:R-:W-:-:S11]  /*1ea0*/  LOP3.LUT R7, RZ, R0, RZ, 0x33, !PT ;  /* 0x00000000ff077212 */ /* 0x000fd600078e33ff */
[----:B------:R-:W0:Y:S02]  /*1eb0*/  @P0 LDC.64 R4, c[0x0][0x9e8] ;  /* 0x00027a00ff040b82 */ /* 0x000e240000000a00 */
[----:B0-----:R-:W-:-:S05]  /*1ec0*/  @P0 IMAD.HI.U32 R4, R7, R4, RZ ;  /* 0x0000000407040227 */ /* 0x001fca00078e00ff */
[----:B------:R-:W-:-:S04]  /*1ed0*/  @P0 SHF.R.U32.HI R7, RZ, R5, R4 ;  /* 0x00000005ff070219 */ /* 0x000fc80000011604 */
[----:B------:R-:W-:Y:S01]  /*1ee0*/  LOP3.LUT R0, RZ, R7, RZ, 0x33, !PT ;  /* 0x00000007ff007212 */ /* 0x000fe200078e33ff */
[----:B------:R-:W-:Y:S06]  /*1ef0*/  BRA `(.L_x_1783) ;  /* 0x0000000000107947 */ /* 0x000fec0003800000 */
.L_x_1782:
[----:B------:R-:W-:-:S13]  /*1f00*/  ISETP.NE.AND P0, PT, R3, 0x1, PT ;  /* 0x000000010300780c */ /* 0x000fda0003f05270 */
[----:B------:R-:W0:Y:S02]  /*1f10*/  @P0 LDC.64 R4, c[0x0][0x9e8] ;  /* 0x00027a00ff040b82 */ /* 0x000e240000000a00 */
[----:B0-----:R-:W-:-:S05]  /*1f20*/  @P0 IMAD.HI.U32 R4, R0, R4, RZ ;  /* 0x0000000400040227 */ /* 0x001fca00078e00ff */
[----:B------:R-:W-:-:S07]  /*1f30*/  @P0 SHF.R.U32.HI R0, RZ, R5, R4 ;  /* 0x00000005ff000219 */ /* 0x000fce0000011604 */
.L_x_1783:
[----:B------:R-:W-:Y:S05]  /*1f40*/  BSYNC B0 ;  /* 0x0000000000007941 */ /* 0x000fea0003800000 */
.L_x_1781:
[----:B------:R-:W-:-:S05]  /*1f50*/  IMAD R3, R0, R3, RZ ;  /* 0x0000000300037224 */ /* 0x000fca00078e02ff */
[----:B------:R-:W-:-:S07]  /*1f60*/  VIMNMX R2, R2, R3, !PT ;  /* 0x0000000302027248 */ /* 0x000fce0007fe0100 */
.L_x_1780:
[----:B------:R-:W-:Y:S01]  /*1f70*/  SHF.R.S32.HI R3, RZ, 0x1f, R2 ;  /* 0x0000001fff037819 */ /* 0x000fe20000011402 */
[----:B------:R-:W-:Y:S01]  /*1f80*/  BSSY B0, `(.L_x_1784) ;  /* 0x0000027000007945 */ /* 0x000fe20003800000 */
[----:B------:R-:W-:Y:S02]  /*1f90*/  LOP3.LUT R220, R215, 0xff, RZ, 0xc0, !PT ;  /* 0x000000ffd7dc7812 */ /* 0x000fe400078ec0ff */
[----:B------:R-:W-:Y:S02]  /*1fa0*/  LEA.HI R3, R3, R2, RZ, 0x6 ;  /* 0x0000000203037211 */ /* 0x000fe400078f30ff */
[----:B------:R-:W-:Y:S02]  /*1fb0*/  SHF.R.U32.HI R215, RZ, 0x10, R215 ;  /* 0x00000010ffd77819 */ /* 0x000fe400000116d7 */
[----:B------:R-:W-:-:S04]  /*1fc0*/  SHF.R.S32.HI R3, RZ, 0x6, R3 ;  /* 0x00000006ff037819 */ /* 0x000fc80000011403 */
[----:B------:R-:W-:Y:S01]  /*1fd0*/  VIMNMX R9, RZ, R3, !PT ;  /* 0x00000003ff097248 */ /* 0x000fe20007fe0100 */
[----:B------:R-:W-:-:S03]  /*1fe0*/  IMAD.MOV.U32 R3, RZ, RZ, RZ ;  /* 0x000000ffff037224 */ /* 0x000fc600078e00ff */
[----:B------:R-:W-:-:S13]  /*1ff0*/  ISETP.GT.AND P0, PT, R6, R9, PT ;  /* 0x000000090600720c */ /* 0x000fda0003f04270 */
[----:B------:R-:W-:Y:S05]  /*2000*/  @!P0 BRA `(.L_x_1785) ;  /* 0x0000000000788947 */ /* 0x000fea0003800000 */
[----:B------:R-:W-:Y:S01]  /*2010*/  ISETP.NE.AND P0, PT, R215, RZ, PT ;  /* 0x000000ffd700720c */ /* 0x000fe20003f05270 */
[----:B------:R-:W-:-:S03]  /*2020*/  ULDC UR4, c[0x0][0x9f0] ;  /* 0x00027c0000047ab9 */ /* 0x000fc60000000800 */
[----:B------:R-:W-:-:S04]  /*2030*/  SEL R11, R215, UR4, P0 ;  /* 0x00000004d70b7c07 */ /* 0x000fc80008000000 */
[-C--:B------:R-:W-:Y:S02]  /*2040*/  IABS R5, R11.reuse ;  /* 0x0000000b00057213 */ /* 0x080fe40000000000 */
[----:B------:R-:W-:Y:S02]  /*2050*/  IADD3 R0, R11, -0x1, R6 ;  /* 0xffffffff0b007810 */ /* 0x000fe40007ffe006 */
[----:B------:R-:W0:Y:S01]  /*2060*/  I2F.RP R4, R5 ;  /* 0x0000000500047306 */ /* 0x000e220000209400 */
[----:B------:R-:W-:Y:S02]  /*2070*/  IABS R12, R11 ;  /* 0x0000000b000c7213 */ /* 0x000fe40000000000 */
[----:B------:R-:W-:-:S05]  /*2080*/  IMAD.IADD R0, R0, 0x1, -R9 ;  /* 0x0000000100007824 */ /* 0x000fca00078e0a09 */
[----:B0-----:R-:W0:Y:S02]  /*2090*/  MUFU.RCP R4, R4 ;  /* 0x0000000400047308 */ /* 0x001e240000001000 */
[----:B0-----:R-:W-:Y:S02]  /*20a0*/  VIADD R2, R4, 0xffffffe ;  /* 0x0ffffffe04027836 */ /* 0x001fe40000000000 */
[----:B------:R-:W-:-:S04]  /*20b0*/  IMAD.MOV R4, RZ, RZ, -R12 ;  /* 0x000000ffff047224 */ /* 0x000fc800078e0a0c */
[----:B------:R0:W1:Y:S02]  /*20c0*/  F2I.FTZ.U32.TRUNC.NTZ R3, R2 ;  /* 0x0000000200037305 */ /* 0x000064000021f000 */
[----:B0-----:R-:W-:Y:S02]  /*20d0*/  IMAD.MOV.U32 R2, RZ, RZ, RZ ;  /* 0x000000ffff027224 */ /* 0x001fe400078e00ff */
[----:B-1----:R-:W-:-:S04]  /*20e0*/  IMAD.MOV R8, RZ, RZ, -R3 ;  /* 0x000000ffff087224 */ /* 0x002fc800078e0a03 */
[----:B------:R-:W-:Y:S01]  /*20f0*/  IMAD R7, R8, R5, RZ ;  /* 0x0000000508077224 */ /* 0x000fe200078e02ff */
[----:B------:R-:W-:Y:S02]  /*2100*/  IABS R8, R0 ;  /* 0x0000000000087213 */ /* 0x000fe40000000000 */
[----:B------:R-:W-:Y:S01]  /*2110*/  LOP3.LUT R0, R0, R11, RZ, 0x3c, !PT ;  /* 0x0000000b00007212 */ /* 0x000fe200078e3cff */
[----:B------:R-:W-:Y:S01]  /*2120*/  IMAD.HI.U32 R3, R3, R7, R2 ;  /* 0x0000000703037227 */ /* 0x000fe200078e0002 */
[----:B------:R-:W-:Y:S02]  /*2130*/  MOV R2, R8 ;  /* 0x0000000800027202 */ /* 0x000fe40000000f00 */
[----:B------:R-:W-:-:S03]  /*2140*/  ISETP.GE.AND P2, PT, R0, RZ, PT ;  /* 0x000000ff0000720c */ /* 0x000fc60003f46270 */
[----:B------:R-:W-:-:S04]  /*2150*/  IMAD.HI.U32 R3, R3, R2, RZ ;  /* 0x0000000203037227 */ /* 0x000fc800078e00ff */
[----:B------:R-:W-:-:S05]  /*2160*/  IMAD R2, R3, R4, R2 ;  /* 0x0000000403027224 */ /* 0x000fca00078e0202 */
[----:B------:R-:W-:-:S13]  /*2170*/  ISETP.GT.U32.AND P1, PT, R5, R2, PT ;  /* 0x000000020500720c */ /* 0x000fda0003f24070 */
[----:B------:R-:W-:Y:S02]  /*2180*/  @!P1 IMAD.IADD R2, R2, 0x1, -R5 ;  /* 0x0000000102029824 */ /* 0x000fe400078e0a05 */
[----:B------:R-:W-:Y:S01]  /*2190*/  @!P1 VIADD R3, R3, 0x1 ;  /* 0x0000000103039836 */ /* 0x000fe20000000000 */
[----:B------:R-:W-:Y:S02]  /*21a0*/  ISETP.NE.AND P1, PT, R11, RZ, PT ;  /* 0x000000ff0b00720c */ /* 0x000fe40003f25270 */
[----:B------:R-:W-:-:S13]  /*21b0*/  ISETP.GE.U32.AND P0, PT, R2, R5, PT ;  /* 0x000000050200720c */ /* 0x000fda0003f06070 */
[----:B------:R-:W-:-:S04]  /*21c0*/  @P0 VIADD R3, R3, 0x1 ;  /* 0x0000000103030836 */ /* 0x000fc80000000000 */
[----:B------:R-:W-:Y:S01]  /*21d0*/  @!P2 IMAD.MOV R3, RZ, RZ, -R3 ;  /* 0x000000ffff03a224 */ /* 0x000fe200078e0a03 */
[----:B------:R-:W-:-:S07]  /*21e0*/  @!P1 LOP3.LUT R3, RZ, R11, RZ, 0x33, !PT ;  /* 0x0000000bff039212 */ /* 0x000fce00078e33ff */
.L_x_1785:
[----:B------:R-:W-:Y:S05]  /*21f0*/  BSYNC B0 ;  /* 0x0000000000007941 */ /* 0x000fea0003800000 */
.L_x_1784:
[----:B------:R-:W-:-:S05]  /*2200*/  IMAD R0, R220, R3, R9 ;  /* 0x00000003dc007224 */ /* 0x000fca00078e0209 */
[C---:B------:R-:W-:Y:S01]  /*2210*/  VIADDMNMX R3, R0.reuse, R3, R6, PT ;  /* 0x0000000300037246 */ /* 0x040fe20003800106 */
[----:B------:R-:W-:-:S04]  /*2220*/  IMAD R0, R0, 0x40, -R10 ;  /* 0x0000004000007824 */ /* 0x000fc800078e0a0a */
[----:B------:R-:W-:Y:S01]  /*2230*/  IMAD R2, R3, 0x40, -R10 ;  /* 0x0000004003027824 */ /* 0x000fe200078e0a0a */
[----:B------:R-:W-:-:S04]  /*2240*/  VIMNMX R0, RZ, R0, !PT ;  /* 0x00000000ff007248 */ /* 0x000fc80007fe0100 */
        /* <DEDUP_REMOVED lines=31> */
.L_x_1788:
[----:B------:R-:W-:Y:S05]  /*2440*/  BSYNC B6 ;  /* 0x0000000000067941 */ /* 0x000fea0003800000 */
.L_x_1787:
[----:B------:R-:W-:Y:S01]  /*2450*/  VIADD R0, R22, 0x10000 ;  /* 0x0001000016007836 */ /* 0x000fe20000000000 */
[----:B------:R-:W-:Y:S04]  /*2460*/  BSSY B6, `(.L_x_1789) ;  /* 0x0000013000067945 */ /* 0x000fe80003800000 */
        /* <DEDUP_REMOVED lines=18> */
.L_x_1790:
[----:B------:R-:W-:Y:S05]  /*2590*/  BSYNC B6 ;  /* 0x0000000000067941 */ /* 0x000fea0003800000 */
.L_x_1789:
[----:B------:R-:W-:Y:S01]  /*25a0*/  ULDC.64 UR4, c[0x0][0x9f8] ;  /* 0x00027e0000047ab9 */ /* 0x000fe20000000a00 */
[----:B------:R-:W-:Y:S01]  /*25b0*/  IMAD.MOV.U32 R0, RZ, RZ, R207 ;  /* 0x000000ffff007224 */ /* 0x000fe200078e00cf */
[----:B------:R-:W-:Y:S01]  /*25c0*/  ISETP.NE.U32.AND P0, PT, RZ, UR4, PT ;  /* 0x00000004ff007c0c */ /* 0x000fe2000bf05070 */
[----:B------:R-:W0:Y:S01]  /*25d0*/  S2R R25, SR_TID.X ;  /* 0x0000000000197919 */ /* 0x000e220000002100 */
[----:B------:R-:W1:Y:S02]  /*25e0*/  LDC.64 R6, c[0x0][0x3f8] ;  /* 0x0000fe00ff067b82 */ /* 0x000e640000000a00 */
[----:B------:R-:W-:-:S06]  /*25f0*/  ISETP.NE.AND.EX P0, PT, RZ, UR5, PT, P0 ;  /* 0x00000005ff007c0c */ /* 0x000fcc000bf05300 */
[----:B------:R-:W2:Y:S08]  /*2600*/  LDC R57, c[0x0][0x3f4] ;  /* 0x0000fd00ff397b82 */ /* 0x000eb00000000800 */
[----:B------:R-:W3:Y:S08]  /*2610*/  @P0 LDC.64 R2, c[0x0][0x9f8] ;  /* 0x00027e00ff020b82 */ /* 0x000ef00000000a00 */
[----:B------:R-:W4:Y:S01]  /*2620*/  LDC.64 R4, c[0x0][0x408] ;  /* 0x00010200ff047b82 */ /* 0x000f220000000a00 */
[----:B---3--:R-:W-:-:S05]  /*2630*/  @P0 IMAD.WIDE R2, R207, 0x4, R2 ;  /* 0x00000004cf020825 */ /* 0x008fca00078e0202 */
[----:B------:R3:W3:Y:S01]  /*2640*/  @P0 LDG.E R0, desc[UR36][R2.64] ;  /* 0x0000002402000981 */ /* 0x0006e2000c1e1900 */
[----:B0-----:R-:W-:Y:S01]  /*2650*/  VIADD R10, R25, 0xffffff80 ;  /* 0xffffff80190a7836 */ /* 0x001fe20000000000 */
[----:B------:R-:W-:Y:S01]  /*2660*/  SHF.R.U32.HI R14, RZ, 0x7, R25 ;  /* 0x00000007ff0e7819 */ /* 0x000fe20000011619 */
[CC--:B----4-:R-:W-:Y:S01]  /*2670*/  IMAD.WIDE.U32 R36, R187.reuse, R4.reuse, R18 ;  /* 0x00000004bb247225 */ /* 0x0d0fe200078e0012 */
[----:B------:R-:W-:Y:S02]  /*2680*/  SHF.R.S32.HI R9, RZ, 0x1f, R187 ;  /* 0x0000001fff097819 */ /* 0x000fe400000114bb */
[----:B------:R-:W-:Y:S01]  /*2690*/  ISETP.NE.AND P6, PT, R14, 0x1, PT ;  /* 0x000000010e00780c */ /* 0x000fe20003fc5270 */
[----:B------:R-:W-:Y:S01]  /*26a0*/  IMAD.WIDE.U32 R40, R187, R4, R16 ;  /* 0x00000004bb287225 */ /* 0x000fe200078e0010 */
[----:B------:R-:W-:Y:S02]  /*26b0*/  SHF.R.S32.HI R11, RZ, 0x1f, R10 ;  /* 0x0000001fff0b7819 */ /* 0x000fe4000001140a */
[----:B--2---:R-:W-:Y:S01]  /*26c0*/  ISETP.GE.AND P0, PT, R16, R57, PT ;  /* 0x000000391000720c */ /* 0x004fe20003f06270 */
[----:B-1----:R-:W-:Y:S01]  /*26d0*/  IMAD R8, R9, R6, RZ ;  /* 0x0000000609087224 */ /* 0x002fe200078e02ff */
[----:B------:R-:W-:Y:S01]  /*26e0*/  LEA.HI R12, R11, R10, RZ, 0x3 ;  /* 0x0000000a0b0c7211 */ /* 0x000fe200078f18ff */
[----:B---3--:R-:W-:Y:S01]  /*26f0*/  IMAD.WIDE.U32 R2, R187, R6, R18 ;  /* 0x00000006bb027225 */ /* 0x008fe200078e0012 */
[----:B------:R-:W-:-:S02]  /*2700*/  SHF.R.U32.HI R27, RZ, 0x3, R202 ;  /* 0x00000003ff1b7819 */ /* 0x000fc400000116ca */
[----:B------:R-:W-:Y:S01]  /*2710*/  LOP3.LUT R15, R12, 0xfffffff8, RZ, 0xc0, !PT ;  /* 0xfffffff80c0f7812 */ /* 0x000fe200078ec0ff */
[----:B------:R-:W-:Y:S01]  /*2720*/  IMAD R11, R187, R7, R8 ;  /* 0x00000007bb0b7224 */ /* 0x000fe200078e0208 */
[----:B------:R-:W-:Y:S01]  /*2730*/  SHF.R.U32.HI R26, RZ, 0x3, R209 ;  /* 0x00000003ff1a7819 */ /* 0x000fe200000116d1 */
[----:B------:R-:W-:Y:S01]  /*2740*/  IMAD R8, R9, R4, RZ ;  /* 0x0000000409087224 */ /* 0x000fe200078e02ff */
[----:B------:R-:W-:Y:S01]  /*2750*/  SEL R9, R57, RZ, P0 ;  /* 0x000000ff39097207 */ /* 0x000fe20000000000 */
[----:B------:R-:W-:Y:S05]  /*2760*/  @!P6 WARPSYNC.ALL ;  /* 0x000000000000e948 */ /* 0x000fea0003800000 */
[----:B------:R-:W-:Y:S01]  /*2770*/  IADD3 R9, R16, R9, RZ ;  /* 0x0000000910097210 */ /* 0x000fe20007ffe0ff */
[----:B------:R-:W-:Y:S01]  /*2780*/  IMAD R13, R187, R5, R8 ;  /* 0x00000005bb0d7224 */ /* 0x000fe200078e0208 */
[----:B------:R-:W-:Y:S01]  /*2790*/  ULDC UR4, c[0x0][0x2f4] ;  /* 0x0000bd0000047ab9 */ /* 0x000fe20000000800 */
[----:B------:R-:W-:Y:S01]  /*27a0*/  IMAD.IADD R58, R10, 0x1, -R15 ;  /* 0x000000010a3a7824 */ /* 0x000fe200078e0a0f */
[----:B------:R-:W-:Y:S01]  /*27b0*/  SHF.R.S32.HI R8, RZ, 0x1f, R9 ;  /* 0x0000001fff087819 */ /* 0x000fe20000011409 */
[----:B------:R-:W-:Y:S01]  /*27c0*/  IMAD.IADD R37, R37, 0x1, R13 ;  /* 0x0000000125257824 */ /* 0x000fe200078e020d */
[----:B------:R-:W-:Y:S01]  /*27d0*/  SHF.L.U64.HI R48, R6, 0x6, R7 ;  /* 0x0000000606307819 */ /* 0x000fe20000010207 */
[----:B------:R-:W-:Y:S01]  /*27e0*/  IMAD.IADD R41, R13, 0x1, R41 ;  /* 0x000000010d297824 */ /* 0x000fe200078e0229 */
[----:B------:R-:W-:Y:S01]  /*27f0*/  LEA.HI R10, R8, R9, RZ, 0x7 ;  /* 0x00000009080a7211 */ /* 0x000fe200078f38ff */
[----:B------:R-:W-:Y:S01]  /*2800*/  IMAD.WIDE.U32 R20, R187, R6, R16 ;  /* 0x00000006bb147225 */ /* 0x000fe200078e0010 */
[----:B-----5:R-:W-:-:S02]  /*2810*/  SHF.R.S32.HI R13, RZ, 0x1f, R38 ;  /* 0x0000001fff0d7819 */ /* 0x020fc40000011426 */
[----:B------:R-:W-:Y:S01]  /*2820*/  LEA.HI R8, R8, R9, RZ, 0x4 ;  /* 0x0000000908087211 */ /* 0x000fe200078f20ff */
[----:B------:R-:W-:Y:S01]  /*2830*/  IMAD.IADD R3, R3, 0x1, R11 ;  /* 0x0000000103037824 */ /* 0x000fe200078e020b */
[----:B------:R-:W-:Y:S01]  /*2840*/  SHF.L.U64.HI R49, R6, 0x5, R7 ;  /* 0x0000000506317819 */ /* 0x000fe20000010207 */
[----:B------:R-:W-:Y:S01]  /*2850*/  IMAD.IADD R21, R11, 0x1, R21 ;  /* 0x000000010b157824 */ /* 0x000fe200078e0215 */
[--C-:B------:R-:W-:Y:S01]  /*2860*/  LOP3.LUT R9, R202, 0x70, R8.reuse, 0xf8, !PT ;  /* 0x00000070ca097812 */ /* 0x100fe200078ef808 */
[----:B------:R-:W-:Y:S01]  /*2870*/  IMAD.SHL.U32 R10, R10, 0x40, RZ ;  /* 0x000000400a0a7824 */ /* 0x000fe200078e00ff */
[----:B------:R-:W-:Y:S01]  /*2880*/  LOP3.LUT R11, R209, 0x70, R8, 0xf8, !PT ;  /* 0x00000070d10b7812 */ /* 0x000fe200078ef808 */
[----:B------:R-:W-:Y:S01]  /*2890*/  IMAD R12, R13, R6, RZ ;  /* 0x000000060d0c7224 */ /* 0x000fe200078e02ff */
[----:B------:R-:W-:Y:S01]  /*28a0*/  LOP3.LUT R9, R9, R27, RZ, 0x3c, !PT ;  /* 0x0000001b09097212 */ /* 0x000fe200078e3cff */
[----:B------:R-:W-:Y:S01]  /*28b0*/  IMAD R13, R13, R4, RZ ;  /* 0x000000040d0d7224 */ /* 0x000fe200078e02ff */
[----:B------:R-:W-:Y:S01]  /*28c0*/  LOP3.LUT R10, R10, 0xffffe000, RZ, 0xc0, !PT ;  /* 0xffffe0000a0a7812 */ /* 0x000fe200078ec0ff */
[C---:B------:R-:W-:Y:S01]  /*28d0*/  IMAD R61, R38.reuse, R7, R12 ;  /* 0x00000007263d7224 */ /* 0x040fe200078e020c */
[----:B------:R-:W-:Y:S01]  /*28e0*/  LOP3.LUT R11, R11, R26, RZ, 0x3c, !PT ;  /* 0x0000001a0b0b7212 */ /* 0x000fe200078e3cff */
[----:B------:R-:W-:Y:S01]  /*28f0*/  IMAD.WIDE.U32 R2, R38, R6, R2 ;  /* 0x0000000626027225 */ /* 0x000fe200078e0002 */
[----:B------:R-:W-:-:S02]  /*2900*/  LOP3.LUT R62, R8, 0xfffffff0, RZ, 0xc0, !PT ;  /* 0xfffffff0083e7812 */ /* 0x000fc400078ec0ff */
[----:B------:R-:W-:Y:S01]  /*2910*/  IADD3 R46, R9, R10, R203 ;  /* 0x0000000a092e7210 */ /* 0x000fe20007ffe0cb */
[----:B------:R-:W-:Y:S01]  /*2920*/  IMAD.WIDE.U32 R20, R38, R6, R20 ;  /* 0x0000000626147225 */ /* 0x000fe200078e0014 */
[----:B------:R-:W-:Y:S02]  /*2930*/  IADD3 R47, R11, R10, R212 ;  /* 0x0000000a0b2f7210 */ /* 0x000fe40007ffe0d4 */
[----:B------:R-:W-:Y:S01]  /*2940*/  SHF.L.U64.HI R52, R4, 0x6, R5 ;  /* 0x0000000604347819 */ /* 0x000fe20000010205 */
[----:B------:R-:W-:Y:S01]  /*2950*/  IMAD R13, R38, R5, R13 ;  /* 0x00000005260d7224 */ /* 0x000fe200078e020d */
[----:B------:R-:W-:Y:S01]  /*2960*/  SHF.L.U64.HI R53, R4, 0x5, R5 ;  /* 0x0000000504357819 */ /* 0x000fe20000010205 */
[-C--:B------:R-:W-:Y:S01]  /*2970*/  IMAD.WIDE.U32 R36, R38, R4.reuse, R36 ;  /* 0x0000000426247225 */ /* 0x080fe200078e0024 */
[----:B------:R-:W-:Y:S02]  /*2980*/  SHF.L.U32 R57, R57, 0x1, RZ ;  /* 0x0000000139397819 */ /* 0x000fe400000006ff */
[----:B------:R-:W-:Y:S01]  /*2990*/  ISETP.GE.AND P1, PT, R16, UR4, PT ;  /* 0x0000000410007c0c */ /* 0x000fe2000bf26270 */
[----:B------:R-:W-:Y:S01]  /*29a0*/  IMAD.WIDE.U32 R40, R38, R4, R40 ;  /* 0x0000000426287225 */ /* 0x000fe200078e0028 */
[----:B------:R-:W-:-:S02]  /*29b0*/  ISETP.GE.AND P2, PT, R184, UR4, PT ;  /* 0x00000004b8007c0c */ /* 0x000fc4000bf46270 */
[----:B------:R-:W-:Y:S01]  /*29c0*/  SHF.R.S32.HI R65, RZ, 0x4, R8 ;  /* 0x00000004ff417819 */ /* 0x000fe20000011408 */
[----:B------:R-:W-:Y:S01]  /*29d0*/  IMAD.IADD R60, R3, 0x1, R61 ;  /* 0x00000001033c7824 */ /* 0x000fe200078e023d */
[----:B------:R-:W-:Y:S01]  /*29e0*/  SHF.R.S32.HI R66, RZ, 0x1f, R62 ;  /* 0x0000001fff427819 */ /* 0x000fe2000001143e */
[----:B------:R-:W-:Y:S02]  /*29f0*/  IMAD.IADD R45, R45, 0x1, R24 ;  /* 0x000000012d2d7824 */ /* 0x000fe400078e0218 */
[C---:B------:R-:W-:Y:S02]  /*2a00*/  IMAD.SHL.U32 R50, R6.reuse, 0x40, RZ ;  /* 0x0000004006327824 */ /* 0x040fe400078e00ff */
[----:B------:R-:W-:Y:S02]  /*2a10*/  IMAD.SHL.U32 R51, R6, 0x20, RZ ;  /* 0x0000002006337824 */ /* 0x000fe400078e00ff */
[C---:B------:R-:W-:Y:S02]  /*2a20*/  IMAD.SHL.U32 R54, R4.reuse, 0x40, RZ ;  /* 0x0000004004367824 */ /* 0x040fe400078e00ff */
[----:B------:R-:W-:-:S02]  /*2a30*/  IMAD.SHL.U32 R55, R4, 0x20, RZ ;  /* 0x0000002004377824 */ /* 0x000fc400078e00ff */
[----:B------:R-:W-:Y:S02]  /*2a40*/  VIADD R56, R14, 0x8 ;  /* 0x000000080e387836 */ /* 0x000fe40000000000 */
[----:B------:R-:W-:Y:S02]  /*2a50*/  IMAD R58, R58, 0x20, R187 ;  /* 0x000000203a3a7824 */ /* 0x000fe400078e02bb */
[----:B------:R-:W-:Y:S02]  /*2a60*/  IMAD.IADD R61, R61, 0x1, R21 ;  /* 0x000000013d3d7824 */ /* 0x000fe400078e0215 */
[----:B------:R-:W-:Y:S02]  /*2a70*/  IMAD.IADD R63, R37, 0x1, R13 ;  /* 0x00000001253f7824 */ /* 0x000fe400078e020d */
[----:B------:R-:W-:Y:S01]  /*2a80*/  IMAD.IADD R64, R13, 0x1, R41 ;  /* 0x000000010d407824 */ /* 0x000fe200078e0229 */
[----:B------:R-:W-:Y:S01]  /*2a90*/  @!P6 BAR.SYNC.DEFER_BLOCKING 0x9, 0x100 ;  /* 0x024400000000eb1d */ /* 0x000fe20000010000 */
[----:B------:R-:W-:-:S07]  /*2aa0*/  SHF.R.S32.HI R59, RZ, 0x1f, R0 ;  /* 0x0000001fff3b7819 */ /* 0x000fce0000011400 */
.L_x_1844:
[----:B------:R-:W0:Y:S01]  /*2ab0*/  LDC R72, c[0x0][0x430] ;  /* 0x00010c00ff487b82 */ /* 0x000e220000000800 */
[----:B------:R-:W-:Y:S01]  /*2ac0*/  VIADD R42, R42, 0xffffffff ;  /* 0xffffffff2a2a7836 */ /* 0x000fe20000000000 */
[----:B------:R-:W-:-:S03]  /*2ad0*/  MOV R71, RZ ;  /* 0x000000ff00477202 */ /* 0x000fc60000000f00 */
[----:B------:R-:W-:-:S03]  /*2ae0*/  IMAD R4, R42, 0x40, R58 ;  /* 0x000000402a047824 */ /* 0x000fc600078e023a */
[----:B------:R-:W1:Y:S01]  /*2af0*/  LDC R78, c[0x0][0x3f4] ;  /* 0x0000fd00ff4e7b82 */ /* 0x000e620000000800 */
[----:B------:R-:W-:Y:S01]  /*2b00*/  IMAD.IADD R12, R45, 0x1, R4 ;  /* 0x000000012d0c7824 */ /* 0x000fe200078e0204 */
[----:B------:R-:W-:-:S03]  /*2b10*/  ISETP.GE.AND P3, PT, R4, R39, PT ;  /* 0x000000270400720c */ /* 0x000fc60003f66270 */
[----:B------:R-:W-:Y:S01]  /*2b20*/  IMAD.MOV.U32 R8, RZ, RZ, R12 ;  /* 0x000000ffff087224 */ /* 0x000fe200078e000c */
[----:B------:R-:W-:Y:S02]  /*2b30*/  ISETP.GT.OR P3, PT, R58, 0x3f, P3 ;  /* 0x0000003f3a00780c */ /* 0x000fe40001f64670 */
[----:B0-----:R-:W-:-:S11]  /*2b40*/  ISETP.NE.AND P4, PT, R72, 0x1, PT ;  /* 0x000000014800780c */ /* 0x001fd60003f85270 */
[----:B------:R-:W0:Y:S08]  /*2b50*/  @!P3 LDC.64 R6, c[0x0][0x428] ;  /* 0x00010a00ff06bb82 */ /* 0x000e300000000a00 */
[----:B--2---:R-:W2:Y:S08]  /*2b60*/  @!P3 LDC.64 R4, c[0x0][0x418] ;  /* 0x00010600ff04bb82 */ /* 0x004eb00000000a00 */
[----:B----4-:R-:W3:Y:S08]  /*2b70*/  @P4 LDC R9, c[0x0][0x434] ;  /* 0x00010d00ff094b82 */ /* 0x010ef00000000800 */
[----:B------:R-:W4:Y:S01]  /*2b80*/  @P4 LDC R10, c[0x0][0x438] ;  /* 0x00010e00ff0a4b82 */ /* 0x000f220000000800 */
[----:B---3--:R-:W-:-:S05]  /*2b90*/  @P4 IMAD.HI.U32 R9, R12, R9, RZ ;  /* 0x000000090c094227 */ /* 0x008fca00078e00ff */
[----:B----4-:R-:W-:Y:S01]  /*2ba0*/  @P4 SHF.R.U32.HI R8, RZ, R10, R9 ;  /* 0x0000000aff084219 */ /* 0x010fe20000011609 */
[----:B0-----:R-:W-:-:S03]  /*2bb0*/  @!P3 IMAD R10, R59, R6, RZ ;  /* 0x000000063b0ab224 */ /* 0x001fc600078e02ff */
[----:B------:R-:W-:Y:S01]  /*2bc0*/  @!P3 SHF.R.S32.HI R9, RZ, 0x1f, R8 ;  /* 0x0000001fff09b819 */ /* 0x000fe20000011408 */
[C---:B------:R-:W-:Y:S02]  /*2bd0*/  @!P3 IMAD R11, R0.reuse, R7, R10 ;  /* 0x00000007000bb224 */ /* 0x040fe400078e020a */
[----:B------:R-:W-:-:S04]  /*2be0*/  @!P3 IMAD.WIDE.U32 R6, R0, R6, R8 ;  /* 0x000000060006b225 */ /* 0x000fc800078e0008 */
[----:B------:R-:W-:Y:S01]  /*2bf0*/  @!P3 IMAD.IADD R7, R7, 0x1, R11 ;  /* 0x000000010707b824 */ /* 0x000fe200078e020b */
[----:B--2---:R-:W-:-:S04]  /*2c00*/  @!P3 LEA R4, P4, R6, R4, 0x2 ;  /* 0x000000040604b211 */ /* 0x004fc800078810ff */
[----:B------:R-:W-:Y:S02]  /*2c10*/  @!P3 LEA.HI.X R5, R6, R5, R7, 0x2, P4 ;  /* 0x000000050605b211 */ /* 0x000fe400020f1407 */
[----:B------:R-:W-:-:S03]  /*2c20*/  SHF.R.U32.HI R13, RZ, 0x3, R202 ;  /* 0x00000003ff0d7819 */ /* 0x000fc600000116ca */
[----:B------:R0:W5:Y:S01]  /*2c30*/  @!P3 LDG.E R71, desc[UR36][R4.64] ;  /* 0x000000240447b981 */ /* 0x000162000c1e1900 */
[----:B-1----:R-:W-:Y:S01]  /*2c40*/  ISETP.GE.AND P3, PT, R78, 0x1, PT ;  /* 0x000000014e00780c */ /* 0x002fe20003f66270 */
[----:B------:R-:W-:Y:S01]  /*2c50*/  IMAD.MOV R7, RZ, RZ, -R8 ;  /* 0x000000ffff077224 */ /* 0x000fe200078e0a08 */
[----:B------:R-:W-:Y:S01]  /*2c60*/  LOP3.LUT R6, R202, 0x70, R16, 0xf8, !PT ;  /* 0x00000070ca067812 */ /* 0x000fe200078ef810 */
[----:B------:R-:W-:Y:S05]  /*2c70*/  YIELD ;  /* 0x0000000000007946 */ /* 0x000fea0003800000 */
[----:B------:R-:W-:Y:S01]  /*2c80*/  LOP3.LUT R6, R203, R6, R13, 0xf6, !PT ;  /* 0x00000006cb067212 */ /* 0x000fe200078ef60d */
[----:B------:R-:W-:Y:S01]  /*2c90*/  IMAD R72, R72, R7, R12 ;  /* 0x0000000748487224 */ /* 0x000fe200078e020c */
[----:B------:R-:W-:Y:S01]  /*2ca0*/  ISETP.GT.AND P4, PT, R42, R43, PT ;  /* 0x0000002b2a00720c */ /* 0x000fe20003f84270 */
[----:B------:R-:W-:Y:S02]  /*2cb0*/  BSSY B0, `(.L_x_1791) ;  /* 0x00004a3000007945 */ /* 0x000fe40003800000 */
[----:B------:R-:W-:Y:S01]  /*2cc0*/  IMAD R7, R185, 0x4000, R6 ;  /* 0x00004000b9077824 */ /* 0x000fe200078e0206 */
[----:B------:R-:W-:-:S03]  /*2cd0*/  P2R R67, PR, RZ, 0x10 ;  /* 0x00000010ff437803 */ /* 0x000fc60000000000 */
[----:B------:R-:W-:Y:S01]  /*2ce0*/  IMAD.IADD R70, R22, 0x1, R7 ;  /* 0x0000000116467824 */ /* 0x000fe200078e0207 */
[----:B0-----:R-:W-:Y:S06]  /*2cf0*/  @!P3 BRA `(.L_x_1792) ;  /* 0x00000044006cb947 */ /* 0x001fec0003800000 */
[----:B------:R-:W-:Y:S01]  /*2d00*/  SHF.R.S32.HI R73, RZ, 0x1f, R72 ;  /* 0x0000001fff497819 */ /* 0x000fe20000011448 */
[----:B------:R-:W-:Y:S01]  /*2d10*/  ULDC.64 UR4, c[0x0][0x300] ;  /* 0x0000c00000047ab9 */ /* 0x000fe20000000a00 */
[----:B-----5:R-:W-:Y:S01]  /*2d20*/  SHF.R.S32.HI R74, RZ, 0x1f, R71 ;  /* 0x0000001fff4a7819 */ /* 0x020fe20000011447 */
[----:B------:R-:W-:Y:S01]  /*2d30*/  IMAD.WIDE.U32 R4, R72, UR4, RZ ;  /* 0x0000000448047c25 */ /* 0x000fe2000f8e00ff */
[----:B------:R-:W-:-:S03]  /*2d40*/  ULDC.64 UR6, c[0x0][0x2e8] ;  /* 0x0000ba0000067ab9 */ /* 0x000fc60000000a00 */
[----:B------:R-:W-:Y:S02]  /*2d50*/  IMAD R7, R73, UR4, RZ ;  /* 0x0000000449077c24 */ /* 0x000fe4000f8e02ff */
[----:B------:R-:W-:Y:S02]  /*2d60*/  IMAD R8, R52, R42, RZ ;  /* 0x0000002a34087224 */ /* 0x000fe400078e02ff */
[----:B------:R-:W-:Y:S01]  /*2d70*/  IMAD R7, R72, UR5, R7 ;  /* 0x0000000548077c24 */ /* 0x000fe2000f8e0207 */
[----:B------:R-:W-:Y:S01]  /*2d80*/  ULDC.64 UR4, c[0x0][0x310] ;  /* 0x0000c40000047ab9 */ /* 0x000fe20000000a00 */
[----:B------:R-:W-:Y:S02]  /*2d90*/  IMAD R75, R42, -0x40, R39 ;  /* 0xffffffc02a4b7824 */ /* 0x000fe400078e0227 */
[----:B------:R-:W-:Y:S02]  /*2da0*/  IMAD R6, R74, UR4, RZ ;  /* 0x000000044a067c24 */ /* 0x000fe4000f8e02ff */
[----:B------:R-:W-:Y:S01]  /*2db0*/  IMAD.IADD R5, R5, 0x1, R7 ;  /* 0x0000000105057824 */ /* 0x000fe200078e0207 */
[----:B------:R-:W-:Y:S01]  /*2dc0*/  VIMNMX R75, R75, 0x40, PT ;  /* 0x000000404b4b7848 */ /* 0x000fe20003fe0100 */
[----:B------:R-:W-:-:S02]  /*2dd0*/  IMAD R7, R71, UR5, R6 ;  /* 0x0000000547077c24 */ /* 0x000fc4000f8e0206 */
[----:B------:R-:W-:Y:S01]  /*2de0*/  IMAD.WIDE.U32 R4, R71, UR4, R4 ;  /* 0x0000000447047c25 */ /* 0x000fe2000f8e0004 */
[----:B------:R-:W-:-:S03]  /*2df0*/  ULDC.64 UR4, c[0x0][0x308] ;  /* 0x0000c20000047ab9 */ /* 0x000fc60000000a00 */
[----:B------:R-:W-:Y:S01]  /*2e00*/  IMAD.IADD R5, R5, 0x1, R7 ;  /* 0x0000000105057824 */ /* 0x000fe200078e0207 */
[----:B------:R-:W-:Y:S01]  /*2e10*/  SHF.R.S32.HI R7, RZ, 0x1f, R42 ;  /* 0x0000001fff077819 */ /* 0x000fe2000001142a */
[----:B------:R-:W-:Y:S02]  /*2e20*/  IMAD R6, R48, R42, RZ ;  /* 0x0000002a30067224 */ /* 0x000fe400078e02ff */
[C---:B------:R-:W-:Y:S01]  /*2e30*/  IMAD.WIDE.U32 R4, R188.reuse, UR4, R4 ;  /* 0x00000004bc047c25 */ /* 0x040fe2000f8e0004 */
[----:B------:R-:W-:Y:S02]  /*2e40*/  ULDC.U8 UR4, c[0x0][0x410] ;  /* 0x0001040000047ab9 */ /* 0x000fe40000000000 */
[----:B------:R-:W-:Y:S01]  /*2e50*/  ISETP.NE.AND P3, PT, RZ, UR4, PT ;  /* 0x00000004ff007c0c */ /* 0x000fe2000bf65270 */
[----:B------:R-:W-:Y:S01]  /*2e60*/  IMAD R80, R188, UR5, R5 ;  /* 0x00000005bc507c24 */ /* 0x000fe2000f8e0205 */
[----:B------:R-:W-:Y:S01]  /*2e70*/  IADD3 R79, P4, R4, UR6, RZ ;  /* 0x00000006044f7c10 */ /* 0x000fe2000ff9e0ff */
[----:B------:R-:W-:-:S02]  /*2e80*/  IMAD R9, R7, R50, R6 ;  /* 0x0000003207097224 */ /* 0x000fc400078e0206 */
[----:B------:R-:W-:Y:S01]  /*2e90*/  IMAD R11, R7, R54, R8 ;  /* 0x00000036070b7224 */ /* 0x000fe200078e0208 */
[----:B------:R-:W-:Y:S01]  /*2ea0*/  IADD3.X R80, R80, UR7, RZ, P4, !PT ;  /* 0x0000000750507c10 */ /* 0x000fe2000a7fe4ff */
[----:B------:R-:W-:-:S04]  /*2eb0*/  IMAD.WIDE.U32 R6, R50, R42, RZ ;  /* 0x0000002a32067225 */ /* 0x000fc800078e00ff */
[----:B------:R-:W-:-:S04]  /*2ec0*/  IMAD.WIDE.U32 R4, R54, R42, RZ ;  /* 0x0000002a36047225 */ /* 0x000fc800078e00ff */
[----:B------:R-:W-:Y:S02]  /*2ed0*/  IMAD.IADD R14, R7, 0x1, R9 ;  /* 0x00000001070e7824 */ /* 0x000fe400078e0209 */
[----:B------:R-:W-:Y:S01]  /*2ee0*/  IMAD.IADD R76, R5, 0x1, R11 ;  /* 0x00000001054c7824 */ /* 0x000fe200078e020b */
[----:B------:R-:W-:Y:S06]  /*2ef0*/  @!P3 BRA `(.L_x_1793) ;  /* 0x000000200064b947 */ /* 0x000fec0003800000 */
[----:B------:R-:W-:Y:S01]  /*2f00*/  ISETP.GE.AND P3, PT, R187, R75, PT ;  /* 0x0000004bbb00720c */ /* 0x000fe20003f66270 */
[----:B------:R-:W-:Y:S01]  /*2f10*/  BSSY B1, `(.L_x_1794) ;  /* 0x0000017000017945 */ /* 0x000fe20003800000 */
[----:B------:R-:W-:Y:S02]  /*2f20*/  CS2R R8, SRZ ;  /* 0x0000000000087805 */ /* 0x000fe4000001ff00 */
[----:B------:R-:W-:Y:S02]  /*2f30*/  CS2R R30, SRZ ;  /* 0x00000000001e7805 */ /* 0x000fe4000001ff00 */
[----:B------:R-:W-:Y:S02]  /*2f40*/  CS2R R34, SRZ ;  /* 0x0000000000227805 */ /* 0x000fe4000001ff00 */
[----:B------:R-:W-:Y:S02]  /*2f50*/  CS2R R32, SRZ ;  /* 0x0000000000207805 */ /* 0x000fe4000001ff00 */
[----:B------:R-:W-:-:S03]  /*2f60*/  CS2R R68, SRZ ;  /* 0x0000000000447805 */ /* 0x000fc6000001ff00 */
[----:B------:R-:W-:Y:S05]  /*2f70*/  @P3 BRA `(.L_x_1795) ;  /* 0x0000000000403947 */ /* 0x000fea0003800000 */
        /* <DEDUP_REMOVED lines=16> */
.L_x_1795:
[----:B------:R-:W-:Y:S05]  /*3080*/  BSYNC B1 ;  /* 0x0000000000017941 */ /* 0x000fea0003800000 */
.L_x_1794:
[----:B0-----:R-:W-:Y:S01]  /*3090*/  VIADD R10, R187, 0x20 ;  /* 0x00000020bb0a7836 */ /* 0x001fe20000000000 */
[----:B------:R-:W-:Y:S01]  /*30a0*/  BSSY B1, `(.L_x_1796) ;  /* 0x000001c000017945 */ /* 0x000fe20003800000 */
[----:B------:R-:W-:Y:S02]  /*30b0*/  CS2R R26, SRZ ;  /* 0x00000000001a7805 */ /* 0x000fe4000001ff00 */
[----:B------:R-:W-:Y:S01]  /*30c0*/  CS2R R24, SRZ ;  /* 0x0000000000187805 */ /* 0x000fe2000001ff00 */
[----:B-----5:R-:W-:Y:S01]  /*30d0*/  IMAD.MOV.U32 R86, RZ, RZ, R30 ;  /* 0x000000ffff567224 */ /* 0x020fe200078e001e */
[----:B------:R-:W-:Y:S01]  /*30e0*/  ISETP.GE.AND P4, PT, R10, R75, PT ;  /* 0x0000004b0a00720c */ /* 0x000fe20003f86270 */
[----:B------:R-:W-:Y:S01]  /*30f0*/  IMAD.MOV.U32 R88, RZ, RZ, R34 ;  /* 0x000000ffff587224 */ /* 0x000fe200078e0022 */
[----:B------:R-:W-:-:S11]  /*3100*/  CS2R R28, SRZ ;  /* 0x00000000001c7805 */ /* 0x000fd6000001ff00 */
        /* <DEDUP_REMOVED lines=21> */
.L_x_1797:
[----:B------:R-:W-:Y:S05]  /*3260*/  BSYNC B1 ;  /* 0x0000000000017941 */ /* 0x000fea0003800000 */
.L_x_1796:
[----:B------:R-:W-:Y:S01]  /*3270*/  UISETP.NE.AND UP0, UPT, UR61, 0x3, UPT ;  /* 0x000000033d00788c */ /* 0x000fe2000bf05270 */
[----:B------:R-:W-:Y:S01]  /*3280*/  MOV R87, R32 ;  /* 0x0000002000577202 */ /* 0x000fe20000000f00 */
[----:B------:R-:W-:Y:S02]  /*3290*/  IMAD.MOV.U32 R89, RZ, RZ, R68 ;  /* 0x000000ffff597224 */ /* 0x000fe400078e0044 */
[----:B-----5:R-:W-:Y:S02]  /*32a0*/  IMAD.MOV.U32 R82, RZ, RZ, R8 ;  /* 0x000000ffff527224 */ /* 0x020fe400078e0008 */
[----:B------:R-:W-:Y:S01]  /*32b0*/  PLOP3.LUT P5, PT, PT, PT, UP0, 0x80, 0x0 ;  /* 0x000000000000781c */ /* 0x000fe20003faf008 */
[----:B------:R-:W-:Y:S02]  /*32c0*/  IMAD.MOV.U32 R84, RZ, RZ, R26 ;  /* 0x000000ffff547224 */ /* 0x000fe400078e001a */
[----:B------:R-:W-:Y:S02]  /*32d0*/  IMAD.MOV.U32 R83, RZ, RZ, R24 ;  /* 0x000000ffff537224 */ /* 0x000fe400078e0018 */
[----:B------:R-:W-:-:S08]  /*32e0*/  IMAD.MOV.U32 R85, RZ, RZ, R28 ;  /* 0x000000ffff557224 */ /* 0x000fd000078e001c */
[----:B------:R-:W-:Y:S05]  /*32f0*/  @!P5 BRA `(.L_x_1798) ;  /* 0x000000000004d947 */ /* 0x000fea0003800000 */
[----:B------:R-:W-:Y:S01]  /*3300*/  BPT.TRAP 0x1 ;  /* 0x000000040000795c */ /* 0x000fe20000300000 */
.L_x_1798:
[----:B------:R-:W-:Y:S01]  /*3310*/  IMAD R76, R185, 0x8, R22 ;  /* 0x00000008b94c7824 */ /* 0x000fe200078e0216 */
[----:B------:R-:W-:Y:S01]  /*3320*/  SHF.L.U32 R77, R200, 0x1f, RZ ;  /* 0x0000001fc84d7819 */ /* 0x000fe200000006ff */
[----:B------:R-:W-:Y:S03]  /*3330*/  BSSY B1, `(.L_x_1799) ;  /* 0x0000003000017945 */ /* 0x000fe60003800000 */
[----:B------:R-:W1:Y:S02]  /*3340*/  SYNCS.PHASECHK.TRANS64.TRYWAIT P6, [R76+URZ+0x28490], R77 ;  /* 0x0284904d4c0075a7 */ /* 0x000e6400080c017f */
[----:B-1----:R-:W-:Y:S05]  /*3350*/  @!P6 BRA `(.L_x_1800) ;  /* 0x0000028800f0e947 */ /* 0x002fea0003800000 */
.L_x_2184:
[----:B------:R-:W-:Y:S05]  /*3360*/  BSYNC B1 ;  /* 0x0000000000017941 */ /* 0x000fea0003800000 */
.L_x_1799:
[----:B------:R-:W-:-:S03]  /*3370*/  UMOV UR4, 0xffffffff ;  /* 0xffffffff00047882 */ /* 0x000fc60000000000 */
[----:B------:R-:W-:Y:S05]  /*3380*/  BRA.DIV UR4, `(.L_x_1801) ;  /* 0x0000028a04f87947 */ /* 0x000fea000b800000 */
[----:B------:R2:W3:Y:S04]  /*3390*/  SHFL.IDX PT, R81, R80, RZ, 0x181f ;  /* 0x00181fff50517589 */ /* 0x0004e800000e0000 */
[----:B------:R2:W4:Y:S02]  /*33a0*/  SHFL.IDX PT, R14, R79, RZ, 0x181f ;  /* 0x00181fff4f0e7589 */ /* 0x00052400000e0000 */
.L_x_2188:
[----:B------:R-:W-:Y:S04]  /*33b0*/  BSSY B1, `(.L_x_1802) ;  /* 0x00000e4000017945 */ /* 0x000fe80003800000 */
[----:B------:R-:W-:Y:S05]  /*33c0*/  @P3 BRA `(.L_x_1803) ;  /* 0x0000000c00883947 */ /* 0x000fea0003800000 */
[----:B------:R-:W-:Y:S04]  /*33d0*/  BSSY B2, `(.L_x_1804) ;  /* 0x0000071000027945 */ /* 0x000fe80003800000 */
[----:B------:R-:W-:Y:S05]  /*33e0*/  @P1 BRA `(.L_x_1805) ;  /* 0x0000000400bc1947 */ /* 0x000fea0003800000 */
[----:B0-----:R0:W0:Y:S01]  /*33f0*/  LDS.128 R4, [R70+0x20000] ;  /* 0x0200000046047984 */ /* 0x0010220000000c00 */
[----:B----4-:R-:W-:Y:S01]  /*3400*/  IADD3 R10, P3, R16, R14, RZ ;  /* 0x0000000e100a7210 */ /* 0x010fe20007f7e0ff */
[----:B------:R-:W-:Y:S04]  /*3410*/  BSSY B3, `(.L_x_1806) ;  /* 0x000006b000037945 */ /* 0x000fe80003800000 */
[----:B---3--:R-:W-:Y:S01]  /*3420*/  IMAD.X R11, R81, 0x1, R17, P3 ;  /* 0x00000001510b7824 */ /* 0x008fe200018e0611 */
[----:B------:R-:W-:-:S13]  /*3430*/  ISETP.GE.AND P3, PT, R18, R78, PT ;  /* 0x0000004e1200720c */ /* 0x000fda0003f66270 */
[----:B------:R-:W-:Y:S05]  /*3440*/  @P3 BRA `(.L_x_1807) ;  /* 0x00000004009c3947 */ /* 0x000fea0003800000 */
[----:B------:R-:W-:Y:S01]  /*3450*/  SHF.R.U32.HI R12, RZ, 0x8, R35 ;  /* 0x00000008ff0c7819 */ /* 0x000fe20000011623 */
[----:B0-----:R-:W-:Y:S01]  /*3460*/  IMAD.MOV.U32 R15, RZ, RZ, R4 ;  /* 0x000000ffff0f7224 */ /* 0x001fe200078e0004 */
[----:B------:R-:W-:Y:S02]  /*3470*/  SHF.R.U32.HI R34, RZ, 0x8, R69 ;  /* 0x00000008ff227819 */ /* 0x000fe40000011645 */
[----:B------:R-:W-:Y:S01]  /*3480*/  SHF.R.U32.HI R90, RZ, 0x10, R35 ;  /* 0x00000010ff5a7819 */ /* 0x000fe20000011623 */
[----:B------:R-:W-:Y:S01]  /*3490*/  IMAD.SHL.U32 R12, R12, 0x100, RZ ;  /* 0x000001000c0c7824 */ /* 0x000fe200078e00ff */
[----:B------:R-:W-:Y:S01]  /*34a0*/  LOP3.LUT R13, R35, 0xff0000ff, RZ, 0xc0, !PT ;  /* 0xff0000ff230d7812 */ /* 0x000fe200078ec0ff */
[----:B------:R-:W-:Y:S01]  /*34b0*/  IMAD.SHL.U32 R34, R34, 0x100, RZ ;  /* 0x0000010022227824 */ /* 0x000fe200078e00ff */
[----:B------:R-:W-:Y:S02]  /*34c0*/  SHF.R.U32.HI R68, RZ, 0x10, R69 ;  /* 0x00000010ff447819 */ /* 0x000fe40000011645 */
[----:B------:R-:W-:-:S02]  /*34d0*/  LOP3.LUT R35, R69, 0xff0000ff, RZ, 0xc0, !PT ;  /* 0xff0000ff45237812 */ /* 0x000fc400078ec0ff */
[----:B------:R-:W-:Y:S02]  /*34e0*/  LOP3.LUT R13, R13, 0xff00, R12, 0xf8, !PT ;  /* 0x0000ff000d0d7812 */ /* 0x000fe400078ef80c */
[----:B------:R-:W-:Y:S01]  /*34f0*/  LOP3.LUT R69, R35, 0xff00, R34, 0xf8, !PT ;  /* 0x0000ff0023457812 */ /* 0x000fe200078ef822 */
[----:B------:R-:W-:Y:S01]  /*3500*/  IMAD.U32 R34, R68, 0x10000, RZ ;  /* 0x0001000044227824 */ /* 0x000fe200078e00ff */
[----:B------:R-:W-:Y:S02]  /*3510*/  SHF.L.U32 R12, R90, 0x10, RZ ;  /* 0x000000105a0c7819 */ /* 0x000fe400000006ff */
[----:B------:R-:W-:Y:S02]  /*3520*/  F2FP.F16.E4M3.UNPACK_B R4, R5 ;  /* 0x00000005ff04723e */ /* 0x000fe400020006ff */
[----:B------:R-:W-:Y:S02]  /*3530*/  F2FP.F16.E4M3.UNPACK_B R35, R89.H1 ;  /* 0x00000059ff23723e */ /* 0x000fe400030006ff */
[----:B------:R-:W-:-:S02]  /*3540*/  LOP3.LUT R12, R13, 0xff0000, R12, 0xf8, !PT ;  /* 0x00ff00000d0c7812 */ /* 0x000fc400078ef80c */
[----:B------:R-:W-:Y:S01]  /*3550*/  LOP3.LUT R13, R69, 0xff0000, R34, 0xf8, !PT ;  /* 0x00ff0000450d7812 */ /* 0x000fe200078ef822 */
[--C-:B------:R-:W-:Y:S01]  /*3560*/  HADD2.F32 R34, -RZ, R4.reuse.H1_H1 ;  /* 0x30000004ff227230 */ /* 0x100fe20000004100 */
[-C--:B------:R-:W-:Y:S01]  /*3570*/  F2FP.F16.E4M3.UNPACK_B R69, R88.reuse.H1 ;  /* 0x00000058ff45723e */ /* 0x080fe200030006ff */
[--C-:B------:R-:W-:Y:S01]  /*3580*/  HADD2.F32 R93, -RZ, R35.reuse.H0_H0 ;  /* 0x20000023ff5d7230 */ /* 0x100fe20000004100 */
[----:B------:R-:W-:Y:S01]  /*3590*/  F2FP.F16.E4M3.UNPACK_B R5, R5.H1 ;  /* 0x00000005ff05723e */ /* 0x000fe200030006ff */
[----:B------:R-:W-:Y:S01]  /*35a0*/  HADD2.F32 R4, -RZ, R4.H0_H0 ;  /* 0x20000004ff047230 */ /* 0x000fe20000004100 */
[----:B------:R-:W-:Y:S01]  /*35b0*/  F2FP.F16.E4M3.UNPACK_B R89, R89 ;  /* 0x00000059ff59723e */ /* 0x000fe200020006ff */
[----:B------:R-:W-:Y:S02]  /*35c0*/  HADD2.F32 R90, -RZ, R35.H1_H1 ;  /* 0x30000023ff5a7230 */ /* 0x000fe40000004100 */
[----:B------:R-:W-:Y:S01]  /*35d0*/  FMUL.FTZ R95, R34, R93 ;  /* 0x0000005d225f7220 */ /* 0x000fe20000410000 */
[----:B------:R-:W-:Y:S01]  /*35e0*/  HADD2.F32 R91, -RZ, R69.H0_H0 ;  /* 0x20000045ff5b7230 */ /* 0x000fe20000004100 */
[----:B------:R-:W-:Y:S01]  /*35f0*/  F2FP.F16.E4M3.UNPACK_B R88, R88 ;  /* 0x00000058ff58723e */ /* 0x000fe200020006ff */
[----:B------:R-:W-:-:S02]  /*3600*/  HADD2.F32 R68, -RZ, R5.H1_H1 ;  /* 0x30000005ff447230 */ /* 0x000fc40000004100 */
[----:B------:R-:W-:Y:S02]  /*3610*/  HADD2.F32 R35, -RZ, R5.H0_H0 ;  /* 0x20000005ff237230 */ /* 0x000fe40000004100 */
[----:B------:R-:W-:Y:S01]  /*3620*/  FMUL.FTZ R5, R4, R93 ;  /* 0x0000005d04057220 */ /* 0x000fe20000410000 */
[----:B------:R-:W-:Y:S02]  /*3630*/  HADD2.F32 R69, -RZ, R69.H1_H1 ;  /* 0x30000045ff457230 */ /* 0x000fe40000004100 */
[-C--:B------:R-:W-:Y:S01]  /*3640*/  FMUL.FTZ R92, R68, R90.reuse ;  /* 0x0000005a445c7220 */ /* 0x080fe20000410000 */
[-C--:B------:R-:W-:Y:S01]  /*3650*/  FFMA.FTZ R4, R4, R91.reuse, -R95 ;  /* 0x0000005b04047223 */ /* 0x080fe2000001085f */
[----:B------:R-:W-:Y:S01]  /*3660*/  FFMA.FTZ R5, R34, R91, R5 ;  /* 0x0000005b22057223 */ /* 0x000fe20000010005 */
[C---:B------:R-:W-:Y:S01]  /*3670*/  FMUL.FTZ R93, R35.reuse, R90 ;  /* 0x0000005a235d7220 */ /* 0x040fe20000410000 */
[----:B------:R-:W-:Y:S01]  /*3680*/  F2FP.F16.E4M3.UNPACK_B R34, R15.H1 ;  /* 0x0000000fff22723e */ /* 0x000fe200030006ff */
[----:B------:R-:W-:Y:S01]  /*3690*/  FFMA.FTZ R94, R35, R69, -R92 ;  /* 0x00000045235e7223 */ /* 0x000fe2000001085c */
[----:B------:R-:W-:Y:S01]  /*36a0*/  F2FP.F16.E4M3.UNPACK_B R15, R15 ;  /* 0x0000000fff0f723e */ /* 0x000fe200020006ff */
[----:B------:R-:W-:Y:S01]  /*36b0*/  FFMA.FTZ R95, R68, R69, R93 ;  /* 0x00000045445f7223 */ /* 0x000fe2000001005d */
[----:B------:R-:W-:-:S02]  /*36c0*/  HADD2.F32 R90, -RZ, R89.H1_H1 ;  /* 0x30000059ff5a7230 */ /* 0x000fc40000004100 */
[--C-:B------:R-:W-:Y:S02]  /*36d0*/  HADD2.F32 R68, -RZ, R34.reuse.H0_H0 ;  /* 0x20000022ff447230 */ /* 0x100fe40000004100 */
[----:B------:R-:W-:Y:S02]  /*36e0*/  HADD2.F32 R69, -RZ, R34.H1_H1 ;  /* 0x30000022ff457230 */ /* 0x000fe40000004100 */
        /* <DEDUP_REMOVED lines=11> */
[-C--:B------:R-:W-:Y:S01]  /*37a0*/  FFMA.FTZ R15, R34, R88.reuse, -R91 ;  /* 0x00000058220f7223 */ /* 0x080fe2000001085b */
[----:B------:R-:W-:Y:S01]  /*37b0*/  FFMA.FTZ R34, R35, R88, R90 ;  /* 0x0000005823227223 */ /* 0x000fe2000001005a */
[----:B------:R-:W-:-:S02]  /*37c0*/  F2FP.F16.E4M3.UNPACK_B R88, R7.H1 ;  /* 0x00000007ff58723e */ /* 0x000fc400030006ff */
[----:B------:R-:W-:Y:S02]  /*37d0*/  F2FP.SATFINITE.E4M3.F32.PACK_AB_MERGE_C R35, R95, R94, RZ ;  /* 0x0000005e5f23723e */ /* 0x000fe400048070ff */
[----:B------:R-:W-:Y:S01]  /*37e0*/  F2FP.SATFINITE.E4M3.F32.PACK_AB_MERGE_C R68, R69, R68, RZ ;  /* 0x000000444544723e */ /* 0x000fe200048070ff */
[--C-:B------:R-:W-:Y:S01]  /*37f0*/  HADD2.F32 R89, -RZ, R88.reuse.H0_H0 ;  /* 0x20000058ff597230 */ /* 0x100fe20000004100 */
[-C--:B------:R-:W-:Y:S01]  /*3800*/  F2FP.F16.E4M3.UNPACK_B R95, R13.reuse.H1 ;  /* 0x0000000dff5f723e */ /* 0x080fe200030006ff */
[----:B------:R-:W-:Y:S01]  /*3810*/  HADD2.F32 R88, -RZ, R88.H1_H1 ;  /* 0x30000058ff587230 */ /* 0x000fe20000004100 */
[----:B------:R-:W-:Y:S02]  /*3820*/  F2FP.F16.E4M3.UNPACK_B R69, R6.H1 ;  /* 0x00000006ff45723e */ /* 0x000fe400030006ff */
[----:B------:R-:W-:Y:S01]  /*3830*/  F2FP.F16.E4M3.UNPACK_B R94, R13 ;  /* 0x0000000dff5e723e */ /* 0x000fe200020006ff */
[----:B------:R-:W-:Y:S01]  /*3840*/  HADD2.F32 R92, -RZ, R95.H1_H1 ;  /* 0x3000005fff5c7230 */ /* 0x000fe20000004100 */
[-C--:B------:R-:W-:Y:S01]  /*3850*/  F2FP.F16.E4M3.UNPACK_B R91, R12.reuse.H1 ;  /* 0x0000000cff5b723e */ /* 0x080fe200030006ff */
[----:B------:R-:W-:Y:S01]  /*3860*/  HADD2.F32 R13, -RZ, R69.H1_H1 ;  /* 0x30000045ff0d7230 */ /* 0x000fe20000004100 */
[----:B------:R-:W-:Y:S01]  /*3870*/  F2FP.F16.E4M3.UNPACK_B R90, R12 ;  /* 0x0000000cff5a723e */ /* 0x000fe200020006ff */
[----:B------:R-:W-:-:S02]  /*3880*/  HADD2.F32 R96, -RZ, R94.H1_H1 ;  /* 0x3000005eff607230 */ /* 0x000fc40000004100 */
[CC--:B------:R-:W-:Y:S01]  /*3890*/  FMUL.FTZ R12, R88.reuse, R92.reuse ;  /* 0x0000005c580c7220 */ /* 0x0c0fe20000410000 */
[----:B------:R-:W-:Y:S02]  /*38a0*/  HADD2.F32 R69, -RZ, R69.H0_H0 ;  /* 0x20000045ff457230 */ /* 0x000fe40000004100 */
[----:B------:R-:W-:Y:S01]  /*38b0*/  FMUL.FTZ R97, R89, R92 ;  /* 0x0000005c59617220 */ /* 0x000fe20000410000 */
[----:B------:R-:W-:Y:S02]  /*38c0*/  HADD2.F32 R93, -RZ, R91.H1_H1 ;  /* 0x3000005bff5d7230 */ /* 0x000fe40000004100 */
[-C--:B------:R-:W-:Y:S01]  /*38d0*/  FMUL.FTZ R98, R13, R96.reuse ;  /* 0x000000600d627220 */ /* 0x080fe20000410000 */
[----:B------:R-:W-:Y:S01]  /*38e0*/  HADD2.F32 R92, -RZ, R90.H1_H1 ;  /* 0x3000005aff5c7230 */ /* 0x000fe20000004100 */
[----:B------:R-:W-:Y:S01]  /*38f0*/  F2FP.F16.E4M3.UNPACK_B R7, R7 ;  /* 0x00000007ff07723e */ /* 0x000fe200020006ff */
[----:B------:R-:W-:Y:S01]  /*3900*/  FMUL.FTZ R96, R69, R96 ;  /* 0x0000006045607220 */ /* 0x000fe20000410000 */
[----:B------:R-:W-:Y:S01]  /*3910*/  F2FP.F16.E4M3.UNPACK_B R6, R6 ;  /* 0x00000006ff06723e */ /* 0x000fe200020006ff */
[-C--:B------:R-:W-:Y:S01]  /*3920*/  FFMA.FTZ R12, R89, R93.reuse, -R12 ;  /* 0x0000005d590c7223 */ /* 0x080fe2000001080c */
[----:B------:R-:W-:Y:S01]  /*3930*/  FFMA.FTZ R97, R88, R93, R97 ;  /* 0x0000005d58617223 */ /* 0x000fe20000010061 */
[-C--:B------:R-:W-:Y:S01]  /*3940*/  FFMA.FTZ R98, R69, R92.reuse, -R98 ;  /* 0x0000005c45627223 */ /* 0x080fe20000010862 */
[----:B------:R-:W-:Y:S01]  /*3950*/  FFMA.FTZ R93, R13, R92, R96 ;  /* 0x0000005c0d5d7223 */ /* 0x000fe20000010060 */
[--C-:B------:R-:W-:Y:S01]  /*3960*/  HADD2.F32 R13, -RZ, R7.reuse.H0_H0 ;  /* 0x20000007ff0d7230 */ /* 0x100fe20000004100 */
[----:B------:R-:W-:Y:S01]  /*3970*/  F2FP.SATFINITE.E4M3.F32.PACK_AB_MERGE_C R5, R5, R4, R35 ;  /* 0x000000040505723e */ /* 0x000fe20004807023 */
[----:B------:R-:W-:Y:S01]  /*3980*/  HADD2.F32 R69, -RZ, R7.H1_H1 ;  /* 0x30000007ff457230 */ /* 0x000fe20000004100 */
[----:B------:R-:W-:Y:S01]  /*3990*/  F2FP.SATFINITE.E4M3.F32.PACK_AB_MERGE_C R12, R97, R12, RZ ;  /* 0x0000000c610c723e */ /* 0x000fe200048070ff */
[----:B------:R-:W-:Y:S01]  /*39a0*/  HADD2.F32 R92, -RZ, R95.H0_H0 ;  /* 0x2000005fff5c7230 */ /* 0x000fe20000004100 */
[----:B------:R-:W-:Y:S01]  /*39b0*/  F2FP.SATFINITE.E4M3.F32.PACK_AB_MERGE_C R93, R93, R98, RZ ;  /* 0x000000625d5d723e */ /* 0x000fe200048070ff */
[--C-:B------:R-:W-:Y:S01]  /*39c0*/  HADD2.F32 R7, -RZ, R6.reuse.H0_H0 ;  /* 0x20000006ff077230 */ /* 0x100fe20000004100 */
[----:B------:R-:W-:Y:S01]  /*39d0*/  F2FP.SATFINITE.E4M3.F32.PACK_AB_MERGE_C R4, R34, R15, R68 ;  /* 0x0000000f2204723e */ /* 0x000fe20004807044 */
[----:B------:R-:W-:-:S02]  /*39e0*/  HADD2.F32 R6, -RZ, R6.H1_H1 ;  /* 0x30000006ff067230 */ /* 0x000fc40000004100 */
[-C--:B------:R-:W-:Y:S01]  /*39f0*/  FMUL.FTZ R96, R69, R92.reuse ;  /* 0x0000005c45607220 */ /* 0x080fe20000410000 */
[----:B------:R-:W-:Y:S02]  /*3a00*/  HADD2.F32 R94, -RZ, R94.H0_H0 ;  /* 0x2000005eff5e7230 */ /* 0x000fe40000004100 */
[----:B------:R-:W-:Y:S01]  /*3a10*/  FMUL.FTZ R100, R13, R92 ;  /* 0x0000005c0d647220 */ /* 0x000fe20000410000 */
[----:B------:R-:W-:Y:S02]  /*3a20*/  HADD2.F32 R88, -RZ, R91.H0_H0 ;  /* 0x2000005bff587230 */ /* 0x000fe40000004100 */
[----:B------:R-:W-:Y:S02]  /*3a30*/  HADD2.F32 R90, -RZ, R90.H0_H0 ;  /* 0x2000005aff5a7230 */ /* 0x000fe40000004100 */
[CC--:B------:R-:W-:Y:S01]  /*3a40*/  FMUL.FTZ R92, R6.reuse, R94.reuse ;  /* 0x0000005e065c7220 */ /* 0x0c0fe20000410000 */
[----:B------:R-:W-:Y:S01]  /*3a50*/  FMUL.FTZ R89, R7, R94 ;  /* 0x0000005e07597220 */ /* 0x000fe20000410000 */
[-C--:B------:R-:W-:Y:S01]  /*3a60*/  FFMA.FTZ R96, R13, R88.reuse, -R96 ;  /* 0x000000580d607223 */ /* 0x080fe20000010860 */
[----:B------:R-:W-:Y:S01]  /*3a70*/  FFMA.FTZ R69, R69, R88, R100 ;  /* 0x0000005845457223 */ /* 0x000fe20000010064 */
[-C--:B------:R-:W-:Y:S01]  /*3a80*/  FFMA.FTZ R92, R7, R90.reuse, -R92 ;  /* 0x0000005a075c7223 */ /* 0x080fe2000001085c */
[----:B------:R-:W-:-:S03]  /*3a90*/  FFMA.FTZ R89, R6, R90, R89 ;  /* 0x0000005a06597223 */ /* 0x000fc60000010059 */
[----:B------:R-:W-:Y:S02]  /*3aa0*/  F2FP.SATFINITE.E4M3.F32.PACK_AB_MERGE_C R7, R69, R96, R12 ;  /* 0x000000604507723e */ /* 0x000fe4000480700c */
[----:B------:R-:W-:-:S07]  /*3ab0*/  F2FP.SATFINITE.E4M3.F32.PACK_AB_MERGE_C R6, R89, R92, R93 ;  /* 0x0000005c5906723e */ /* 0x000fce000480705d */
.L_x_1807:
[----:B------:R-:W-:Y:S05]  /*3ac0*/  BSYNC B3 ;  /* 0x0000000000037941 */ /* 0x000fea0003800000 */
.L_x_1806:
[----:B0-----:R0:W-:Y:S02]  /*3ad0*/  ST.E.128 desc[UR36][R10.64], R4 ;  /* 0x000000040a007985 */ /* 0x0011e4000c101d24 */
.L_x_1805:
[----:B------:R-:W-:Y:S05]  /*3ae0*/  BSYNC B2 ;  /* 0x0000000000027941 */ /* 0x000fea0003800000 */
.L_x_1804:
        /* <DEDUP_REMOVED lines=10> */
[----:B------:R-:W-:Y:S01]  /*3b90*/  LOP3.LUT R12, R31, 0xff0000ff, RZ, 0xc0, !PT ;  /* 0xff0000ff1f0c7812 */ /* 0x000fe200078ec0ff */
[----:B------:R-:W-:Y:S01]  /*3ba0*/  IMAD.SHL.U32 R13, R13, 0x100, RZ ;  /* 0x000001000d0d7824 */ /* 0x000fe200078e00ff */
[----:B------:R-:W-:Y:S01]  /*3bb0*/  SHF.R.U32.HI R31, RZ, 0x10, R31 ;  /* 0x00000010ff1f7819 */ /* 0x000fe2000001161f */
[----:B------:R-:W-:Y:S01]  /*3bc0*/  IMAD.SHL.U32 R30, R30, 0x100, RZ ;  /* 0x000001001e1e7824 */ /* 0x000fe200078e00ff */
[----:B------:R-:W-:Y:S02]  /*3bd0*/  SHF.R.U32.HI R32, RZ, 0x10, R33 ;  /* 0x00000010ff207819 */ /* 0x000fe40000011621 */
[----:B------:R-:W-:-:S02]  /*3be0*/  LOP3.LUT R15, R33, 0xff0000ff, RZ, 0xc0, !PT ;  /* 0xff0000ff210f7812 */ /* 0x000fc400078ec0ff */
[----:B------:R-:W-:Y:S01]  /*3bf0*/  LOP3.LUT R12, R12, 0xff00, R13, 0xf8, !PT ;  /* 0x0000ff000c0c7812 */ /* 0x000fe200078ef80d */
[----:B------:R-:W-:Y:S01]  /*3c00*/  IMAD.U32 R13, R31, 0x10000, RZ ;  /* 0x000100001f0d7824 */ /* 0x000fe200078e00ff */
[----:B------:R-:W-:Y:S01]  /*3c10*/  LOP3.LUT R15, R15, 0xff00, R30, 0xf8, !PT ;  /* 0x0000ff000f0f7812 */ /* 0x000fe200078ef81e */
[----:B------:R-:W-:Y:S01]  /*3c20*/  IMAD.U32 R32, R32, 0x10000, RZ ;  /* 0x0001000020207824 */ /* 0x000fe200078e00ff */
[----:B------:R-:W-:Y:S02]  /*3c30*/  F2FP.F16.E4M3.UNPACK_B R30, R87.H1 ;  /* 0x00000057ff1e723e */ /* 0x000fe400030006ff */
[-C--:B------:R-:W-:Y:S02]  /*3c40*/  F2FP.F16.E4M3.UNPACK_B R4, R5.reuse ;  /* 0x00000005ff04723e */ /* 0x080fe400020006ff */
[----:B------:R-:W-:Y:S01]  /*3c50*/  LOP3.LUT R12, R12, 0xff0000, R13, 0xf8, !PT ;  /* 0x00ff00000c0c7812 */ /* 0x000fe200078ef80d */
[----:B------:R-:W-:Y:S01]  /*3c60*/  HADD2.F32 R34, -RZ, R30.H0_H0 ;  /* 0x2000001eff227230 */ /* 0x000fe20000004100 */
[----:B------:R-:W-:Y:S01]  /*3c70*/  LOP3.LUT R13, R15, 0xff0000, R32, 0xf8, !PT ;  /* 0x00ff00000f0d7812 */ /* 0x000fe200078ef820 */
[--C-:B------:R-:W-:Y:S01]  /*3c80*/  HADD2.F32 R15, -RZ, R4.reuse.H1_H1 ;  /* 0x30000004ff0f7230 */ /* 0x100fe20000004100 */
[----:B------:R-:W-:Y:S01]  /*3c90*/  F2FP.F16.E4M3.UNPACK_B R32, R86.H1 ;  /* 0x00000056ff20723e */ /* 0x000fe200030006ff */
[----:B------:R-:W-:Y:S01]  /*3ca0*/  HADD2.F32 R4, -RZ, R4.H0_H0 ;  /* 0x20000004ff047230 */ /* 0x000fe20000004100 */
[----:B------:R-:W-:Y:S01]  /*3cb0*/  F2FP.F16.E4M3.UNPACK_B R5, R5.H1 ;  /* 0x00000005ff05723e */ /* 0x000fe200030006ff */
[----:B------:R-:W-:-:S02]  /*3cc0*/  HADD2.F32 R35, -RZ, R30.H1_H1 ;  /* 0x3000001eff237230 */ /* 0x000fc40000004100 */
[CC--:B------:R-:W-:Y:S01]  /*3cd0*/  FMUL.FTZ R69, R15.reuse, R34.reuse ;  /* 0x000000220f457220 */ /* 0x0c0fe20000410000 */
[--C-:B------:R-:W-:Y:S02]  /*3ce0*/  HADD2.F32 R33, -RZ, R32.reuse.H0_H0 ;  /* 0x20000020ff217230 */ /* 0x100fe40000004100 */
        /* <DEDUP_REMOVED lines=15> */
[--C-:B------:R-:W-:Y:S01]  /*3de0*/  HADD2.F32 R32, -RZ, R15.reuse.H1_H1 ;  /* 0x3000000fff207230 */ /* 0x100fe20000004100 */
[----:B------:R-:W-:Y:S01]  /*3df0*/  F2FP.F16.E4M3.UNPACK_B R81, R13 ;  /* 0x0000000dff51723e */ /* 0x000fe200020006ff */
[----:B------:R-:W-:Y:S01]  /*3e00*/  HADD2.F32 R31, -RZ, R15.H0_H0 ;  /* 0x2000000fff1f7230 */ /* 0x000fe20000004100 */
[----:B------:R-:W-:Y:S01]  /*3e10*/  F2FP.F16.E4M3.UNPACK_B R35, R12 ;  /* 0x0000000cff23723e */ /* 0x000fe200020006ff */
[----:B------:R-:W-:-:S02]  /*3e20*/  HADD2.F32 R87, -RZ, R87.H0_H0 ;  /* 0x20000057ff577230 */ /* 0x000fc40000004100 */
[-C--:B------:R-:W-:Y:S01]  /*3e30*/  FMUL.FTZ R68, R32, R33.reuse ;  /* 0x0000002120447220 */ /* 0x080fe20000410000 */
[--C-:B------:R-:W-:Y:S02]  /*3e40*/  HADD2.F32 R30, -RZ, R14.reuse.H1_H1 ;  /* 0x3000000eff1e7230 */ /* 0x100fe40000004100 */
[----:B------:R-:W-:Y:S01]  /*3e50*/  FMUL.FTZ R33, R31, R33 ;  /* 0x000000211f217220 */ /* 0x000fe20000410000 */
[----:B------:R-:W-:Y:S02]  /*3e60*/  HADD2.F32 R15, -RZ, R14.H0_H0 ;  /* 0x2000000eff0f7230 */ /* 0x000fe40000004100 */
        /* <DEDUP_REMOVED lines=8> */
[----:B------:R-:W-:Y:S01]  /*3ef0*/  F2FP.F16.E4M3.UNPACK_B R33, R7.H1 ;  /* 0x00000007ff21723e */ /* 0x000fe200030006ff */
[--C-:B------:R-:W-:Y:S01]  /*3f00*/  HADD2.F32 R87, -RZ, R81.reuse.H1_H1 ;  /* 0x30000051ff577230 */ /* 0x100fe20000004100 */
[----:B------:R-:W-:Y:S01]  /*3f10*/  F2FP.F16.E4M3.UNPACK_B R86, R13.H1 ;  /* 0x0000000dff56723e */ /* 0x000fe200030006ff */
[----:B------:R-:W-:Y:S01]  /*3f20*/  HADD2.F32 R81, -RZ, R81.H0_H0 ;  /* 0x20000051ff517230 */ /* 0x000fe20000004100 */
[----:B------:R-:W-:Y:S01]  /*3f30*/  F2FP.SATFINITE.E4M3.F32.PACK_AB_MERGE_C R31, R32, R31, RZ ;  /* 0x0000001f201f723e */ /* 0x000fe200048070ff */
[--C-:B------:R-:W-:Y:S01]  /*3f40*/  HADD2.F32 R34, -RZ, R33.reuse.H0_H0 ;  /* 0x20000021ff227230 */ /* 0x100fe20000004100 */
[----:B------:R-:W-:Y:S01]  /*3f50*/  F2FP.SATFINITE.E4M3.F32.PACK_AB_MERGE_C R30, R88, R69, RZ ;  /* 0x00000045581e723e */ /* 0x000fe200048070ff */
[----:B------:R-:W-:Y:S01]  /*3f60*/  HADD2.F32 R33, -RZ, R33.H1_H1 ;  /* 0x30000021ff217230 */ /* 0x000fe20000004100 */
[----:B------:R-:W-:Y:S01]  /*3f70*/  F2FP.F16.E4M3.UNPACK_B R32, R6.H1 ;  /* 0x00000006ff20723e */ /* 0x000fe200030006ff */
[----:B------:R-:W-:Y:S01]  /*3f80*/  HADD2.F32 R88, -RZ, R86.H1_H1 ;  /* 0x30000056ff587230 */ /* 0x000fe20000004100 */
[----:B------:R-:W-:Y:S01]  /*3f90*/  F2FP.F16.E4M3.UNPACK_B R68, R12.H1 ;  /* 0x0000000cff44723e */ /* 0x000fe200030006ff */
[----:B------:R-:W-:Y:S01]  /*3fa0*/  HADD2.F32 R12, -RZ, R35.H1_H1 ;  /* 0x30000023ff0c7230 */ /* 0x000fe20000004100 */
[----:B------:R-:W-:Y:S01]  /*3fb0*/  F2FP.F16.E4M3.UNPACK_B R7, R7 ;  /* 0x00000007ff07723e */ /* 0x000fe200020006ff */
[----:B------:R-:W-:-:S02]  /*3fc0*/  HADD2.F32 R13, -RZ, R32.H1_H1 ;  /* 0x30000020ff0d7230 */ /* 0x000fc40000004100 */
[-C--:B------:R-:W-:Y:S01]  /*3fd0*/  FMUL.FTZ R89, R33, R88.reuse ;  /* 0x0000005821597220 */ /* 0x080fe20000410000 */
[----:B------:R-:W-:Y:S02]  /*3fe0*/  HADD2.F32 R69, -RZ, R68.H1_H1 ;  /* 0x30000044ff457230 */ /* 0x000fe40000004100 */
[C---:B------:R-:W-:Y:S01]  /*3ff0*/  FMUL.FTZ R90, R34.reuse, R88 ;  /* 0x00000058225a7220 */ /* 0x040fe20000410000 */
[----:B------:R-:W-:Y:S01]  /*4000*/  HADD2.F32 R32, -RZ, R32.H0_H0 ;  /* 0x20000020ff207230 */ /* 0x000fe20000004100 */
[----:B------:R-:W-:Y:S01]  /*4010*/  F2FP.F16.E4M3.UNPACK_B R6, R6 ;  /* 0x00000006ff06723e */ /* 0x000fe200020006ff */
[----:B------:R-:W-:Y:S02]  /*4020*/  HADD2.F32 R86, -RZ, R86.H0_H0 ;  /* 0x20000056ff567230 */ /* 0x000fe40000004100 */
[----:B------:R-:W-:Y:S01]  /*4030*/  FFMA.FTZ R88, R34, R69, -R89 ;  /* 0x0000004522587223 */ /* 0x000fe20000010859 */
[-C--:B------:R-:W-:Y:S01]  /*4040*/  FMUL.FTZ R89, R13, R87.reuse ;  /* 0x000000570d597220 */ /* 0x080fe20000410000 */
[----:B------:R-:W-:Y:S01]  /*4050*/  FMUL.FTZ R34, R32, R87 ;  /* 0x0000005720227220 */ /* 0x000fe20000410000 */
[----:B------:R-:W-:Y:S01]  /*4060*/  FFMA.FTZ R69, R33, R69, R90 ;  /* 0x0000004521457223 */ /* 0x000fe2000001005a */
[----:B------:R-:W-:-:S02]  /*4070*/  HADD2.F32 R68, -RZ, R68.H0_H0 ;  /* 0x20000044ff447230 */ /* 0x000fc40000004100 */
[-C--:B------:R-:W-:Y:S01]  /*4080*/  FFMA.FTZ R89, R32, R12.reuse, -R89 ;  /* 0x0000000c20597223 */ /* 0x080fe20000010859 */
[----:B------:R-:W-:Y:S01]  /*4090*/  FFMA.FTZ R34, R13, R12, R34 ;  /* 0x0000000c0d227223 */ /* 0x000fe20000010022 */
[--C-:B------:R-:W-:Y:S01]  /*40a0*/  HADD2.F32 R12, -RZ, R7.reuse.H0_H0 ;  /* 0x20000007ff0c7230 */ /* 0x100fe20000004100 */
[----:B------:R-:W-:Y:S01]  /*40b0*/  F2FP.SATFINITE.E4M3.F32.PACK_AB_MERGE_C R69, R69, R88, RZ ;  /* 0x000000584545723e */ /* 0x000fe200048070ff */
[----:B------:R-:W-:Y:S01]  /*40c0*/  HADD2.F32 R13, -RZ, R7.H1_H1 ;  /* 0x30000007ff0d7230 */ /* 0x000fe20000004100 */
[----:B------:R-:W-:Y:S01]  /*40d0*/  F2FP.SATFINITE.E4M3.F32.PACK_AB_MERGE_C R5, R5, R4, R30 ;  /* 0x000000040505723e */ /* 0x000fe2000480701e */
[--C-:B------:R-:W-:Y:S01]  /*40e0*/  HADD2.F32 R7, -RZ, R6.reuse.H0_H0 ;  /* 0x20000006ff077230 */ /* 0x100fe20000004100 */
[----:B------:R-:W-:Y:S01]  /*40f0*/  F2FP.SATFINITE.E4M3.F32.PACK_AB_MERGE_C R34, R34, R89, RZ ;  /* 0x000000592222723e */ /* 0x000fe200048070ff */
[----:B------:R-:W-:Y:S02]  /*4100*/  HADD2.F32 R6, -RZ, R6.H1_H1 ;  /* 0x30000006ff067230 */ /* 0x000fe40000004100 */
[----:B------:R-:W-:Y:S01]  /*4110*/  FMUL.FTZ R33, R13, R86 ;  /* 0x000000560d217220 */ /* 0x000fe20000410000 */
[----:B------:R-:W-:-:S02]  /*4120*/  HADD2.F32 R35, -RZ, R35.H0_H0 ;  /* 0x20000023ff237230 */ /* 0x000fc40000004100 */
[----:B------:R-:W-:Y:S01]  /*4130*/  FMUL.FTZ R86, R12, R86 ;  /* 0x000000560c567220 */ /* 0x000fe20000410000 */
[----:B------:R-:W-:Y:S01]  /*4140*/  F2FP.SATFINITE.E4M3.F32.PACK_AB_MERGE_C R4, R15, R14, R31 ;  /* 0x0000000e0f04723e */ /* 0x000fe2000480701f */
[-C--:B------:R-:W-:Y:S01]  /*4150*/  FMUL.FTZ R32, R6, R81.reuse ;  /* 0x0000005106207220 */ /* 0x080fe20000410000 */
[----:B------:R-:W-:Y:S01]  /*4160*/  FMUL.FTZ R81, R7, R81 ;  /* 0x0000005107517220 */ /* 0x000fe20000410000 */
[-C--:B------:R-:W-:Y:S01]  /*4170*/  FFMA.FTZ R33, R12, R68.reuse, -R33 ;  /* 0x000000440c217223 */ /* 0x080fe20000010821 */
[----:B------:R-:W-:Y:S01]  /*4180*/  FFMA.FTZ R86, R13, R68, R86 ;  /* 0x000000440d567223 */ /* 0x000fe20000010056 */
[-C--:B------:R-:W-:Y:S01]  /*4190*/  FFMA.FTZ R32, R7, R35.reuse, -R32 ;  /* 0x0000002307207223 */ /* 0x080fe20000010820 */
[----:B------:R-:W-:-:S03]  /*41a0*/  FFMA.FTZ R81, R6, R35, R81 ;  /* 0x0000002306517223 */ /* 0x000fc60000010051 */
[----:B------:R-:W-:Y:S02]  /*41b0*/  F2FP.SATFINITE.E4M3.F32.PACK_AB_MERGE_C R7, R86, R33, R69 ;  /* 0x000000215607723e */ /* 0x000fe40004807045 */
[----:B------:R-:W-:-:S07]  /*41c0*/  F2FP.SATFINITE.E4M3.F32.PACK_AB_MERGE_C R6, R81, R32, R34 ;  /* 0x000000205106723e */ /* 0x000fce0004807022 */
.L_x_1809:
[----:B------:R-:W-:Y:S05]  /*41d0*/  BSYNC B2 ;  /* 0x0000000000027941 */ /* 0x000fea0003800000 */
.L_x_1808:
[----:B0-----:R0:W-:Y:S02]  /*41e0*/  ST.E.128 desc[UR36][R10.64], R4 ;  /* 0x000000040a007985 */ /* 0x0011e4000c101d24 */
.L_x_1803:
[----:B------:R-:W-:Y:S05]  /*41f0*/  BSYNC B1 ;  /* 0x0000000000017941 */ /* 0x000fea0003800000 */
.L_x_1802:
[----:B------:R-:W-:-:S03]  /*4200*/  UMOV UR4, 0xffffffff ;  /* 0xffffffff00047882 */ /* 0x000fc60000000000 */
[----:B------:R-:W-:Y:S05]  /*4210*/  BRA.DIV UR4, `(.L_x_1810) ;  /* 0x0000027e049c7947 */ /* 0x000fea000b800000 */
[----:B--2---:R-:W2:Y:S04]  /*4220*/  SHFL.IDX PT, R80, R80, 0x1, 0x181f ;  /* 0x00381f0050507f89 */ /* 0x004ea800000e0000 */
[----:B----4-:R4:W0:Y:S02]  /*4230*/  SHFL.IDX PT, R14, R79, 0x1, 0x181f ;  /* 0x00381f004f0e7f89 */ /* 0x01082400000e0000 */
.L_x_2192:
[----:B------:R-:W-:Y:S05]  /*4240*/  @P4 BRA `(.L_x_1811) ;  /* 0x0000003400244947 */ /* 0x000fea0003800000 */
[----:B------:R-:W-:Y:S04]  /*4250*/  BSSY B1, `(.L_x_1812) ;  /* 0x0000072000017945 */ /* 0x000fe80003800000 */
[----:B------:R-:W-:Y:S05]  /*4260*/  @P1 BRA `(.L_x_1813) ;  /* 0x0000000400c01947 */ /* 0x000fea0003800000 */
[----:B0-----:R0:W0:Y:S01]  /*4270*/  LDS.128 R4, [R70+0x21000] ;  /* 0x0210000046047984 */ /* 0x0010220000000c00 */
[----:B------:R-:W-:Y:S01]  /*4280*/  IADD3 R10, P3, R16, R14, RZ ;  /* 0x0000000e100a7210 */ /* 0x000fe20007f7e0ff */
[----:B------:R-:W-:Y:S04]  /*4290*/  BSSY B2, `(.L_x_1814) ;  /* 0x000006c000027945 */ /* 0x000fe80003800000 */
[----:B--2---:R-:W-:Y:S01]  /*42a0*/  IMAD.X R11, R80, 0x1, R17, P3 ;  /* 0x00000001500b7824 */ /* 0x004fe200018e0611 */
[----:B------:R-:W-:-:S13]  /*42b0*/  ISETP.GE.AND P3, PT, R18, R78, PT ;  /* 0x0000004e1200720c */ /* 0x000fda0003f66270 */
[----:B------:R-:W-:Y:S05]  /*42c0*/  @P3 BRA `(.L_x_1815) ;  /* 0x0000000400a03947 */ /* 0x000fea0003800000 */
[----:B------:R-:W-:Y:S02]  /*42d0*/  SHF.R.U32.HI R15, RZ, 0x8, R27 ;  /* 0x00000008ff0f7819 */ /* 0x000fe4000001161b */
[----:B------:R-:W-:Y:S02]  /*42e0*/  SHF.R.U32.HI R13, RZ, 0x8, R29 ;  /* 0x00000008ff0d7819 */ /* 0x000fe4000001161d */
[----:B------:R-:W-:Y:S02]  /*42f0*/  LOP3.LUT R12, R27, 0xff0000ff, RZ, 0xc0, !PT ;  /* 0xff0000ff1b0c7812 */ /* 0x000fe400078ec0ff */
[----:B------:R-:W-:Y:S01]  /*4300*/  SHF.R.U32.HI R30, RZ, 0x10, R27 ;  /* 0x00000010ff1e7819 */ /* 0x000fe2000001161b */
[----:B------:R-:W-:Y:S01]  /*4310*/  IMAD.SHL.U32 R27, R15, 0x100, RZ ;  /* 0x000001000f1b7824 */ /* 0x000fe200078e00ff */
[----:B------:R-:W-:Y:S01]  /*4320*/  LOP3.LUT R26, R29, 0xff0000ff, RZ, 0xc0, !PT ;  /* 0xff0000ff1d1a7812 */ /* 0x000fe200078ec0ff */
[----:B0-----:R-:W-:Y:S01]  /*4330*/  IMAD.MOV.U32 R15, RZ, RZ, R4 ;  /* 0x000000ffff0f7224 */ /* 0x001fe200078e0004 */
[----:B------:R-:W-:Y:S01]  /*4340*/  SHF.R.U32.HI R28, RZ, 0x10, R29 ;  /* 0x00000010ff1c7819 */ /* 0x000fe2000001161d */
[----:B------:R-:W-:Y:S01]  /*4350*/  IMAD.SHL.U32 R29, R13, 0x100, RZ ;  /* 0x000001000d1d7824 */ /* 0x000fe200078e00ff */
[----:B------:R-:W-:-:S02]  /*4360*/  MOV R13, R5 ;  /* 0x00000005000d7202 */ /* 0x000fc40000000f00 */
[----:B------:R-:W-:Y:S01]  /*4370*/  LOP3.LUT R5, R12, 0xff00, R27, 0xf8, !PT ;  /* 0x0000ff000c057812 */ /* 0x000fe200078ef81b */
[----:B------:R-:W-:Y:S01]  /*4380*/  IMAD.U32 R12, R30, 0x10000, RZ ;  /* 0x000100001e0c7824 */ /* 0x000fe200078e00ff */
[----:B------:R-:W-:Y:S01]  /*4390*/  LOP3.LUT R26, R26, 0xff00, R29, 0xf8, !PT ;  /* 0x0000ff001a1a7812 */ /* 0x000fe200078ef81d */
[----:B------:R-:W-:Y:S01]  /*43a0*/  IMAD.U32 R29, R28, 0x10000, RZ ;  /* 0x000100001c1d7824 */ /* 0x000fe200078e00ff */
[----:B------:R-:W-:Y:S02]  /*43b0*/  F2FP.F16.E4M3.UNPACK_B R4, R13 ;  /* 0x0000000dff04723e */ /* 0x000fe400020006ff */
[----:B------:R-:W-:Y:S02]  /*43c0*/  F2FP.F16.E4M3.UNPACK_B R27, R85.H1 ;  /* 0x00000055ff1b723e */ /* 0x000fe400030006ff */
[----:B------:R-:W-:Y:S02]  /*43d0*/  LOP3.LUT R5, R5, 0xff0000, R12, 0xf8, !PT ;  /* 0x00ff000005057812 */ /* 0x000fe400078ef80c */
[----:B------:R-:W-:Y:S01]  /*43e0*/  LOP3.LUT R12, R26, 0xff0000, R29, 0xf8, !PT ;  /* 0x00ff00001a0c7812 */ /* 0x000fe200078ef81d */
[--C-:B------:R-:W-:Y:S01]  /*43f0*/  HADD2.F32 R26, -RZ, R4.reuse.H1_H1 ;  /* 0x30000004ff1a7230 */ /* 0x100fe20000004100 */
[----:B------:R-:W-:Y:S01]  /*4400*/  F2FP.F16.E4M3.UNPACK_B R29, R84.H1 ;  /* 0x00000054ff1d723e */ /* 0x000fe200030006ff */
[--C-:B------:R-:W-:Y:S01]  /*4410*/  HADD2.F32 R33, -RZ, R27.reuse.H0_H0 ;  /* 0x2000001bff217230 */ /* 0x100fe20000004100 */
[----:B------:R-:W-:Y:S01]  /*4420*/  F2FP.F16.E4M3.UNPACK_B R13, R13.H1 ;  /* 0x0000000dff0d723e */ /* 0x000fe200030006ff */
[----:B------:R-:W-:Y:S01]  /*4430*/  HADD2.F32 R4, -RZ, R4.H0_H0 ;  /* 0x20000004ff047230 */ /* 0x000fe20000004100 */
[----:B------:R-:W-:Y:S01]  /*4440*/  F2FP.F16.E4M3.UNPACK_B R85, R85 ;  /* 0x00000055ff55723e */ /* 0x000fe200020006ff */
[----:B------:R-:W-:-:S02]  /*4450*/  HADD2.F32 R30, -RZ, R27.H1_H1 ;  /* 0x3000001bff1e7230 */ /* 0x000fc40000004100 */
[-C--:B------:R-:W-:Y:S01]  /*4460*/  FMUL.FTZ R35, R26, R33.reuse ;  /* 0x000000211a237220 */ /* 0x080fe20000410000 */
[----:B------:R-:W-:Y:S01]  /*4470*/  HADD2.F32 R31, -RZ, R29.H0_H0 ;  /* 0x2000001dff1f7230 */ /* 0x000fe20000004100 */
[----:B------:R-:W-:Y:S01]  /*4480*/  F2FP.F16.E4M3.UNPACK_B R84, R84 ;  /* 0x00000054ff54723e */ /* 0x000fe200020006ff */
[--C-:B------:R-:W-:Y:S02]  /*4490*/  HADD2.F32 R28, -RZ, R13.reuse.H1_H1 ;  /* 0x3000000dff1c7230 */ /* 0x100fe40000004100 */
        /* <DEDUP_REMOVED lines=13> */
[----:B------:R-:W-:Y:S01]  /*4570*/  HADD2.F32 R29, -RZ, R26.H1_H1 ;  /* 0x3000001aff1d7230 */ /* 0x000fe20000004100 */
[----:B---3--:R-:W-:Y:S01]  /*4580*/  F2FP.SATFINITE.E4M3.F32.PACK_AB_MERGE_C R81, R35, R34, RZ ;  /* 0x000000222351723e */ /* 0x008fe200048070ff */
[--C-:B------:R-:W-:Y:S02]  /*4590*/  HADD2.F32 R26, -RZ, R15.reuse.H0_H0 ;  /* 0x2000000fff1a7230 */ /* 0x100fe40000004100 */
[-C--:B------:R-:W-:Y:S01]  /*45a0*/  FMUL.FTZ R32, R28, R30.reuse ;  /* 0x0000001e1c207220 */ /* 0x080fe20000410000 */
[----:B------:R-:W-:Y:S02]  /*45b0*/  HADD2.F32 R27, -RZ, R15.H1_H1 ;  /* 0x3000000fff1b7230 */ /* 0x000fe40000004100 */
[----:B------:R-:W-:Y:S01]  /*45c0*/  FMUL.FTZ R33, R29, R30 ;  /* 0x0000001e1d217220 */ /* 0x000fe20000410000 */
[----:B------:R-:W-:Y:S01]  /*45d0*/  HADD2.F32 R85, -RZ, R85.H0_H0 ;  /* 0x20000055ff557230 */ /* 0x000fe20000004100 */
[----:B------:R-:W-:Y:S01]  /*45e0*/  F2FP.F16.E4M3.UNPACK_B R34, R12.H1 ;  /* 0x0000000cff22723e */ /* 0x000fe200030006ff */
[----:B------:R-:W-:-:S02]  /*45f0*/  HADD2.F32 R15, -RZ, R84.H1_H1 ;  /* 0x30000054ff0f7230 */ /* 0x000fc40000004100 */
[----:B------:R-:W-:Y:S02]  /*4600*/  HADD2.F32 R84, -RZ, R84.H0_H0 ;  /* 0x20000054ff547230 */ /* 0x000fe40000004100 */
[-C--:B------:R-:W-:Y:S01]  /*4610*/  FMUL.FTZ R31, R27, R85.reuse ;  /* 0x000000551b1f7220 */ /* 0x080fe20000410000 */
[----:B------:R-:W-:Y:S01]  /*4620*/  FMUL.FTZ R30, R26, R85 ;  /* 0x000000551a1e7220 */ /* 0x000fe20000410000 */
[-C--:B------:R-:W-:Y:S01]  /*4630*/  FFMA.FTZ R33, R28, R15.reuse, -R33 ;  /* 0x0000000f1c217223 */ /* 0x080fe20000010821 */
[----:B------:R-:W-:Y:S01]  /*4640*/  FFMA.FTZ R32, R29, R15, R32 ;  /* 0x0000000f1d207223 */ /* 0x000fe20000010020 */
[-C--:B------:R-:W-:Y:S01]  /*4650*/  FFMA.FTZ R15, R26, R84.reuse, -R31 ;  /* 0x000000541a0f7223 */ /* 0x080fe2000001081f */
[----:B------:R-:W-:Y:S01]  /*4660*/  F2FP.F16.E4M3.UNPACK_B R28, R7.H1 ;  /* 0x00000007ff1c723e */ /* 0x000fe200030006ff */
[----:B------:R-:W-:Y:S01]  /*4670*/  FFMA.FTZ R26, R27, R84, R30 ;  /* 0x000000541b1a7223 */ /* 0x000fe2000001001e */
[----:B------:R-:W-:Y:S01]  /*4680*/  F2FP.F16.E4M3.UNPACK_B R27, R6.H1 ;  /* 0x00000006ff1b723e */ /* 0x000fe200030006ff */
[----:B------:R-:W-:Y:S01]  /*4690*/  HADD2.F32 R68, -RZ, R34.H1_H1 ;  /* 0x30000022ff447230 */ /* 0x000fe20000004100 */
[----:B----4-:R-:W-:Y:S01]  /*46a0*/  F2FP.SATFINITE.E4M3.F32.PACK_AB_MERGE_C R79, R32, R33, RZ ;  /* 0x00000021204f723e */ /* 0x010fe200048070ff */
[--C-:B------:R-:W-:Y:S01]  /*46b0*/  HADD2.F32 R29, -RZ, R28.reuse.H0_H0 ;  /* 0x2000001cff1d7230 */ /* 0x100fe20000004100 */
[----:B------:R-:W-:Y:S01]  /*46c0*/  F2FP.F16.E4M3.UNPACK_B R33, R12 ;  /* 0x0000000cff21723e */ /* 0x000fe200020006ff */
[----:B------:R-:W-:Y:S01]  /*46d0*/  HADD2.F32 R28, -RZ, R28.H1_H1 ;  /* 0x3000001cff1c7230 */ /* 0x000fe20000004100 */
[-C--:B------:R-:W-:Y:S01]  /*46e0*/  F2FP.F16.E4M3.UNPACK_B R30, R5.reuse ;  /* 0x00000005ff1e723e */ /* 0x080fe200020006ff */
[----:B------:R-:W-:Y:S01]  /*46f0*/  HADD2.F32 R12, -RZ, R27.H1_H1 ;  /* 0x3000001bff0c7230 */ /* 0x000fe20000004100 */
[----:B------:R-:W-:Y:S01]  /*4700*/  F2FP.F16.E4M3.UNPACK_B R31, R5.H1 ;  /* 0x00000005ff1f723e */ /* 0x000fe200030006ff */
[----:B------:R-:W-:-:S02]  /*4710*/  HADD2.F32 R35, -RZ, R33.H1_H1 ;  /* 0x30000021ff237230 */ /* 0x000fc40000004100 */
        /* <DEDUP_REMOVED lines=12> */
[----:B------:R-:W-:Y:S02]  /*47e0*/  HADD2.F32 R5, -RZ, R6.H0_H0 ;  /* 0x20000006ff057230 */ /* 0x000fe40000004100 */
[-C--:B------:R-:W-:Y:S01]  /*47f0*/  FFMA.FTZ R69, R28, R32.reuse, R69 ;  /* 0x000000201c457223 */ /* 0x080fe20000010045 */
[----:B------:R-:W-:Y:S02]  /*4800*/  HADD2.F32 R7, -RZ, R7.H1_H1 ;  /* 0x30000007ff077230 */ /* 0x000fe40000004100 */
[----:B------:R-:W-:Y:S01]  /*4810*/  FFMA.FTZ R84, R29, R32, -R84 ;  /* 0x000000201d547223 */ /* 0x000fe20000010854 */
[----:B------:R-:W-:Y:S01]  /*4820*/  HADD2.F32 R34, -RZ, R34.H0_H0 ;  /* 0x20000022ff227230 */ /* 0x000fe20000004100 */
[----:B------:R-:W-:Y:S01]  /*4830*/  F2FP.SATFINITE.E4M3.F32.PACK_AB_MERGE_C R35, R35, R68, RZ ;  /* 0x000000442323723e */ /* 0x000fe200048070ff */
[----:B------:R-:W-:-:S02]  /*4840*/  HADD2.F32 R6, -RZ, R6.H1_H1 ;  /* 0x30000006ff067230 */ /* 0x000fc40000004100 */
[----:B------:R-:W-:Y:S02]  /*4850*/  HADD2.F32 R33, -RZ, R33.H0_H0 ;  /* 0x20000021ff217230 */ /* 0x000fe40000004100 */
        /* <DEDUP_REMOVED lines=15> */
.L_x_1815:
[----:B------:R-:W-:Y:S05]  /*4950*/  BSYNC B2 ;  /* 0x0000000000027941 */ /* 0x000fea0003800000 */
.L_x_1814:
[----:B0-----:R0:W-:Y:S02]  /*4960*/  ST.E.128 desc[UR36][R10.64], R4 ;  /* 0x000000040a007985 */ /* 0x0011e4000c101d24 */
.L_x_1813:
[----:B------:R-:W-:Y:S05]  /*4970*/  BSYNC B1 ;  /* 0x0000000000017941 */ /* 0x000fea0003800000 */
.L_x_1812:
        /* <DEDUP_REMOVED lines=9> */
[----:B------:R-:W-:Y:S02]  /*4a10*/  SHF.R.U32.HI R26, RZ, 0x10, R9 ;  /* 0x00000010ff1a7819 */ /* 0x000fe40000011609 */
[----:B------:R-:W-:Y:S01]  /*4a20*/  LOP3.LUT R12, R9, 0xff0000ff, RZ, 0xc0, !PT ;  /* 0xff0000ff090c7812 */ /* 0x000fe200078ec0ff */
[----:B------:R-:W-:Y:S01]  /*4a30*/  IMAD.SHL.U32 R9, R8, 0x100, RZ ;  /* 0x0000010008097824 */ /* 0x000fe200078e00ff */
[----:B------:R-:W-:Y:S01]  /*4a40*/  SHF.R.U32.HI R24, RZ, 0x10, R25 ;  /* 0x00000010ff187819 */ /* 0x000fe20000011619 */
[----:B------:R-:W-:Y:S01]  /*4a50*/  IMAD.SHL.U32 R13, R13, 0x100, RZ ;  /* 0x000001000d0d7824 */ /* 0x000fe200078e00ff */
[----:B------:R-:W-:Y:S01]  /*4a60*/  LOP3.LUT R14, R25, 0xff0000ff, RZ, 0xc0, !PT ;  /* 0xff0000ff190e7812 */ /* 0x000fe200078ec0ff */
[----:B0-----:R-:W-:Y:S01]  /*4a70*/  IMAD.MOV.U32 R8, RZ, RZ, R4 ;  /* 0x000000ffff087224 */ /* 0x001fe200078e0004 */
[----:B------:R-:W-:Y:S01]  /*4a80*/  LOP3.LUT R12, R12, 0xff00, R9, 0xf8, !PT ;  /* 0x0000ff000c0c7812 */ /* 0x000fe200078ef809 */
[----:B------:R-:W-:Y:S01]  /*4a90*/  IMAD.U32 R9, R26, 0x10000, RZ ;  /* 0x000100001a097824 */ /* 0x000fe200078e00ff */
[----:B------:R-:W-:Y:S01]  /*4aa0*/  LOP3.LUT R15, R14, 0xff00, R13, 0xf8, !PT ;  /* 0x0000ff000e0f7812 */ /* 0x000fe200078ef80d */
[----:B------:R-:W-:Y:S01]  /*4ab0*/  IMAD.U32 R14, R24, 0x10000, RZ ;  /* 0x00010000180e7824 */ /* 0x000fe200078e00ff */
[----:B------:R-:W-:-:S02]  /*4ac0*/  F2FP.F16.E4M3.UNPACK_B R4, R5 ;  /* 0x00000005ff04723e */ /* 0x000fc400020006ff */
[----:B------:R-:W-:Y:S02]  /*4ad0*/  F2FP.F16.E4M3.UNPACK_B R13, R83.H1 ;  /* 0x00000053ff0d723e */ /* 0x000fe400030006ff */
[----:B------:R-:W-:Y:S01]  /*4ae0*/  LOP3.LUT R24, R12, 0xff0000, R9, 0xf8, !PT ;  /* 0x00ff00000c187812 */ /* 0x000fe200078ef809 */
[--C-:B------:R-:W-:Y:S01]  /*4af0*/  HADD2.F32 R9, -RZ, R4.reuse.H1_H1 ;  /* 0x30000004ff097230 */ /* 0x100fe20000004100 */
[----:B------:R-:W-:Y:S01]  /*4b00*/  LOP3.LUT R27, R15, 0xff0000, R14, 0xf8, !PT ;  /* 0x00ff00000f1b7812 */ /* 0x000fe200078ef80e */
[--C-:B------:R-:W-:Y:S01]  /*4b10*/  HADD2.F32 R25, -RZ, R13.reuse.H0_H0 ;  /* 0x2000000dff197230 */ /* 0x100fe20000004100 */
[----:B------:R-:W-:Y:S01]  /*4b20*/  F2FP.F16.E4M3.UNPACK_B R14, R82.H1 ;  /* 0x00000052ff0e723e */ /* 0x000fe200030006ff */
[----:B------:R-:W-:Y:S01]  /*4b30*/  HADD2.F32 R4, -RZ, R4.H0_H0 ;  /* 0x20000004ff047230 */ /* 0x000fe20000004100 */
[----:B------:R-:W-:Y:S01]  /*4b40*/  F2FP.F16.E4M3.UNPACK_B R5, R5.H1 ;  /* 0x00000005ff05723e */ /* 0x000fe200030006ff */
[----:B------:R-:W-:Y:S02]  /*4b50*/  HADD2.F32 R26, -RZ, R13.H1_H1 ;  /* 0x3000000dff1a7230 */ /* 0x000fe40000004100 */
[----:B------:R-:W-:Y:S01]  /*4b60*/  FMUL.FTZ R29, R9, R25 ;  /* 0x00000019091d7220 */ /* 0x000fe20000410000 */
[----:B------:R-:W-:-:S02]  /*4b70*/  HADD2.F32 R15, -RZ, R14.H0_H0 ;  /* 0x2000000eff0f7230 */ /* 0x000fc40000004100 */
[----:B------:R-:W-:Y:S01]  /*4b80*/  FMUL.FTZ R28, R4, R25 ;  /* 0x00000019041c7220 */ /* 0x000fe20000410000 */
[--C-:B------:R-:W-:Y:S01]  /*4b90*/  HADD2.F32 R13, -RZ, R5.reuse.H1_H1 ;  /* 0x30000005ff0d7230 */ /* 0x100fe20000004100 */
[----:B------:R-:W-:Y:S01]  /*4ba0*/  F2FP.F16.E4M3.UNPACK_B R83, R83 ;  /* 0x00000053ff53723e */ /* 0x000fe200020006ff */
[----:B------:R-:W-:Y:S02]  /*4bb0*/  HADD2.F32 R12, -RZ, R5.H0_H0 ;  /* 0x20000005ff0c7230 */ /* 0x000fe40000004100 */
[-C--:B------:R-:W-:Y:S01]  /*4bc0*/  FFMA.FTZ R5, R9, R15.reuse, R28 ;  /* 0x0000000f09057223 */ /* 0x080fe2000001001c */
[----:B------:R-:W-:Y:S02]  /*4bd0*/  HADD2.F32 R14, -RZ, R14.H1_H1 ;  /* 0x3000000eff0e7230 */ /* 0x000fe40000004100 */
[C---:B------:R-:W-:Y:S01]  /*4be0*/  FMUL.FTZ R25, R13.reuse, R26 ;  /* 0x0000001a0d197220 */ /* 0x040fe20000410000 */
[----:B------:R-:W-:Y:S01]  /*4bf0*/  F2FP.F16.E4M3.UNPACK_B R9, R8.H1 ;  /* 0x00000008ff09723e */ /* 0x000fe200030006ff */
[----:B------:R-:W-:Y:S01]  /*4c00*/  FMUL.FTZ R26, R12, R26 ;  /* 0x0000001a0c1a7220 */ /* 0x000fe20000410000 */
[----:B------:R-:W-:Y:S01]  /*4c10*/  FFMA.FTZ R4, R4, R15, -R29 ;  /* 0x0000000f04047223 */ /* 0x000fe2000001081d */
[----:B------:R-:W-:Y:S01]  /*4c20*/  FFMA.FTZ R30, R12, R14, -R25 ;  /* 0x0000000e0c1e7223 */ /* 0x000fe20000010819 */
[----:B------:R-:W-:Y:S01]  /*4c30*/  F2FP.F16.E4M3.UNPACK_B R8, R8 ;  /* 0x00000008ff08723e */ /* 0x000fe200020006ff */
[----:B------:R-:W-:Y:S01]  /*4c40*/  FFMA.FTZ R31, R13, R14, R26 ;  /* 0x0000000e0d1f7223 */ /* 0x000fe2000001001a */
[----:B------:R-:W-:Y:S01]  /*4c50*/  F2FP.F16.E4M3.UNPACK_B R82, R82 ;  /* 0x00000052ff52723e */ /* 0x000fe200020006ff */
[----:B------:R-:W-:-:S02]  /*4c60*/  HADD2.F32 R15, -RZ, R83.H1_H1 ;  /* 0x30000053ff0f7230 */ /* 0x000fc40000004100 */
[--C-:B------:R-:W-:Y:S01]  /*4c70*/  HADD2.F32 R12, -RZ, R9.reuse.H0_H0 ;  /* 0x20000009ff0c7230 */ /* 0x100fe20000004100 */
[----:B------:R-:W-:Y:S01]  /*4c80*/  F2FP.SATFINITE.E4M3.F32.PACK_AB_MERGE_C R33, R31, R30, RZ ;  /* 0x0000001e1f21723e */ /* 0x000fe200048070ff */
[----:B------:R-:W-:Y:S02]  /*4c90*/  HADD2.F32 R13, -RZ, R9.H1_H1 ;  /* 0x30000009ff0d7230 */ /* 0x000fe40000004100 */
[----:B------:R-:W-:Y:S02]  /*4ca0*/  HADD2.F32 R9, -RZ, R8.H0_H0 ;  /* 0x20000008ff097230 */ /* 0x000fe40000004100 */
[-C--:B------:R-:W-:Y:S01]  /*4cb0*/  FMUL.FTZ R28, R12, R15.reuse ;  /* 0x0000000f0c1c7220 */ /* 0x080fe20000410000 */
[----:B------:R-:W-:Y:S02]  /*4cc0*/  HADD2.F32 R14, -RZ, R82.H1_H1 ;  /* 0x30000052ff0e7230 */ /* 0x000fe40000004100 */
[----:B------:R-:W-:Y:S01]  /*4cd0*/  FMUL.FTZ R25, R13, R15 ;  /* 0x0000000f0d197220 */ /* 0x000fe20000410000 */
[----:B------:R-:W-:Y:S01]  /*4ce0*/  HADD2.F32 R83, -RZ, R83.H0_H0 ;  /* 0x20000053ff537230 */ /* 0x000fe20000004100 */
[----:B------:R-:W-:Y:S01]  /*4cf0*/  F2FP.SATFINITE.E4M3.F32.PACK_AB_MERGE_C R5, R5, R4, R33 ;  /* 0x000000040505723e */ /* 0x000fe20004807021 */
[----:B------:R-:W-:-:S02]  /*4d00*/  HADD2.F32 R8, -RZ, R8.H1_H1 ;  /* 0x30000008ff087230 */ /* 0x000fc40000004100 */
[-C--:B------:R-:W-:Y:S01]  /*4d10*/  FFMA.FTZ R25, R12, R14.reuse, -R25 ;  /* 0x0000000e0c197223 */ /* 0x080fe20000010819 */
[----:B------:R-:W-:Y:S02]  /*4d20*/  HADD2.F32 R82, -RZ, R82.H0_H0 ;  /* 0x20000052ff527230 */ /* 0x000fe40000004100 */
[----:B------:R-:W-:Y:S01]  /*4d30*/  FFMA.FTZ R28, R13, R14, R28 ;  /* 0x0000000e0d1c7223 */ /* 0x000fe2000001001c */
[-C--:B------:R-:W-:Y:S01]  /*4d40*/  F2FP.F16.E4M3.UNPACK_B R14, R24.reuse.H1 ;  /* 0x00000018ff0e723e */ /* 0x080fe200030006ff */
[-C--:B------:R-:W-:Y:S01]  /*4d50*/  FMUL.FTZ R26, R8, R83.reuse ;  /* 0x00000053081a7220 */ /* 0x080fe20000410000 */
[C---:B------:R-:W-:Y:S01]  /*4d60*/  FMUL.FTZ R83, R9.reuse, R83 ;  /* 0x0000005309537220 */ /* 0x040fe20000410000 */
[----:B------:R-:W-:Y:S02]  /*4d70*/  F2FP.F16.E4M3.UNPACK_B R24, R24 ;  /* 0x00000018ff18723e */ /* 0x000fe400020006ff */
[-C--:B------:R-:W-:Y:S01]  /*4d80*/  FFMA.FTZ R29, R9, R82.reuse, -R26 ;  /* 0x00000052091d7223 */ /* 0x080fe2000001081a */
[----:B------:R-:W-:Y:S01]  /*4d90*/  F2FP.SATFINITE.E4M3.F32.PACK_AB_MERGE_C R32, R28, R25, RZ ;  /* 0x000000191c20723e */ /* 0x000fe200048070ff */
[----:B------:R-:W-:Y:S01]  /*4da0*/  FFMA.FTZ R82, R8, R82, R83 ;  /* 0x0000005208527223 */ /* 0x000fe20000010053 */
[----:B------:R-:W-:Y:S01]  /*4db0*/  F2FP.F16.E4M3.UNPACK_B R9, R7.H1 ;  /* 0x00000007ff09723e */ /* 0x000fe200030006ff */
[--C-:B------:R-:W-:Y:S01]  /*4dc0*/  HADD2.F32 R15, -RZ, R14.reuse.H1_H1 ;  /* 0x3000000eff0f7230 */ /* 0x100fe20000004100 */
[-C--:B------:R-:W-:Y:S01]  /*4dd0*/  F2FP.F16.E4M3.UNPACK_B R25, R27.reuse.H1 ;  /* 0x0000001bff19723e */ /* 0x080fe200030006ff */
[----:B------:R-:W-:Y:S01]  /*4de0*/  HADD2.F32 R14, -RZ, R14.H0_H0 ;  /* 0x2000000eff0e7230 */ /* 0x000fe20000004100 */
[-C--:B------:R-:W-:Y:S01]  /*4df0*/  F2FP.F16.E4M3.UNPACK_B R8, R6.reuse.H1 ;  /* 0x00000006ff08723e */ /* 0x080fe200030006ff */
[----:B------:R-:W-:Y:S01]  /*4e00*/  HADD2.F32 R13, -RZ, R9.H1_H1 ;  /* 0x30000009ff0d7230 */ /* 0x000fe20000004100 */
[----:B------:R-:W-:Y:S01]  /*4e10*/  F2FP.F16.E4M3.UNPACK_B R27, R27 ;  /* 0x0000001bff1b723e */ /* 0x000fe200020006ff */
[----:B------:R-:W-:Y:S01]  /*4e20*/  HADD2.F32 R28, -RZ, R25.H1_H1 ;  /* 0x30000019ff1c7230 */ /* 0x000fe20000004100 */
[----:B------:R-:W-:Y:S01]  /*4e30*/  F2FP.F16.E4M3.UNPACK_B R7, R7 ;  /* 0x00000007ff07723e */ /* 0x000fe200020006ff */
[----:B------:R-:W-:Y:S01]  /*4e40*/  HADD2.F32 R12, -RZ, R9.H0_H0 ;  /* 0x20000009ff0c7230 */ /* 0x000fe20000004100 */
[----:B------:R-:W-:Y:S01]  /*4e50*/  F2FP.F16.E4M3.UNPACK_B R6, R6 ;  /* 0x00000006ff06723e */ /* 0x000fe200020006ff */
[----:B------:R-:W-:-:S02]  /*4e60*/  HADD2.F32 R9, -RZ, R8.H1_H1 ;  /* 0x30000008ff097230 */ /* 0x000fc40000004100 */
[-C--:B------:R-:W-:Y:S01]  /*4e70*/  FMUL.FTZ R31, R13, R28.reuse ;  /* 0x0000001c0d1f7220 */ /* 0x080fe20000410000 */
[--C-:B------:R-:W-:Y:S02]  /*4e80*/  HADD2.F32 R26, -RZ, R27.reuse.H1_H1 ;  /* 0x3000001bff1a7230 */ /* 0x100fe40000004100 */
[C---:B------:R-:W-:Y:S01]  /*4e90*/  FMUL.FTZ R28, R12.reuse, R28 ;  /* 0x0000001c0c1c7220 */ /* 0x040fe20000410000 */
[----:B------:R-:W-:Y:S02]  /*4ea0*/  HADD2.F32 R8, -RZ, R8.H0_H0 ;  /* 0x20000008ff087230 */ /* 0x000fe40000004100 */
[----:B------:R-:W-:Y:S01]  /*4eb0*/  FFMA.FTZ R30, R12, R15, -R31 ;  /* 0x0000000f0c1e7223 */ /* 0x000fe2000001081f */
[----:B------:R-:W-:Y:S02]  /*4ec0*/  HADD2.F32 R12, -RZ, R24.H1_H1 ;  /* 0x30000018ff0c7230 */ /* 0x000fe40000004100 */
[----:B------:R-:W-:Y:S01]  /*4ed0*/  FMUL.FTZ R31, R9, R26 ;  /* 0x0000001a091f7220 */ /* 0x000fe20000410000 */
[----:B------:R-:W-:-:S02]  /*4ee0*/  HADD2.F32 R27, -RZ, R27.H0_H0 ;  /* 0x2000001bff1b7230 */ /* 0x000fc40000004100 */
[C---:B------:R-:W-:Y:S01]  /*4ef0*/  FMUL.FTZ R26, R8.reuse, R26 ;  /* 0x0000001a081a7220 */ /* 0x040fe20000410000 */
[----:B------:R-:W-:Y:S02]  /*4f00*/  HADD2.F32 R25, -RZ, R25.H0_H0 ;  /* 0x20000019ff197230 */ /* 0x000fe40000004100 */
[-C--:B------:R-:W-:Y:S01]  /*4f10*/  FFMA.FTZ R31, R8, R12.reuse, -R31 ;  /* 0x0000000c081f7223 */ /* 0x080fe2000001081f */
[--C-:B------:R-:W-:Y:S02]  /*4f20*/  HADD2.F32 R8, -RZ, R7.reuse.H0_H0 ;  /* 0x20000007ff087230 */ /* 0x100fe40000004100 */
[----:B------:R-:W-:Y:S01]  /*4f30*/  FFMA.FTZ R26, R9, R12, R26 ;  /* 0x0000000c091a7223 */ /* 0x000fe2000001001a */
[----:B------:R-:W-:Y:S02]  /*4f40*/  HADD2.F32 R9, -RZ, R7.H1_H1 ;  /* 0x30000007ff097230 */ /* 0x000fe40000004100 */
[----:B------:R-:W-:Y:S01]  /*4f50*/  FFMA.FTZ R15, R13, R15, R28 ;  /* 0x0000000f0d0f7223 */ /* 0x000fe2000001001c */
[----:B------:R-:W-:-:S02]  /*4f60*/  HADD2.F32 R7, -RZ, R6.H0_H0 ;  /* 0x20000006ff077230 */ /* 0x000fc40000004100 */
[-C--:B------:R-:W-:Y:S01]  /*4f70*/  FMUL.FTZ R28, R8, R25.reuse ;  /* 0x00000019081c7220 */ /* 0x080fe20000410000 */
[----:B------:R-:W-:Y:S02]  /*4f80*/  HADD2.F32 R6, -RZ, R6.H1_H1 ;  /* 0x30000006ff067230 */ /* 0x000fe40000004100 */
[C---:B------:R-:W-:Y:S01]  /*4f90*/  FMUL.FTZ R13, R9.reuse, R25 ;  /* 0x00000019090d7220 */ /* 0x040fe20000410000 */
[----:B------:R-:W-:Y:S02]  /*4fa0*/  HADD2.F32 R24, -RZ, R24.H0_H0 ;  /* 0x20000018ff187230 */ /* 0x000fe40000004100 */
[-C--:B------:R-:W-:Y:S01]  /*4fb0*/  FFMA.FTZ R28, R9, R14.reuse, R28 ;  /* 0x0000000e091c7223 */ /* 0x080fe2000001001c */
[----:B------:R-:W-:Y:S01]  /*4fc0*/  F2FP.SATFINITE.E4M3.F32.PACK_AB_MERGE_C R26, R26, R31, RZ ;  /* 0x0000001f1a1a723e */ /* 0x000fe200048070ff */
[-C--:B------:R-:W-:Y:S01]  /*4fd0*/  FMUL.FTZ R12, R6, R27.reuse ;  /* 0x0000001b060c7220 */ /* 0x080fe20000410000 */
[----:B------:R-:W-:Y:S01]  /*4fe0*/  FMUL.FTZ R27, R7, R27 ;  /* 0x0000001b071b7220 */ /* 0x000fe20000410000 */
[----:B------:R-:W-:Y:S01]  /*4ff0*/  FFMA.FTZ R13, R8, R14, -R13 ;  /* 0x0000000e080d7223 */ /* 0x000fe2000001080d */
[----:B------:R-:W-:Y:S01]  /*5000*/  F2FP.SATFINITE.E4M3.F32.PACK_AB_MERGE_C R15, R15, R30, RZ ;  /* 0x0000001e0f0f723e */ /* 0x000fe200048070ff */
[-C--:B------:R-:W-:Y:S01]  /*5010*/  FFMA.FTZ R12, R7, R24.reuse, -R12 ;  /* 0x00000018070c7223 */ /* 0x080fe2000001080c */
[----:B------:R-:W-:Y:S01]  /*5020*/  FFMA.FTZ R27, R6, R24, R27 ;  /* 0x00000018061b7223 */ /* 0x000fe2000001001b */
[----:B------:R-:W-:-:S02]  /*5030*/  F2FP.SATFINITE.E4M3.F32.PACK_AB_MERGE_C R4, R82, R29, R32 ;  /* 0x0000001d5204723e */ /* 0x000fc40004807020 */
[----:B------:R-:W-:Y:S02]  /*5040*/  F2FP.SATFINITE.E4M3.F32.PACK_AB_MERGE_C R7, R28, R13, R15 ;  /* 0x0000000d1c07723e */ /* 0x000fe4000480700f */
[----:B------:R-:W-:-:S07]  /*5050*/  F2FP.SATFINITE.E4M3.F32.PACK_AB_MERGE_C R6, R27, R12, R26 ;  /* 0x0000000c1b06723e */ /* 0x000fce000480701a */
.L_x_1817:
[----:B------:R-:W-:Y:S05]  /*5060*/  BSYNC B1 ;  /* 0x0000000000017941 */ /* 0x000fea0003800000 */
.L_x_1816:
[----:B0-----:R0:W-:Y:S01]  /*5070*/  ST.E.128 desc[UR36][R10.64], R4 ;  /* 0x000000040a007985 */ /* 0x0011e2000c101d24 */
[----:B------:R-:W-:Y:S05]  /*5080*/  BRA `(.L_x_1811) ;  /* 0x0000002400947947 */ /* 0x000fea0003800000 */
.L_x_1793:
[----:B------:R-:W-:Y:S01]  /*5090*/  VIADD R8, R187, 0x20 ;  /* 0x00000020bb087836 */ /* 0x000fe20000000000 */
[----:B------:R-:W-:Y:S02]  /*50a0*/  CS2R R26, SRZ ;  /* 0x00000000001a7805 */ /* 0x000fe4000001ff00 */
[----:B------:R-:W-:Y:S02]  /*50b0*/  CS2R R24, SRZ ;  /* 0x0000000000187805 */ /* 0x000fe4000001ff00 */
[----:B------:R-:W-:-:S04]  /*50c0*/  ISETP.GE.AND P3, PT, R8, R75, PT ;  /* 0x0000004b0800720c */ /* 0x000fc80003f66270 */
[----:B------:R-:W-:-:S13]  /*50d0*/  ISETP.GE.OR P3, PT, R16, R78, P3 ;  /* 0x0000004e1000720c */ /* 0x000fda0001f66670 */
[----:B------:R-:W-:Y:S01]  /*50e0*/  @!P3 IADD3 R31, P4, P5, R20, R6, R51 ;  /* 0x00000006141fb210 */ /* 0x000fe20007d9e033 */
[----:B------:R-:W0:Y:S03]  /*50f0*/  @!P3 LDC.64 R10, c[0x0][0x400] ;  /* 0x00010000ff0abb82 */ /* 0x000e260000000a00 */
[----:B------:R-:W-:Y:S02]  /*5100*/  @!P3 IADD3.X R30, R61, R14, R49, P4, P5 ;  /* 0x0000000e3d1eb210 */ /* 0x000fe400027ea431 */
[----:B------:R-:W-:-:S04]  /*5110*/  ISETP.GE.AND P4, PT, R187, R75, PT ;  /* 0x0000004bbb00720c */ /* 0x000fc80003f86270 */
[----:B------:R-:W-:-:S13]  /*5120*/  ISETP.GE.OR P4, PT, R16, R78, P4 ;  /* 0x0000004e1000720c */ /* 0x000fda0002786670 */
[----:B------:R-:W1:Y:S08]  /*5130*/  @!P4 LDC.64 R8, c[0x0][0x3e8] ;  /* 0x0000fa00ff08cb82 */ /* 0x000e700000000a00 */
[----:B------:R-:W2:Y:S01]  /*5140*/  @!P4 LDC.64 R12, c[0x0][0x400] ;  /* 0x00010000ff0ccb82 */ /* 0x000ea20000000a00 */
[----:B-1----:R-:W-:Y:S02]  /*5150*/  @!P4 IADD3 R8, P5, P6, R20, R8, R6 ;  /* 0x000000081408c210 */ /* 0x002fe40007ebe006 */
[----:B------:R-:W-:-:S02]  /*5160*/  CS2R R6, SRZ ;  /* 0x0000000000067805 */ /* 0x000fc4000001ff00 */
[----:B------:R-:W-:-:S03]  /*5170*/  @!P4 IADD3.X R9, R61, R9, R14, P5, P6 ;  /* 0x000000093d09c210 */ /* 0x000fc60002fec40e */
[----:B------:R-:W1:Y:S01]  /*5180*/  @!P3 LDC.64 R14, c[0x0][0x3e8] ;  /* 0x0000fa00ff0ebb82 */ /* 0x000e620000000a00 */
[----:B--2---:R-:W-:-:S04]  /*5190*/  @!P4 IADD3 R12, P5, P6, R40, R12, R4 ;  /* 0x0000000c280cc210 */ /* 0x004fc80007ebe004 */
[----:B------:R-:W-:Y:S02]  /*51a0*/  @!P4 IADD3.X R13, R64, R13, R76, P5, P6 ;  /* 0x0000000d400dc210 */ /* 0x000fe40002fec44c */
[----:B------:R-:W-:Y:S02]  /*51b0*/  @!P3 IADD3 R29, P5, P6, R40, R4, R55 ;  /* 0x00000004281db210 */ /* 0x000fe40007ebe037 */
[----:B------:R-:W-:Y:S01]  /*51c0*/  CS2R R4, SRZ ;  /* 0x0000000000047805 */ /* 0x000fe2000001ff00 */
[----:B------:R-:W2:Y:S01]  /*51d0*/  @!P4 LDG.E.128 R24, desc[UR36][R12.64] ;  /* 0x000000240c18c981 */ /* 0x000ea2000c1e1d00 */
[----:B------:R-:W-:-:S04]  /*51e0*/  @!P3 IADD3.X R28, R64, R76, R53, P5, P6 ;  /* 0x0000004c401cb210 */ /* 0x000fc80002fec435 */
[----:B------:R1:W3:Y:S02]  /*51f0*/  @!P4 LDG.E.128 R4, desc[UR36][R8.64] ;  /* 0x000000240804c981 */ /* 0x0002e4000c1e1d00 */
[----:B-1----:R-:W-:-:S04]  /*5200*/  @!P3 IADD3 R8, P4, R31, R14, RZ ;  /* 0x0000000e1f08b210 */ /* 0x002fc80007f9e0ff */
[----:B------:R-:W-:Y:S02]  /*5210*/  @!P3 IADD3.X R9, R30, R15, RZ, P4, !PT ;  /* 0x0000000f1e09b210 */ /* 0x000fe400027fe4ff */
[----:B0-----:R-:W-:Y:S02]  /*5220*/  @!P3 IADD3 R10, P4, R29, R10, RZ ;  /* 0x0000000a1d0ab210 */ /* 0x001fe40007f9e0ff */
[----:B------:R-:W-:Y:S02]  /*5230*/  CS2R R30, SRZ ;  /* 0x00000000001e7805 */ /* 0x000fe4000001ff00 */
[----:B------:R-:W-:Y:S02]  /*5240*/  CS2R R34, SRZ ;  /* 0x0000000000227805 */ /* 0x000fe4000001ff00 */
[----:B------:R-:W-:Y:S01]  /*5250*/  CS2R R32, SRZ ;  /* 0x0000000000207805 */ /* 0x000fe2000001ff00 */
[----:B------:R-:W-:Y:S01]  /*5260*/  @!P3 IMAD.X R11, R28, 0x1, R11, P4 ;  /* 0x000000011c0bb824 */ /* 0x000fe200020e060b */
[----:B------:R-:W-:-:S04]  /*5270*/  CS2R R28, SRZ ;  /* 0x00000000001c7805 */ /* 0x000fc8000001ff00 */
[----:B------:R-:W4:Y:S04]  /*5280*/  @!P3 LDG.E.128 R32, desc[UR36][R10.64] ;  /* 0x000000240a20b981 */ /* 0x000f28000c1e1d00 */
[----:B------:R-:W5:Y:S01]  /*5290*/  @!P3 LDG.E.128 R28, desc[UR36][R8.64] ;  /* 0x00000024081cb981 */ /* 0x000f62000c1e1d00 */
[----:B------:R-:W-:-:S06]  /*52a0*/  UISETP.NE.AND UP0, UPT, UR61, 0x3, UPT ;  /* 0x000000033d00788c */ /* 0x000fcc000bf05270 */
[----:B------:R-:W-:Y:S02]  /*52b0*/  PLOP3.LUT P5, PT, PT, PT, UP0, 0x80, 0x0 ;  /* 0x000000000000781c */ /* 0x000fe40003faf008 */
[----:B------:R-:W-:Y:S01]  /*52c0*/  ISETP.GE.AND P3, PT, R16, R78, PT ;  /* 0x0000004e1000720c */ /* 0x000fe20003f66270 */
[----:B--2---:R-:W-:Y:S02]  /*52d0*/  IMAD.MOV.U32 R89, RZ, RZ, R26 ;  /* 0x000000ffff597224 */ /* 0x004fe400078e001a */
[----:B------:R-:W-:Y:S02]  /*52e0*/  IMAD.MOV.U32 R92, RZ, RZ, R24 ;  /* 0x000000ffff5c7224 */ /* 0x000fe400078e0018 */
[----:B---3--:R-:W-:Y:S02]  /*52f0*/  IMAD.MOV.U32 R90, RZ, RZ, R6 ;  /* 0x000000ffff5a7224 */ /* 0x008fe400078e0006 */
[----:B------:R-:W-:Y:S02]  /*5300*/  IMAD.MOV.U32 R91, RZ, RZ, R4 ;  /* 0x000000ffff5b7224 */ /* 0x000fe400078e0004 */
[----:B----4-:R-:W-:-:S02]  /*5310*/  IMAD.MOV.U32 R84, RZ, RZ, R34 ;  /* 0x000000ffff547224 */ /* 0x010fc400078e0022 */
[----:B------:R-:W-:Y:S02]  /*5320*/  IMAD.MOV.U32 R85, RZ, RZ, R32 ;  /* 0x000000ffff557224 */ /* 0x000fe400078e0020 */
[----:B-----5:R-:W-:Y:S02]  /*5330*/  IMAD.MOV.U32 R78, RZ, RZ, R30 ;  /* 0x000000ffff4e7224 */ /* 0x020fe400078e001e */
[----:B------:R-:W-:Y:S01]  /*5340*/  IMAD.MOV.U32 R82, RZ, RZ, R28 ;  /* 0x000000ffff527224 */ /* 0x000fe200078e001c */
[----:B------:R-:W-:Y:S06]  /*5350*/  @!P5 BRA `(.L_x_1818) ;  /* 0x000000000004d947 */ /* 0x000fec0003800000 */
[----:B------:R-:W-:Y:S01]  /*5360*/  BPT.TRAP 0x1 ;  /* 0x000000040000795c */ /* 0x000fe20000300000 */
.L_x_1818:
[----:B------:R-:W-:Y:S01]  /*5370*/  IMAD R76, R185, 0x8, R22 ;  /* 0x00000008b94c7824 */ /* 0x000fe200078e0216 */
[----:B------:R-:W-:Y:S01]  /*5380*/  SHF.L.U32 R77, R200, 0x1f, RZ ;  /* 0x0000001fc84d7819 */ /* 0x000fe200000006ff */
[----:B------:R-:W0:Y:S01]  /*5390*/  LDC R86, c[0x0][0x2f4] ;  /* 0x0000bd00ff567b82 */ /* 0x000e220000000800 */
[----:B------:R-:W-:Y:S02]  /*53a0*/  BSSY B1, `(.L_x_1819) ;  /* 0x0000003000017945 */ /* 0x000fe40003800000 */
[----:B------:R-:W1:Y:S02]  /*53b0*/  SYNCS.PHASECHK.TRANS64.TRYWAIT P4, [R76+URZ+0x28490], R77 ;  /* 0x0284904d4c0075a7 */ /* 0x000e64000808017f */
[----:B-1----:R-:W-:Y:S05]  /*53c0*/  @!P4 BRA `(.L_x_1820) ;  /* 0x0000026c0078c947 */ /* 0x002fea0003800000 */
.L_x_2193:
[----:B------:R-:W-:Y:S05]  /*53d0*/  BSYNC B1 ;  /* 0x0000000000017941 */ /* 0x000fea0003800000 */
.L_x_1819:
[----:B------:R-:W-:Y:S01]  /*53e0*/  UMOV UR4, 0xffffffff ;  /* 0xffffffff00047882 */ /* 0x000fe20000000000 */
[----:B0-----:R-:W-:Y:S02]  /*53f0*/  IADD3 R88, -R57, R86, RZ ;  /* 0x0000005639587210 */ /* 0x001fe40007ffe1ff */
[----:B------:R-:W-:Y:S05]  /*5400*/  BRA.DIV UR4, `(.L_x_1821) ;  /* 0x0000026e047c7947 */ /* 0x000fea000b800000 */
[----:B------:R0:W2:Y:S04]  /*5410*/  SHFL.IDX PT, R81, R80, RZ, 0x181f ;  /* 0x00181fff50517589 */ /* 0x0000a800000e0000 */
[----:B------:R0:W3:Y:S02]  /*5420*/  SHFL.IDX PT, R83, R79, RZ, 0x181f ;  /* 0x00181fff4f537589 */ /* 0x0000e400000e0000 */
.L_x_2197:
[----:B------:R-:W-:Y:S01]  /*5430*/  ISETP.GE.OR P4, PT, R187, R75, P1 ;  /* 0x0000004bbb00720c */ /* 0x000fe20000f86670 */
[----:B------:R-:W-:-:S12]  /*5440*/  BSSY B1, `(.L_x_1822) ;  /* 0x00000ed000017945 */ /* 0x000fd80003800000 */
[----:B------:R-:W-:Y:S05]  /*5450*/  @P4 BRA `(.L_x_1823) ;  /* 0x0000000c00ac4947 */ /* 0x000fea0003800000 */
[----:B------:R-:W-:Y:S01]  /*5460*/  SEL R8, R57, R88, !P0 ;  /* 0x0000005839087207 */ /* 0x000fe20004000000 */
[----:B------:R-:W-:Y:S01]  /*5470*/  BSSY B2, `(.L_x_1824) ;  /* 0x00000e4000027945 */ /* 0x000fe20003800000 */
[----:B------:R-:W-:Y:S02]  /*5480*/  SHF.R.U32.HI R10, RZ, 0x3, R202 ;  /* 0x00000003ff0a7819 */ /* 0x000fe400000116ca */
[----:B------:R-:W-:Y:S02]  /*5490*/  SHF.R.S32.HI R9, RZ, 0x1f, R8 ;  /* 0x0000001fff097819 */ /* 0x000fe40000011408 */
[----:B---3--:R-:W-:Y:S02]  /*54a0*/  IADD3 R68, P4, R62, R83, RZ ;  /* 0x000000533e447210 */ /* 0x008fe40007f9e0ff */
[----:B------:R-:W-:-:S03]  /*54b0*/  LEA.HI R8, R9, R8, RZ, 0x5 ;  /* 0x0000000809087211 */ /* 0x000fc600078f28ff */
[----:B--2---:R-:W-:Y:S01]  /*54c0*/  IMAD.X R69, R81, 0x1, R66, P4 ;  /* 0x0000000151457824 */ /* 0x004fe200020e0642 */
[----:B------:R-:W-:-:S04]  /*54d0*/  LEA.HI.SX32 R8, R8, R65, 0x1b ;  /* 0x0000004108087211 */ /* 0x000fc800078fdaff */
[----:B------:R-:W-:Y:S01]  /*54e0*/  SHF.R.S32.HI R9, RZ, 0x1f, R8 ;  /* 0x0000001fff097819 */ /* 0x000fe20000011408 */
[----:B------:R-:W-:-:S03]  /*54f0*/  IMAD.SHL.U32 R87, R8, 0x10, RZ ;  /* 0x0000001008577824 */ /* 0x000fc600078e00ff */
[----:B------:R-:W-:Y:S02]  /*5500*/  LEA.HI R9, R9, R8, RZ, 0x3 ;  /* 0x0000000809097211 */ /* 0x000fe400078f18ff */
[----:B------:R-:W-:-:S03]  /*5510*/  LOP3.LUT R8, R202, 0x70, R87, 0xf8, !PT ;  /* 0x00000070ca087812 */ /* 0x000fc600078ef857 */
[----:B------:R-:W-:Y:S01]  /*5520*/  IMAD.SHL.U32 R9, R9, 0x400, RZ ;  /* 0x0000040009097824 */ /* 0x000fe200078e00ff */
[----:B------:R-:W-:-:S04]  /*5530*/  LOP3.LUT R10, R8, R10, RZ, 0x3c, !PT ;  /* 0x0000000a080a7212 */ /* 0x000fc800078e3cff */
[----:B------:R-:W-:Y:S01]  /*5540*/  LOP3.LUT R8, R9, 0xffffe000, RZ, 0xc0, !PT ;  /* 0xffffe00009087812 */ /* 0x000fe200078ec0ff */
[----:B------:R-:W-:-:S03]  /*5550*/  IMAD R9, R185, 0x4000, R46 ;  /* 0x00004000b9097824 */ /* 0x000fc600078e022e */
[----:B------:R-:W-:Y:S01]  /*5560*/  IADD3 R8, R10, R8, R203 ;  /* 0x000000080a087210 */ /* 0x000fe20007ffe0cb */
[----:B------:R-:W-:-:S04]  /*5570*/  IMAD.IADD R9, R22, 0x1, R9 ;  /* 0x0000000116097824 */ /* 0x000fc800078e0209 */
[----:B------:R-:W-:-:S04]  /*5580*/  IMAD R11, R185, 0x4000, R8 ;  /* 0x00004000b90b7824 */ /* 0x000fc800078e0208 */
[----:B------:R-:W-:Y:S02]  /*5590*/  IMAD.IADD R12, R22, 0x1, R11 ;  /* 0x00000001160c7824 */ /* 0x000fe400078e020b */
[----:B------:R-:W2:Y:S04]  /*55a0*/  LDS.128 R8, [R9+0x20000] ;  /* 0x0200000009087984 */ /* 0x000ea80000000c00 */
[----:B------:R-:W3:Y:S01]  /*55b0*/  LDS.128 R12, [R12+0x20000] ;  /* 0x020000000c0c7984 */ /* 0x000ee20000000c00 */
[----:B------:R-:W-:Y:S05]  /*55c0*/  @P3 BRA `(.L_x_1825) ;  /* 0x0000000c00383947 */ /* 0x000fea0003800000 */
[----:B------:R-:W-:Y:S01]  /*55d0*/  SHF.R.U32.HI R98, RZ, 0x8, R5 ;  /* 0x00000008ff627819 */ /* 0x000fe20000011605 */
[----:B--2---:R-:W-:Y:S01]  /*55e0*/  IMAD.MOV.U32 R24, RZ, RZ, R8 ;  /* 0x000000ffff187224 */ /* 0x004fe200078e0008 */
[--C-:B------:R-:W-:Y:S02]  /*55f0*/  SHF.R.U32.HI R93, RZ, 0x8, R7.reuse ;  /* 0x00000008ff5d7819 */ /* 0x100fe40000011607 */
[----:B------:R-:W-:Y:S02]  /*5600*/  LOP3.LUT R6, R7, 0xff0000ff, RZ, 0xc0, !PT ;  /* 0xff0000ff07067812 */ /* 0x000fe400078ec0ff */
[----:B------:R-:W-:Y:S02]  /*5610*/  SHF.R.U32.HI R99, RZ, 0x10, R7 ;  /* 0x00000010ff637819 */ /* 0x000fe40000011607 */
[----:B------:R-:W-:Y:S02]  /*5620*/  SHF.R.U32.HI R97, RZ, 0x8, R27 ;  /* 0x00000008ff617819 */ /* 0x000fe4000001161b */
[----:B------:R-:W-:-:S02]  /*5630*/  LOP3.LUT R96, R27, 0xff0000ff, RZ, 0xc0, !PT ;  /* 0xff0000ff1b607812 */ /* 0x000fc400078ec0ff */
[----:B------:R-:W-:Y:S01]  /*5640*/  SHF.R.U32.HI R7, RZ, 0x10, R27 ;  /* 0x00000010ff077819 */ /* 0x000fe2000001161b */
[----:B------:R-:W-:Y:S01]  /*5650*/  IMAD.SHL.U32 R27, R98, 0x100, RZ ;  /* 0x00000100621b7824 */ /* 0x000fe200078e00ff */
[----:B------:R-:W-:Y:S01]  /*5660*/  LOP3.LUT R4, R5, 0xff0000ff, RZ, 0xc0, !PT ;  /* 0xff0000ff05047812 */ /* 0x000fe200078ec0ff */
[----:B------:R-:W-:Y:S01]  /*5670*/  IMAD.SHL.U32 R97, R97, 0x100, RZ ;  /* 0x0000010061617824 */ /* 0x000fe200078e00ff */
[----:B------:R-:W-:Y:S02]  /*5680*/  SHF.R.U32.HI R94, RZ, 0x10, R5 ;  /* 0x00000010ff5e7819 */ /* 0x000fe40000011605 */
[----:B------:R-:W-:Y:S02]  /*5690*/  SHF.R.U32.HI R95, RZ, 0x8, R25 ;  /* 0x00000008ff5f7819 */ /* 0x000fe40000011619 */
[----:B------:R-:W-:Y:S01]  /*56a0*/  LOP3.LUT R4, R4, 0xff00, R27, 0xf8, !PT ;  /* 0x0000ff0004047812 */ /* 0x000fe200078ef81b */
[----:B------:R-:W-:Y:S01]  /*56b0*/  IMAD.U32 R27, R94, 0x10000, RZ ;  /* 0x000100005e1b7824 */ /* 0x000fe200078e00ff */
[----:B------:R-:W-:Y:S01]  /*56c0*/  SHF.L.U32 R93, R93, 0x8, RZ ;  /* 0x000000085d5d7819 */ /* 0x000fe200000006ff */
[----:B------:R-:W-:Y:S01]  /*56d0*/  IMAD.SHL.U32 R95, R95, 0x100, RZ ;  /* 0x000001005f5f7824 */ /* 0x000fe200078e00ff */
[----:B------:R-:W-:-:S02]  /*56e0*/  LOP3.LUT R26, R25, 0xff0000ff, RZ, 0xc0, !PT ;  /* 0xff0000ff191a7812 */ /* 0x000fc400078ec0ff */
[----:B------:R-:W-:Y:S01]  /*56f0*/  SHF.R.U32.HI R5, RZ, 0x10, R25 ;  /* 0x00000010ff057819 */ /* 0x000fe20000011619 */
[----:B---3--:R-:W-:Y:S01]  /*5700*/  IMAD.MOV.U32 R25, RZ, RZ, R12 ;  /* 0x000000ffff197224 */ /* 0x008fe200078e000c */
[----:B------:R-:W-:Y:S02]  /*5710*/  LOP3.LUT R93, R6, 0xff00, R93, 0xf8, !PT ;  /* 0x0000ff00065d7812 */ /* 0x000fe400078ef85d */
[----:B------:R-:W-:Y:S01]  /*5720*/  LOP3.LUT R6, R4, 0xff0000, R27, 0xf8, !PT ;  /* 0x00ff000004067812 */ /* 0x000fe200078ef81b */
[----:B------:R-:W-:Y:S01]  /*5730*/  IMAD.U32 R4, R99, 0x10000, RZ ;  /* 0x0001000063047824 */ /* 0x000fe200078e00ff */
[----:B------:R-:W-:Y:S01]  /*5740*/  LOP3.LUT R98, R96, 0xff00, R97, 0xf8, !PT ;  /* 0x0000ff0060627812 */ /* 0x000fe200078ef861 */
[----:B------:R-:W-:Y:S01]  /*5750*/  IMAD.U32 R5, R5, 0x10000, RZ ;  /* 0x0001000005057824 */ /* 0x000fe200078e00ff */
[----:B------:R-:W-:Y:S01]  /*5760*/  LOP3.LUT R94, R26, 0xff00, R95, 0xf8, !PT ;  /* 0x0000ff001a5e7812 */ /* 0x000fe200078ef85f */
[----:B------:R-:W-:Y:S01]  /*5770*/  IMAD.U32 R99, R7, 0x10000, RZ ;  /* 0x0001000007637824 */ /* 0x000fe200078e00ff */
[----:B------:R-:W-:-:S02]  /*5780*/  F2FP.F16.E4M3.UNPACK_B R96, R92.H1 ;  /* 0x0000005cff60723e */ /* 0x000fc400030006ff */
[----:B------:R-:W-:Y:S02]  /*5790*/  F2FP.F16.E4M3.UNPACK_B R27, R25.H1 ;  /* 0x00000019ff1b723e */ /* 0x000fe400030006ff */
[----:B------:R-:W-:Y:S01]  /*57a0*/  F2FP.F16.E4M3.UNPACK_B R26, R24.H1 ;  /* 0x00000018ff1a723e */ /* 0x000fe200030006ff */
[----:B------:R-:W-:Y:S01]  /*57b0*/  HADD2.F32 R97, -RZ, R96.H0_H0 ;  /* 0x20000060ff617230 */ /* 0x000fe20000004100 */
[----:B------:R-:W-:Y:S01]  /*57c0*/  LOP3.LUT R4, R93, 0xff0000, R4, 0xf8, !PT ;  /* 0x00ff00005d047812 */ /* 0x000fe200078ef804 */
[----:B------:R-:W-:Y:S01]  /*57d0*/  HADD2.F32 R12, -RZ, R27.H0_H0 ;  /* 0x2000001bff0c7230 */ /* 0x000fe20000004100 */
[----:B------:R-:W-:Y:S01]  /*57e0*/  F2FP.F16.E4M3.UNPACK_B R93, R91.H1 ;  /* 0x0000005bff5d723e */ /* 0x000fe200030006ff */
[--C-:B------:R-:W-:Y:S01]  /*57f0*/  HADD2.F32 R8, -RZ, R26.reuse.H0_H0 ;  /* 0x2000001aff087230 */ /* 0x100fe20000004100 */
[----:B------:R-:W-:Y:S01]  /*5800*/  LOP3.LUT R7, R94, 0xff0000, R5, 0xf8, !PT ;  /* 0x00ff00005e077812 */ /* 0x000fe200078ef805 */
[----:B------:R-:W-:Y:S02]  /*5810*/  HADD2.F32 R26, -RZ, R26.H1_H1 ;  /* 0x3000001aff1a7230 */ /* 0x000fe40000004100 */
[----:B------:R-:W-:Y:S01]  /*5820*/  FMUL.FTZ R101, R12, R97 ;  /* 0x000000610c657220 */ /* 0x000fe20000410000 */
[----:B------:R-:W-:-:S02]  /*5830*/  HADD2.F32 R95, -RZ, R93.H0_H0 ;  /* 0x2000005dff5f7230 */ /* 0x000fc40000004100 */
[----:B------:R-:W-:Y:S01]  /*5840*/  FMUL.FTZ R97, R8, R97 ;  /* 0x0000006108617220 */ /* 0x000fe20000410000 */
[----:B------:R-:W-:Y:S01]  /*5850*/  HADD2.F32 R94, -RZ, R93.H1_H1 ;  /* 0x3000005dff5e7230 */ /* 0x000fe20000004100 */
[----:B------:R-:W-:Y:S01]  /*5860*/  LOP3.LUT R5, R98, 0xff0000, R99, 0xf8, !PT ;  /* 0x00ff000062057812 */ /* 0x000fe200078ef863 */
[----:B------:R-:W-:Y:S02]  /*5870*/  HADD2.F32 R93, -RZ, R96.H1_H1 ;  /* 0x30000060ff5d7230 */ /* 0x000fe40000004100 */
[-C--:B------:R-:W-:Y:S01]  /*5880*/  FFMA.FTZ R8, R8, R95.reuse, -R101 ;  /* 0x0000005f08087223 */ /* 0x080fe20000010865 */
[----:B------:R-:W-:Y:S02]  /*5890*/  HADD2.F32 R27, -RZ, R27.H1_H1 ;  /* 0x3000001bff1b7230 */ /* 0x000fe40000004100 */
[----:B------:R-:W-:Y:S01]  /*58a0*/  FFMA.FTZ R12, R12, R95, R97 ;  /* 0x0000005f0c0c7223 */ /* 0x000fe20000010061 */
[----:B------:R-:W-:Y:S01]  /*58b0*/  F2FP.F16.E4M3.UNPACK_B R96, R92 ;  /* 0x0000005cff60723e */ /* 0x000fe200020006ff */
[----:B------:R-:W-:Y:S01]  /*58c0*/  FMUL.FTZ R98, R26, R93 ;  /* 0x0000005d1a627220 */ /* 0x000fe20000410000 */
[----:B------:R-:W-:-:S02]  /*58d0*/  F2FP.F16.E4M3.UNPACK_B R95, R91 ;  /* 0x0000005bff5f723e */ /* 0x000fc400020006ff */
[----:B------:R-:W-:Y:S01]  /*58e0*/  F2FP.F16.E4M3.UNPACK_B R92, R25 ;  /* 0x00000019ff5c723e */ /* 0x000fe200020006ff */
[C---:B------:R-:W-:Y:S01]  /*58f0*/  FMUL.FTZ R25, R27.reuse, R93 ;  /* 0x0000005d1b197220 */ /* 0x040fe20000410000 */
[----:B------:R-:W-:Y:S01]  /*5900*/  F2FP.F16.E4M3.UNPACK_B R91, R24 ;  /* 0x00000018ff5b723e */ /* 0x000fe200020006ff */
[----:B------:R-:W-:Y:S02]  /*5910*/  HADD2.F32 R97, -RZ, R96.H0_H0 ;  /* 0x20000060ff617230 */ /* 0x000fe40000004100 */
[-C--:B------:R-:W-:Y:S01]  /*5920*/  FFMA.FTZ R27, R27, R94.reuse, R98 ;  /* 0x0000005e1b1b7223 */ /* 0x080fe20000010062 */
[----:B------:R-:W-:Y:S02]  /*5930*/  HADD2.F32 R93, -RZ, R92.H0_H0 ;  /* 0x2000005cff5d7230 */ /* 0x000fe40000004100 */
[----:B------:R-:W-:Y:S01]  /*5940*/  FFMA.FTZ R25, R26, R94, -R25 ;  /* 0x0000005e1a197223 */ /* 0x000fe20000010819 */
[----:B------:R-:W-:Y:S02]  /*5950*/  HADD2.F32 R24, -RZ, R91.H0_H0 ;  /* 0x2000005bff187230 */ /* 0x000fe40000004100 */
[----:B------:R-:W-:-:S02]  /*5960*/  HADD2.F32 R96, -RZ, R96.H1_H1 ;  /* 0x30000060ff607230 */ /* 0x000fc40000004100 */
[-C--:B------:R-:W-:Y:S01]  /*5970*/  FMUL.FTZ R99, R93, R97.reuse ;  /* 0x000000615d637220 */ /* 0x080fe20000410000 */
[----:B------:R-:W-:Y:S02]  /*5980*/  HADD2.F32 R94, -RZ, R92.H1_H1 ;  /* 0x3000005cff5e7230 */ /* 0x000fe40000004100 */
[----:B------:R-:W-:Y:S01]  /*5990*/  FMUL.FTZ R98, R24, R97 ;  /* 0x0000006118627220 */ /* 0x000fe20000410000 */
[----:B------:R-:W-:Y:S01]  /*59a0*/  HADD2.F32 R26, -RZ, R95.H0_H0 ;  /* 0x2000005fff1a7230 */ /* 0x000fe20000004100 */
[----:B------:R-:W-:Y:S01]  /*59b0*/  F2FP.SATFINITE.E4M3.F32.PACK_AB_MERGE_C R8, R25, R8, RZ ;  /* 0x000000081908723e */ /* 0x000fe200048070ff */
[----:B------:R-:W-:Y:S02]  /*59c0*/  HADD2.F32 R91, -RZ, R91.H1_H1 ;  /* 0x3000005bff5b7230 */ /* 0x000fe40000004100 */
[----:B------:R-:W-:Y:S01]  /*59d0*/  FMUL.FTZ R92, R94, R96 ;  /* 0x000000605e5c7220 */ /* 0x000fe20000410000 */
[----:B------:R-:W-:Y:S02]  /*59e0*/  HADD2.F32 R97, -RZ, R95.H1_H1 ;  /* 0x3000005fff617230 */ /* 0x000fe40000004100 */
[-C--:B------:R-:W-:Y:S01]  /*59f0*/  FFMA.FTZ R24, R24, R26.reuse, -R99 ;  /* 0x0000001a18187223 */ /* 0x080fe20000010863 */
[----:B------:R-:W-:Y:S01]  /*5a00*/  FFMA.FTZ R26, R93, R26, R98 ;  /* 0x0000001a5d1a7223 */ /* 0x000fe20000010062 */
[----:B------:R-:W-:Y:S01]  /*5a10*/  F2FP.F16.E4M3.UNPACK_B R99, R89.H1 ;  /* 0x00000059ff63723e */ /* 0x000fe200030006ff */
[C---:B------:R-:W-:Y:S01]  /*5a20*/  FMUL.FTZ R103, R91.reuse, R96 ;  /* 0x000000605b677220 */ /* 0x040fe20000410000 */
[----:B------:R-:W-:Y:S01]  /*5a30*/  F2FP.F16.E4M3.UNPACK_B R95, R14.H1 ;  /* 0x0000000eff5f723e */ /* 0x000fe200030006ff */
[----:B------:R-:W-:Y:S01]  /*5a40*/  FFMA.FTZ R93, R91, R97, -R92 ;  /* 0x000000615b5d7223 */ /* 0x000fe2000001085c */
[----:B------:R-:W-:Y:S01]  /*5a50*/  F2FP.F16.E4M3.UNPACK_B R92, R10.H1 ;  /* 0x0000000aff5c723e */ /* 0x000fe200030006ff */
[----:B------:R-:W-:Y:S01]  /*5a60*/  HADD2.F32 R101, -RZ, R99.H0_H0 ;  /* 0x20000063ff657230 */ /* 0x000fe20000004100 */
[----:B------:R-:W-:Y:S01]  /*5a70*/  F2FP.F16.E4M3.UNPACK_B R98, R90.H1 ;  /* 0x0000005aff62723e */ /* 0x000fe200030006ff */
[----:B------:R-:W-:-:S02]  /*5a80*/  HADD2.F32 R96, -RZ, R95.H0_H0 ;  /* 0x2000005fff607230 */ /* 0x000fc40000004100 */
        /* <DEDUP_REMOVED lines=8> */
[----:B------:R-:W-:Y:S01]  /*5b10*/  F2FP.SATFINITE.E4M3.F32.PACK_AB_MERGE_C R12, R27, R12, RZ ;  /* 0x0000000c1b0c723e */ /* 0x000fe200048070ff */
[----:B------:R-:W-:-:S02]  /*5b20*/  HADD2.F32 R95, -RZ, R92.H1_H1 ;  /* 0x3000005cff5f7230 */ /* 0x000fc40000004100 */
[-C--:B------:R-:W-:Y:S01]  /*5b30*/  FMUL.FTZ R102, R97, R100.reuse ;  /* 0x0000006461667220 */ /* 0x080fe20000410000 */
[----:B------:R-:W-:Y:S02]  /*5b40*/  HADD2.F32 R98, -RZ, R98.H1_H1 ;  /* 0x30000062ff627230 */ /* 0x000fe40000004100 */
[-C--:B------:R-:W-:Y:S01]  /*5b50*/  FFMA.FTZ R92, R94, R99.reuse, -R103 ;  /* 0x000000635e5c7223 */ /* 0x080fe20000010867 */
[----:B------:R-:W-:Y:S01]  /*5b60*/  FFMA.FTZ R94, R96, R99, R101 ;  /* 0x00000063605e7223 */ /* 0x000fe20000010065 */
[C---:B------:R-:W-:Y:S01]  /*5b70*/  FMUL.FTZ R100, R95.reuse, R100 ;  /* 0x000000645f647220 */ /* 0x040fe20000410000 */
[----:B------:R-:W-:Y:S01]  /*5b80*/  F2FP.F16.E4M3.UNPACK_B R96, R89 ;  /* 0x00000059ff60723e */ /* 0x000fe200020006ff */
[----:B------:R-:W-:Y:S01]  /*5b90*/  FFMA.FTZ R89, R95, R98, -R102 ;  /* 0x000000625f597223 */ /* 0x000fe20000010866 */
[----:B------:R-:W-:Y:S01]  /*5ba0*/  F2FP.F16.E4M3.UNPACK_B R95, R14 ;  /* 0x0000000eff5f723e */ /* 0x000fe200020006ff */
[----:B------:R-:W-:Y:S01]  /*5bb0*/  FFMA.FTZ R105, R97, R98, R100 ;  /* 0x0000006261697223 */ /* 0x000fe20000010064 */
[----:B------:R-:W-:Y:S01]  /*5bc0*/  HADD2.F32 R14, -RZ, R10.H0_H0 ;  /* 0x2000000aff0e7230 */ /* 0x000fe20000004100 */
[----:B------:R-:W-:Y:S01]  /*5bd0*/  F2FP.SATFINITE.E4M3.F32.PACK_AB_MERGE_C R8, R93, R24, R8 ;  /* 0x000000185d08723e */ /* 0x000fe20004807008 */
[--C-:B------:R-:W-:Y:S01]  /*5be0*/  HADD2.F32 R99, -RZ, R96.reuse.H0_H0 ;  /* 0x20000060ff637230 */ /* 0x100fe20000004100 */
[----:B------:R-:W-:Y:S01]  /*5bf0*/  F2FP.F16.E4M3.UNPACK_B R27, R13 ;  /* 0x0000000dff1b723e */ /* 0x000fe200020006ff */
[----:B------:R-:W-:Y:S01]  /*5c00*/  HADD2.F32 R98, -RZ, R96.H1_H1 ;  /* 0x30000060ff627230 */ /* 0x000fe20000004100 */
[----:B------:R-:W-:Y:S01]  /*5c10*/  F2FP.F16.E4M3.UNPACK_B R96, R90 ;  /* 0x0000005aff60723e */ /* 0x000fe200020006ff */
[--C-:B------:R-:W-:Y:S01]  /*5c20*/  HADD2.F32 R90, -RZ, R95.reuse.H0_H0 ;  /* 0x2000005fff5a7230 */ /* 0x100fe20000004100 */
[----:B------:R-:W-:Y:S01]  /*5c30*/  F2FP.F16.E4M3.UNPACK_B R93, R7 ;  /* 0x00000007ff5d723e */ /* 0x000fe200020006ff */
[----:B------:R-:W-:Y:S01]  /*5c40*/  HADD2.F32 R95, -RZ, R95.H1_H1 ;  /* 0x3000005fff5f7230 */ /* 0x000fe20000004100 */
[----:B------:R-:W-:Y:S01]  /*5c50*/  F2FP.F16.E4M3.UNPACK_B R25, R9 ;  /* 0x00000009ff19723e */ /* 0x000fe200020006ff */
[----:B------:R-:W-:-:S02]  /*5c60*/  HADD2.F32 R10, -RZ, R10.H1_H1 ;  /* 0x3000000aff0a7230 */ /* 0x000fc40000004100 */
[-C--:B------:R-:W-:Y:S01]  /*5c70*/  FMUL.FTZ R101, R90, R99.reuse ;  /* 0x000000635a657220 */ /* 0x080fe20000410000 */
[--C-:B------:R-:W-:Y:S02]  /*5c80*/  HADD2.F32 R97, -RZ, R96.reuse.H0_H0 ;  /* 0x20000060ff617230 */ /* 0x100fe40000004100 */
[-C--:B------:R-:W-:Y:S01]  /*5c90*/  FMUL.FTZ R103, R95, R98.reuse ;  /* 0x000000625f677220 */ /* 0x080fe20000410000 */
[----:B------:R-:W-:Y:S02]  /*5ca0*/  HADD2.F32 R96, -RZ, R96.H1_H1 ;  /* 0x30000060ff607230 */ /* 0x000fe40000004100 */
[----:B------:R-:W-:Y:S01]  /*5cb0*/  FMUL.FTZ R99, R14, R99 ;  /* 0x000000630e637220 */ /* 0x000fe20000410000 */
[----:B------:R-:W-:Y:S01]  /*5cc0*/  FMUL.FTZ R98, R10, R98 ;  /* 0x000000620a627220 */ /* 0x000fe20000410000 */
[-C--:B------:R-:W-:Y:S01]  /*5cd0*/  FFMA.FTZ R101, R14, R97.reuse, -R101 ;  /* 0x000000610e657223 */ /* 0x080fe20000010865 */
[----:B------:R-:W-:Y:S01]  /*5ce0*/  F2FP.SATFINITE.E4M3.F32.PACK_AB_MERGE_C R12, R91, R26, R12 ;  /* 0x0000001a5b0c723e */ /* 0x000fe2000480700c */
[-C--:B------:R-:W-:Y:S01]  /*5cf0*/  FFMA.FTZ R10, R10, R96.reuse, -R103 ;  /* 0x000000600a0a7223 */ /* 0x080fe20000010867 */
[----:B------:R-:W-:Y:S01]  /*5d00*/  FFMA.FTZ R14, R90, R97, R99 ;  /* 0x000000615a0e7223 */ /* 0x000fe20000010063 */
[----:B------:R-:W-:Y:S01]  /*5d10*/  FFMA.FTZ R95, R95, R96, R98 ;  /* 0x000000605f5f7223 */ /* 0x000fe20000010062 */
[----:B------:R-:W-:Y:S01]  /*5d20*/  F2FP.SATFINITE.E4M3.F32.PACK_AB_MERGE_C R92, R89, R92, RZ ;  /* 0x0000005c595c723e */ /* 0x000fe200048070ff */
[----:B------:R-:W-:Y:S01]  /*5d30*/  HADD2.F32 R89, -RZ, R27.H0_H0 ;  /* 0x2000001bff597230 */ /* 0x000fe20000004100 */
[----:B------:R-:W-:Y:S01]  /*5d40*/  F2FP.F16.E4M3.UNPACK_B R91, R6 ;  /* 0x00000006ff5b723e */ /* 0x000fe200020006ff */
[----:B------:R-:W-:Y:S01]  /*5d50*/  HADD2.F32 R26, -RZ, R93.H0_H0 ;  /* 0x2000005dff1a7230 */ /* 0x000fe20000004100 */
[----:B------:R-:W-:Y:S01]  /*5d60*/  F2FP.SATFINITE.E4M3.F32.PACK_AB_MERGE_C R94, R105, R94, RZ ;  /* 0x0000005e695e723e */ /* 0x000fe200048070ff */
[----:B------:R-:W-:Y:S01]  /*5d70*/  HADD2.F32 R24, -RZ, R25.H0_H0 ;  /* 0x20000019ff187230 */ /* 0x000fe20000004100 */
[----:B------:R-:W-:Y:S01]  /*5d80*/  F2FP.SATFINITE.E4M3.F32.PACK_AB_MERGE_C R10, R10, R101, R92 ;  /* 0x000000650a0a723e */ /* 0x000fe2000480705c */
[----:B------:R-:W-:Y:S01]  /*5d90*/  HADD2.F32 R92, -RZ, R91.H0_H0 ;  /* 0x2000005bff5c7230 */ /* 0x000fe20000004100 */
[----:B------:R-:W-:Y:S01]  /*5da0*/  F2FP.SATFINITE.E4M3.F32.PACK_AB_MERGE_C R14, R95, R14, R94 ;  /* 0x0000000e5f0e723e */ /* 0x000fe2000480705e */
        /* <DEDUP_REMOVED lines=21> */
[----:B------:R-:W-:-:S02]  /*5f00*/  HADD2.F32 R90, -RZ, R13.H1_H1 ;  /* 0x3000000dff5a7230 */ /* 0x000fc40000004100 */
[-C--:B------:R-:W-:Y:S01]  /*5f10*/  FMUL.FTZ R96, R89, R94.reuse ;  /* 0x0000005e59607220 */ /* 0x080fe20000410000 */
[----:B------:R-:W-:Y:S02]  /*5f20*/  HADD2.F32 R13, -RZ, R92.H1_H1 ;  /* 0x3000005cff0d7230 */ /* 0x000fe40000004100 */
[C---:B------:R-:W-:Y:S01]  /*5f30*/  FMUL.FTZ R94, R7.reuse, R94 ;  /* 0x0000005e075e7220 */ /* 0x040fe20000410000 */
[--C-:B------:R-:W-:Y:S01]  /*5f40*/  HADD2.F32 R92, -RZ, R6.reuse.H0_H0 ;  /* 0x20000006ff5c7230 */ /* 0x100fe20000004100 */
[----:B------:R-:W-:Y:S01]  /*5f50*/  F2FP.F16.E4M3.UNPACK_B R100, R5.H1 ;  /* 0x00000005ff64723e */ /* 0x000fe200030006ff */
[----:B------:R-:W-:Y:S02]  /*5f60*/  HADD2.F32 R27, -RZ, R27.H1_H1 ;  /* 0x3000001bff1b7230 */ /* 0x000fe40000004100 */
[CC--:B------:R-:W-:Y:S01]  /*5f70*/  FMUL.FTZ R98, R90.reuse, R13.reuse ;  /* 0x0000000d5a627220 */ /* 0x0c0fe20000410000 */
[----:B------:R-:W-:Y:S02]  /*5f80*/  HADD2.F32 R93, -RZ, R6.H1_H1 ;  /* 0x30000006ff5d7230 */ /* 0x000fe40000004100 */
[-C--:B------:R-:W-:Y:S01]  /*5f90*/  FFMA.FTZ R6, R7, R92.reuse, -R96 ;  /* 0x0000005c07067223 */ /* 0x080fe20000010860 */
[----:B------:R-:W-:Y:S01]  /*5fa0*/  FFMA.FTZ R7, R89, R92, R94 ;  /* 0x0000005c59077223 */ /* 0x000fe2000001005e */
[C---:B------:R-:W-:Y:S01]  /*5fb0*/  FMUL.FTZ R89, R27.reuse, R13 ;  /* 0x0000000d1b597220 */ /* 0x040fe20000410000 */
[----:B------:R-:W-:Y:S01]  /*5fc0*/  F2FP.F16.E4M3.UNPACK_B R92, R15.H1 ;  /* 0x0000000fff5c723e */ /* 0x000fe200030006ff */
[----:B------:R-:W-:Y:S01]  /*5fd0*/  FFMA.FTZ R13, R27, R93, -R98 ;  /* 0x0000005d1b0d7223 */ /* 0x000fe20000010862 */
[----:B------:R-:W-:Y:S01]  /*5fe0*/  F2FP.F16.E4M3.UNPACK_B R27, R11 ;  /* 0x0000000bff1b723e */ /* 0x000fe200020006ff */
[----:B------:R-:W-:Y:S01]  /*5ff0*/  FFMA.FTZ R90, R90, R93, R89 ;  /* 0x0000005d5a5a7223 */ /* 0x000fe20000010059 */
[----:B------:R-:W-:Y:S01]  /*6000*/  F2FP.F16.E4M3.UNPACK_B R11, R11.H1 ;  /* 0x0000000bff0b723e */ /* 0x000fe200030006ff */
[----:B------:R-:W-:Y:S01]  /*6010*/  HADD2.F32 R93, -RZ, R91.H0_H0 ;  /* 0x2000005bff5d7230 */ /* 0x000fe20000004100 */
[-C--:B------:R-:W-:Y:S01]  /*6020*/  F2FP.F16.E4M3.UNPACK_B R95, R4.reuse ;  /* 0x00000004ff5f723e */ /* 0x080fe200020006ff */
[----:B------:R-:W-:Y:S01]  /*6030*/  HADD2.F32 R15, -RZ, R27.H0_H0 ;  /* 0x2000001bff0f7230 */ /* 0x000fe20000004100 */
[----:B------:R-:W-:Y:S01]  /*6040*/  F2FP.F16.E4M3.UNPACK_B R96, R4.H1 ;  /* 0x00000004ff60723e */ /* 0x000fe200030006ff */
[----:B------:R-:W-:Y:S01]  /*6050*/  HADD2.F32 R4, -RZ, R99.H0_H0 ;  /* 0x20000063ff047230 */ /* 0x000fe20000004100 */
[----:B------:R-:W-:Y:S01]  /*6060*/  F2FP.SATFINITE.E4M3.F32.PACK_AB_MERGE_C R6, R13, R6, RZ ;  /* 0x000000060d06723e */ /* 0x000fe200048070ff */
[----:B------:R-:W-:Y:S01]  /*6070*/  HADD2.F32 R89, -RZ, R11.H0_H0 ;  /* 0x2000000bff597230 */ /* 0x000fe20000004100 */
[----:B------:R-:W-:Y:S01]  /*6080*/  F2FP.SATFINITE.E4M3.F32.PACK_AB_MERGE_C R7, R90, R7, RZ ;  /* 0x000000075a07723e */ /* 0x000fe200048070ff */
[----:B------:R-:W-:-:S02]  /*6090*/  HADD2.F32 R94, -RZ, R92.H0_H0 ;  /* 0x2000005cff5e7230 */ /* 0x000fc40000004100 */
[-C--:B------:R-:W-:Y:S01]  /*60a0*/  FMUL.FTZ R102, R93, R4.reuse ;  /* 0x000000045d667220 */ /* 0x080fe20000410000 */
[----:B------:R-:W-:Y:S02]  /*60b0*/  HADD2.F32 R5, -RZ, R100.H0_H0 ;  /* 0x20000064ff057230 */ /* 0x000fe40000004100 */
[----:B------:R-:W-:Y:S01]  /*60c0*/  FMUL.FTZ R104, R15, R4 ;  /* 0x000000040f687220 */ /* 0x000fe20000410000 */
[----:B------:R-:W-:Y:S01]  /*60d0*/  HADD2.F32 R98, -RZ, R95.H0_H0 ;  /* 0x2000005fff627230 */ /* 0x000fe20000004100 */
[----:B------:R-:W-:Y:S01]  /*60e0*/  F2FP.SATFINITE.E4M3.F32.PACK_AB_MERGE_C R9, R9, R24, R6 ;  /* 0x000000180909723e */ /* 0x000fe20004807006 */
[----:B------:R-:W-:Y:S02]  /*60f0*/  HADD2.F32 R92, -RZ, R92.H1_H1 ;  /* 0x3000005cff5c7230 */ /* 0x000fe40000004100 */
[-C--:B------:R-:W-:Y:S01]  /*6100*/  FMUL.FTZ R106, R94, R5.reuse ;  /* 0x000000055e6a7220 */ /* 0x080fe20000410000 */
[----:B------:R-:W-:Y:S02]  /*6110*/  HADD2.F32 R100, -RZ, R100.H1_H1 ;  /* 0x30000064ff647230 */ /* 0x000fe40000004100 */
[----:B------:R-:W-:Y:S01]  /*6120*/  FMUL.FTZ R101, R89, R5 ;  /* 0x0000000559657220 */ /* 0x000fe20000410000 */
[----:B------:R-:W-:-:S02]  /*6130*/  HADD2.F32 R11, -RZ, R11.H1_H1 ;  /* 0x3000000bff0b7230 */ /* 0x000fc40000004100 */
[-C--:B------:R-:W-:Y:S01]  /*6140*/  FFMA.FTZ R4, R15, R98.reuse, -R102 ;  /* 0x000000620f047223 */ /* 0x080fe20000010866 */
[----:B------:R-:W-:Y:S02]  /*6150*/  HADD2.F32 R97, -RZ, R96.H0_H0 ;  /* 0x20000060ff617230 */ /* 0x000fe40000004100 */
[----:B------:R-:W-:Y:S01]  /*6160*/  FFMA.FTZ R5, R93, R98, R104 ;  /* 0x000000625d057223 */ /* 0x000fe20000010068 */
[----:B------:R-:W-:Y:S02]  /*6170*/  HADD2.F32 R91, -RZ, R91.H1_H1 ;  /* 0x3000005bff5b7230 */ /* 0x000fe40000004100 */
[-C--:B------:R-:W-:Y:S01]  /*6180*/  FMUL.FTZ R102, R92, R100.reuse ;  /* 0x000000645c667220 */ /* 0x080fe20000410000 */
[----:B------:R-:W-:Y:S02]  /*6190*/  HADD2.F32 R98, -RZ, R99.H1_H1 ;  /* 0x30000063ff627230 */ /* 0x000fe40000004100 */
[----:B------:R-:W-:Y:S01]  /*61a0*/  FMUL.FTZ R15, R11, R100 ;  /* 0x000000640b0f7220 */ /* 0x000fe20000410000 */
[----:B------:R-:W-:-:S02]  /*61b0*/  HADD2.F32 R27, -RZ, R27.H1_H1 ;  /* 0x3000001bff1b7230 */ /* 0x000fc40000004100 */
[-C--:B------:R-:W-:Y:S01]  /*61c0*/  FFMA.FTZ R101, R94, R97.reuse, R101 ;  /* 0x000000615e657223 */ /* 0x080fe20000010065 */
[----:B------:R-:W-:Y:S02]  /*61d0*/  HADD2.F32 R96, -RZ, R96.H1_H1 ;  /* 0x30000060ff607230 */ /* 0x000fe40000004100 */
[-C--:B------:R-:W-:Y:S01]  /*61e0*/  FMUL.FTZ R100, R91, R98.reuse ;  /* 0x000000625b647220 */ /* 0x080fe20000410000 */
[----:B------:R-:W-:Y:S02]  /*61f0*/  HADD2.F32 R94, -RZ, R95.H1_H1 ;  /* 0x3000005fff5e7230 */ /* 0x000fe40000004100 */
[----:B------:R-:W-:Y:S01]  /*6200*/  FFMA.FTZ R106, R89, R97, -R106 ;  /* 0x00000061596a7223 */ /* 0x000fe2000001086a */
[----:B------:R-:W-:Y:S01]  /*6210*/  FMUL.FTZ R98, R27, R98 ;  /* 0x000000621b627220 */ /* 0x000fe20000410000 */
[-C--:B------:R-:W-:Y:S01]  /*6220*/  FFMA.FTZ R11, R11, R96.reuse, -R102 ;  /* 0x000000600b0b7223 */ /* 0x080fe20000010866 */
[----:B------:R-:W-:Y:S01]  /*6230*/  FFMA.FTZ R92, R92, R96, R15 ;  /* 0x000000605c5c7223 */ /* 0x000fe2000001000f */
[-C--:B------:R-:W-:Y:S01]  /*6240*/  FFMA.FTZ R27, R27, R94.reuse, -R100 ;  /* 0x0000005e1b1b7223 */ /* 0x080fe20000010864 */
[----:B------:R-:W-:Y:S01]  /*6250*/  FFMA.FTZ R98, R91, R94, R98 ;  /* 0x0000005e5b627223 */ /* 0x000fe20000010062 */
[----:B------:R-:W-:-:S02]  /*6260*/  F2FP.SATFINITE.E4M3.F32.PACK_AB_MERGE_C R13, R26, R25, R7 ;  /* 0x000000191a0d723e */ /* 0x000fc40004807007 */
[----:B------:R-:W-:Y:S02]  /*6270*/  F2FP.SATFINITE.E4M3.F32.PACK_AB_MERGE_C R11, R11, R106, RZ ;  /* 0x0000006a0b0b723e */ /* 0x000fe400048070ff */
[----:B------:R-:W-:Y:S02]  /*6280*/  F2FP.SATFINITE.E4M3.F32.PACK_AB_MERGE_C R92, R92, R101, RZ ;  /* 0x000000655c5c723e */ /* 0x000fe400048070ff */
[----:B------:R-:W-:Y:S02]  /*6290*/  F2FP.SATFINITE.E4M3.F32.PACK_AB_MERGE_C R11, R27, R4, R11 ;  /* 0x000000041b0b723e */ /* 0x000fe4000480700b */
[----:B------:R-:W-:-:S07]  /*62a0*/  F2FP.SATFINITE.E4M3.F32.PACK_AB_MERGE_C R15, R98, R5, R92 ;  /* 0x00000005620f723e */ /* 0x000fce000480705c */
.L_x_1825:
[----:B------:R-:W-:Y:S05]  /*62b0*/  BSYNC B2 ;  /* 0x0000000000027941 */ /* 0x000fea0003800000 */
.L_x_1824:
[----:B------:R-:W-:Y:S01]  /*62c0*/  ISETP.GE.AND P4, PT, R87, R86, PT ;  /* 0x000000565700720c */ /* 0x000fe20003f86270 */
[----:B--2---:R4:W-:-:S12]  /*62d0*/  ST.E.128 desc[UR36][R68.64], R8 ;  /* 0x0000000844007985 */ /* 0x0049d8000c101d24 */
[----:B------:R-:W-:-:S04]  /*62e0*/  @!P4 IADD3 R4, P6, R83, R87, RZ ;  /* 0x000000575304c210 */ /* 0x000fc80007fde0ff */
[----:B------:R-:W-:-:S05]  /*62f0*/  @!P4 LEA.HI.X.SX32 R5, R87, R81, 0x1, P6 ;  /* 0x000000515705c211 */ /* 0x000fca00030f0eff */
[----:B---3--:R4:W-:Y:S04]  /*6300*/  @!P4 ST.E.128 desc[UR36][R4.64], R12 ;  /* 0x0000000c0400c985 */ /* 0x0089e8000c101d24 */
.L_x_1823:
[----:B------:R-:W-:Y:S05]  /*6310*/  BSYNC B1 ;  /* 0x0000000000017941 */ /* 0x000fea0003800000 */
.L_x_1822:
[----:B------:R-:W-:-:S03]  /*6320*/  UMOV UR4, 0xffffffff ;  /* 0xffffffff00047882 */ /* 0x000fc60000000000 */
[----:B------:R-:W-:Y:S05]  /*6330*/  BRA.DIV UR4, `(.L_x_1826) ;  /* 0x0000025e04fc7947 */ /* 0x000fea000b800000 */
[----:B------:R0:W0:Y:S04]  /*6340*/  SHFL.IDX PT, R25, R80, 0x1, 0x181f ;  /* 0x00381f0050197f89 */ /* 0x00002800000e0000 */
[----:B----4-:R4:W0:Y:S02]  /*6350*/  SHFL.IDX PT, R14, R79, 0x1, 0x181f ;  /* 0x00381f004f0e7f89 */ /* 0x01082400000e0000 */
.L_x_2201:
[----:B------:R-:W-:-:S05]  /*6360*/  VIADD R4, R187, 0x20 ;  /* 0x00000020bb047836 */ /* 0x000fca0000000000 */
[----:B------:R-:W-:-:S13]  /*6370*/  ISETP.GE.OR P4, PT, R4, R75, P1 ;  /* 0x0000004b0400720c */ /* 0x000fda0000f86670 */
[----:B------:R-:W-:Y:S05]  /*6380*/  @P4 BRA `(.L_x_1811) ;  /* 0x0000001000d44947 */ /* 0x000fea0003800000 */
[----:B------:R-:W-:Y:S01]  /*6390*/  SEL R88, R57, R88, !P0 ;  /* 0x0000005839587207 */ /* 0x000fe20004000000 */
[----:B------:R-:W-:Y:S01]  /*63a0*/  BSSY B1, `(.L_x_1827) ;  /* 0x00000e9000017945 */ /* 0x000fe20003800000 */
[----:B------:R-:W-:Y:S02]  /*63b0*/  SHF.R.U32.HI R7, RZ, 0x3, R209 ;  /* 0x00000003ff077819 */ /* 0x000fe400000116d1 */
[----:B------:R-:W-:Y:S02]  /*63c0*/  SHF.R.S32.HI R5, RZ, 0x1f, R88 ;  /* 0x0000001fff057819 */ /* 0x000fe40000011458 */
[----:B0-----:R-:W-:Y:S02]  /*63d0*/  IADD3 R12, P4, R62, R14, RZ ;  /* 0x0000000e3e0c7210 */ /* 0x001fe40007f9e0ff */
[----:B------:R-:W-:-:S03]  /*63e0*/  LEA.HI R88, R5, R88, RZ, 0x5 ;  /* 0x0000005805587211 */ /* 0x000fc600078f28ff */
[----:B------:R-:W-:Y:S01]  /*63f0*/  IMAD.X R13, R25, 0x1, R66, P4 ;  /* 0x00000001190d7824 */ /* 0x000fe200020e0642 */
[----:B------:R-:W-:-:S04]  /*6400*/  LEA.HI.SX32 R88, R88, R65, 0x1b ;  /* 0x0000004158587211 */ /* 0x000fc800078fdaff */
[----:B------:R-:W-:Y:S01]  /*6410*/  SHF.R.S32.HI R5, RZ, 0x1f, R88 ;  /* 0x0000001fff057819 */ /* 0x000fe20000011458 */
[----:B------:R-:W-:-:S03]  /*6420*/  IMAD.SHL.U32 R15, R88, 0x10, RZ ;  /* 0x00000010580f7824 */ /* 0x000fc600078e00ff */
[----:B------:R-:W-:Y:S02]  /*6430*/  LEA.HI R5, R5, R88, RZ, 0x3 ;  /* 0x0000005805057211 */ /* 0x000fe400078f18ff */
[----:B------:R-:W-:-:S03]  /*6440*/  LOP3.LUT R4, R209, 0x70, R15, 0xf8, !PT ;  /* 0x00000070d1047812 */ /* 0x000fc600078ef80f */
[----:B------:R-:W-:Y:S01]  /*6450*/  IMAD.SHL.U32 R6, R5, 0x400, RZ ;  /* 0x0000040005067824 */ /* 0x000fe200078e00ff */
[----:B------:R-:W-:-:S04]  /*6460*/  LOP3.LUT R5, R4, R7, RZ, 0x3c, !PT ;  /* 0x0000000704057212 */ /* 0x000fc800078e3cff */
[----:B------:R-:W-:-:S04]  /*6470*/  LOP3.LUT R4, R6, 0xffffe000, RZ, 0xc0, !PT ;  /* 0xffffe00006047812 */ /* 0x000fc800078ec0ff */
[----:B------:R-:W-:Y:S02]  /*6480*/  IADD3 R4, R5, R4, R212 ;  /* 0x0000000405047210 */ /* 0x000fe40007ffe0d4 */
[----:B------:R-:W-:-:S03]  /*6490*/  LEA R5, R185, R47, 0xe ;  /* 0x0000002fb9057211 */ /* 0x000fc600078e70ff */
[----:B------:R-:W-:Y:S02]  /*64a0*/  IMAD R7, R185, 0x4000, R4 ;  /* 0x00004000b9077824 */ /* 0x000fe400078e0204 */
[C---:B------:R-:W-:Y:S02]  /*64b0*/  IMAD.IADD R5, R22.reuse, 0x1, R5 ;  /* 0x0000000116057824 */ /* 0x040fe400078e0205 */
[----:B------:R-:W-:-:S04]  /*64c0*/  IMAD.IADD R8, R22, 0x1, R7 ;  /* 0x0000000116087824 */ /* 0x000fc800078e0207 */
[----:B------:R-:W0:Y:S04]  /*64d0*/  LDS.128 R4, [R5+0x20000] ;  /* 0x0200000005047984 */ /* 0x000e280000000c00 */
[----:B------:R-:W0:Y:S01]  /*64e0*/  LDS.128 R8, [R8+0x20000] ;  /* 0x0200000008087984 */ /* 0x000e220000000c00 */
[----:B------:R-:W-:Y:S05]  /*64f0*/  @P3 BRA `(.L_x_1828) ;  /* 0x0000000c004c3947 */ /* 0x000fea0003800000 */
[--C-:B------:R-:W-:Y:S01]  /*6500*/  SHF.R.U32.HI R26, RZ, 0x8, R29.reuse ;  /* 0x00000008ff1a7819 */ /* 0x100fe2000001161d */
[----:B0-----:R-:W-:Y:S01]  /*6510*/  IMAD.MOV.U32 R30, RZ, RZ, R8 ;  /* 0x000000ffff1e7224 */ /* 0x001fe200078e0008 */
[----:B----4-:R-:W-:Y:S01]  /*6520*/  SHF.R.U32.HI R79, RZ, 0x10, R29 ;  /* 0x00000010ff4f7819 */ /* 0x010fe2000001161d */
[----:B------:R-:W-:Y:S01]  /*6530*/  IMAD.MOV.U32 R24, RZ, RZ, R5 ;  /* 0x000000ffff187224 */ /* 0x000fe200078e0005 */
[----:B------:R-:W-:Y:S01]  /*6540*/  LOP3.LUT R27, R29, 0xff0000ff, RZ, 0xc0, !PT ;  /* 0xff0000ff1d1b7812 */ /* 0x000fe200078ec0ff */
[----:B------:R-:W-:Y:S01]  /*6550*/  IMAD.MOV.U32 R29, RZ, RZ, R4 ;  /* 0x000000ffff1d7224 */ /* 0x000fe200078e0004 */
[----:B------:R-:W-:Y:S01]  /*6560*/  SHF.R.U32.HI R69, RZ, 0x8, R31 ;  /* 0x00000008ff457819 */ /* 0x000fe2000001161f */
[----:B------:R-:W-:Y:S01]  /*6570*/  IMAD.SHL.U32 R4, R26, 0x100, RZ ;  /* 0x000001001a047824 */ /* 0x000fe200078e00ff */
[----:B------:R-:W-:Y:S01]  /*6580*/  SHF.R.U32.HI R32, RZ, 0x8, R33 ;  /* 0x00000008ff207819 */ /* 0x000fe20000011621 */
[----:B------:R-:W-:Y:S01]  /*6590*/  IMAD.MOV.U32 R26, RZ, RZ, R6 ;  /* 0x000000ffff1a7224 */ /* 0x000fe200078e0006 */
[----:B------:R-:W-:Y:S01]  /*65a0*/  SHF.R.U32.HI R28, RZ, 0x8, R35 ;  /* 0x00000008ff1c7819 */ /* 0x000fe20000011623 */
[----:B------:R-:W-:Y:S01]  /*65b0*/  IMAD.U32 R6, R79, 0x10000, RZ ;  /* 0x000100004f067824 */ /* 0x000fe200078e00ff */
[----:B------:R-:W-:Y:S01]  /*65c0*/  LOP3.LUT R27, R27, 0xff00, R4, 0xf8, !PT ;  /* 0x0000ff001b1b7812 */ /* 0x000fe200078ef804 */
[----:B------:R-:W-:Y:S01]  /*65d0*/  IMAD.SHL.U32 R4, R69, 0x100, RZ ;  /* 0x0000010045047824 */ /* 0x000fe200078e00ff */
[----:B------:R-:W-:Y:S01]  /*65e0*/  SHF.R.U32.HI R80, RZ, 0x10, R31 ;  /* 0x00000010ff507819 */ /* 0x000fe2000001161f */
[----:B------:R-:W-:Y:S01]  /*65f0*/  IMAD.SHL.U32 R8, R32, 0x100, RZ ;  /* 0x0000010020087824 */ /* 0x000fe200078e00ff */
[----:B------:R-:W-:-:S02]  /*6600*/  LOP3.LUT R31, R31, 0xff0000ff, RZ, 0xc0, !PT ;  /* 0xff0000ff1f1f7812 */ /* 0x000fc400078ec0ff */
[----:B------:R-:W-:Y:S02]  /*6610*/  SHF.R.U32.HI R34, RZ, 0x10, R33 ;  /* 0x00000010ff227819 */ /* 0x000fe40000011621 */
[----:B------:R-:W-:Y:S02]  /*6620*/  SHF.R.U32.HI R68, RZ, 0x10, R35 ;  /* 0x00000010ff447819 */ /* 0x000fe40000011623 */
[----:B------:R-:W-:Y:S02]  /*6630*/  LOP3.LUT R33, R33, 0xff0000ff, RZ, 0xc0, !PT ;  /* 0xff0000ff21217812 */ /* 0x000fe400078ec0ff */
[----:B------:R-:W-:Y:S01]  /*6640*/  LOP3.LUT R35, R35, 0xff0000ff, RZ, 0xc0, !PT ;  /* 0xff0000ff23237812 */ /* 0x000fe200078ec0ff */
[----:B------:R-:W-:Y:S01]  /*6650*/  IMAD.U32 R68, R68, 0x10000, RZ ;  /* 0x0001000044447824 */ /* 0x000fe200078e00ff */
[----:B------:R-:W-:Y:S02]  /*6660*/  SHF.L.U32 R28, R28, 0x8, RZ ;  /* 0x000000081c1c7819 */ /* 0x000fe400000006ff */
[----:B------:R-:W-:Y:S01]  /*6670*/  LOP3.LUT R5, R31, 0xff00, R4, 0xf8, !PT ;  /* 0x0000ff001f057812 */ /* 0x000fe200078ef804 */
[----:B------:R-:W-:Y:S01]  /*6680*/  IMAD.U32 R4, R80, 0x10000, RZ ;  /* 0x0001000050047824 */ /* 0x000fe200078e00ff */
[----:B------:R-:W-:Y:S01]  /*6690*/  LOP3.LUT R69, R33, 0xff00, R8, 0xf8, !PT ;  /* 0x0000ff0021457812 */ /* 0x000fe200078ef808 */
[----:B------:R-:W-:Y:S01]  /*66a0*/  IMAD.U32 R8, R34, 0x10000, RZ ;  /* 0x0001000022087824 */ /* 0x000fe200078e00ff */
[----:B------:R-:W-:-:S02]  /*66b0*/  LOP3.LUT R79, R35, 0xff00, R28, 0xf8, !PT ;  /* 0x0000ff00234f7812 */ /* 0x000fc400078ef81c */
[----:B------:R-:W-:Y:S02]  /*66c0*/  F2FP.F16.E4M3.UNPACK_B R35, R85.H1 ;  /* 0x00000055ff23723e */ /* 0x000fe400030006ff */
[----:B------:R-:W-:Y:S02]  /*66d0*/  F2FP.F16.E4M3.UNPACK_B R33, R30.H1 ;  /* 0x0000001eff21723e */ /* 0x000fe400030006ff */
[----:B------:R-:W-:Y:S02]  /*66e0*/  F2FP.F16.E4M3.UNPACK_B R31, R29.H1 ;  /* 0x0000001dff1f723e */ /* 0x000fe400030006ff */
[----:B------:R-:W-:Y:S01]  /*66f0*/  LOP3.LUT R6, R27, 0xff0000, R6, 0xf8, !PT ;  /* 0x00ff00001b067812 */ /* 0x000fe200078ef806 */
[----:B------:R-:W-:Y:S01]  /*6700*/  HADD2.F32 R28, -RZ, R33.H0_H0 ;  /* 0x20000021ff1c7230 */ /* 0x000fe20000004100 */
[----:B------:R-:W-:Y:S01]  /*6710*/  LOP3.LUT R4, R5, 0xff0000, R4, 0xf8, !PT ;  /* 0x00ff000005047812 */ /* 0x000fe200078ef804 */
[----:B------:R-:W-:Y:S01]  /*6720*/  HADD2.F32 R5, -RZ, R35.H0_H0 ;  /* 0x20000023ff057230 */ /* 0x000fe20000004100 */
[----:B------:R-:W-:Y:S01]  /*6730*/  F2FP.F16.E4M3.UNPACK_B R32, R82.H1 ;  /* 0x00000052ff20723e */ /* 0x000fe200030006ff */
[----:B------:R-:W-:Y:S01]  /*6740*/  HADD2.F32 R27, -RZ, R31.H0_H0 ;  /* 0x2000001fff1b7230 */ /* 0x000fe20000004100 */
[----:B------:R-:W-:Y:S01]  /*6750*/  LOP3.LUT R8, R69, 0xff0000, R8, 0xf8, !PT ;  /* 0x00ff000045087812 */ /* 0x000fe200078ef808 */
[----:B------:R-:W-:-:S02]  /*6760*/  HADD2.F32 R35, -RZ, R35.H1_H1 ;  /* 0x30000023ff237230 */ /* 0x000fc40000004100 */
[CC--:B------:R-:W-:Y:S01]  /*6770*/  FMUL.FTZ R80, R28.reuse, R5.reuse ;  /* 0x000000051c507220 */ /* 0x0c0fe20000410000 */
[--C-:B------:R-:W-:Y:S02]  /*6780*/  HADD2.F32 R34, -RZ, R32.reuse.H0_H0 ;  /* 0x20000020ff227230 */ /* 0x100fe40000004100 */
[----:B--2---:R-:W-:Y:S01]  /*6790*/  FMUL.FTZ R81, R27, R5 ;  /* 0x000000051b517220 */ /* 0x004fe20000410000 */
[----:B------:R-:W-:Y:S01]  /*67a0*/  LOP3.LUT R5, R79, 0xff0000, R68, 0xf8, !PT ;  /* 0x00ff00004f057812 */ /* 0x000fe200078ef844 */
[----:B------:R-:W-:Y:S01]  /*67b0*/  HADD2.F32 R69, -RZ, R32.H1_H1 ;  /* 0x30000020ff457230 */ /* 0x000fe20000004100 */
[----:B------:R-:W-:Y:S01]  /*67c0*/  F2FP.F16.E4M3.UNPACK_B R85, R85 ;  /* 0x00000055ff55723e */ /* 0x000fe200020006ff */
[----:B------:R-:W-:Y:S02]  /*67d0*/  HADD2.F32 R68, -RZ, R33.H1_H1 ;  /* 0x30000021ff447230 */ /* 0x000fe40000004100 */
[-C--:B------:R-:W-:Y:S01]  /*67e0*/  FFMA.FTZ R27, R27, R34.reuse, -R80 ;  /* 0x000000221b1b7223 */ /* 0x080fe20000010850 */
[----:B------:R-:W-:Y:S01]  /*67f0*/  FFMA.FTZ R28, R28, R34, R81 ;  /* 0x000000221c1c7223 */ /* 0x000fe20000010051 */
[----:B------:R-:W-:Y:S01]  /*6800*/  HADD2.F32 R32, -RZ, R31.H1_H1 ;  /* 0x3000001fff207230 */ /* 0x000fe20000004100 */
[----:B------:R-:W-:Y:S01]  /*6810*/  F2FP.F16.E4M3.UNPACK_B R34, R30 ;  /* 0x0000001eff22723e */ /* 0x000fe200020006ff */
[----:B------:R-:W-:Y:S01]  /*6820*/  HADD2.F32 R80, -RZ, R85.H0_H0 ;  /* 0x20000055ff507230 */ /* 0x000fe20000004100 */
[----:B------:R-:W-:Y:S01]  /*6830*/  F2FP.F16.E4M3.UNPACK_B R33, R29 ;  /* 0x0000001dff21723e */ /* 0x000fe200020006ff */
[-C--:B------:R-:W-:Y:S01]  /*6840*/  FMUL.FTZ R29, R68, R35.reuse ;  /* 0x00000023441d7220 */ /* 0x080fe20000410000 */
[----:B------:R-:W-:Y:S01]  /*6850*/  F2FP.F16.E4M3.UNPACK_B R82, R82 ;  /* 0x00000052ff52723e */ /* 0x000fe200020006ff */
[----:B------:R-:W-:Y:S01]  /*6860*/  FMUL.FTZ R79, R32, R35 ;  /* 0x00000023204f7220 */ /* 0x000fe20000410000 */
[----:B------:R-:W-:-:S02]  /*6870*/  HADD2.F32 R35, -RZ, R34.H0_H0 ;  /* 0x20000022ff237230 */ /* 0x000fc40000004100 */
[-C--:B------:R-:W-:Y:S01]  /*6880*/  FFMA.FTZ R30, R32, R69.reuse, -R29 ;  /* 0x00000045201e7223 */ /* 0x080fe2000001081d */
[----:B------:R-:W-:Y:S02]  /*6890*/  HADD2.F32 R31, -RZ, R33.H0_H0 ;  /* 0x20000021ff1f7230 */ /* 0x000fe40000004100 */
[----:B------:R-:W-:Y:S01]  /*68a0*/  FFMA.FTZ R29, R68, R69, R79 ;  /* 0x00000045441d7223 */ /* 0x000fe2000001004f */
[----:B------:R-:W-:Y:S02]  /*68b0*/  HADD2.F32 R32, -RZ, R82.H0_H0 ;  /* 0x20000052ff207230 */ /* 0x000fe40000004100 */
[-C--:B------:R-:W-:Y:S01]  /*68c0*/  FMUL.FTZ R88, R35, R80.reuse ;  /* 0x0000005023587220 */ /* 0x080fe20000410000 */
[----:B------:R-:W-:Y:S02]  /*68d0*/  HADD2.F32 R85, -RZ, R85.H1_H1 ;  /* 0x30000055ff557230 */ /* 0x000fe40000004100 */
[----:B------:R-:W-:Y:S01]  /*68e0*/  FMUL.FTZ R80, R31, R80 ;  /* 0x000000501f507220 */ /* 0x000fe20000410000 */
[----:B------:R-:W-:Y:S01]  /*68f0*/  HADD2.F32 R68, -RZ, R34.H1_H1 ;  /* 0x30000022ff447230 */ /* 0x000fe20000004100 */
[----:B------:R-:W-:Y:S01]  /*6900*/  F2FP.F16.E4M3.UNPACK_B R81, R84.H1 ;  /* 0x00000054ff51723e */ /* 0x000fe200030006ff */
[----:B------:R-:W-:Y:S01]  /*6910*/  HADD2.F32 R33, -RZ, R33.H1_H1 ;  /* 0x30000021ff217230 */ /* 0x000fe20000004100 */
[----:B------:R-:W-:Y:S01]  /*6920*/  F2FP.F16.E4M3.UNPACK_B R69, R10.H1 ;  /* 0x0000000aff45723e */ /* 0x000fe200030006ff */
[----:B------:R-:W-:-:S02]  /*6930*/  HADD2.F32 R82, -RZ, R82.H1_H1 ;  /* 0x30000052ff527230 */ /* 0x000fc40000004100 */
[-C--:B------:R-:W-:Y:S01]  /*6940*/  FFMA.FTZ R31, R31, R32.reuse, -R88 ;  /* 0x000000201f1f7223 */ /* 0x080fe20000010858 */
[CC--:B------:R-:W-:Y:S01]  /*6950*/  FMUL.FTZ R34, R68.reuse, R85.reuse ;  /* 0x0000005544227220 */ /* 0x0c0fe20000410000 */
[----:B------:R-:W-:Y:S01]  /*6960*/  FFMA.FTZ R32, R35, R32, R80 ;  /* 0x0000002023207223 */ /* 0x000fe20000010050 */
[C---:B------:R-:W-:Y:S01]  /*6970*/  FMUL.FTZ R85, R33.reuse, R85 ;  /* 0x0000005521557220 */ /* 0x040fe20000410000 */
[----:B------:R-:W-:Y:S01]  /*6980*/  F2FP.F16.E4M3.UNPACK_B R80, R78.H1 ;  /* 0x0000004eff50723e */ /* 0x000fe200030006ff */
[----:B---3--:R-:W-:Y:S01]  /*6990*/  HADD2.F32 R83, -RZ, R81.H0_H0 ;  /* 0x20000051ff537230 */ /* 0x008fe20000004100 */
[----:B------:R-:W-:Y:S01]  /*69a0*/  F2FP.F16.E4M3.UNPACK_B R35, R26.H1 ;  /* 0x0000001aff23723e */ /* 0x000fe200030006ff */
[----:B------:R-:W-:Y:S02]  /*69b0*/  HADD2.F32 R79, -RZ, R69.H0_H0 ;  /* 0x20000045ff4f7230 */ /* 0x000fe40000004100 */
[-C--:B------:R-:W-:Y:S01]  /*69c0*/  FFMA.FTZ R34, R33, R82.reuse, -R34 ;  /* 0x0000005221227223 */ /* 0x080fe20000010822 */
[----:B------:R-:W-:Y:S01]  /*69d0*/  FFMA.FTZ R33, R68, R82, R85 ;  /* 0x0000005244217223 */ /* 0x000fe20000010055 */
[----:B------:R-:W-:Y:S01]  /*69e0*/  HADD2.F32 R82, -RZ, R81.H1_H1 ;  /* 0x30000051ff527230 */ /* 0x000fe20000004100 */
[----:B------:R-:W-:Y:S01]  /*69f0*/  F2FP.F16.E4M3.UNPACK_B R84, R84 ;  /* 0x00000054ff54723e */ /* 0x000fe200020006ff */
[----:B------:R-:W-:-:S02]  /*6a00*/  HADD2.F32 R68, -RZ, R35.H0_H0 ;  /* 0x20000023ff447230 */ /* 0x000fc40000004100 */
[-C--:B------:R-:W-:Y:S01]  /*6a10*/  FMUL.FTZ R85, R79, R83.reuse ;  /* 0x000000534f557220 */ /* 0x080fe20000410000 */
[--C-:B------:R-:W-:Y:S01]  /*6a20*/  HADD2.F32 R81, -RZ, R80.reuse.H0_H0 ;  /* 0x20000050ff517230 */ /* 0x100fe20000004100 */
[----:B------:R-:W-:Y:S01]  /*6a30*/  F2FP.F16.E4M3.UNPACK_B R26, R26 ;  /* 0x0000001aff1a723e */ /* 0x000fe200020006ff */
[----:B------:R-:W-:Y:S02]  /*6a40*/  HADD2.F32 R69, -RZ, R69.H1_H1 ;  /* 0x30000045ff457230 */ /* 0x000fe40000004100 */
[C---:B------:R-:W-:Y:S01]  /*6a50*/  FMUL.FTZ R88, R68.reuse, R83 ;  /* 0x0000005344587220 */ /* 0x040fe20000410000 */
[----:B------:R-:W-:Y:S02]  /*6a60*/  HADD2.F32 R35, -RZ, R35.H1_H1 ;  /* 0x30000023ff237230 */ /* 0x000fe40000004100 */
[-C--:B------:R-:W-:Y:S01]  /*6a70*/  FFMA.FTZ R85, R68, R81.reuse, -R85 ;  /* 0x0000005144557223 */ /* 0x080fe20000010855 */
[----:B------:R-:W-:Y:S02]  /*6a80*/  HADD2.F32 R80, -RZ, R80.H1_H1 ;  /* 0x30000050ff507230 */ /* 0x000fe40000004100 */
[-C--:B------:R-:W-:Y:S01]  /*6a90*/  FMUL.FTZ R68, R69, R82.reuse ;  /* 0x0000005245447220 */ /* 0x080fe20000410000 */
[----:B------:R-:W-:Y:S01]  /*6aa0*/  FFMA.FTZ R88, R79, R81, R88 ;  /* 0x000000514f587223 */ /* 0x000fe20000010058 */
[C---:B------:R-:W-:Y:S01]  /*6ab0*/  FMUL.FTZ R90, R35.reuse, R82 ;  /* 0x00000052235a7220 */ /* 0x040fe20000410000 */
[----:B------:R-:W-:Y:S01]  /*6ac0*/  F2FP.F16.E4M3.UNPACK_B R78, R78 ;  /* 0x0000004eff4e723e */ /* 0x000fe200020006ff */
[----:B------:R-:W-:Y:S01]  /*6ad0*/  FFMA.FTZ R82, R35, R80, -R68 ;  /* 0x0000005023527223 */ /* 0x000fe20000010844 */
[----:B------:R-:W-:Y:S01]  /*6ae0*/  F2FP.F16.E4M3.UNPACK_B R35, R10 ;  /* 0x0000000aff23723e */ /* 0x000fe200020006ff */
[----:B------:R-:W-:-:S02]  /*6af0*/  HADD2.F32 R79, -RZ, R84.H0_H0 ;  /* 0x20000054ff4f7230 */ /* 0x000fc40000004100 */
[----:B------:R-:W-:Y:S01]  /*6b00*/  FFMA.FTZ R87, R69, R80, R90 ;  /* 0x0000005045577223 */ /* 0x000fe2000001005a */
[----:B------:R-:W-:Y:S01]  /*6b10*/  HADD2.F32 R84, -RZ, R84.H1_H1 ;  /* 0x30000054ff547230 */ /* 0x000fe20000004100 */
[----:B------:R-:W-:Y:S01]  /*6b20*/  F2FP.SATFINITE.E4M3.F32.PACK_AB_MERGE_C R27, R30, R27, RZ ;  /* 0x0000001b1e1b723e */ /* 0x000fe200048070ff */
[--C-:B------:R-:W-:Y:S01]  /*6b30*/  HADD2.F32 R68, -RZ, R35.reuse.H0_H0 ;  /* 0x20000023ff447230 */ /* 0x100fe20000004100 */
[----:B------:R-:W-:Y:S01]  /*6b40*/  F2FP.SATFINITE.E4M3.F32.PACK_AB_MERGE_C R29, R29, R28, RZ ;  /* 0x0000001c1d1d723e */ /* 0x000fe200048070ff */
[--C-:B------:R-:W-:Y:S01]  /*6b50*/  HADD2.F32 R10, -RZ, R26.reuse.H0_H0 ;  /* 0x2000001aff0a7230 */ /* 0x100fe20000004100 */
[----:B------:R-:W-:Y:S01]  /*6b60*/  F2FP.F16.E4M3.UNPACK_B R30, R24 ;  /* 0x00000018ff1e723e */ /* 0x000fe200020006ff */
[----:B------:R-:W-:Y:S02]  /*6b70*/  HADD2.F32 R35, -RZ, R35.H1_H1 ;  /* 0x30000023ff237230 */ /* 0x000fe40000004100 */
[----:B------:R-:W-:Y:S01]  /*6b80*/  FMUL.FTZ R81, R68, R79 ;  /* 0x0000004f44517220 */ /* 0x000fe20000410000 */
[----:B------:R-:W-:-:S02]  /*6b90*/  HADD2.F32 R26, -RZ, R26.H1_H1 ;  /* 0x3000001aff1a7230 */ /* 0x000fc40000004100 */
[----:B------:R-:W-:Y:S01]  /*6ba0*/  FMUL.FTZ R79, R10, R79 ;  /* 0x0000004f0a4f7220 */ /* 0x000fe20000410000 */
[--C-:B------:R-:W-:Y:S02]  /*6bb0*/  HADD2.F32 R69, -RZ, R78.reuse.H0_H0 ;  /* 0x2000004eff457230 */ /* 0x100fe40000004100 */
[CC--:B------:R-:W-:Y:S01]  /*6bc0*/  FMUL.FTZ R83, R35.reuse, R84.reuse ;  /* 0x0000005423537220 */ /* 0x0c0fe20000410000 */
[----:B------:R-:W-:Y:S02]  /*6bd0*/  HADD2.F32 R78, -RZ, R78.H1_H1 ;  /* 0x3000004eff4e7230 */ /* 0x000fe40000004100 */
[----:B------:R-:W-:Y:S01]  /*6be0*/  FMUL.FTZ R84, R26, R84 ;  /* 0x000000541a547220 */ /* 0x000fe20000410000 */
[----:B------:R-:W-:Y:S01]  /*6bf0*/  F2FP.SATFINITE.E4M3.F32.PACK_AB_MERGE_C R28, R34, R31, R27 ;  /* 0x0000001f221c723e */ /* 0x000fe2000480701b */
[-C--:B------:R-:W-:Y:S01]  /*6c00*/  FFMA.FTZ R81, R10, R69.reuse, -R81 ;  /* 0x000000450a517223 */ /* 0x080fe20000010851 */
[----:B------:R-:W-:Y:S01]  /*6c10*/  FFMA.FTZ R10, R68, R69, R79 ;  /* 0x00000045440a7223 */ /* 0x000fe2000001004f */
[-C--:B------:R-:W-:Y:S01]  /*6c20*/  FFMA.FTZ R69, R35, R78.reuse, R84 ;  /* 0x0000004e23457223 */ /* 0x080fe20000010054 */
[----:B------:R-:W-:Y:S01]  /*6c30*/  F2FP.F16.E4M3.UNPACK_B R35, R9 ;  /* 0x00000009ff23723e */ /* 0x000fe200020006ff */
[----:B------:R-:W-:Y:S01]  /*6c40*/  FFMA.FTZ R26, R26, R78, -R83 ;  /* 0x0000004e1a1a7223 */ /* 0x000fe20000010853 */
[----:B------:R-:W-:-:S02]  /*6c50*/  F2FP.F16.E4M3.UNPACK_B R68, R8 ;  /* 0x00000008ff44723e */ /* 0x000fc400020006ff */
[----:B------:R-:W-:Y:S01]  /*6c60*/  F2FP.SATFINITE.E4M3.F32.PACK_AB_MERGE_C R27, R33, R32, R29 ;  /* 0x00000020211b723e */ /* 0x000fe2000480701d */
[----:B------:R-:W-:Y:S01]  /*6c70*/  HADD2.F32 R31, -RZ, R35.H0_H0 ;  /* 0x20000023ff1f7230 */ /* 0x000fe20000004100 */
[----:B------:R-:W-:Y:S01]  /*6c80*/  F2FP.F16.E4M3.UNPACK_B R33, R6 ;  /* 0x00000006ff21723e */ /* 0x000fe200020006ff */
[----:B------:R-:W-:Y:S01]  /*6c90*/  HADD2.F32 R32, -RZ, R68.H0_H0 ;  /* 0x20000044ff207230 */ /* 0x000fe20000004100 */
[----:B------:R-:W-:Y:S01]  /*6ca0*/  F2FP.SATFINITE.E4M3.F32.PACK_AB_MERGE_C R87, R87, R88, RZ ;  /* 0x000000585757723e */ /* 0x000fe200048070ff */
[----:B------:R-:W-:Y:S01]  /*6cb0*/  HADD2.F32 R29, -RZ, R30.H0_H0 ;  /* 0x2000001eff1d7230 */ /* 0x000fe20000004100 */
[----:B------:R-:W-:Y:S01]  /*6cc0*/  F2FP.F16.E4M3.UNPACK_B R6, R6.H1 ;  /* 0x00000006ff06723e */ /* 0x000fe200030006ff */
[----:B------:R-:W-:Y:S02]  /*6cd0*/  HADD2.F32 R34, -RZ, R33.H0_H0 ;  /* 0x20000021ff227230 */ /* 0x000fe40000004100 */
[----:B------:R-:W-:Y:S01]  /*6ce0*/  FMUL.FTZ R78, R31, R32 ;  /* 0x000000201f4e7220 */ /* 0x000fe20000410000 */
[----:B------:R-:W-:-:S02]  /*6cf0*/  HADD2.F32 R35, -RZ, R35.H1_H1 ;  /* 0x30000023ff237230 */ /* 0x000fc40000004100 */
[----:B------:R-:W-:Y:S01]  /*6d00*/  FMUL.FTZ R80, R29, R32 ;  /* 0x000000201d507220 */ /* 0x000fe20000410000 */
[----:B------:R-:W-:Y:S01]  /*6d10*/  HADD2.F32 R68, -RZ, R68.H1_H1 ;  /* 0x30000044ff447230 */ /* 0x000fe20000004100 */
[----:B------:R-:W-:Y:S01]  /*6d20*/  F2FP.SATFINITE.E4M3.F32.PACK_AB_MERGE_C R10, R69, R10, R87 ;  /* 0x0000000a450a723e */ /* 0x000fe20004807057 */
[----:B------:R-:W-:Y:S02]  /*6d30*/  HADD2.F32 R32, -RZ, R30.H1_H1 ;  /* 0x3000001eff207230 */ /* 0x000fe40000004100 */
[-C--:B------:R-:W-:Y:S01]  /*6d40*/  FFMA.FTZ R29, R29, R34.reuse, -R78 ;  /* 0x000000221d1d7223 */ /* 0x080fe2000001084e */
[----:B------:R-:W-:Y:S01]  /*6d50*/  FFMA.FTZ R30, R31, R34, R80 ;  /* 0x000000221f1e7223 */ /* 0x000fe20000010050 */
[----:B------:R-:W-:Y:S02]  /*6d60*/  HADD2.F32 R34, -RZ, R33.H1_H1 ;  /* 0x30000021ff227230 */ /* 0x000fe40000004100 */
[-C--:B------:R-:W-:Y:S01]  /*6d70*/  FMUL.FTZ R69, R35, R68.reuse ;  /* 0x0000004423457220 */ /* 0x080fe20000410000 */
[----:B------:R-:W-:Y:S01]  /*6d80*/  FMUL.FTZ R78, R32, R68 ;  /* 0x00000044204e7220 */ /* 0x000fe20000410000 */
[----:B------:R-:W-:-:S02]  /*6d90*/  F2FP.F16.E4M3.UNPACK_B R33, R9.H1 ;  /* 0x00000009ff21723e */ /* 0x000fc400030006ff */
[----:B------:R-:W-:Y:S01]  /*6da0*/  F2FP.F16.E4M3.UNPACK_B R68, R8.H1 ;  /* 0x00000008ff44723e */ /* 0x000fe200030006ff */
[----:B------:R-:W-:Y:S01]  /*6db0*/  FFMA.FTZ R9, R35, R34, R78 ;  /* 0x0000002223097223 */ /* 0x000fe2000001004e */
[----:B------:R-:W-:Y:S01]  /*6dc0*/  F2FP.F16.E4M3.UNPACK_B R31, R24.H1 ;  /* 0x00000018ff1f723e */ /* 0x000fe200030006ff */
[----:B------:R-:W-:Y:S01]  /*6dd0*/  FFMA.FTZ R24, R32, R34, -R69 ;  /* 0x0000002220187223 */ /* 0x000fe20000010845 */
[----:B------:R-:W-:Y:S01]  /*6de0*/  HADD2.F32 R32, -RZ, R33.H0_H0 ;  /* 0x20000021ff207230 */ /* 0x000fe20000004100 */
[----:B------:R-:W-:Y:S01]  /*6df0*/  F2FP.SATFINITE.E4M3.F32.PACK_AB_MERGE_C R82, R82, R85, RZ ;  /* 0x000000555252723e */ /* 0x000fe200048070ff */
[----:B------:R-:W-:Y:S01]  /*6e00*/  HADD2.F32 R69, -RZ, R68.H0_H0 ;  /* 0x20000044ff457230 */ /* 0x000fe20000004100 */
[----:B------:R-:W-:Y:S01]  /*6e10*/  F2FP.F16.E4M3.UNPACK_B R80, R5.H1 ;  /* 0x00000005ff50723e */ /* 0x000fe200030006ff */
[----:B------:R-:W-:Y:S01]  /*6e20*/  HADD2.F32 R8, -RZ, R31.H0_H0 ;  /* 0x2000001fff087230 */ /* 0x000fe20000004100 */
[----:B------:R-:W-:Y:S01]  /*6e30*/  F2FP.SATFINITE.E4M3.F32.PACK_AB_MERGE_C R26, R26, R81, R82 ;  /* 0x000000511a1a723e */ /* 0x000fe20004807052 */
[----:B------:R-:W-:-:S02]  /*6e40*/  HADD2.F32 R35, -RZ, R6.H0_H0 ;  /* 0x20000006ff237230 */ /* 0x000fc40000004100 */
[-C--:B------:R-:W-:Y:S01]  /*6e50*/  FMUL.FTZ R79, R32, R69.reuse ;  /* 0x00000045204f7220 */ /* 0x080fe20000410000 */
[----:B------:R-:W-:Y:S02]  /*6e60*/  HADD2.F32 R31, -RZ, R31.H1_H1 ;  /* 0x3000001fff1f7230 */ /* 0x000fe40000004100 */
[C---:B------:R-:W-:Y:S01]  /*6e70*/  FMUL.FTZ R69, R8.reuse, R69 ;  /* 0x0000004508457220 */ /* 0x040fe20000410000 */
[----:B------:R-:W-:Y:S02]  /*6e80*/  HADD2.F32 R34, -RZ, R68.H1_H1 ;  /* 0x30000044ff227230 */ /* 0x000fe40000004100 */
[----:B------:R-:W-:Y:S02]  /*6e90*/  HADD2.F32 R68, -RZ, R6.H1_H1 ;  /* 0x30000006ff447230 */ /* 0x000fe40000004100 */
[-C--:B------:R-:W-:Y:S01]  /*6ea0*/  FFMA.FTZ R6, R8, R35.reuse, -R79 ;  /* 0x0000002308067223 */ /* 0x080fe2000001084f */
[----:B------:R-:W-:Y:S02]  /*6eb0*/  HADD2.F32 R33, -RZ, R33.H1_H1 ;  /* 0x30000021ff217230 */ /* 0x000fe40000004100 */
[----:B------:R-:W-:Y:S01]  /*6ec0*/  FFMA.FTZ R8, R32, R35, R69 ;  /* 0x0000002320087223 */ /* 0x000fe20000010045 */
[----:B------:R-:W-:Y:S01]  /*6ed0*/  FMUL.FTZ R32, R31, R34 ;  /* 0x000000221f207220 */ /* 0x000fe20000410000 */
[----:B------:R-:W-:Y:S01]  /*6ee0*/  F2FP.F16.E4M3.UNPACK_B R79, R5 ;  /* 0x00000005ff4f723e */ /* 0x000fe200020006ff */
[----:B------:R-:W-:-:S02]  /*6ef0*/  HADD2.F32 R81, -RZ, R80.H0_H0 ;  /* 0x20000050ff517230 */ /* 0x000fc40000004100 */
[C---:B------:R-:W-:Y:S01]  /*6f00*/  FMUL.FTZ R78, R33.reuse, R34 ;  /* 0x00000022214e7220 */ /* 0x040fe20000410000 */
[-C--:B------:R-:W-:Y:S01]  /*6f10*/  FFMA.FTZ R85, R33, R68.reuse, R32 ;  /* 0x0000004421557223 */ /* 0x080fe20000010020 */
[----:B------:R-:W-:Y:S01]  /*6f20*/  F2FP.F16.E4M3.UNPACK_B R33, R11.H1 ;  /* 0x0000000bff21723e */ /* 0x000fe200030006ff */
[----:B------:R-:W-:Y:S02]  /*6f30*/  HADD2.F32 R80, -RZ, R80.H1_H1 ;  /* 0x30000050ff507230 */ /* 0x000fe40000004100 */
[----:B------:R-:W-:Y:S01]  /*6f40*/  FFMA.FTZ R83, R31, R68, -R78 ;  /* 0x000000441f537223 */ /* 0x000fe2000001084e */
[-C--:B------:R-:W-:Y:S01]  /*6f50*/  F2FP.F16.E4M3.UNPACK_B R31, R7.reuse ;  /* 0x00000007ff1f723e */ /* 0x080fe200020006ff */
[--C-:B------:R-:W-:Y:S01]  /*6f60*/  HADD2.F32 R82, -RZ, R79.reuse.H0_H0 ;  /* 0x2000004fff527230 */ /* 0x100fe20000004100 */
[----:B------:R-:W-:Y:S01]  /*6f70*/  F2FP.F16.E4M3.UNPACK_B R7, R7.H1 ;  /* 0x00000007ff07723e */ /* 0x000fe200030006ff */
[----:B------:R-:W-:Y:S01]  /*6f80*/  HADD2.F32 R79, -RZ, R79.H1_H1 ;  /* 0x3000004fff4f7230 */ /* 0x000fe20000004100 */
[----:B------:R-:W-:-:S02]  /*6f90*/  F2FP.F16.E4M3.UNPACK_B R5, R4 ;  /* 0x00000004ff05723e */ /* 0x000fc400020006ff */
[----:B------:R-:W-:Y:S01]  /*6fa0*/  F2FP.F16.E4M3.UNPACK_B R68, R4.H1 ;  /* 0x00000004ff44723e */ /* 0x000fe200030006ff */
[----:B------:R-:W-:Y:S01]  /*6fb0*/  HADD2.F32 R4, -RZ, R33.H0_H0 ;  /* 0x20000021ff047230 */ /* 0x000fe20000004100 */
[----:B------:R-:W-:Y:S01]  /*6fc0*/  F2FP.F16.E4M3.UNPACK_B R34, R11 ;  /* 0x0000000bff22723e */ /* 0x000fe200020006ff */
        /* <DEDUP_REMOVED lines=8> */
[--C-:B------:R-:W-:Y:S02]  /*7050*/  HADD2.F32 R35, -RZ, R34.reuse.H0_H0 ;  /* 0x20000022ff237230 */ /* 0x100fe40000004100 */
[-C--:B------:R-:W-:Y:S01]  /*7060*/  FMUL.FTZ R32, R33, R80.reuse ;  /* 0x0000005021207220 */ /* 0x080fe20000410000 */
[--C-:B------:R-:W-:Y:S02]  /*7070*/  HADD2.F32 R11, -RZ, R31.reuse.H0_H0 ;  /* 0x2000001fff0b7230 */ /* 0x100fe40000004100 */
[----:B------:R-:W-:Y:S01]  /*7080*/  FMUL.FTZ R80, R7, R80 ;  /* 0x0000005007507220 */ /* 0x000fe20000410000 */
[----:B------:R-:W-:Y:S02]  /*7090*/  HADD2.F32 R34, -RZ, R34.H1_H1 ;  /* 0x30000022ff227230 */ /* 0x000fe40000004100 */
[----:B------:R-:W-:Y:S01]  /*70a0*/  FFMA.FTZ R81, R4, R69, R81 ;  /* 0x0000004504517223 */ /* 0x000fe20000010051 */
[----:B------:R-:W-:-:S02]  /*70b0*/  HADD2.F32 R31, -RZ, R31.H1_H1 ;  /* 0x3000001fff1f7230 */ /* 0x000fc40000004100 */
[-C--:B------:R-:W-:Y:S01]  /*70c0*/  FMUL.FTZ R84, R35, R82.reuse ;  /* 0x0000005223547220 */ /* 0x080fe20000410000 */
[----:B------:R-:W-:Y:S02]  /*70d0*/  HADD2.F32 R68, -RZ, R68.H1_H1 ;  /* 0x30000044ff447230 */ /* 0x000fe40000004100 */
[CC--:B------:R-:W-:Y:S01]  /*70e0*/  FMUL.FTZ R4, R34.reuse, R79.reuse ;  /* 0x0000004f22047220 */ /* 0x0c0fe20000410000 */
[--C-:B------:R-:W-:Y:S02]  /*70f0*/  HADD2.F32 R78, -RZ, R5.reuse.H0_H0 ;  /* 0x20000005ff4e7230 */ /* 0x100fe40000004100 */
[----:B------:R-:W-:Y:S01]  /*7100*/  FMUL.FTZ R82, R11, R82 ;  /* 0x000000520b527220 */ /* 0x000fe20000410000 */
[----:B------:R-:W-:Y:S02]  /*7110*/  HADD2.F32 R5, -RZ, R5.H1_H1 ;  /* 0x30000005ff057230 */ /* 0x000fe40000004100 */
[----:B------:R-:W-:Y:S01]  /*7120*/  FMUL.FTZ R79, R31, R79 ;  /* 0x0000004f1f4f7220 */ /* 0x000fe20000410000 */
[-C--:B------:R-:W-:Y:S01]  /*7130*/  FFMA.FTZ R32, R7, R68.reuse, -R32 ;  /* 0x0000004407207223 */ /* 0x080fe20000010820 */
[----:B------:R-:W-:Y:S01]  /*7140*/  FFMA.FTZ R80, R33, R68, R80 ;  /* 0x0000004421507223 */ /* 0x000fe20000010050 */
[-C--:B------:R-:W-:Y:S01]  /*7150*/  FFMA.FTZ R84, R11, R78.reuse, -R84 ;  /* 0x0000004e0b547223 */ /* 0x080fe20000010854 */
[----:B------:R-:W-:Y:S01]  /*7160*/  FFMA.FTZ R82, R35, R78, R82 ;  /* 0x0000004e23527223 */ /* 0x000fe20000010052 */
[-C--:B------:R-:W-:Y:S01]  /*7170*/  FFMA.FTZ R31, R31, R5.reuse, -R4 ;  /* 0x000000051f1f7223 */ /* 0x080fe20000010804 */
[----:B------:R-:W-:Y:S01]  /*7180*/  FFMA.FTZ R79, R34, R5, R79 ;  /* 0x00000005224f7223 */ /* 0x000fe2000001004f */
[----:B------:R-:W-:Y:S01]  /*7190*/  F2FP.SATFINITE.E4M3.F32.PACK_AB_MERGE_C R8, R85, R8, RZ ;  /* 0x000000085508723e */ /* 0x000fe200048070ff */
[----:B------:R-:W-:Y:S01]  /*71a0*/  IMAD.MOV.U32 R4, RZ, RZ, R28 ;  /* 0x000000ffff047224 */ /* 0x000fe200078e001c */
[----:B------:R-:W-:-:S02]  /*71b0*/  F2FP.SATFINITE.E4M3.F32.PACK_AB_MERGE_C R32, R32, R87, RZ ;  /* 0x000000572020723e */ /* 0x000fc400048070ff */
[----:B------:R-:W-:Y:S02]  /*71c0*/  F2FP.SATFINITE.E4M3.F32.PACK_AB_MERGE_C R80, R80, R81, RZ ;  /* 0x000000515050723e */ /* 0x000fe400048070ff */
[----:B------:R-:W-:Y:S01]  /*71d0*/  F2FP.SATFINITE.E4M3.F32.PACK_AB_MERGE_C R5, R24, R29, R6 ;  /* 0x0000001d1805723e */ /* 0x000fe20004807006 */
[----:B------:R-:W-:Y:S01]  /*71e0*/  IMAD.MOV.U32 R6, RZ, RZ, R26 ;  /* 0x000000ffff067224 */ /* 0x000fe200078e001a */
[----:B------:R-:W-:Y:S01]  /*71f0*/  F2FP.SATFINITE.E4M3.F32.PACK_AB_MERGE_C R9, R9, R30, R8 ;  /* 0x0000001e0909723e */ /* 0x000fe20004807008 */
[----:B------:R-:W-:Y:S01]  /*7200*/  IMAD.MOV.U32 R8, RZ, RZ, R27 ;  /* 0x000000ffff087224 */ /* 0x000fe200078e001b */
[----:B------:R-:W-:Y:S02]  /*7210*/  F2FP.SATFINITE.E4M3.F32.PACK_AB_MERGE_C R7, R31, R84, R32 ;  /* 0x000000541f07723e */ /* 0x000fe40004807020 */
[----:B------:R-:W-:-:S07]  /*7220*/  F2FP.SATFINITE.E4M3.F32.PACK_AB_MERGE_C R11, R79, R82, R80 ;  /* 0x000000524f0b723e */ /* 0x000fce0004807050 */
.L_x_1828:
[----:B------:R-:W-:Y:S05]  /*7230*/  BSYNC B1 ;  /* 0x0000000000017941 */ /* 0x000fea0003800000 */
.L_x_1827:
[----:B0-----:R0:W-:Y:S01]  /*7240*/  ST.E.128 desc[UR36][R12.64], R4 ;  /* 0x000000040c007985 */ /* 0x0011e2000c101d24 */
[----:B------:R-:W-:-:S13]  /*7250*/  ISETP.GE.AND P3, PT, R15, R86, PT ;  /* 0x000000560f00720c */ /* 0x000fda0003f66270 */
[----:B------:R-:W-:Y:S05]  /*7260*/  @P3 BRA `(.L_x_1811) ;  /* 0x00000004001c3947 */ /* 0x000fea0003800000 */
[----:B0-----:R-:W-:-:S04]  /*7270*/  IADD3 R4, P3, R15, R14, RZ ;  /* 0x0000000e0f047210 */ /* 0x001fc80007f7e0ff */
[----:B------:R-:W-:-:S05]  /*7280*/  LEA.HI.X.SX32 R5, R15, R25, 0x1, P3 ;  /* 0x000000190f057211 */ /* 0x000fca00018f0eff */
[----:B------:R0:W-:Y:S01]  /*7290*/  ST.E.128 desc[UR36][R4.64], R8 ;  /* 0x0000000804007985 */ /* 0x0001e2000c101d24 */
[----:B------:R-:W-:Y:S05]  /*72a0*/  BRA `(.L_x_1811) ;  /* 0x00000004000c7947 */ /* 0x000fea0003800000 */
.L_x_1792:
[----:B------:R-:W-:-:S06]  /*72b0*/  UISETP.NE.AND UP0, UPT, UR61, 0x3, UPT ;  /* 0x000000033d00788c */ /* 0x000fcc000bf05270 */
[----:B------:R-:W-:-:S13]  /*72c0*/  PLOP3.LUT P5, PT, PT, PT, UP0, 0x80, 0x0 ;  /* 0x000000000000781c */ /* 0x000fda0003faf008 */
[----:B------:R-:W-:Y:S05]  /*72d0*/  @!P5 BRA `(.L_x_1829) ;  /* 0x000000000004d947 */ /* 0x000fea0003800000 */
[----:B------:R-:W-:Y:S01]  /*72e0*/  BPT.TRAP 0x1 ;  /* 0x000000040000795c */ /* 0x000fe20000300000 */
.L_x_1829:
[----:B------:R-:W-:Y:S01]  /*72f0*/  IMAD R76, R185, 0x8, R22 ;  /* 0x00000008b94c7824 */ /* 0x000fe200078e0216 */
[----:B------:R-:W-:Y:S01]  /*7300*/  SHF.L.U32 R77, R200, 0x1f, RZ ;  /* 0x0000001fc84d7819 */ /* 0x000fe200000006ff */
[----:B------:R-:W-:Y:S01]  /*7310*/  BSSY B1, `(.L_x_1830) ;  /* 0x0000004000017945 */ /* 0x000fe20003800000 */
[----:B------:R-:W-:Y:S02]  /*7320*/  SHF.R.S32.HI R73, RZ, 0x1f, R72 ;  /* 0x0000001fff497819 */ /* 0x000fe40000011448 */
[----:B------:R-:W0:Y:S02]  /*7330*/  SYNCS.PHASECHK.TRANS64.TRYWAIT P3, [R76+URZ+0x28490], R77 ;  /* 0x0284904d4c0075a7 */ /* 0x000e24000806017f */
[----:B0-----:R-:W-:Y:S05]  /*7340*/  @!P3 BRA `(.L_x_1831) ;  /* 0x000002500040b947 */ /* 0x001fea0003800000 */
.L_x_2202:
[----:B------:R-:W-:Y:S05]  /*7350*/  BSYNC B1 ;  /* 0x0000000000017941 */ /* 0x000fea0003800000 */
.L_x_1830:
[----:B------:R-:W-:Y:S01]  /*7360*/  ULDC.64 UR4, c[0x0][0x300] ;  /* 0x0000c00000047ab9 */ /* 0x000fe20000000a00 */
[----:B-----5:R-:W-:Y:S01]  /*7370*/  SHF.R.S32.HI R74, RZ, 0x1f, R71 ;  /* 0x0000001fff4a7819 */ /* 0x020fe20000011447 */
[----:B------:R-:W-:Y:S01]  /*7380*/  IMAD R7, R73, UR4, RZ ;  /* 0x0000000449077c24 */ /* 0x000fe2000f8e02ff */
[----:B------:R-:W-:Y:S01]  /*7390*/  ULDC.64 UR6, c[0x0][0x2e8] ;  /* 0x0000ba0000067ab9 */ /* 0x000fe20000000a00 */
[----:B------:R-:W-:-:S04]  /*73a0*/  IMAD.WIDE.U32 R4, R72, UR4, RZ ;  /* 0x0000000448047c25 */ /* 0x000fc8000f8e00ff */
        /* <DEDUP_REMOVED lines=8> */
[----:B------:R-:W-:Y:S01]  /*7430*/  ULDC.64 UR4, c[0x0][0x308] ;  /* 0x0000c20000047ab9 */ /* 0x000fe20000000a00 */
[----:B------:R-:W-:-:S02]  /*7440*/  IADD3 R26, -R187, R75, RZ ;  /* 0x0000004bbb1a7210 */ /* 0x000fc40007ffe1ff */
[----:B------:R-:W-:Y:S02]  /*7450*/  IMAD.IADD R5, R5, 0x1, R7 ;  /* 0x0000000105057824 */ /* 0x000fe400078e0207 */
        /* <DEDUP_REMOVED lines=9> */
.L_x_2206:
[----:B------:R-:W-:Y:S04]  /*74f0*/  BSSY B1, `(.L_x_1833) ;  /* 0x000000d000017945 */ /* 0x000fe80003800000 */
[----:B------:R-:W-:Y:S05]  /*7500*/  @!P3 BRA `(.L_x_1834) ;  /* 0x00000000002cb947 */ /* 0x000fea0003800000 */
[----:B------:R-:W-:Y:S02]  /*7510*/  ULDC UR4, c[0x0][0x2f4] ;  /* 0x0000bd0000047ab9 */ /* 0x000fe40000000800 */
[----:B------:R-:W-:-:S13]  /*7520*/  ISETP.GE.AND P3, PT, R16, UR4, PT ;  /* 0x0000000410007c0c */ /* 0x000fda000bf66270 */
[----:B---3--:R-:W-:-:S05]  /*7530*/  @!P3 IADD3 R10, P4, R16, R14, RZ ;  /* 0x0000000e100ab210 */ /* 0x008fca0007f9e0ff */
[----:B--2---:R-:W-:Y:S01]  /*7540*/  @!P3 IMAD.X R11, R4, 0x1, R17, P4 ;  /* 0x00000001040bb824 */ /* 0x004fe200020e0611 */
[----:B------:R-:W-:-:S13]  /*7550*/  ISETP.GE.AND P4, PT, R184, UR4, PT ;  /* 0x00000004b8007c0c */ /* 0x000fda000bf86270 */
[----:B------:R-:W-:-:S05]  /*7560*/  @!P4 IADD3 R8, P6, R184, R14, RZ ;  /* 0x0000000eb808c210 */ /* 0x000fca0007fde0ff */
[----:B------:R-:W-:Y:S02]  /*7570*/  @!P4 IMAD.X R9, R4, 0x1, R193, P6 ;  /* 0x000000010409c824 */ /* 0x000fe400030e06c1 */
[----:B------:R-:W2:Y:S04]  /*7580*/  @!P3 LDS.128 R4, [R70+0x20000] ;  /* 0x020000004604b984 */ /* 0x000ea80000000c00 */
[----:B--2---:R-:W-:Y:S04]  /*7590*/  @!P3 ST.E.128 desc[UR36][R10.64], R4 ;  /* 0x000000040a00b985 */ /* 0x004fe8000c101d24 */
[----:B------:R-:W2:Y:S04]  /*75a0*/  @!P4 LDS.128 R4, [R70+0x22000] ;  /* 0x022000004604c984 */ /* 0x000ea80000000c00 */
[----:B--2---:R4:W-:Y:S02]  /*75b0*/  @!P4 ST.E.128 desc[UR36][R8.64], R4 ;  /* 0x000000040800c985 */ /* 0x0049e4000c101d24 */
.L_x_1834:
[----:B------:R-:W-:Y:S05]  /*75c0*/  BSYNC B1 ;  /* 0x0000000000017941 */ /* 0x000fea0003800000 */
.L_x_1833:
[----:B------:R-:W-:-:S03]  /*75d0*/  UMOV UR4, 0xffffffff ;  /* 0xffffffff00047882 */ /* 0x000fc60000000000 */
[----:B------:R-:W-:Y:S05]  /*75e0*/  BRA.DIV UR4, `(.L_x_1835) ;  /* 0x0000024e04f47947 */ /* 0x000fea000b800000 */
[----:B--2-4-:R2:W4:Y:S04]  /*75f0*/  SHFL.IDX PT, R4, R25, 0x1, 0x181f ;  /* 0x00381f0019047f89 */ /* 0x01452800000e0000 */
[----:B---3--:R2:W3:Y:S02]  /*7600*/  SHFL.IDX PT, R14, R24, 0x1, 0x181f ;  /* 0x00381f00180e7f89 */ /* 0x0084e400000e0000 */
.L_x_2210:
[----:B------:R-:W-:-:S13]  /*7610*/  ISETP.GE.AND P3, PT, R26, 0x21, PT ;  /* 0x000000211a00780c */ /* 0x000fda0003f66270 */
[----:B------:R-:W-:Y:S05]  /*7620*/  @!P3 BRA `(.L_x_1811) ;  /* 0x00000000002cb947 */ /* 0x000fea0003800000 */
[----:B------:R-:W-:Y:S02]  /*7630*/  ULDC UR4, c[0x0][0x2f4] ;  /* 0x0000bd0000047ab9 */ /* 0x000fe40000000800 */
[----:B------:R-:W-:-:S13]  /*7640*/  ISETP.GE.AND P3, PT, R16, UR4, PT ;  /* 0x0000000410007c0c */ /* 0x000fda000bf66270 */
[----:B---3--:R-:W-:-:S05]  /*7650*/  @!P3 IADD3 R10, P4, R16, R14, RZ ;  /* 0x0000000e100ab210 */ /* 0x008fca0007f9e0ff */
[----:B----4-:R-:W-:Y:S01]  /*7660*/  @!P3 IMAD.X R11, R4, 0x1, R17, P4 ;  /* 0x00000001040bb824 */ /* 0x010fe200020e0611 */
[----:B------:R-:W-:-:S13]  /*7670*/  ISETP.GE.AND P4, PT, R184, UR4, PT ;  /* 0x00000004b8007c0c */ /* 0x000fda000bf86270 */
[----:B------:R-:W-:-:S05]  /*7680*/  @!P4 IADD3 R8, P6, R184, R14, RZ ;  /* 0x0000000eb808c210 */ /* 0x000fca0007fde0ff */
[----:B------:R-:W-:Y:S02]  /*7690*/  @!P4 IMAD.X R9, R4, 0x1, R193, P6 ;  /* 0x000000010409c824 */ /* 0x000fe400030e06c1 */
[----:B------:R-:W3:Y:S04]  /*76a0*/  @!P3 LDS.128 R4, [R70+0x21000] ;  /* 0x021000004604b984 */ /* 0x000ee80000000c00 */
[----:B---3--:R-:W-:Y:S04]  /*76b0*/  @!P3 ST.E.128 desc[UR36][R10.64], R4 ;  /* 0x000000040a00b985 */ /* 0x008fe8000c101d24 */
[----:B------:R-:W3:Y:S04]  /*76c0*/  @!P4 LDS.128 R4, [R70+0x23000] ;  /* 0x023000004604c984 */ /* 0x000ee80000000c00 */
[----:B---3--:R3:W-:Y:S02]  /*76d0*/  @!P4 ST.E.128 desc[UR36][R8.64], R4 ;  /* 0x000000040800c985 */ /* 0x0087e4000c101d24 */
.L_x_1811:
[----:B------:R-:W-:Y:S05]  /*76e0*/  BSYNC B0 ;  /* 0x0000000000007941 */ /* 0x000fea0003800000 */
.L_x_1791:
[----:B0--34-:R-:W0:Y:S01]  /*76f0*/  S2R R4, SR_TID.X ;  /* 0x0000000000047919 */ /* 0x019e220000002100 */
[----:B------:R-:W-:Y:S01]  /*7700*/  @!PT LDS RZ, [RZ] ;  /* 0x00000000fffff984 */ /* 0x000fe20000000800 */
[----:B------:R-:W-:Y:S01]  /*7710*/  @!PT LDS RZ, [RZ] ;  /* 0x00000000fffff984 */ /* 0x000fe20000000800 */
[----:B------:R-:W-:Y:S01]  /*7720*/  @!PT LDS RZ, [RZ] ;  /* 0x00000000fffff984 */ /* 0x000fe20000000800 */
[----:B------:R-:W-:Y:S01]  /*7730*/  @!PT LDS RZ, [RZ] ;  /* 0x00000000fffff984 */ /* 0x000fe20000000800 */
[----:B------:R3:W-:Y:S06]  /*7740*/  MEMBAR.ALL.CTA ;  /* 0x0000000000007992 */ /* 0x0007ec0000008000 */
[----:B---3--:R-:W3:Y:S01]  /*7750*/  FENCE.VIEW.ASYNC.S ;  /* 0x00000000000073c6 */ /* 0x008ee20000000000 */
[----:B------:R-:W-:Y:S05]  /*7760*/  WARPSYNC.ALL ;  /* 0x0000000000007948 */ /* 0x000fea0003800000 */
[----:B------:R-:W-:Y:S01]  /*7770*/  BSSY B0, `(.L_x_1836) ;  /* 0x0000008000007945 */ /* 0x000fe20003800000 */
[----:B---3--:R3:W-:Y:S01]  /*7780*/  BAR.SYNC.DEFER_BLOCKING R56, 0x80 ;  /* 0x000200380000751d */ /* 0x0087e20000010000 */
[----:B0-----:R-:W-:-:S13]  /*7790*/  LOP3.LUT P3, RZ, R4, 0x7f, RZ, 0xc0, !PT ;  /* 0x0000007f04ff7812 */ /* 0x001fda000786c0ff */
[----:B------:R-:W-:-:S05]  /*77a0*/  @!P3 VIADD R4, R76, 0x284a0 ;  /* 0x000284a04c04b836 */ /* 0x000fca0000000000 */
[----:B------:R-:W-:-:S04]  /*77b0*/  @!P3 PRMT R4, RZ, 0x654, R4 ;  /* 0x00000654ff04b816 */ /* 0x000fc80000000004 */
[----:B------:R3:W-:Y:S01]  /*77c0*/  @!P3 SYNCS.ARRIVE.TRANS64.RED.A1T0 RZ, [R4+URZ], RZ ;  /* 0x000000ff04ffb9a7 */ /* 0x0007e2000810043f */
[----:B------:R-:W-:Y:S05]  /*77d0*/  @!P5 BRA `(.L_x_1837) ;  /* 0x000000000004d947 */ /* 0x000fea0003800000 */
[----:B------:R-:W-:Y:S01]  /*77e0*/  BPT.TRAP 0x1 ;  /* 0x000000040000795c */ /* 0x000fe20000300000 */
.L_x_1837:
[----:B------:R-:W-:Y:S05]  /*77f0*/  BSYNC B0 ;  /* 0x0000000000007941 */ /* 0x000fea0003800000 */
.L_x_1836:
[----:B------:R-:W0:Y:S01]  /*7800*/  SYNCS.PHASECHK.TRANS64.TRYWAIT P4, [R76+URZ+0x284b0], R77 ;  /* 0x0284b04d4c0075a7 */ /* 0x000e22000808017f */
[----:B------:R-:W-:Y:S04]  /*7810*/  BSSY B0, `(.L_x_1838) ;  /* 0x0000002000007945 */ /* 0x000fe80003800000 */
[----:B0-----:R-:W-:Y:S05]  /*7820*/  @!P4 BRA `(.L_x_1839) ;  /* 0x0000024c00acc947 */ /* 0x001fea0003800000 */
.L_x_2211:
[----:B------:R-:W-:Y:S05]  /*7830*/  BSYNC B0 ;  /* 0x0000000000007941 */ /* 0x000fea0003800000 */
.L_x_1838:
[----:B------:R-:W-:Y:S01]  /*7840*/  ULDC.64 UR4, c[0x0][0x328] ;  /* 0x0000ca0000047ab9 */ /* 0x000fe20000000a00 */
[----:B------:R-:W-:Y:S01]  /*7850*/  ULDC.64 UR6, c[0x0][0x318] ;  /* 0x0000c60000067ab9 */ /* 0x000fe20000000a00 */
[----:B------:R-:W-:Y:S01]  /*7860*/  IMAD R73, R73, UR4, RZ ;  /* 0x0000000449497c24 */ /* 0x000fe2000f8e02ff */
[----:B------:R-:W-:Y:S01]  /*7870*/  BSSY B0, `(.L_x_1840) ;  /* 0x000001e000007945 */ /* 0x000fe20003800000 */
[----:B---3--:R-:W-:-:S04]  /*7880*/  IMAD.WIDE.U32 R4, R72, UR4, RZ ;  /* 0x0000000448047c25 */ /* 0x008fc8000f8e00ff */
[----:B------:R-:W-:Y:S01]  /*7890*/  IMAD R73, R72, UR5, R73 ;  /* 0x0000000548497c24 */ /* 0x000fe2000f8e0249 */
[----:B------:R-:W-:Y:S01]  /*78a0*/  ULDC.64 UR4, c[0x0][0x338] ;  /* 0x0000ce0000047ab9 */ /* 0x000fe20000000a00 */
[----:B------:R-:W-:Y:S02]  /*78b0*/  IMAD.IADD R75, R75, 0x1, -R187 ;  /* 0x000000014b4b7824 */ /* 0x000fe400078e0abb */
[----:B------:R-:W-:Y:S02]  /*78c0*/  IMAD R74, R74, UR4, RZ ;  /* 0x000000044a4a7c24 */ /* 0x000fe4000f8e02ff */
[----:B------:R-:W-:Y:S02]  /*78d0*/  IMAD.IADD R5, R5, 0x1, R73 ;  /* 0x0000000105057824 */ /* 0x000fe400078e0249 */
[C---:B------:R-:W-:Y:S02]  /*78e0*/  IMAD R7, R71.reuse, UR5, R74 ;  /* 0x0000000547077c24 */ /* 0x040fe4000f8e024a */
[----:B------:R-:W-:Y:S01]  /*78f0*/  IMAD.WIDE.U32 R4, R71, UR4, R4 ;  /* 0x0000000447047c25 */ /* 0x000fe2000f8e0004 */
[----:B------:R-:W-:-:S03]  /*7900*/  ULDC.64 UR4, c[0x0][0x330] ;  /* 0x0000cc0000047ab9 */ /* 0x000fc60000000a00 */
[----:B------:R-:W-:Y:S02]  /*7910*/  IMAD.IADD R5, R5, 0x1, R7 ;  /* 0x0000000105057824 */ /* 0x000fe400078e0207 */
[----:B------:R-:W-:-:S04]  /*7920*/  IMAD.WIDE.U32 R4, R188, UR4, R4 ;  /* 0x00000004bc047c25 */ /* 0x000fc8000f8e0004 */
[----:B------:R-:W-:Y:S01]  /*7930*/  IMAD R5, R188, UR5, R5 ;  /* 0x00000005bc057c24 */ /* 0x000fe2000f8e0205 */
[----:B------:R-:W-:-:S04]  /*7940*/  IADD3 R12, P4, R4, UR6, RZ ;  /* 0x00000006040c7c10 */ /* 0x000fc8000ff9e0ff */
[----:B------:R-:W-:Y:S01]  /*7950*/  IADD3.X R13, R5, UR7, RZ, P4, !PT ;  /* 0x00000007050d7c10 */ /* 0x000fe2000a7fe4ff */
[----:B------:R3:W4:Y:S01]  /*7960*/  SHFL.IDX PT, R9, R12, RZ, 0x181f ;  /* 0x00181fff0c097589 */ /* 0x00072200000e0000 */
[----:B------:R-:W-:-:S03]  /*7970*/  ISETP.GE.AND P4, PT, R75, 0x1, PT ;  /* 0x000000014b00780c */ /* 0x000fc60003f86270 */
[----:B------:R3:W0:Y:S10]  /*7980*/  SHFL.IDX PT, R4, R13, RZ, 0x181f ;  /* 0x00181fff0d047589 */ /* 0x00063400000e0000 */
[----:B---3--:R-:W-:Y:S05]  /*7990*/  @!P4 BRA `(.L_x_1841) ;  /* 0x00000000002cc947 */ /* 0x008fea0003800000 */
[----:B------:R-:W-:Y:S02]  /*79a0*/  ULDC UR4, c[0x0][0x2f4] ;  /* 0x0000bd0000047ab9 */ /* 0x000fe40000000800 */
[----:B------:R-:W-:-:S13]  /*79b0*/  ISETP.GE.AND P4, PT, R16, UR4, PT ;  /* 0x0000000410007c0c */ /* 0x000fda000bf86270 */
[----:B----4-:R-:W-:-:S05]  /*79c0*/  @!P4 IADD3 R10, P5, R16, R9, RZ ;  /* 0x00000009100ac210 */ /* 0x010fca0007fbe0ff */
[----:B0-----:R-:W-:Y:S01]  /*79d0*/  @!P4 IMAD.X R11, R4, 0x1, R17, P5 ;  /* 0x00000001040bc824 */ /* 0x001fe200028e0611 */
[----:B------:R-:W-:-:S13]  /*79e0*/  ISETP.GE.AND P5, PT, R184, UR4, PT ;  /* 0x00000004b8007c0c */ /* 0x000fda000bfa6270 */
[----:B------:R-:W-:-:S05]  /*79f0*/  @!P5 IADD3 R8, P6, R184, R9, RZ ;  /* 0x00000009b808d210 */ /* 0x000fca0007fde0ff */
[----:B------:R-:W-:Y:S02]  /*7a00*/  @!P5 IMAD.X R9, R4, 0x1, R193, P6 ;  /* 0x000000010409d824 */ /* 0x000fe400030e06c1 */
[----:B------:R-:W0:Y:S04]  /*7a10*/  @!P4 LDS.128 R4, [R70+0x10000] ;  /* 0x010000004604c984 */ /* 0x000e280000000c00 */
[----:B0-----:R-:W-:Y:S04]  /*7a20*/  @!P4 ST.E.128 desc[UR36][R10.64], R4 ;  /* 0x000000040a00c985 */ /* 0x001fe8000c101d24 */
[----:B------:R-:W0:Y:S04]  /*7a30*/  @!P5 LDS.128 R4, [R70+0x12000] ;  /* 0x012000004604d984 */ /* 0x000e280000000c00 */
[----:B0-----:R3:W-:Y:S02]  /*7a40*/  @!P5 ST.E.128 desc[UR36][R8.64], R4 ;  /* 0x000000040800d985 */ /* 0x0017e4000c101d24 */
.L_x_1841:
[----:B------:R-:W-:Y:S05]  /*7a50*/  BSYNC B0 ;  /* 0x0000000000007941 */ /* 0x000fea0003800000 */
.L_x_1840:
[----:B------:R-:W-:Y:S01]  /*7a60*/  ISETP.GE.AND P4, PT, R75, 0x21, PT ;  /* 0x000000214b00780c */ /* 0x000fe20003f86270 */
[----:B------:R-:W0:Y:S01]  /*7a70*/  SHFL.IDX PT, R13, R13, 0x1, 0x181f ;  /* 0x00381f000d0d7f89 */ /* 0x000e2200000e0000 */
[----:B------:R-:W-:Y:S03]  /*7a80*/  BSSY B0, `(.L_x_1842) ;  /* 0x000000e000007945 */ /* 0x000fe60003800000 */
[----:B---34-:R3:W4:Y:S08]  /*7a90*/  SHFL.IDX PT, R9, R12, 0x1, 0x181f ;  /* 0x00381f000c097f89 */ /* 0x01873000000e0000 */
[----:B---3--:R-:W-:Y:S05]  /*7aa0*/  @!P4 BRA `(.L_x_1843) ;  /* 0x00000000002cc947 */ /* 0x008fea0003800000 */
[----:B------:R-:W-:Y:S02]  /*7ab0*/  ULDC UR4, c[0x0][0x2f4] ;  /* 0x0000bd0000047ab9 */ /* 0x000fe40000000800 */
[----:B------:R-:W-:-:S13]  /*7ac0*/  ISETP.GE.AND P4, PT, R16, UR4, PT ;  /* 0x0000000410007c0c */ /* 0x000fda000bf86270 */
[----:B0-----:R-:W0:Y:S01]  /*7ad0*/  @!P4 LDS.128 R4, [R70+0x11000] ;  /* 0x011000004604c984 */ /* 0x001e220000000c00 */
[----:B----4-:R-:W-:-:S04]  /*7ae0*/  @!P4 IADD3 R10, P5, R16, R9, RZ ;  /* 0x00000009100ac210 */ /* 0x010fc80007fbe0ff */
[----:B------:R-:W-:Y:S02]  /*7af0*/  @!P4 IADD3.X R11, R13, R17, RZ, P5, !PT ;  /* 0x000000110d0bc210 */ /* 0x000fe40002ffe4ff */
[----:B------:R-:W-:-:S13]  /*7b00*/  ISETP.GE.AND P5, PT, R184, UR4, PT ;  /* 0x00000004b8007c0c */ /* 0x000fda000bfa6270 */
[----:B------:R-:W-:-:S05]  /*7b10*/  @!P5 IADD3 R8, P6, R184, R9, RZ ;  /* 0x00000009b808d210 */ /* 0x000fca0007fde0ff */
[----:B------:R-:W-:Y:S01]  /*7b20*/  @!P5 IMAD.X R9, R13, 0x1, R193, P6 ;  /* 0x000000010d09d824 */ /* 0x000fe200030e06c1 */
[----:B0-----:R-:W-:Y:S04]  /*7b30*/  @!P4 ST.E.128 desc[UR36][R10.64], R4 ;  /* 0x000000040a00c985 */ /* 0x001fe8000c101d24 */
[----:B------:R-:W0:Y:S04]  /*7b40*/  @!P5 LDS.128 R4, [R70+0x13000] ;  /* 0x013000004604d984 */ /* 0x000e280000000c00 */
[----:B0-----:R3:W-:Y:S02]  /*7b50*/  @!P5 ST.E.128 desc[UR36][R8.64], R4 ;  /* 0x000000040800d985 */ /* 0x0017e4000c101d24 */
.L_x_1843:
[----:B------:R-:W-:Y:S05]  /*7b60*/  BSYNC B0 ;  /* 0x0000000000007941 */ /* 0x000fea0003800000 */
.L_x_1842:
[----:B------:R-:W-:Y:S01]  /*7b70*/  @!PT LDS RZ, [RZ] ;  /* 0x00000000fffff984 */ /* 0x000fe20000000800 */
[----:B------:R-:W-:Y:S01]  /*7b80*/  @!PT LDS RZ, [RZ] ;  /* 0x00000000fffff984 */ /* 0x000fe20000000800 */
[----:B------:R-:W-:Y:S01]  /*7b90*/  @!PT LDS RZ, [RZ] ;  /* 0x00000000fffff984 */ /* 0x000fe20000000800 */
[----:B------:R-:W-:Y:S01]  /*7ba0*/  @!PT LDS RZ, [RZ] ;  /* 0x00000000fffff984 */ /* 0x000fe20000000800 */
[----:B------:R5:W-:Y:S06]  /*7bb0*/  MEMBAR.ALL.CTA ;  /* 0x0000000000007992 */ /* 0x000bec0000008000 */
[----:B-----5:R-:W5:Y:S01]  /*7bc0*/  FENCE.VIEW.ASYNC.S ;  /* 0x00000000000073c6 */ /* 0x020f620000000000 */
[----:B01----:R-:W-:Y:S01]  /*7bd0*/  @!P3 VIADD R76, R76, 0x284c0 ;  /* 0x000284c04c4cb836 */ /* 0x003fe20000000000 */
[----:B-----5:R0:W-:Y:S01]  /*7be0*/  BAR.SYNC.DEFER_BLOCKING R56, 0x80 ;  /* 0x000200380000751d */ /* 0x0201e20000010000 */
[----:B------:R-:W-:Y:S01]  /*7bf0*/  ISETP.NE.AND P4, PT, R67, RZ, PT ;  /* 0x000000ff4300720c */ /* 0x000fe20003f85270 */
[----:B------:R-:W-:-:S02]  /*7c00*/  VIADD R185, R185, 0x1 ;  /* 0x00000001b9b97836 */ /* 0x000fc40000000000 */
[----:B------:R-:W-:-:S04]  /*7c10*/  @!P3 PRMT R76, RZ, 0x654, R76 ;  /* 0x00000654ff4cb816 */ /* 0x000fc8000000004c */
[----:B------:R0:W-:Y:S01]  /*7c20*/  @!P3 SYNCS.ARRIVE.TRANS64.RED.A1T0 RZ, [R76+URZ], RZ ;  /* 0x000000ff4cffb9a7 */ /* 0x0001e2000810043f */
[----:B------:R-:W-:-:S04]  /*7c30*/  ISETP.NE.AND P3, PT, R185, 0x2, PT ;  /* 0x00000002b900780c */ /* 0x000fc80003f65270 */
[----:B---3--:R-:W-:Y:S02]  /*7c40*/  SEL R5, RZ, 0x1, P3 ;  /* 0x00000001ff057807 */ /* 0x008fe40001800000 */
[----:B------:R-:W-:Y:S02]  /*7c50*/  SEL R185, R185, RZ, P3 ;  /* 0x000000ffb9b97207 */ /* 0x000fe40001800000 */
[----:B------:R-:W-:Y:S01]  /*7c60*/  LOP3.LUT R200, R200, R5, RZ, 0x3c, !PT ;  /* 0x00000005c8c87212 */ /* 0x000fe200078e3cff */
[----:B0-----:R-:W-:Y:S06]  /*7c70*/  @P4 BRA `(.L_x_1844) ;  /* 0xffffffac008c4947 */ /* 0x001fec000383ffff */
[----:B------:R-:W0:Y:S01]  /*7c80*/  S2R R4, SR_TID.X ;  /* 0x0000000000047919 */ /* 0x000e220000002100 */
[----:B------:R-:W-:Y:S02]  /*7c90*/  PLOP3.LUT P0, PT, PT, PT, PT, 0x8, 0x0 ;  /* 0x000000000000781c */ /* 0x000fe40003f0e170 */
[----:B0-----:R-:W-:-:S04]  /*7ca0*/  SHF.R.U32.HI R4, RZ, 0x7, R4 ;  /* 0x00000007ff047819 */ /* 0x001fc80000011604 */
[----:B------:R-:W-:-:S13]  /*7cb0*/  ISETP.NE.AND P4, PT, R4, 0x1, PT ;  /* 0x000000010400780c */ /* 0x000fda0003f85270 */
[----:B------:R-:W-:Y:S06]  /*7cc0*/  @!P4 BAR.ARV 0x9, 0x100 ;  /* 0x024400000000cb1d */ /* 0x000fec0000002000 */
.L_x_1786:
[----:B------:R-:W0:Y:S01]  /*7cd0*/  LDC R0, c[0x0][0x448] ;  /* 0x00011200ff007b82 */ /* 0x000e220000000800 */
[----:B------:R-:W-:-:S07]  /*7ce0*/  IADD3 R7, R192, 0x1, -R189 ;  /* 0x00000001c0077810 */ /* 0x000fce0007ffe8bd */
[----:B------:R-:W1:Y:S01]  /*7cf0*/  LDC.64 R2, c[0x0][0x9e0] ;  /* 0x00027800ff027b82 */ /* 0x000e620000000a00 */
[----:B0-----:R-:W-:Y:S01]  /*7d00*/  ISETP.NE.AND P1, PT, R0, 0x1, PT ;  /* 0x000000010000780c */ /* 0x001fe20003f25270 */
[----:B------:R-:W-:Y:S01]  /*7d10*/  VIADD R0, R201, 0x7f ;  /* 0x0000007fc9007836 */ /* 0x000fe20000000000 */
[----:B-1----:R-:W-:-:S11]  /*7d20*/  ISETP.GE.AND P2, PT, R3, 0x1, PT ;  /* 0x000000010300780c */ /* 0x002fd60003f46270 */
[----:B------:R-:W0:Y:S08]  /*7d30*/  @P1 LDC R5, c[0x0][0x44c] ;  /* 0x00011300ff051b82 */ /* 0x000e300000000800 */
[----:B------:R-:W1:Y:S01]  /*7d40*/  @P1 LDC R4, c[0x0][0x450] ;  /* 0x00011400ff041b82 */ /* 0x000e620000000800 */
[----:B0-----:R-:W-:-:S05]  /*7d50*/  @P1 IMAD.HI.U32 R5, R0, R5, RZ ;  /* 0x0000000500051227 */ /* 0x001fca00078e00ff */
[----:B-1----:R-:W-:-:S05]  /*7d60*/  @P1 SHF.R.U32.HI R0, RZ, R4, R5 ;  /* 0x00000004ff001219 */ /* 0x002fca0000011605 */
[----:B------:R-:W-:Y:S01]  /*7d70*/  IMAD.IADD R7, R7, 0x1, R0 ;  /* 0x0000000107077824 */ /* 0x000fe200078e0200 */
[----:B------:R-:W-:Y:S06]  /*7d80*/  @P0 BRA `(.L_x_1845) ;  /* 0x00000000000c0947 */ /* 0x000fec0003800000 */
[----:B------:R-:W0:Y:S01]  /*7d90*/  FENCE.VIEW.ASYNC.G ;  /* 0x00000000000073c6 */ /* 0x000e220000000100 */
[----:B------:R-:W-:Y:S05]  /*7da0*/  WARPSYNC.ALL ;  /* 0x0000000000007948 */ /* 0x000fea0003800000 */
[----:B0-----:R-:W-:Y:S06]  /*7db0*/  BAR.ARV 0xc, 0x180 ;  /* 0x0306000000007b1d */ /* 0x001fec0000002000 */
.L_x_1845:
[----:B------:R-:W-:Y:S01]  /*7dc0*/  IMAD.IADD R2, R7, 0x1, R2 ;  /* 0x0000000107027824 */ /* 0x000fe200078e0202 */
        /* <DEDUP_REMOVED lines=12> */
.L_x_1848:
[----:B------:R-:W-:-:S13]  /*7e90*/  ISETP.NE.AND P0, PT, R3, 0x1, PT ;  /* 0x000000010300780c */ /* 0x000fda0003f05270 */
[----:B------:R-:W0:Y:S02]  /*7ea0*/  @P0 LDC.64 R4, c[0x0][0x9e8] ;  /* 0x00027a00ff040b82 */ /* 0x000e240000000a00 */
[----:B0-----:R-:W-:-:S05]  /*7eb0*/  @P0 IMAD.HI.U32 R4, R0, R4, RZ ;  /* 0x0000000400040227 */ /* 0x001fca00078e00ff */
[----:B------:R-:W-:-:S07]  /*7ec0*/  @P0 SHF.R.U32.HI R0, RZ, R5, R4 ;  /* 0x00000005ff000219 */ /* 0x000fce0000011604 */
.L_x_1849:
[----:B------:R-:W-:Y:S05]  /*7ed0*/  BSYNC B0 ;  /* 0x0000000000007941 */ /* 0x000fea0003800000 */
.L_x_1847:
[----:B------:R-:W-:-:S05]  /*7ee0*/  IMAD R5, R0, R3, R3 ;  /* 0x0000000300057224 */ /* 0x000fca00078e0203 */
[----:B------:R-:W-:-:S07]  /*7ef0*/  VIMNMX R2, R2, R5, PT ;  /* 0x0000000502027248 */ /* 0x000fce0003fe0100 */
.L_x_1846:
[----:B------:R-:W0:Y:S01]  /*7f00*/  @P1 LDC R0, c[0x0][0x44c] ;  /* 0x00011300ff001b82 */ /* 0x000e220000000800 */
[----:B------:R-:W-:Y:S01]  /*7f10*/  VIADD R2, R2, 0x3f ;  /* 0x0000003f02027836 */ /* 0x000fe20000000000 */
[----:B------:R-:W-:-:S04]  /*7f20*/  ULDC UR4, c[0x0][0x9dc] ;  /* 0x0002770000047ab9 */ /* 0x000fc80000000800 */
[----:B------:R-:W-:Y:S02]  /*7f30*/  SHF.R.S32.HI R5, RZ, 0x1f, R2 ;  /* 0x0000001fff057819 */ /* 0x000fe40000011402 */
[----:B------:R-:W1:Y:S02]  /*7f40*/  @P1 LDC R7, c[0x0][0x450] ;  /* 0x00011400ff071b82 */ /* 0x000e640000000800 */
[----:B------:R-:W-:-:S04]  /*7f50*/  LEA.HI R5, R5, R2, RZ, 0x6 ;  /* 0x0000000205057211 */ /* 0x000fc800078f30ff */
[----:B------:R-:W-:-:S04]  /*7f60*/  SHF.R.S32.HI R5, RZ, 0x6, R5 ;  /* 0x00000006ff057819 */ /* 0x000fc80000011405 */
[----:B------:R-:W-:Y:S01]  /*7f70*/  VIMNMX R44, R44, R5, PT ;  /* 0x000000052c2c7248 */ /* 0x000fe20003fe0100 */
[----:B0-----:R-:W-:-:S04]  /*7f80*/  @P1 IMAD.HI.U32 R4, R201, R0, RZ ;  /* 0x00000000c9041227 */ /* 0x001fc800078e00ff */
[----:B------:R-:W-:Y:S01]  /*7f90*/  IMAD.MOV.U32 R0, RZ, RZ, R201 ;  /* 0x000000ffff007224 */ /* 0x000fe200078e00c9 */
[----:B-1----:R-:W-:-:S04]  /*7fa0*/  @P1 SHF.R.U32.HI R0, RZ, R7, R4 ;  /* 0x00000007ff001219 */ /* 0x002fc80000011604 */
[----:B------:R-:W-:-:S05]  /*7fb0*/  IADD3 R0, R161, R0, RZ ;  /* 0x00000000a1007210 */ /* 0x000fca0007ffe0ff */
        /* <DEDUP_REMOVED lines=12> */
.L_x_1852:
[----:B------:R-:W-:-:S13]  /*8080*/  ISETP.NE.AND P0, PT, R3, 0x1, PT ;  /* 0x000000010300780c */ /* 0x000fda0003f05270 */
[----:B------:R-:W0:Y:S02]  /*8090*/  @P0 LDC.64 R4, c[0x0][0x9e8] ;  /* 0x00027a00ff040b82 */ /* 0x000e240000000a00 */
[----:B0-----:R-:W-:-:S05]  /*80a0*/  @P0 IMAD.HI.U32 R4, R0, R4, RZ ;  /* 0x0000000400040227 */ /* 0x001fca00078e00ff */
[----:B------:R-:W-:-:S07]  /*80b0*/  @P0 SHF.R.U32.HI R0, RZ, R5, R4 ;  /* 0x00000005ff000219 */ /* 0x000fce0000011604 */
.L_x_1853:
[----:B------:R-:W-:Y:S05]  /*80c0*/  BSYNC B0 ;  /* 0x0000000000007941 */ /* 0x000fea0003800000 */
.L_x_1851:
[----:B------:R-:W-:-:S05]  /*80d0*/  IMAD R3, R0, R3, RZ ;  /* 0x0000000300037224 */ /* 0x000fca00078e02ff */
[----:B------:R-:W-:-:S07]  /*80e0*/  VIMNMX R2, R2, R3, !PT ;  /* 0x0000000302027248 */ /* 0x000fce0007fe0100 */
.L_x_1850:
[----:B------:R-:W-:Y:S01]  /*80f0*/  SHF.R.S32.HI R3, RZ, 0x1f, R2 ;  /* 0x0000001fff037819 */ /* 0x000fe20000011402 */
[----:B------:R-:W-:Y:S03]  /*8100*/  BSSY B0, `(.L_x_1854) ;  /* 0x0000025000007945 */ /* 0x000fe60003800000 */
[----:B------:R-:W-:-:S04]  /*8110*/  LEA.HI R3, R3, R2, RZ, 0x6 ;  /* 0x0000000203037211 */ /* 0x000fc800078f30ff */
[----:B------:R-:W-:-:S04]  /*8120*/  SHF.R.S32.HI R3, RZ, 0x6, R3 ;  /* 0x00000006ff037819 */ /* 0x000fc80000011403 */
[----:B----4-:R-:W-:Y:S01]  /*8130*/  VIMNMX R9, RZ, R3, !PT ;  /* 0x00000003ff097248 */ /* 0x010fe20007fe0100 */
        /* <DEDUP_REMOVED lines=20> */
[----:B------:R-:W-:-:S03]  /*8280*/  IMAD.HI.U32 R3, R3, R7, R2 ;  /* 0x0000000703037227 */ /* 0x000fc600078e0002 */
[----:B------:R-:W-:Y:S01]  /*8290*/  ISETP.GE.AND P2, PT, R0, RZ, PT ;  /* 0x000000ff0000720c */ /* 0x000fe20003f46270 */
[----:B------:R-:W-:-:S04]  /*82a0*/  IMAD.MOV.U32 R2, RZ, RZ, R6 ;  /* 0x000000ffff027224 */ /* 0x000fc800078e0006 */
        /* <DEDUP_REMOVED lines=9> */
[----:B------:R-:W-:-:S07]  /*8340*/  @!P1 LOP3.LUT R3, RZ, R11, RZ, 0x33, !PT ;  /* 0x0000000bff039212 */ /* 0x000fce00078e33ff */
.L_x_1855:
[----:B------:R-:W-:Y:S05]  /*8350*/  BSYNC B0 ;  /* 0x0000000000007941 */ /* 0x000fea0003800000 */
.L_x_1854:
[-C--:B------:R-:W-:Y:S01]  /*8360*/  IMAD R204, R220, R3.reuse, R9 ;  /* 0x00000003dccc7224 */ /* 0x080fe200078e0209 */
[----:B------:R-:W-:Y:S02]  /*8370*/  PLOP3.LUT P0, PT, PT, PT, PT, 0x80, 0x0 ;  /* 0x000000000000781c */ /* 0x000fe40003f0f070 */
[----:B------:R-:W-:Y:S02]  /*8380*/  CS2R R28, SRZ ;  /* 0x00000000001c7805 */ /* 0x000fe4000001ff00 */
[----:B------:R-:W-:Y:S01]  /*8390*/  CS2R R162, SRZ ;  /* 0x0000000000a27805 */ /* 0x000fe2000001ff00 */
[----:B------:R-:W-:Y:S01]  /*83a0*/  IMAD.MOV.U32 R5, RZ, RZ, RZ ;  /* 0x000000ffff057224 */ /* 0x000fe200078e00ff */
[----:B------:R-:W-:Y:S02]  /*83b0*/  VIADDMNMX R160, R204, R3, R44, PT ;  /* 0x00000003cca07246 */ /* 0x000fe4000380012c */
[----:B------:R-:W-:Y:S02]  /*83c0*/  CS2R R146, SRZ ;  /* 0x0000000000927805 */ /* 0x000fe4000001ff00 */
[----:B------:R-:W-:Y:S01]  /*83d0*/  CS2R R20, SRZ ;  /* 0x0000000000147805 */ /* 0x000fe2000001ff00 */
[----:B------:R-:W-:Y:S01]  /*83e0*/  IMAD.MOV.U32 R0, RZ, RZ, RZ ;  /* 0x000000ffff007224 */ /* 0x000fe200078e00ff */
[----:B------:R-:W-:-:S02]  /*83f0*/  ISETP.GT.AND P1, PT, R160, R204, PT ;  /* 0x000000cca000720c */ /* 0x000fc40003f24270 */
        /* <DEDUP_REMOVED lines=26> */
[----:B--2---:R-:W-:Y:S02]  /*85a0*/  CS2R R80, SRZ ;  /* 0x0000000000507805 */ /* 0x004fe4000001ff00 */
        /* <DEDUP_REMOVED lines=32> */
[----:B------:R-:W-:Y:S01]  /*87b0*/  CS2R R150, SRZ ;  /* 0x0000000000967805 */ /* 0x000fe2000001ff00 */
[----:B------:R-:W-:Y:S06]  /*87c0*/  @!P1 BRA `(.L_x_1856) ;  /* 0x0000014000b89947 */ /* 0x000fec0003800000 */
        /* <DEDUP_REMOVED lines=8> */
.L_x_2214:
[----:B------:R-:W2:Y:S02]  /*8850*/  LDL R0, [R1+0x7c] ;  /* 0x00007c0001007983 */ /* 0x000ea40000100800 */
[----:B--2---:R-:W-:Y:S02]  /*8860*/  R2UR UR4, R0 ;  /* 0x00000000000472ca */ /* 0x004fe400000e0000 */
[----:B-1----:R-:W-:-:S04]  /*8870*/  LEA.HI R0, R14, R14, RZ, 0x1 ;  /* 0x0000000e0e007211 */ /* 0x002fc800078f08ff */
[----:B------:R-:W-:-:S05]  /*8880*/  LOP3.LUT R3, R0, 0x1e, RZ, 0xc0, !PT ;  /* 0x0000001e00037812 */ /* 0x000fca00078ec0ff */
[----:B------:R-:W-:Y:S02]  /*8890*/  IMAD.IADD R3, R14, 0x1, -R3 ;  /* 0x000000010e037824 */ /* 0x000fe400078e0a03 */
[----:B------:R-:W-:-:S03]  /*88a0*/  ULOP3.LUT UP0, URZ, UR4, 0x1bf, URZ, 0xc0, !UPT ;  /* 0x000001bf043f7892 */ /* 0x000fc6000f80c03f */
[----:B------:R-:W-:-:S03]  /*88b0*/  LEA R3, R3, UR4, 0xd ;  /* 0x0000000403037c11 */ /* 0x000fc6000f8e68ff */
[----:B------:R-:W-:Y:S02]  /*88c0*/  PLOP3.LUT P0, PT, PT, PT, UP0, 0x80, 0x0 ;  /* 0x000000000000781c */ /* 0x000fe40003f0f008 */
[----:B------:R-:W-:-:S04]  /*88d0*/  SHF.R.U32.HI R3, RZ, 0x4, R3 ;  /* 0x00000004ff037819 */ /* 0x000fc80000011603 */
[----:B------:R-:W-:-:S07]  /*88e0*/  LOP3.LUT R36, R3, 0x3fff, RZ, 0xc0, !PT ;  /* 0x00003fff03247812 */ /* 0x000fce00078ec0ff */
[----:B------:R-:W-:Y:S05]  /*88f0*/  @!P0 BRA `(.L_x_1858) ;  /* 0x0000000000408947 */ /* 0x000fea0003800000 */
[----:B------:R-:W-:Y:S01]  /*8900*/  MOV R2, 0x0 ;  /* 0x0000000000027802 */ /* 0x000fe20000000f00 */
[----:B------:R-:W-:Y:S01]  /*8910*/  ULDC.64 UR4, c[0x4][0xc0] ;  /* 0x0100300000047ab9 */ /* 0x000fe20000000a00 */
[----:B------:R-:W-:Y:S01]  /*8920*/  ULDC.64 UR6, c[0x4][0xc8] ;  /* 0x0100320000067ab9 */ /* 0x000fe20000000a00 */
[----:B------:R-:W-:Y:S02]  /*8930*/  IMAD.U32 R4, RZ, RZ, UR4 ;  /* 0x00000004ff047e24 */ /* 0x000fe4000f8e00ff */
[----:B------:R-:W-:Y:S01]  /*8940*/  IMAD.U32 R5, RZ, RZ, UR5 ;  /* 0x00000005ff057e24 */ /* 0x000fe2000f8e00ff */
[----:B------:R-:W1:Y:S01]  /*8950*/  LDC.64 R2, c[0x4][R2] ;  /* 0x0100000002027b82 */ /* 0x000e620000000a00 */
[----:B------:R-:W-:Y:S01]  /*8960*/  ULDC.64 UR4, c[0x4][0x60] ;  /* 0x0100180000047ab9 */ /* 0x000fe20000000a00 */
[----:B------:R-:W-:Y:S01]  /*8970*/  IMAD.U32 R6, RZ, RZ, UR6 ;  /* 0x00000006ff067e24 */ /* 0x000fe2000f8e00ff */
[----:B------:R-:W-:Y:S01]  /*8980*/  MOV R11, UR5 ;  /* 0x00000005000b7c02 */ /* 0x000fe20008000f00 */
[----:B------:R-:W-:-:S02]  /*8990*/  IMAD.U32 R7, RZ, RZ, UR7 ;  /* 0x00000007ff077e24 */ /* 0x000fc4000f8e00ff */
[----:B------:R-:W-:Y:S02]  /*89a0*/  IMAD.U32 R10, RZ, RZ, UR4 ;  /* 0x00000004ff0a7e24 */ /* 0x000fe4000f8e00ff */
[----:B------:R-:W-:Y:S02]  /*89b0*/  IMAD.MOV.U32 R8, RZ, RZ, 0x70 ;  /* 0x00000070ff087424 */ /* 0x000fe400078e00ff */
[----:B------:R-:W-:Y:S02]  /*89c0*/  IMAD.MOV.U32 R12, RZ, RZ, 0x1 ;  /* 0x00000001ff0c7424 */ /* 0x000fe400078e00ff */
[----:B0-----:R-:W-:-:S07]  /*89d0*/  IMAD.MOV.U32 R13, RZ, RZ, RZ ;  /* 0x000000ffff0d7224 */ /* 0x001fce00078e00ff */
[----:B------:R-:W-:-:S07]  /*89e0*/  LEPC R20, `(.L_x_1858) ;  /* 0x000000001014794e */ /* 0x000fce0000000000 */
[----:B-1---5:R-:W-:Y:S05]  /*89f0*/  CALL.ABS.NOINC R2 ;  /* 0x0000000002007343 */ /* 0x022fea0003c00000 */
.L_x_1858:
[----:B------:R-:W-:Y:S01]  /*8a00*/  ULDC.64 UR4, c[0x0][0x990] ;  /* 0x0002640000047ab9 */ /* 0x000fe20000000a00 */
[----:B------:R-:W-:Y:S01]  /*8a10*/  ULDC.64 UR6, c[0x0][0x998] ;  /* 0x0002660000067ab9 */ /* 0x000fe20000000a00 */
[----:B------:R-:W-:Y:S02]  /*8a20*/  ISETP.NE.U32.AND P0, PT, RZ, UR4, PT ;  /* 0x00000004ff007c0c */ /* 0x000fe4000bf05070 */
[----:B------:R-:W-:Y:S02]  /*8a30*/  ISETP.NE.U32.AND P1, PT, RZ, UR6, PT ;  /* 0x00000006ff007c0c */ /* 0x000fe4000bf25070 */
[----:B------:R-:W-:Y:S02]  /*8a40*/  ISETP.NE.AND.EX P0, PT, RZ, UR5, PT, P0 ;  /* 0x00000005ff007c0c */ /* 0x000fe4000bf05300 */
[----:B------:R-:W-:-:S11]  /*8a50*/  ISETP.NE.AND.EX P1, PT, RZ, UR7, PT, P1 ;  /* 0x00000007ff007c0c */ /* 0x000fd6000bf25310 */
[----:B------:R-:W1:Y:S01]  /*8a60*/  @P0 LDC.64 R6, c[0x0][0x9a8] ;  /* 0x00026a00ff060b82 */ /* 0x000e620000000a00 */
[--C-:B------:R-:W-:Y:S02]  /*8a70*/  @P0 SHF.R.S32.HI R11, RZ, 0x1f, R207.reuse ;  /* 0x0000001fff0b0819 */ /* 0x100fe400000114cf */
[----:B0-----:R-:W-:-:S05]  /*8a80*/  @P1 SHF.R.S32.HI R13, RZ, 0x1f, R207 ;  /* 0x0000001fff0d1819 */ /* 0x001fca00000114cf */
[----:B------:R-:W0:Y:S08]  /*8a90*/  @P1 LDC.64 R8, c[0x0][0x9b8] ;  /* 0x00026e00ff081b82 */ /* 0x000e300000000a00 */
[----:B------:R-:W2:Y:S08]  /*8aa0*/  @P0 LDC.64 R4, c[0x0][0x9b0] ;  /* 0x00026c00ff040b82 */ /* 0x000eb00000000a00 */
[----:B------:R-:W3:Y:S01]  /*8ab0*/  @P1 LDC.64 R2, c[0x0][0x9c0] ;  /* 0x00027000ff021b82 */ /* 0x000ee20000000a00 */
[----:B-1----:R-:W-:-:S04]  /*8ac0*/  @P0 IMAD R0, R11, R6, RZ ;  /* 0x000000060b000224 */ /* 0x002fc800078e02ff */
[C---:B------:R-:W-:Y:S02]  /*8ad0*/  @P0 IMAD R11, R207.reuse, R7, R0 ;  /* 0x00000007cf0b0224 */ /* 0x040fe400078e0200 */
[----:B------:R-:W-:-:S04]  /*8ae0*/  @P0 IMAD.WIDE.U32 R6, R207, R6, RZ ;  /* 0x00000006cf060225 */ /* 0x000fc800078e00ff */
[-C--:B0-----:R-:W-:Y:S02]  /*8af0*/  @P1 IMAD R10, R13, R8.reuse, RZ ;  /* 0x000000080d0a1224 */ /* 0x081fe400078e02ff */
[----:B------:R-:W-:Y:S02]  /*8b00*/  @P0 IMAD.IADD R7, R7, 0x1, R11 ;  /* 0x0000000107070824 */ /* 0x000fe400078e020b */
[C---:B------:R-:W-:Y:S02]  /*8b10*/  @P1 IMAD R13, R207.reuse, R9, R10 ;  /* 0x00000009cf0d1224 */ /* 0x040fe400078e020a */
[----:B------:R-:W-:-:S04]  /*8b20*/  @P1 IMAD.WIDE.U32 R8, R207, R8, RZ ;  /* 0x00000008cf081225 */ /* 0x000fc800078e00ff */
[----:B------:R-:W-:Y:S02]  /*8b30*/  @P1 IMAD.IADD R9, R9, 0x1, R13 ;  /* 0x0000000109091824 */ /* 0x000fe400078e020d */
[----:B--2---:R-:W-:-:S04]  /*8b40*/  @P0 IMAD.WIDE.U32 R6, R188, R4, R6 ;  /* 0x00000004bc060225 */ /* 0x004fc800078e0006 */
[----:B---3--:R-:W-:Y:S01]  /*8b50*/  @P1 IMAD.WIDE.U32 R8, R188, R2, R8 ;  /* 0x00000002bc081225 */ /* 0x008fe200078e0008 */
[----:B------:R-:W-:Y:S01]  /*8b60*/  @P0 LEA R2, P2, R6, UR4, 0x2 ;  /* 0x0000000406020c11 */ /* 0x000fe2000f8410ff */
[----:B------:R-:W-:Y:S02]  /*8b70*/  ULDC UR4, c[0x0][0x3f4] ;  /* 0x0000fd0000047ab9 */ /* 0x000fe40000000800 */
[----:B------:R-:W-:Y:S01]  /*8b80*/  @P0 IMAD R7, R188, R5, R7 ;  /* 0x00000005bc070224 */ /* 0x000fe200078e0207 */
[----:B------:R-:W-:Y:S01]  /*8b90*/  @P1 LEA R4, P3, R8, UR6, 0x2 ;  /* 0x0000000608041c11 */ /* 0x000fe2000f8610ff */
[----:B------:R-:W-:Y:S02]  /*8ba0*/  @P1 IMAD R5, R188, R3, R9 ;  /* 0x00000003bc051224 */ /* 0x000fe400078e0209 */
[----:B------:R-:W-:Y:S01]  /*8bb0*/  IMAD.MOV.U32 R0, RZ, RZ, 0x3f800000 ;  /* 0x3f800000ff007424 */ /* 0x000fe200078e00ff */
        /* <DEDUP_REMOVED lines=10> */
[----:B------:R-:W-:-:S04]  /*8c60*/  LEA.HI R0, R217, R217, RZ, 0x1 ;  /* 0x000000d9d9007211 */ /* 0x000fc800078f08ff */
        /* <DEDUP_REMOVED lines=8> */
.L_x_1862:
[----:B-1----:R1:W2:Y:S02]  /*8cf0*/  SYNCS.PHASECHK.TRANS64.TRYWAIT P0, [R22+URZ+0x28400], R3 ;  /* 0x02840003160075a7 */ /* 0x0022a4000800017f */
[----:B--2---:R-:W-:Y:S05]  /*8d00*/  @!P0 NANOSLEEP.SYNCS 0x989680 ;  /* 0x009896800000895d */ /* 0x004fea0003900000 */
[----:B------:R-:W2:Y:S02]  /*8d10*/  @!P0 SYNCS.PHASECHK.TRANS64 P0, [R22+URZ+0x28400], R3 ;  /* 0x02840003160085a7 */ /* 0x000ea4000800007f */
[----:B--2---:R-:W-:Y:S05]  /*8d20*/  @!P0 BRA `(.L_x_1862) ;  /* 0xfffffffc00f08947 */ /* 0x004fea000383ffff */
.L_x_1861:
[----:B------:R-:W-:Y:S05]  /*8d30*/  BSYNC B0 ;  /* 0x0000000000007941 */ /* 0x000fea0003800000 */
.L_x_1860:
[----:B------:R-:W-:Y:S05]  /*8d40*/  BRA `(.L_x_1863) ;  /* 0x0000009400647947 */ /* 0x000fea0003800000 */
.L_x_1859:
[----:B------:R-:W2:Y:S01]  /*8d50*/  LDL R0, [R1+0x7c] ;  /* 0x00007c0001007983 */ /* 0x000ea20000100800 */
[----:B------:R-:W-:Y:S01]  /*8d60*/  ULDC.64 UR6, c[0x0][0x408] ;  /* 0x0001020000067ab9 */ /* 0x000fe20000000a00 */
[----:B--2---:R-:W-:Y:S02]  /*8d70*/  R2UR UR4, R0 ;  /* 0x00000000000472ca */ /* 0x004fe400000e0000 */
[----:B-----5:R-:W-:-:S05]  /*8d80*/  SHF.R.S32.HI R0, RZ, 0x1f, R38 ;  /* 0x0000001fff007819 */ /* 0x020fca0000011426 */
[----:B------:R-:W-:-:S04]  /*8d90*/  IMAD R5, R0, UR6, RZ ;  /* 0x0000000600057c24 */ /* 0x000fc8000f8e02ff */
[----:B------:R-:W-:Y:S02]  /*8da0*/  IMAD R5, R38, UR7, R5 ;  /* 0x0000000726057c24 */ /* 0x000fe4000f8e0205 */
[----:B------:R-:W-:-:S03]  /*8db0*/  ULOP3.LUT UP0, URZ, UR4, 0x3ff, URZ, 0xc0, !UPT ;  /* 0x000003ff043f7892 */ /* 0x000fc6000f80c03f */
[----:B------:R-:W-:Y:S02]  /*8dc0*/  ULDC.64 UR4, c[0x0][0x3f8] ;  /* 0x0000fe0000047ab9 */ /* 0x000fe40000000a00 */
[----:B------:R-:W-:Y:S01]  /*8dd0*/  IMAD R3, R0, UR4, RZ ;  /* 0x0000000400037c24 */ /* 0x000fe2000f8e02ff */
[----:B------:R-:W-:Y:S01]  /*8de0*/  PLOP3.LUT P0, PT, PT, PT, UP0, 0x80, 0x0 ;  /* 0x000000000000781c */ /* 0x000fe20003f0f008 */
[----:B------:R-:W-:-:S04]  /*8df0*/  IMAD.WIDE.U32 R24, R38, UR4, RZ ;  /* 0x0000000426187c25 */ /* 0x000fc8000f8e00ff */
[C---:B------:R-:W-:Y:S02]  /*8e00*/  IMAD R3, R38.reuse, UR5, R3 ;  /* 0x0000000526037c24 */ /* 0x040fe4000f8e0203 */
[----:B------:R-:W-:-:S04]  /*8e10*/  IMAD.WIDE.U32 R38, R38, UR6, RZ ;  /* 0x0000000626267c25 */ /* 0x000fc8000f8e00ff */
[----:B------:R-:W-:Y:S02]  /*8e20*/  IMAD.IADD R27, R3, 0x1, R25 ;  /* 0x00000001031b7824 */ /* 0x000fe400078e0219 */
[----:B------:R-:W-:Y:S01]  /*8e30*/  IMAD.IADD R29, R5, 0x1, R39 ;  /* 0x00000001051d7824 */ /* 0x000fe200078e0227 */
[----:B------:R-:W-:Y:S06]  /*8e40*/  @!P0 BRA `(.L_x_1864) ;  /* 0x0000000000408947 */ /* 0x000fec0003800000 */
[----:B------:R-:W-:Y:S01]  /*8e50*/  MOV R14, 0x0 ;  /* 0x00000000000e7802 */ /* 0x000fe20000000f00 */
[----:B------:R-:W-:Y:S01]  /*8e60*/  ULDC.64 UR4, c[0x4][0xc0] ;  /* 0x0100300000047ab9 */ /* 0x000fe20000000a00 */
[----:B------:R-:W-:Y:S01]  /*8e70*/  ULDC.64 UR6, c[0x4][0xc8] ;  /* 0x0100320000067ab9 */ /* 0x000fe20000000a00 */
[----:B------:R-:W-:Y:S01]  /*8e80*/  MOV R4, UR4 ;  /* 0x0000000400047c02 */ /* 0x000fe20008000f00 */
[----:B------:R-:W-:Y:S01]  /*8e90*/  IMAD.U32 R5, RZ, RZ, UR5 ;  /* 0x00000005ff057e24 */ /* 0x000fe2000f8e00ff */
        /* <DEDUP_REMOVED lines=11> */
.L_x_1864:
[----:B------:R-:W-:Y:S01]  /*8f50*/  ULDC.U8 UR4, c[0x0][0x410] ;  /* 0x0001040000047ab9 */ /* 0x000fe20000000000 */
[----:B------:R-:W-:Y:S01]  /*8f60*/  LEA.HI R31, R31, R26, RZ, 0x3 ;  /* 0x0000001a1f1f7211 */ /* 0x000fe200078f18ff */
[----:B------:R-:W-:Y:S01]  /*8f70*/  IMAD.IADD R10, R187, 0x1, R201 ;  /* 0x00000001bb0a7824 */ /* 0x000fe200078e02c9 */
[----:B------:R-:W-:Y:S01]  /*8f80*/  ISETP.NE.AND P0, PT, RZ, UR4, PT ;  /* 0x00000004ff007c0c */ /* 0x000fe2000bf05270 */
[----:B------:R-:W-:Y:S01]  /*8f90*/  BSSY B0, `(.L_x_1865) ;  /* 0x000092c000007945 */ /* 0x000fe20003800000 */
[----:B------:R-:W-:-:S05]  /*8fa0*/  LOP3.LUT R31, R31, 0xfffffff8, RZ, 0xc0, !PT ;  /* 0xfffffff81f1f7812 */ /* 0x000fca00078ec0ff */
[----:B------:R-:W-:-:S05]  /*8fb0*/  IMAD.IADD R0, R26, 0x1, -R31 ;  /* 0x000000011a007824 */ /* 0x000fca00078e0a1f */
[----:B------:R-:W-:Y:S01]  /*8fc0*/  LEA R3, R0, R10, 0x5 ;  /* 0x0000000a00037211 */ /* 0x000fe200078e28ff */
[----:B------:R-:W-:Y:S06]  /*8fd0*/  @!P0 BRA `(.L_x_1866) ;  /* 0x0000004800588947 */ /* 0x000fec0003800000 */
[----:B------:R-:W0:Y:S01]  /*8fe0*/  LDC R6, c[0x0][0x448] ;  /* 0x00011200ff067b82 */ /* 0x000e220000000800 */
[----:B------:R-:W-:Y:S01]  /*8ff0*/  ULDC.64 UR4, c[0x0][0x3f8] ;  /* 0x0000fe0000047ab9 */ /* 0x000fe20000000a00 */
[----:B------:R-:W-:Y:S01]  /*9000*/  IMAD.MOV.U32 R25, RZ, RZ, R27 ;  /* 0x000000ffff197224 */ /* 0x000fe200078e001b */
[----:B------:R-:W-:Y:S01]  /*9010*/  ULDC.64 UR6, c[0x0][0x408] ;  /* 0x0001020000067ab9 */ /* 0x000fe20000000a00 */
[----:B------:R-:W-:Y:S01]  /*9020*/  IMAD.MOV.U32 R39, RZ, RZ, R29 ;  /* 0x000000ffff277224 */ /* 0x000fe200078e001d */
[----:B------:R-:W-:Y:S01]  /*9030*/  ULDC.64 UR8, c[0x0][0x400] ;  /* 0x0001000000087ab9 */ /* 0x000fe20000000a00 */
[----:B0-----:R-:W-:-:S13]  /*9040*/  ISETP.NE.AND P0, PT, R6, 0x1, PT ;  /* 0x000000010600780c */ /* 0x001fda0003f05270 */
[----:B------:R-:W0:Y:S08]  /*9050*/  @P0 LDC R0, c[0x0][0x44c] ;  /* 0x00011300ff000b82 */ /* 0x000e300000000800 */
[----:B------:R-:W1:Y:S01]  /*9060*/  @P0 LDC R5, c[0x0][0x450] ;  /* 0x00011400ff050b82 */ /* 0x000e620000000800 */
[----:B0-----:R-:W-:-:S05]  /*9070*/  @P0 IMAD.HI.U32 R0, R3, R0, RZ ;  /* 0x0000000003000227 */ /* 0x001fca00078e00ff */
[----:B-1----:R-:W-:-:S04]  /*9080*/  @P0 SHF.R.U32.HI R3, RZ, R5, R0 ;  /* 0x00000005ff030219 */ /* 0x002fc80000011600 */
[----:B------:R-:W-:Y:S01]  /*9090*/  SHF.R.S32.HI R0, RZ, 0x1f, R3 ;  /* 0x0000001fff007819 */ /* 0x000fe20000011403 */
[----:B------:R-:W-:-:S04]  /*90a0*/  IMAD.WIDE.U32 R24, R3, UR4, R24 ;  /* 0x0000000403187c25 */ /* 0x000fc8000f8e0018 */
[----:B------:R-:W-:Y:S02]  /*90b0*/  IMAD R4, R0, UR4, RZ ;  /* 0x0000000400047c24 */ /* 0x000fe4000f8e02ff */
[----:B------:R-:W-:-:S04]  /*90c0*/  IMAD.WIDE.U32 R38, R3, UR6, R38 ;  /* 0x0000000603267c25 */ /* 0x000fc8000f8e0026 */
[C---:B------:R-:W-:Y:S01]  /*90d0*/  IMAD R5, R3.reuse, UR5, R4 ;  /* 0x0000000503057c24 */ /* 0x040fe2000f8e0204 */
[----:B------:R-:W-:Y:S01]  /*90e0*/  ULDC.64 UR4, c[0x0][0x3e8] ;  /* 0x0000fa0000047ab9 */ /* 0x000fe20000000a00 */
[----:B------:R-:W-:Y:S01]  /*90f0*/  IMAD R4, R0, UR6, RZ ;  /* 0x0000000600047c24 */ /* 0x000fe2000f8e02ff */
[----:B------:R-:W-:Y:S01]  /*9100*/  IADD3 R0, P0, R24, UR4, RZ ;  /* 0x0000000418007c10 */ /* 0x000fe2000ff1e0ff */
[----:B------:R-:W-:Y:S01]  /*9110*/  UMOV UR4, 0xffffffff ;  /* 0xffffffff00047882 */ /* 0x000fe20000000000 */
[----:B------:R-:W-:Y:S01]  /*9120*/  IADD3 R49, P1, R38, UR8, RZ ;  /* 0x0000000826317c10 */ /* 0x000fe2000ff3e0ff */
[----:B------:R-:W-:Y:S01]  /*9130*/  IMAD R37, R3, UR7, R4 ;  /* 0x0000000703257c24 */ /* 0x000fe2000f8e0204 */
[----:B------:R-:W-:-:S04]  /*9140*/  IADD3.X R48, R25, UR5, R5, P0, !PT ;  /* 0x0000000519307c10 */ /* 0x000fc800087fe405 */
[----:B------:R-:W-:Y:S01]  /*9150*/  IADD3.X R37, R39, UR9, R37, P1, !PT ;  /* 0x0000000927257c10 */ /* 0x000fe20008ffe425 */
[----:B------:R-:W-:Y:S06]  /*9160*/  BRA.DIV UR4, `(.L_x_1867) ;  /* 0x0000023604947947 */ /* 0x000fec000b800000 */
[----:B------:R0:W1:Y:S04]  /*9170*/  SHFL.IDX PT, R3, R48, RZ, 0x181f ;  /* 0x00181fff30037589 */ /* 0x00006800000e0000 */
[----:B------:R0:W2:Y:S04]  /*9180*/  SHFL.IDX PT, R5, R0, RZ, 0x181f ;  /* 0x00181fff00057589 */ /* 0x0000a800000e0000 */
[----:B------:R0:W3:Y:S04]  /*9190*/  SHFL.IDX PT, R9, R37, RZ, 0x181f ;  /* 0x00181fff25097589 */ /* 0x0000e800000e0000 */
[----:B------:R0:W4:Y:S02]  /*91a0*/  SHFL.IDX PT, R14, R49, RZ, 0x181f ;  /* 0x00181fff310e7589 */ /* 0x00012400000e0000 */
.L_x_2220:
[----:B------:R-:W-:Y:S01]  /*91b0*/  IMAD R53, R189, R6, RZ ;  /* 0x00000006bd357224 */ /* 0x000fe200078e02ff */
[----:B------:R-:W-:Y:S01]  /*91c0*/  BSSY B1, `(.L_x_1868) ;  /* 0x000001a000017945 */ /* 0x000fe20003800000 */
[----:B------:R-:W-:Y:S02]  /*91d0*/  CS2R R40, SRZ ;  /* 0x0000000000287805 */ /* 0x000fe4000001ff00 */
[----:B------:R-:W-:Y:S02]  /*91e0*/  CS2R R44, SRZ ;  /* 0x00000000002c7805 */ /* 0x000fe4000001ff00 */
[----:B------:R-:W-:Y:S02]  /*91f0*/  CS2R R42, SRZ ;  /* 0x00000000002a7805 */ /* 0x000fe4000001ff00 */
[----:B------:R-:W-:Y:S02]  /*9200*/  ISETP.GE.AND P0, PT, R10, R53, PT ;  /* 0x000000350a00720c */ /* 0x000fe40003f06270 */
[----:B------:R-:W-:-:S11]  /*9210*/  CS2R R46, SRZ ;  /* 0x00000000002e7805 */ /* 0x000fd6000001ff00 */
[----:B------:R-:W-:Y:S05]  /*9220*/  @P0 BRA `(.L_x_1869) ;  /* 0x00000000004c0947 */ /* 0x000fea0003800000 */
[----:B------:R-:W-:Y:S01]  /*9230*/  ULDC UR4, c[0x0][0x3f4] ;  /* 0x0000fd0000047ab9 */ /* 0x000fe20000000800 */
[----:B------:R-:W-:Y:S02]  /*9240*/  CS2R R40, SRZ ;  /* 0x0000000000287805 */ /* 0x000fe4000001ff00 */
[----:B------:R-:W-:Y:S02]  /*9250*/  ISETP.GE.AND P4, PT, R190, UR4, PT ;  /* 0x00000004be007c0c */ /* 0x000fe4000bf86270 */
[----:B------:R-:W-:Y:S02]  /*9260*/  CS2R R44, SRZ ;  /* 0x00000000002c7805 */ /* 0x000fe4000001ff00 */
[----:B------:R-:W-:-:S09]  /*9270*/  ISETP.GE.AND P3, PT, R18, UR4, PT ;  /* 0x0000000412007c0c */ /* 0x000fd2000bf66270 */
[----:B--2---:R-:W-:-:S05]  /*9280*/  @!P4 IADD3 R6, P0, R190, R5, RZ ;  /* 0x00000005be06c210 */ /* 0x004fca0007f1e0ff */
[C---:B-1----:R-:W-:Y:S01]  /*9290*/  @!P4 IMAD.X R7, R3.reuse, 0x1, R214, P0 ;  /* 0x000000010307c824 */ /* 0x042fe200000e06d6 */
[----:B------:R-:W-:Y:S02]  /*92a0*/  @!P3 IADD3 R4, P0, R18, R5, RZ ;  /* 0x000000051204b210 */ /* 0x000fe40007f1e0ff */
[----:B----4-:R-:W-:Y:S02]  /*92b0*/  @!P4 IADD3 R8, P2, R190, R14, RZ ;  /* 0x0000000ebe08c210 */ /* 0x010fe40007f5e0ff */
[----:B------:R1:W5:Y:S01]  /*92c0*/  @!P4 LD.E.64 R40, desc[UR36][R6.64] ;  /* 0x000000240628c980 */ /* 0x000362000c101b00 */
[----:B------:R-:W-:Y:S02]  /*92d0*/  CS2R R46, SRZ ;  /* 0x00000000002e7805 */ /* 0x000fe4000001ff00 */
[----:B------:R-:W-:Y:S01]  /*92e0*/  CS2R R42, SRZ ;  /* 0x00000000002a7805 */ /* 0x000fe2000001ff00 */
[----:B------:R-:W-:-:S05]  /*92f0*/  @!P3 IMAD.X R5, R3, 0x1, R19, P0 ;  /* 0x000000010305b824 */ /* 0x000fca00000e0613 */
[----:B------:R2:W5:Y:S01]  /*9300*/  @!P3 LD.E.64 R44, desc[UR36][R4.64] ;  /* 0x00000024042cb980 */ /* 0x000562000c101b00 */
[----:B-1----:R-:W-:-:S05]  /*9310*/  @!P3 IADD3 R6, P1, R18, R14, RZ ;  /* 0x0000000e1206b210 */ /* 0x002fca0007f3e0ff */
[C---:B---3--:R-:W-:Y:S02]  /*9320*/  @!P3 IMAD.X R7, R9.reuse, 0x1, R19, P1 ;  /* 0x000000010907b824 */ /* 0x048fe400008e0613 */
[----:B------:R-:W-:-:S03]  /*9330*/  @!P4 IMAD.X R9, R9, 0x1, R214, P2 ;  /* 0x000000010909c824 */ /* 0x000fc600010e06d6 */
[----:B------:R2:W5:Y:S04]  /*9340*/  @!P3 LD.E.64 R46, desc[UR36][R6.64] ;  /* 0x00000024062eb980 */ /* 0x000568000c101b00 */
[----:B------:R2:W5:Y:S02]  /*9350*/  @!P4 LD.E.64 R42, desc[UR36][R8.64] ;  /* 0x00000024082ac980 */ /* 0x000564000c101b00 */
.L_x_1869:
[----:B------:R-:W-:Y:S05]  /*9360*/  BSYNC B1 ;  /* 0x0000000000017941 */ /* 0x000fea0003800000 */
.L_x_1868:
[----:B------:R-:W-:Y:S01]  /*9370*/  UMOV UR4, 0xffffffff ;  /* 0xffffffff00047882 */ /* 0x000fe20000000000 */
[----:B------:R-:W-:Y:S02]  /*9380*/  CS2R R30, SRZ ;  /* 0x00000000001e7805 */ /* 0x000fe4000001ff00 */
[----:B------:R-:W-:Y:S05]  /*9390*/  BRA.DIV UR4, `(.L_x_1870) ;  /* 0x0000023604787947 */ /* 0x000fea000b800000 */
[----:B-1----:R1:W0:Y:S04]  /*93a0*/  SHFL.IDX PT, R3, R48, 0x1, 0x181f ;  /* 0x00381f0030037f89 */ /* 0x00222800000e0000 */
[----:B--2---:R1:W2:Y:S04]  /*93b0*/  SHFL.IDX PT, R5, R0, 0x1, 0x181f ;  /* 0x00381f0000057f89 */ /* 0x0042a800000e0000 */
[----:B---3--:R1:W3:Y:S04]  /*93c0*/  SHFL.IDX PT, R9, R37, 0x1, 0x181f ;  /* 0x00381f0025097f89 */ /* 0x0082e800000e0000 */
[----:B----4-:R1:W4:Y:S02]  /*93d0*/  SHFL.IDX PT, R14, R49, 0x1, 0x181f ;  /* 0x00381f00310e7f89 */ /* 0x01032400000e0000 */
.L_x_2226:
[----:B------:R-:W-:Y:S01]  /*93e0*/  VIADD R4, R10, 0x20 ;  /* 0x000000200a047836 */ /* 0x000fe20000000000 */
[----:B------:R-:W-:Y:S01]  /*93f0*/  BSSY B1, `(.L_x_1871) ;  /* 0x0000019000017945 */ /* 0x000fe20003800000 */
[----:B------:R-:W-:Y:S02]  /*9400*/  CS2R R34, SRZ ;  /* 0x0000000000227805 */ /* 0x000fe4000001ff00 */
[----:B------:R-:W-:Y:S02]  /*9410*/  CS2R R32, SRZ ;  /* 0x0000000000207805 */ /* 0x000fe4000001ff00 */
[----:B------:R-:W-:Y:S02]  /*9420*/  CS2R R38, SRZ ;  /* 0x0000000000267805 */ /* 0x000fe4000001ff00 */
[----:B------:R-:W-:-:S13]  /*9430*/  ISETP.GE.AND P0, PT, R4, R53, PT ;  /* 0x000000350400720c */ /* 0x000fda0003f06270 */
[----:B------:R-:W-:Y:S05]  /*9440*/  @P0 BRA `(.L_x_1872) ;  /* 0x00000000004c0947 */ /* 0x000fea0003800000 */
[----:B------:R-:W-:Y:S01]  /*9450*/  ULDC UR4, c[0x0][0x3f4] ;  /* 0x0000fd0000047ab9 */ /* 0x000fe20000000800 */
[----:B------:R-:W-:Y:S02]  /*9460*/  CS2R R30, SRZ ;  /* 0x00000000001e7805 */ /* 0x000fe4000001ff00 */
[----:B------:R-:W-:Y:S02]  /*9470*/  ISETP.GE.AND P4, PT, R190, UR4, PT ;  /* 0x00000004be007c0c */ /* 0x000fe4000bf86270 */
[----:B------:R-:W-:Y:S02]  /*9480*/  CS2R R34, SRZ ;  /* 0x0000000000227805 */ /* 0x000fe4000001ff00 */
[----:B------:R-:W-:-:S09]  /*9490*/  ISETP.GE.AND P3, PT, R18, UR4, PT ;  /* 0x0000000412007c0c */ /* 0x000fd2000bf66270 */
[----:B--2---:R-:W-:-:S05]  /*94a0*/  @!P4 IADD3 R6, P0, R190, R5, RZ ;  /* 0x00000005be06c210 */ /* 0x004fca0007f1e0ff */
[----:B0-----:R-:W-:Y:S01]  /*94b0*/  @!P4 IMAD.X R7, R3, 0x1, R214, P0 ;  /* 0x000000010307c824 */ /* 0x001fe200000e06d6 */
[----:B------:R-:W-:-:S04]  /*94c0*/  @!P3 IADD3 R4, P0, R18, R5, RZ ;  /* 0x000000051204b210 */ /* 0x000fc80007f1e0ff */
[----:B------:R0:W5:Y:S01]  /*94d0*/  @!P4 LD.E.64 R30, desc[UR36][R6.64] ;  /* 0x00000024061ec980 */ /* 0x000162000c101b00 */
[----:B----4-:R-:W-:Y:S02]  /*94e0*/  @!P4 IADD3 R8, P2, R190, R14, RZ ;  /* 0x0000000ebe08c210 */ /* 0x010fe40007f5e0ff */
[----:B------:R-:W-:Y:S02]  /*94f0*/  CS2R R38, SRZ ;  /* 0x0000000000267805 */ /* 0x000fe4000001ff00 */
[----:B------:R-:W-:Y:S01]  /*9500*/  CS2R R32, SRZ ;  /* 0x0000000000207805 */ /* 0x000fe2000001ff00 */
[----:B------:R-:W-:-:S05]  /*9510*/  @!P3 IMAD.X R5, R3, 0x1, R19, P0 ;  /* 0x000000010305b824 */ /* 0x000fca00000e0613 */
[----:B------:R2:W5:Y:S01]  /*9520*/  @!P3 LD.E.64 R34, desc[UR36][R4.64] ;  /* 0x000000240422b980 */ /* 0x000562000c101b00 */
[----:B0-----:R-:W-:-:S05]  /*9530*/  @!P3 IADD3 R6, P1, R18, R14, RZ ;  /* 0x0000000e1206b210 */ /* 0x001fca0007f3e0ff */
[C---:B---3--:R-:W-:Y:S01]  /*9540*/  @!P3 IMAD.X R7, R9.reuse, 0x1, R19, P1 ;  /* 0x000000010907b824 */ /* 0x048fe200008e0613 */
[----:B------:R-:W-:-:S04]  /*9550*/  @!P4 IADD3.X R9, R9, R214, RZ, P2, !PT ;  /* 0x000000d60909c210 */ /* 0x000fc800017fe4ff */
[----:B------:R2:W5:Y:S04]  /*9560*/  @!P3 LD.E.64 R38, desc[UR36][R6.64] ;  /* 0x000000240626b980 */ /* 0x000568000c101b00 */
[----:B------:R2:W5:Y:S02]  /*9570*/  @!P4 LD.E.64 R32, desc[UR36][R8.64] ;  /* 0x000000240820c980 */ /* 0x000564000c101b00 */
.L_x_1872:
[----:B------:R-:W-:Y:S05]  /*9580*/  BSYNC B1 ;  /* 0x0000000000017941 */ /* 0x000fea0003800000 */
.L_x_1871:
[----:B------:R-:W-:-:S03]  /*9590*/  UMOV UR4, 0xffffffff ;  /* 0xffffffff00047882 */ /* 0x000fc60000000000 */
[----:B------:R-:W-:Y:S05]  /*95a0*/  BRA.DIV UR4, `(.L_x_1873) ;  /* 0x0000023604647947 */ /* 0x000fea000b800000 */
[----:B0-----:R0:W0:Y:S04]  /*95b0*/  SHFL.IDX PT, R3, R48, 0x2, 0x181f ;  /* 0x00581f0030037f89 */ /* 0x00102800000e0000 */
[----:B--2---:R2:W0:Y:S04]  /*95c0*/  SHFL.IDX PT, R5, R0, 0x2, 0x181f ;  /* 0x00581f0000057f89 */ /* 0x00442800000e0000 */
[----:B---3--:R2:W3:Y:S04]  /*95d0*/  SHFL.IDX PT, R9, R37, 0x2, 0x181f ;  /* 0x00581f0025097f89 */ /* 0x0084e800000e0000 */
[----:B----4-:R2:W4:Y:S02]  /*95e0*/  SHFL.IDX PT, R14, R49, 0x2, 0x181f ;  /* 0x00581f00310e7f89 */ /* 0x01052400000e0000 */
.L_x_2232:
[----:B------:R-:W-:Y:S01]  /*95f0*/  VIADD R4, R10, 0x40 ;  /* 0x000000400a047836 */ /* 0x000fe20000000000 */
        /* <DEDUP_REMOVED lines=12> */
[----:B0-----:R-:W-:-:S05]  /*96c0*/  @!P4 IADD3 R6, P0, R190, R5, RZ ;  /* 0x00000005be06c210 */ /* 0x001fca0007f1e0ff */
[C---:B------:R-:W-:Y:S01]  /*96d0*/  @!P4 IMAD.X R7, R3.reuse, 0x1, R214, P0 ;  /* 0x000000010307c824 */ /* 0x040fe200000e06d6 */
[----:B------:R-:W-:Y:S02]  /*96e0*/  @!P3 IADD3 R4, P0, R18, R5, RZ ;  /* 0x000000051204b210 */ /* 0x000fe40007f1e0ff */
[----:B----4-:R-:W-:Y:S02]  /*96f0*/  @!P4 IADD3 R8, P2, R190, R14, RZ ;  /* 0x0000000ebe08c210 */ /* 0x010fe40007f5e0ff */
[----:B------:R0:W5:Y:S01]  /*9700*/  @!P4 LD.E.64 R24, desc[UR36][R6.64] ;  /* 0x000000240618c980 */ /* 0x000162000c101b00 */
[----:B------:R-:W-:Y:S02]  /*9710*/  CS2R R28, SRZ ;  /* 0x00000000001c7805 */ /* 0x000fe4000001ff00 */
[----:B------:R-:W-:Y:S01]  /*9720*/  CS2R R20, SRZ ;  /* 0x0000000000147805 */ /* 0x000fe2000001ff00 */
[----:B------:R-:W-:-:S05]  /*9730*/  @!P3 IMAD.X R5, R3, 0x1, R19, P0 ;  /* 0x000000010305b824 */ /* 0x000fca00000e0613 */
[----:B------:R4:W5:Y:S01]  /*9740*/  @!P3 LD.E.64 R26, desc[UR36][R4.64] ;  /* 0x00000024041ab980 */ /* 0x000962000c101b00 */
[----:B0-----:R-:W-:-:S05]  /*9750*/  @!P3 IADD3 R6, P1, R18, R14, RZ ;  /* 0x0000000e1206b210 */ /* 0x001fca0007f3e0ff */
[C---:B---3--:R-:W-:Y:S02]  /*9760*/  @!P3 IMAD.X R7, R9.reuse, 0x1, R19, P1 ;  /* 0x000000010907b824 */ /* 0x048fe400008e0613 */
[----:B------:R-:W-:-:S03]  /*9770*/  @!P4 IMAD.X R9, R9, 0x1, R214, P2 ;  /* 0x000000010909c824 */ /* 0x000fc600010e06d6 */
[----:B------:R4:W5:Y:S04]  /*9780*/  @!P3 LD.E.64 R28, desc[UR36][R6.64] ;  /* 0x00000024061cb980 */ /* 0x000968000c101b00 */
[----:B------:R4:W5:Y:S02]  /*9790*/  @!P4 LD.E.64 R20, desc[UR36][R8.64] ;  /* 0x000000240814c980 */ /* 0x000964000c101b00 */
.L_x_1875:
[----:B------:R-:W-:Y:S05]  /*97a0*/  BSYNC B1 ;  /* 0x0000000000017941 */ /* 0x000fea0003800000 */
.L_x_1874:
[----:B------:R-:W-:Y:S01]  /*97b0*/  UMOV UR4, 0xffffffff ;  /* 0xffffffff00047882 */ /* 0x000fe20000000000 */
[----:B---34-:R-:W-:Y:S02]  /*97c0*/  CS2R R8, SRZ ;  /* 0x0000000000087805 */ /* 0x018fe4000001ff00 */
[----:B------:R-:W-:Y:S05]  /*97d0*/  BRA.DIV UR4, `(.L_x_1876) ;  /* 0x0000023604487947 */ /* 0x000fea000b800000 */
[----:B0-----:R0:W3:Y:S04]  /*97e0*/  SHFL.IDX PT, R3, R48, 0x3, 0x181f ;  /* 0x00781f0030037f89 */ /* 0x0010e800000e0000 */
[----:B------:R0:W4:Y:S04]  /*97f0*/  SHFL.IDX PT, R5, R0, 0x3, 0x181f ;  /* 0x00781f0000057f89 */ /* 0x00012800000e0000 */
[----:B-12---:R-:W1:Y:S04]  /*9800*/  SHFL.IDX PT, R37, R37, 0x3, 0x181f ;  /* 0x00781f0025257f89 */ /* 0x006e6800000e0000 */
[----:B0-----:R-:W2:Y:S02]  /*9810*/  SHFL.IDX PT, R49, R49, 0x3, 0x181f ;  /* 0x00781f0031317f89 */ /* 0x001ea400000e0000 */
.L_x_2238:
[----:B------:R-:W-:Y:S01]  /*9820*/  VIADD R10, R10, 0x60 ;  /* 0x000000600a0a7836 */ /* 0x000fe20000000000 */
[----:B------:R-:W-:Y:S01]  /*9830*/  LEA.HI R0, R217, R217, RZ, 0x1 ;  /* 0x000000d9d9007211 */ /* 0x000fe200078f08ff */
[----:B------:R-:W-:Y:S01]  /*9840*/  BSSY B1, `(.L_x_1877) ;  /* 0x000001c000017945 */ /* 0x000fe20003800000 */
[----:B------:R-:W-:Y:S02]  /*9850*/  CS2R R12, SRZ ;  /* 0x00000000000c7805 */ /* 0x000fe4000001ff00 */
[----:B------:R-:W-:Y:S02]  /*9860*/  CS2R R14, SRZ ;  /* 0x00000000000e7805 */ /* 0x000fe4000001ff00 */
[----:B------:R-:W-:Y:S02]  /*9870*/  ISETP.GE.AND P0, PT, R10, R53, PT ;  /* 0x000000350a00720c */ /* 0x000fe40003f06270 */
[----:B------:R-:W-:Y:S02]  /*9880*/  CS2R R10, SRZ ;  /* 0x00000000000a7805 */ /* 0x000fe4000001ff00 */
[----:B------:R-:W-:-:S05]  /*9890*/  LOP3.LUT R0, R0, 0xfffffffe, RZ, 0xc0, !PT ;  /* 0xfffffffe00007812 */ /* 0x000fca00078ec0ff */
[----:B------:R-:W-:-:S05]  /*98a0*/  IMAD.IADD R0, R217, 0x1, -R0 ;  /* 0x00000001d9007824 */ /* 0x000fca00078e0a00 */
[----:B------:R-:W-:Y:S01]  /*98b0*/  SHF.L.U32 R51, R0, 0x1f, RZ ;  /* 0x0000001f00337819 */ /* 0x000fe200000006ff */
[----:B------:R-:W-:Y:S06]  /*98c0*/  @P0 BRA `(.L_x_1878) ;  /* 0x00000000004c0947 */ /* 0x000fec0003800000 */
[----:B------:R-:W-:Y:S01]  /*98d0*/  ULDC UR4, c[0x0][0x3f4] ;  /* 0x0000fd0000047ab9 */ /* 0x000fe20000000800 */
[----:B------:R-:W-:Y:S02]  /*98e0*/  CS2R R8, SRZ ;  /* 0x0000000000087805 */ /* 0x000fe4000001ff00 */
[----:B------:R-:W-:Y:S02]  /*98f0*/  ISETP.GE.AND P4, PT, R190, UR4, PT ;  /* 0x00000004be007c0c */ /* 0x000fe4000bf86270 */
[----:B------:R-:W-:Y:S02]  /*9900*/  CS2R R12, SRZ ;  /* 0x00000000000c7805 */ /* 0x000fe4000001ff00 */
[----:B------:R-:W-:-:S09]  /*9910*/  ISETP.GE.AND P3, PT, R18, UR4, PT ;  /* 0x0000000412007c0c */ /* 0x000fd2000bf66270 */
[----:B----4-:R-:W-:-:S05]  /*9920*/  @!P4 IADD3 R6, P0, R190, R5, RZ ;  /* 0x00000005be06c210 */ /* 0x010fca0007f1e0ff */
[C---:B---3--:R-:W-:Y:S01]  /*9930*/  @!P4 IMAD.X R7, R3.reuse, 0x1, R214, P0 ;  /* 0x000000010307c824 */ /* 0x048fe200000e06d6 */
[----:B------:R-:W-:Y:S02]  /*9940*/  @!P3 IADD3 R4, P0, R18, R5, RZ ;  /* 0x000000051204b210 */ /* 0x000fe40007f1e0ff */
[----:B--2---:R-:W-:Y:S02]  /*9950*/  @!P4 IADD3 R48, P2, R190, R49, RZ ;  /* 0x00000031be30c210 */ /* 0x004fe40007f5e0ff */
[----:B------:R0:W5:Y:S01]  /*9960*/  @!P4 LD.E.64 R8, desc[UR36][R6.64] ;  /* 0x000000240608c980 */ /* 0x000162000c101b00 */
[----:B------:R-:W-:Y:S02]  /*9970*/  CS2R R14, SRZ ;  /* 0x00000000000e7805 */ /* 0x000fe4000001ff00 */
[----:B------:R-:W-:Y:S01]  /*9980*/  CS2R R10, SRZ ;  /* 0x00000000000a7805 */ /* 0x000fe2000001ff00 */
[----:B------:R-:W-:-:S05]  /*9990*/  @!P3 IMAD.X R5, R3, 0x1, R19, P0 ;  /* 0x000000010305b824 */ /* 0x000fca00000e0613 */
[----:B------:R2:W5:Y:S01]  /*99a0*/  @!P3 LD.E.64 R12, desc[UR36][R4.64] ;  /* 0x00000024040cb980 */ /* 0x000562000c101b00 */
[----:B0-----:R-:W-:Y:S02]  /*99b0*/  @!P3 IADD3 R6, P1, R18, R49, RZ ;  /* 0x000000311206b210 */ /* 0x001fe40007f3e0ff */
[----:B-1----:R-:W-:-:S03]  /*99c0*/  @!P4 IADD3.X R49, R37, R214, RZ, P2, !PT ;  /* 0x000000d62531c210 */ /* 0x002fc600017fe4ff */
[----:B------:R-:W-:Y:S02]  /*99d0*/  @!P3 IMAD.X R7, R37, 0x1, R19, P1 ;  /* 0x000000012507b824 */ /* 0x000fe400008e0613 */
[----:B------:R2:W5:Y:S04]  /*99e0*/  @!P4 LD.E.64 R10, desc[UR36][R48.64] ;  /* 0x00000024300ac980 */ /* 0x000568000c101b00 */
[----:B------:R2:W5:Y:S02]  /*99f0*/  @!P3 LD.E.64 R14, desc[UR36][R6.64] ;  /* 0x00000024060eb980 */ /* 0x000564000c101b00 */
.L_x_1878:
[----:B------:R-:W-:Y:S05]  /*9a00*/  BSYNC B1 ;  /* 0x0000000000017941 */ /* 0x000fea0003800000 */
.L_x_1877:
[----:B------:R-:W0:Y:S01]  /*9a10*/  SYNCS.PHASECHK.TRANS64.TRYWAIT P0, [R22+URZ+0x28400], R51 ;  /* 0x02840033160075a7 */ /* 0x000e22000800017f */
[----:B------:R-:W-:Y:S01]  /*9a20*/  VIADDMNMX R0, R53, -R201, 0x80, PT ;  /* 0x0000008035007446 */ /* 0x000fe200038009c9 */
[----:B------:R-:W-:Y:S03]  /*9a30*/  BSSY B1, `(.L_x_1879) ;  /* 0x0000003000017945 */ /* 0x000fe60003800000 */
[----:B------:R-:W-:Y:S01]  /*9a40*/  ISETP.GE.AND P1, PT, R187, R0, PT ;  /* 0x00000000bb00720c */ /* 0x000fe20003f26270 */
[----:B0-----:R-:W-:-:S12]  /*9a50*/  @!P0 BRA `(.L_x_1880) ;  /* 0x00000234001c8947 */ /* 0x001fd80003800000 */
.L_x_2239:
[----:B------:R-:W-:Y:S05]  /*9a60*/  BSYNC B1 ;  /* 0x0000000000017941 */ /* 0x000fea0003800000 */
.L_x_1879:
[----:B------:R-:W-:Y:S04]  /*9a70*/  BSSY B1, `(.L_x_1881) ;  /* 0x00000f9000017945 */ /* 0x000fe80003800000 */
[----:B------:R-:W-:Y:S05]  /*9a80*/  @P1 BRA `(.L_x_1882) ;  /* 0x0000000c00dc1947 */ /* 0x000fea0003800000 */
[----:B---3--:R-:W0:Y:S01]  /*9a90*/  LDC R3, c[0x0][0x3f4] ;  /* 0x0000fd00ff037b82 */ /* 0x008e220000000800 */
[----:B------:R-:W-:Y:S01]  /*9aa0*/  BSSY B2, `(.L_x_1883) ;  /* 0x000007a000027945 */ /* 0x000fe20003800000 */
[-C--:B0-----:R-:W-:Y:S02]  /*9ab0*/  ISETP.GE.AND P0, PT, R18, R3.reuse, PT ;  /* 0x000000031200720c */ /* 0x081fe40003f06270 */
[----:B------:R-:W-:-:S11]  /*9ac0*/  ISETP.GE.AND P1, PT, R190, R3, PT ;  /* 0x00000003be00720c */ /* 0x000fd60003f26270 */
[----:B------:R-:W-:Y:S05]  /*9ad0*/  @P0 BRA `(.L_x_1884) ;  /* 0x0000000400d80947 */ /* 0x000fea0003800000 */
[----:B--2-4-:R-:W0:Y:S01]  /*9ae0*/  LDS.128 R4, [R213+0x18000] ;  /* 0x01800000d5047984 */ /* 0x014e220000000c00 */
[----:B-1---5:R-:W-:Y:S02]  /*9af0*/  SHF.R.U32.HI R37, RZ, 0x8, R44 ;  /* 0x00000008ff257819 */ /* 0x022fe4000001162c */
[----:B------:R-:W-:Y:S02]  /*9b00*/  SHF.R.U32.HI R50, RZ, 0x8, R45 ;  /* 0x00000008ff327819 */ /* 0x000fe4000001162d */
[----:B------:R-:W-:Y:S02]  /*9b10*/  LOP3.LUT R3, R44, 0xff, RZ, 0xc0, !PT ;  /* 0x000000ff2c037812 */ /* 0x000fe400078ec0ff */
[----:B------:R-:W-:Y:S02]  /*9b20*/  LOP3.LUT R48, R37, 0xff, RZ, 0xc0, !PT ;  /* 0x000000ff25307812 */ /* 0x000fe400078ec0ff */
[----:B------:R-:W-:Y:S02]  /*9b30*/  SHF.R.U32.HI R52, RZ, 0x8, R47 ;  /* 0x00000008ff347819 */ /* 0x000fe4000001162f */
[----:B------:R-:W-:-:S02]  /*9b40*/  LOP3.LUT R49, R45, 0xff, RZ, 0xc0, !PT ;  /* 0x000000ff2d317812 */ /* 0x000fc400078ec0ff */
[----:B------:R-:W-:Y:S02]  /*9b50*/  LOP3.LUT R50, R50, 0xff, RZ, 0xc0, !PT ;  /* 0x000000ff32327812 */ /* 0x000fe400078ec0ff */
[----:B------:R-:W-:Y:S02]  /*9b60*/  PRMT R3, R48, 0x7604, R3 ;  /* 0x0000760430037816 */ /* 0x000fe40000000003 */
[----:B------:R-:W-:Y:S02]  /*9b70*/  SHF.R.U32.HI R54, RZ, 0x10, R45 ;  /* 0x00000010ff367819 */ /* 0x000fe4000001162d */
[----:B------:R-:W-:Y:S02]  /*9b80*/  SHF.R.U32.HI R48, RZ, 0x8, R46 ;  /* 0x00000008ff307819 */ /* 0x000fe4000001162e */
[----:B------:R-:W-:Y:S02]  /*9b90*/  SHF.R.U32.HI R53, RZ, 0x10, R47 ;  /* 0x00000010ff357819 */ /* 0x000fe4000001162f */
[----:B------:R-:W-:-:S02]  /*9ba0*/  LOP3.LUT R51, R47, 0xff, RZ, 0xc0, !PT ;  /* 0x000000ff2f337812 */ /* 0x000fc400078ec0ff */
[----:B------:R-:W-:Y:S01]  /*9bb0*/  LOP3.LUT R52, R52, 0xff, RZ, 0xc0, !PT ;  /* 0x000000ff34347812 */ /* 0x000fe200078ec0ff */
[----:B------:R-:W-:Y:S01]  /*9bc0*/  IMAD.U32 R53, R53, 0x10000, RZ ;  /* 0x0001000035357824 */ /* 0x000fe200078e00ff */
[----:B------:R-:W-:Y:S02]  /*9bd0*/  PRMT R49, R50, 0x7604, R49 ;  /* 0x0000760432317816 */ /* 0x000fe40000000031 */
[----:B------:R-:W-:Y:S01]  /*9be0*/  LOP3.LUT R50, R48, 0xff, RZ, 0xc0, !PT ;  /* 0x000000ff30327812 */ /* 0x000fe200078ec0ff */
[----:B------:R-:W-:Y:S01]  /*9bf0*/  IMAD.U32 R48, R54, 0x10000, RZ ;  /* 0x0001000036307824 */ /* 0x000fe200078e00ff */
[----:B------:R-:W-:Y:S02]  /*9c00*/  PRMT R52, R52, 0x7604, R51 ;  /* 0x0000760434347816 */ /* 0x000fe40000000033 */
[----:B------:R-:W-:Y:S02]  /*9c10*/  LOP3.LUT R37, R46, 0xff, RZ, 0xc0, !PT ;  /* 0x000000ff2e257812 */ /* 0x000fe400078ec0ff */
[----:B------:R-:W-:-:S02]  /*9c20*/  LOP3.LUT R49, R49, 0xff0000, R48, 0xf8, !PT ;  /* 0x00ff000031317812 */ /* 0x000fc400078ef830 */
[----:B------:R-:W-:Y:S02]  /*9c30*/  LOP3.LUT R53, R52, 0xff0000, R53, 0xf8, !PT ;  /* 0x00ff000034357812 */ /* 0x000fe400078ef835 */
[----:B------:R-:W-:Y:S02]  /*9c40*/  LOP3.LUT R49, R49, 0xff000000, R45, 0xf8, !PT ;  /* 0xff00000031317812 */ /* 0x000fe400078ef82d */
[----:B------:R-:W-:Y:S02]  /*9c50*/  LOP3.LUT R53, R53, 0xff000000, R47, 0xf8, !PT ;  /* 0xff00000035357812 */ /* 0x000fe400078ef82f */
[----:B------:R-:W-:Y:S02]  /*9c60*/  PRMT R51, R50, 0x7604, R37 ;  /* 0x0000760432337816 */ /* 0x000fe40000000025 */
[----:B------:R-:W-:Y:S02]  /*9c70*/  LOP3.LUT R37, R3, 0xff0000, R44, 0xf8, !PT ;  /* 0x00ff000003257812 */ /* 0x000fe400078ef82c */
[----:B0-----:R-:W-:-:S02]  /*9c80*/  F2FP.F16.E4M3.UNPACK_B R3, R6.H1 ;  /* 0x00000006ff03723e */ /* 0x001fc400030006ff */
[----:B------:R-:W-:Y:S02]  /*9c90*/  F2FP.F16.E4M3.UNPACK_B R52, R53 ;  /* 0x00000035ff34723e */ /* 0x000fe400020006ff */
[----:B------:R-:W-:Y:S02]  /*9ca0*/  F2FP.F16.E4M3.UNPACK_B R47, R49 ;  /* 0x00000031ff2f723e */ /* 0x000fe400020006ff */
[----:B------:R-:W-:Y:S01]  /*9cb0*/  LOP3.LUT R48, R37, 0xff000000, R44, 0xf8, !PT ;  /* 0xff00000025307812 */ /* 0x000fe200078ef82c */
[----:B------:R-:W-:Y:S01]  /*9cc0*/  HADD2.F32 R37, -RZ, R3.H1_H1 ;  /* 0x30000003ff257230 */ /* 0x000fe20000004100 */
[--C-:B------:R-:W-:Y:S01]  /*9cd0*/  LOP3.LUT R51, R51, 0xff0000, R46.reuse, 0xf8, !PT ;  /* 0x00ff000033337812 */ /* 0x100fe200078ef82e */
[--C-:B------:R-:W-:Y:S01]  /*9ce0*/  HADD2.F32 R54, -RZ, R52.reuse.H1_H1 ;  /* 0x30000034ff367230 */ /* 0x100fe20000004100 */
[----:B------:R-:W-:Y:S01]  /*9cf0*/  F2FP.F16.E4M3.UNPACK_B R6, R6 ;  /* 0x00000006ff06723e */ /* 0x000fe200020006ff */
[----:B------:R-:W-:Y:S01]  /*9d00*/  HADD2.F32 R50, -RZ, R47.H1_H1 ;  /* 0x3000002fff327230 */ /* 0x000fe20000004100 */
[----:B------:R-:W-:Y:S01]  /*9d10*/  LOP3.LUT R51, R51, 0xff000000, R46, 0xf8, !PT ;  /* 0xff00000033337812 */ /* 0x000fe200078ef82e */
[----:B------:R-:W-:Y:S01]  /*9d20*/  HADD2.F32 R44, -RZ, R3.H0_H0 ;  /* 0x20000003ff2c7230 */ /* 0x000fe20000004100 */
[-C--:B------:R-:W-:Y:S01]  /*9d30*/  F2FP.F16.E4M3.UNPACK_B R45, R7.reuse ;  /* 0x00000007ff2d723e */ /* 0x080fe200020006ff */
[C---:B------:R-:W-:Y:S01]  /*9d40*/  FMUL.FTZ R55, R37.reuse, R54 ;  /* 0x0000003625377220 */ /* 0x040fe20000410000 */
[----:B------:R-:W-:Y:S01]  /*9d50*/  F2FP.F16.E4M3.UNPACK_B R46, R7.H1 ;  /* 0x00000007ff2e723e */ /* 0x000fe200030006ff */
[-C--:B------:R-:W-:Y:S01]  /*9d60*/  FMUL.FTZ R57, R37, R50.reuse ;  /* 0x0000003225397220 */ /* 0x080fe20000410000 */
[-C--:B------:R-:W-:Y:S01]  /*9d70*/  F2FP.F16.E4M3.UNPACK_B R7, R5.reuse ;  /* 0x00000005ff07723e */ /* 0x080fe200020006ff */
[----:B------:R-:W-:Y:S01]  /*9d80*/  HADD2.F32 R52, -RZ, R52.H0_H0 ;  /* 0x20000034ff347230 */ /* 0x000fe20000004100 */
[----:B------:R-:W-:Y:S01]  /*9d90*/  F2FP.F16.E4M3.UNPACK_B R37, R5.H1 ;  /* 0x00000005ff25723e */ /* 0x000fe200030006ff */
[--C-:B------:R-:W-:Y:S01]  /*9da0*/  HADD2.F32 R5, -RZ, R6.reuse.H1_H1 ;  /* 0x30000006ff057230 */ /* 0x100fe20000004100 */
[----:B------:R-:W-:Y:S01]  /*9db0*/  F2FP.F16.E4M3.UNPACK_B R53, R53.H1 ;  /* 0x00000035ff35723e */ /* 0x000fe200030006ff */
[----:B------:R-:W-:Y:S01]  /*9dc0*/  HADD2.F32 R47, -RZ, R47.H0_H0 ;  /* 0x2000002fff2f7230 */ /* 0x000fe20000004100 */
[----:B------:R-:W-:Y:S01]  /*9dd0*/  F2FP.F16.E4M3.UNPACK_B R49, R49.H1 ;  /* 0x00000031ff31723e */ /* 0x000fe200030006ff */
[C---:B------:R-:W-:Y:S01]  /*9de0*/  FFMA.FTZ R56, R44.reuse, R50, -R55 ;  /* 0x000000322c387223 */ /* 0x040fe20000010837 */
[----:B------:R-:W-:Y:S01]  /*9df0*/  FFMA.FTZ R59, R44, R54, R57 ;  /* 0x000000362c3b7223 */ /* 0x000fe20000010039 */
[----:B------:R-:W-:-:S02]  /*9e00*/  HADD2.F32 R6, -RZ, R6.H0_H0 ;  /* 0x20000006ff067230 */ /* 0x000fc40000004100 */
[C---:B------:R-:W-:Y:S01]  /*9e10*/  FMUL.FTZ R55, R5.reuse, R52 ;  /* 0x0000003405377220 */ /* 0x040fe20000410000 */
[-C--:B------:R-:W-:Y:S01]  /*9e20*/  FMUL.FTZ R57, R5, R47.reuse ;  /* 0x0000002f05397220 */ /* 0x080fe20000410000 */
[----:B------:R-:W-:Y:S01]  /*9e30*/  HADD2.F32 R5, -RZ, R45.H1_H1 ;  /* 0x3000002dff057230 */ /* 0x000fe20000004100 */
[----:B------:R-:W-:Y:S01]  /*9e40*/  F2FP.F16.E4M3.UNPACK_B R3, R4 ;  /* 0x00000004ff03723e */ /* 0x000fe200020006ff */
[----:B------:R-:W-:Y:S02]  /*9e50*/  HADD2.F32 R50, -RZ, R53.H0_H0 ;  /* 0x20000035ff327230 */ /* 0x000fe40000004100 */
[C---:B------:R-:W-:Y:S01]  /*9e60*/  FFMA.FTZ R55, R6.reuse, R47, -R55 ;  /* 0x0000002f06377223 */ /* 0x040fe20000010837 */
[----:B------:R-:W-:Y:S02]  /*9e70*/  HADD2.F32 R44, -RZ, R49.H0_H0 ;  /* 0x20000031ff2c7230 */ /* 0x000fe40000004100 */
[----:B------:R-:W-:Y:S01]  /*9e80*/  FFMA.FTZ R54, R6, R52, R57 ;  /* 0x0000003406367223 */ /* 0x000fe20000010039 */
[----:B------:R-:W-:-:S02]  /*9e90*/  HADD2.F32 R45, -RZ, R45.H0_H0 ;  /* 0x2000002dff2d7230 */ /* 0x000fc40000004100 */
[C---:B------:R-:W-:Y:S01]  /*9ea0*/  FMUL.FTZ R52, R5.reuse, R50 ;  /* 0x0000003205347220 */ /* 0x040fe20000410000 */
[----:B------:R-:W-:Y:S02]  /*9eb0*/  HADD2.F32 R53, -RZ, R53.H1_H1 ;  /* 0x30000035ff357230 */ /* 0x000fe40000004100 */
[-C--:B------:R-:W-:Y:S01]  /*9ec0*/  FMUL.FTZ R58, R5, R44.reuse ;  /* 0x0000002c053a7220 */ /* 0x080fe20000410000 */
[--C-:B------:R-:W-:Y:S02]  /*9ed0*/  HADD2.F32 R6, -RZ, R46.reuse.H1_H1 ;  /* 0x3000002eff067230 */ /* 0x100fe40000004100 */
[C---:B------:R-:W-:Y:S01]  /*9ee0*/  FFMA.FTZ R57, R45.reuse, R44, -R52 ;  /* 0x0000002c2d397223 */ /* 0x040fe20000010834 */
[----:B------:R-:W-:Y:S02]  /*9ef0*/  HADD2.F32 R49, -RZ, R49.H1_H1 ;  /* 0x30000031ff317230 */ /* 0x000fe40000004100 */
[----:B------:R-:W-:Y:S01]  /*9f00*/  FFMA.FTZ R58, R45, R50, R58 ;  /* 0x000000322d3a7223 */ /* 0x000fe2000001003a */
[----:B------:R-:W-:-:S02]  /*9f10*/  HADD2.F32 R46, -RZ, R46.H0_H0 ;  /* 0x2000002eff2e7230 */ /* 0x000fc40000004100 */
[C---:B------:R-:W-:Y:S01]  /*9f20*/  FMUL.FTZ R47, R6.reuse, R53 ;  /* 0x00000035062f7220 */ /* 0x040fe20000410000 */
[----:B------:R-:W-:Y:S01]  /*9f30*/  F2FP.F16.E4M3.UNPACK_B R5, R51 ;  /* 0x00000033ff05723e */ /* 0x000fe200020006ff */
[-C--:B------:R-:W-:Y:S01]  /*9f40*/  FMUL.FTZ R45, R6, R49.reuse ;  /* 0x00000031062d7220 */ /* 0x080fe20000410000 */
[----:B------:R-:W-:Y:S01]  /*9f50*/  F2FP.F16.E4M3.UNPACK_B R4, R4.H1 ;  /* 0x00000004ff04723e */ /* 0x000fe200030006ff */
[C---:B------:R-:W-:Y:S01]  /*9f60*/  FFMA.FTZ R60, R46.reuse, R49, -R47 ;  /* 0x000000312e3c7223 */ /* 0x040fe2000001082f */
[-C--:B------:R-:W-:Y:S01]  /*9f70*/  F2FP.F16.E4M3.UNPACK_B R44, R48.reuse ;  /* 0x00000030ff2c723e */ /* 0x080fe200020006ff */
[----:B------:R-:W-:Y:S01]  /*9f80*/  FFMA.FTZ R53, R46, R53, R45 ;  /* 0x000000352e357223 */ /* 0x000fe2000001002d */
[--C-:B------:R-:W-:Y:S01]  /*9f90*/  HADD2.F32 R47, -RZ, R5.reuse.H1_H1 ;  /* 0x30000005ff2f7230 */ /* 0x100fe20000004100 */
[----:B------:R-:W-:Y:S01]  /*9fa0*/  F2FP.F16.E4M3.UNPACK_B R48, R48.H1 ;  /* 0x00000030ff30723e */ /* 0x000fe200030006ff */
[----:B------:R-:W-:Y:S01]  /*9fb0*/  HADD2.F32 R46, -RZ, R5.H0_H0 ;  /* 0x20000005ff2e7230 */ /* 0x000fe20000004100 */
[----:B------:R-:W-:Y:S01]  /*9fc0*/  F2FP.F16.E4M3.UNPACK_B R51, R51.H1 ;  /* 0x00000033ff33723e */ /* 0x000fe200030006ff */
[----:B------:R-:W-:-:S02]  /*9fd0*/  HADD2.F32 R6, -RZ, R4.H1_H1 ;  /* 0x30000004ff067230 */ /* 0x000fc40000004100 */
[----:B------:R-:W-:Y:S02]  /*9fe0*/  HADD2.F32 R45, -RZ, R44.H1_H1 ;  /* 0x3000002cff2d7230 */ /* 0x000fe40000004100 */
[----:B------:R-:W-:Y:S02]  /*9ff0*/  HADD2.F32 R5, -RZ, R4.H0_H0 ;  /* 0x20000004ff057230 */ /* 0x000fe40000004100 */
[C---:B------:R-:W-:Y:S01]  /*a000*/  FMUL.FTZ R50, R6.reuse, R47 ;  /* 0x0000002f06327220 */ /* 0x040fe20000410000 */
[--C-:B------:R-:W-:Y:S02]  /*a010*/  HADD2.F32 R4, -RZ, R3.reuse.H1_H1 ;  /* 0x30000003ff047230 */ /* 0x100fe40000004100 */
[-C--:B------:R-:W-:Y:S01]  /*a020*/  FMUL.FTZ R52, R6, R45.reuse ;  /* 0x0000002d06347220 */ /* 0x080fe20000410000 */
[----:B------:R-:W-:Y:S02]  /*a030*/  HADD2.F32 R44, -RZ, R44.H0_H0 ;  /* 0x2000002cff2c7230 */ /* 0x000fe40000004100 */
[----:B------:R-:W-:Y:S01]  /*a040*/  FFMA.FTZ R50, R5, R45, -R50 ;  /* 0x0000002d05327223 */ /* 0x000fe20000010832 */
[----:B------:R-:W-:-:S02]  /*a050*/  HADD2.F32 R3, -RZ, R3.H0_H0 ;  /* 0x20000003ff037230 */ /* 0x000fc40000004100 */
[C---:B------:R-:W-:Y:S01]  /*a060*/  FMUL.FTZ R6, R4.reuse, R46 ;  /* 0x0000002e04067220 */ /* 0x040fe20000410000 */
[----:B------:R-:W-:Y:S01]  /*a070*/  FFMA.FTZ R47, R5, R47, R52 ;  /* 0x0000002f052f7223 */ /* 0x000fe20000010034 */
[-C--:B------:R-:W-:Y:S01]  /*a080*/  FMUL.FTZ R49, R4, R44.reuse ;  /* 0x0000002c04317220 */ /* 0x080fe20000410000 */
[----:B------:R-:W-:Y:S02]  /*a090*/  HADD2.F32 R5, -RZ, R48.H1_H1 ;  /* 0x30000030ff057230 */ /* 0x000fe40000004100 */
[C---:B------:R-:W-:Y:S01]  /*a0a0*/  FFMA.FTZ R45, R3.reuse, R44, -R6 ;  /* 0x0000002c032d7223 */ /* 0x040fe20000010806 */
[----:B------:R-:W-:Y:S02]  /*a0b0*/  HADD2.F32 R4, -RZ, R37.H1_H1 ;  /* 0x30000025ff047230 */ /* 0x000fe40000004100 */
[----:B------:R-:W-:Y:S01]  /*a0c0*/  FFMA.FTZ R46, R3, R46, R49 ;  /* 0x0000002e032e7223 */ /* 0x000fe20000010031 */
[--C-:B------:R-:W-:Y:S02]  /*a0d0*/  HADD2.F32 R44, -RZ, R51.reuse.H1_H1 ;  /* 0x30000033ff2c7230 */ /* 0x100fe40000004100 */
[----:B------:R-:W-:-:S02]  /*a0e0*/  HADD2.F32 R6, -RZ, R51.H0_H0 ;  /* 0x20000033ff067230 */ /* 0x000fc40000004100 */
[CC--:B------:R-:W-:Y:S01]  /*a0f0*/  FMUL.FTZ R49, R4.reuse, R5.reuse ;  /* 0x0000000504317220 */ /* 0x0c0fe20000410000 */
[----:B------:R-:W-:Y:S02]  /*a100*/  HADD2.F32 R3, -RZ, R7.H1_H1 ;  /* 0x30000007ff037230 */ /* 0x000fe40000004100 */
[----:B------:R-:W-:Y:S01]  /*a110*/  FMUL.FTZ R52, R4, R44 ;  /* 0x0000002c04347220 */ /* 0x000fe20000410000 */
[----:B------:R-:W-:Y:S02]  /*a120*/  HADD2.F32 R48, -RZ, R48.H0_H0 ;  /* 0x20000030ff307230 */ /* 0x000fe40000004100 */
[----:B------:R-:W-:Y:S02]  /*a130*/  HADD2.F32 R37, -RZ, R37.H0_H0 ;  /* 0x20000025ff257230 */ /* 0x000fe40000004100 */
[C---:B------:R-:W-:Y:S01]  /*a140*/  FMUL.FTZ R4, R3.reuse, R6 ;  /* 0x0000000603047220 */ /* 0x040fe20000410000 */
[----:B------:R-:W-:Y:S02]  /*a150*/  HADD2.F32 R7, -RZ, R7.H0_H0 ;  /* 0x20000007ff077230 */ /* 0x000fe40000004100 */
[----:B------:R-:W-:Y:S01]  /*a160*/  FMUL.FTZ R3, R3, R48 ;  /* 0x0000003003037220 */ /* 0x000fe20000410000 */
[C---:B------:R-:W-:Y:S01]  /*a170*/  FFMA.FTZ R52, R37.reuse, R5, -R52 ;  /* 0x0000000525347223 */ /* 0x040fe20000010834 */
[----:B------:R-:W-:Y:S01]  /*a180*/  FFMA.FTZ R49, R37, R44, R49 ;  /* 0x0000002c25317223 */ /* 0x000fe20000010031 */
[C---:B------:R-:W-:Y:S01]  /*a190*/  FFMA.FTZ R5, R7.reuse, R48, -R4 ;  /* 0x0000003007057223 */ /* 0x040fe20000010804 */
[----:B------:R-:W-:Y:S01]  /*a1a0*/  FFMA.FTZ R44, R7, R6, R3 ;  /* 0x00000006072c7223 */ /* 0x000fe20000010003 */
[----:B------:R-:W-:-:S02]  /*a1b0*/  F2FP.SATFINITE.E4M3.F32.PACK_AB_MERGE_C R6, R59, R56, RZ ;  /* 0x000000383b06723e */ /* 0x000fc400048070ff */
[----:B------:R-:W-:Y:S02]  /*a1c0*/  F2FP.SATFINITE.E4M3.F32.PACK_AB_MERGE_C R7, R53, R60, RZ ;  /* 0x0000003c3507723e */ /* 0x000fe400048070ff */
[----:B------:R-:W-:Y:S02]  /*a1d0*/  F2FP.SATFINITE.E4M3.F32.PACK_AB_MERGE_C R4, R47, R50, RZ ;  /* 0x000000322f04723e */ /* 0x000fe400048070ff */
[----:B------:R-:W-:Y:S02]  /*a1e0*/  F2FP.SATFINITE.E4M3.F32.PACK_AB_MERGE_C R49, R49, R52, RZ ;  /* 0x000000343131723e */ /* 0x000fe400048070ff */
[----:B------:R-:W-:Y:S02]  /*a1f0*/  F2FP.SATFINITE.E4M3.F32.PACK_AB_MERGE_C R6, R54, R55, R6 ;  /* 0x000000373606723e */ /* 0x000fe40004807006 */
[----:B------:R-:W-:Y:S02]  /*a200*/  F2FP.SATFINITE.E4M3.F32.PACK_AB_MERGE_C R7, R58, R57, R7 ;  /* 0x000000393a07723e */ /* 0x000fe40004807007 */
[----:B------:R-:W-:-:S02]  /*a210*/  F2FP.SATFINITE.E4M3.F32.PACK_AB_MERGE_C R4, R46, R45, R4 ;  /* 0x0000002d2e04723e */ /* 0x000fc40004807004 */
[----:B------:R-:W-:-:S05]  /*a220*/  F2FP.SATFINITE.E4M3.F32.PACK_AB_MERGE_C R5, R44, R5, R49 ;  /* 0x000000052c05723e */ /* 0x000fca0004807031 */
[----:B------:R0:W-:Y:S02]  /*a230*/  STS.128 [R213+0x18000], R4 ;  /* 0x01800004d5007388 */ /* 0x0001e40000000c00 */
.L_x_1884:
[----:B------:R-:W-:Y:S05]  /*a240*/  BSYNC B2 ;  /* 0x0000000000027941 */ /* 0x000fea0003800000 */
.L_x_1883:
[----:B------:R-:W-:Y:S05]  /*a250*/  @P1 BRA `(.L_x_1882) ;  /* 0x0000000400e81947 */ /* 0x000fea0003800000 */
[----:B0-2-4-:R-:W0:Y:S01]  /*a260*/  LDS.128 R4, [R213+0x1c000] ;  /* 0x01c00000d5047984 */ /* 0x015e220000000c00 */
[----:B-----5:R-:W-:Y:S02]  /*a270*/  SHF.R.U32.HI R45, RZ, 0x8, R42 ;  /* 0x00000008ff2d7819 */ /* 0x020fe4000001162a */
[----:B------:R-:W-:Y:S02]  /*a280*/  LOP3.LUT R48, R42, 0xff, RZ, 0xc0, !PT ;  /* 0x000000ff2a307812 */ /* 0x000fe400078ec0ff */
[----:B------:R-:W-:Y:S02]  /*a290*/  LOP3.LUT R45, R45, 0xff, RZ, 0xc0, !PT ;  /* 0x000000ff2d2d7812 */ /* 0x000fe400078ec0ff */
[----:B-1----:R-:W-:Y:S02]  /*a2a0*/  SHF.R.U32.HI R37, RZ, 0x8, R41 ;  /* 0x00000008ff257819 */ /* 0x002fe40000011629 */
[----:B------:R-:W-:Y:S02]  /*a2b0*/  SHF.R.U32.HI R47, RZ, 0x8, R43 ;  /* 0x00000008ff2f7819 */ /* 0x000fe4000001162b */
[----:B------:R-:W-:-:S02]  /*a2c0*/  SHF.R.U32.HI R3, RZ, 0x8, R40 ;  /* 0x00000008ff037819 */ /* 0x000fc40000011628 */
[----:B------:R-:W-:Y:S02]  /*a2d0*/  PRMT R48, R45, 0x7604, R48 ;  /* 0x000076042d307816 */ /* 0x000fe40000000030 */
[----:B------:R-:W-:Y:S02]  /*a2e0*/  LOP3.LUT R46, R41, 0xff, RZ, 0xc0, !PT ;  /* 0x000000ff292e7812 */ /* 0x000fe400078ec0ff */
[----:B------:R-:W-:Y:S02]  /*a2f0*/  LOP3.LUT R50, R43, 0xff, RZ, 0xc0, !PT ;  /* 0x000000ff2b327812 */ /* 0x000fe400078ec0ff */
[----:B------:R-:W-:Y:S02]  /*a300*/  LOP3.LUT R37, R37, 0xff, RZ, 0xc0, !PT ;  /* 0x000000ff25257812 */ /* 0x000fe400078ec0ff */
[----:B------:R-:W-:Y:S02]  /*a310*/  LOP3.LUT R47, R47, 0xff, RZ, 0xc0, !PT ;  /* 0x000000ff2f2f7812 */ /* 0x000fe400078ec0ff */
[----:B------:R-:W-:-:S02]  /*a320*/  SHF.R.U32.HI R45, RZ, 0x10, R41 ;  /* 0x00000010ff2d7819 */ /* 0x000fc40000011629 */
[----:B------:R-:W-:Y:S02]  /*a330*/  SHF.R.U32.HI R49, RZ, 0x10, R43 ;  /* 0x00000010ff317819 */ /* 0x000fe4000001162b */
[----:B------:R-:W-:Y:S02]  /*a340*/  LOP3.LUT R44, R40, 0xff, RZ, 0xc0, !PT ;  /* 0x000000ff282c7812 */ /* 0x000fe400078ec0ff */
[----:B------:R-:W-:Y:S02]  /*a350*/  LOP3.LUT R3, R3, 0xff, RZ, 0xc0, !PT ;  /* 0x000000ff03037812 */ /* 0x000fe400078ec0ff */
[----:B------:R-:W-:Y:S02]  /*a360*/  PRMT R46, R37, 0x7604, R46 ;  /* 0x00007604252e7816 */ /* 0x000fe4000000002e */
[----:B------:R-:W-:Y:S02]  /*a370*/  PRMT R50, R47, 0x7604, R50 ;  /* 0x000076042f327816 */ /* 0x000fe40000000032 */
[----:B------:R-:W-:-:S02]  /*a380*/  LOP3.LUT R45, R45, 0xff, RZ, 0xc0, !PT ;  /* 0x000000ff2d2d7812 */ /* 0x000fc400078ec0ff */
[----:B------:R-:W-:Y:S02]  /*a390*/  LOP3.LUT R49, R49, 0xff, RZ, 0xc0, !PT ;  /* 0x000000ff31317812 */ /* 0x000fe400078ec0ff */
[----:B------:R-:W-:Y:S02]  /*a3a0*/  PRMT R44, R3, 0x7604, R44 ;  /* 0x00007604032c7816 */ /* 0x000fe4000000002c */
[----:B------:R-:W-:Y:S02]  /*a3b0*/  SHF.R.U32.HI R3, RZ, 0x10, R40 ;  /* 0x00000010ff037819 */ /* 0x000fe40000011628 */
[----:B------:R-:W-:Y:S02]  /*a3c0*/  SHF.R.U32.HI R37, RZ, 0x10, R42 ;  /* 0x00000010ff257819 */ /* 0x000fe4000001162a */
[----:B------:R-:W-:Y:S02]  /*a3d0*/  PRMT R45, R45, 0x7054, R46 ;  /* 0x000070542d2d7816 */ /* 0x000fe4000000002e */
[----:B------:R-:W-:-:S02]  /*a3e0*/  PRMT R49, R49, 0x7054, R50 ;  /* 0x0000705431317816 */ /* 0x000fc40000000032 */
[----:B------:R-:W-:Y:S02]  /*a3f0*/  LOP3.LUT R3, R3, 0xff, RZ, 0xc0, !PT ;  /* 0x000000ff03037812 */ /* 0x000fe400078ec0ff */
[----:B------:R-:W-:Y:S02]  /*a400*/  LOP3.LUT R47, R37, 0xff, RZ, 0xc0, !PT ;  /* 0x000000ff252f7812 */ /* 0x000fe400078ec0ff */
[----:B------:R-:W-:Y:S02]  /*a410*/  LOP3.LUT R49, R49, 0xff000000, R43, 0xf8, !PT ;  /* 0xff00000031317812 */ /* 0x000fe400078ef82b */
[----:B------:R-:W-:Y:S02]  /*a420*/  LOP3.LUT R45, R45, 0xff000000, R41, 0xf8, !PT ;  /* 0xff0000002d2d7812 */ /* 0x000fe400078ef829 */
[----:B------:R-:W-:Y:S02]  /*a430*/  PRMT R37, R3, 0x7054, R44 ;  /* 0x0000705403257816 */ /* 0x000fe4000000002c */
[----:B------:R-:W-:-:S02]  /*a440*/  PRMT R47, R47, 0x7054, R48 ;  /* 0x000070542f2f7816 */ /* 0x000fc40000000030 */
[-C--:B0-----:R-:W-:Y:S02]  /*a450*/  F2FP.F16.E4M3.UNPACK_B R3, R6.reuse.H1 ;  /* 0x00000006ff03723e */ /* 0x081fe400030006ff */
[----:B------:R-:W-:Y:S02]  /*a460*/  F2FP.F16.E4M3.UNPACK_B R48, R49 ;  /* 0x00000031ff30723e */ /* 0x000fe400020006ff */
[----:B------:R-:W-:Y:S02]  /*a470*/  F2FP.F16.E4M3.UNPACK_B R43, R45 ;  /* 0x0000002dff2b723e */ /* 0x000fe400020006ff */
[----:B------:R-:W-:Y:S01]  /*a480*/  LOP3.LUT R44, R37, 0xff000000, R40, 0xf8, !PT ;  /* 0xff000000252c7812 */ /* 0x000fe200078ef828 */
[----:B------:R-:W-:Y:S01]  /*a490*/  HADD2.F32 R37, -RZ, R3.H1_H1 ;  /* 0x30000003ff257230 */ /* 0x000fe20000004100 */
[----:B------:R-:W-:Y:S01]  /*a4a0*/  F2FP.F16.E4M3.UNPACK_B R6, R6 ;  /* 0x00000006ff06723e */ /* 0x000fe200020006ff */
[--C-:B------:R-:W-:Y:S01]  /*a4b0*/  HADD2.F32 R50, -RZ, R48.reuse.H1_H1 ;  /* 0x30000030ff327230 */ /* 0x100fe20000004100 */
[----:B------:R-:W-:Y:S01]  /*a4c0*/  LOP3.LUT R47, R47, 0xff000000, R42, 0xf8, !PT ;  /* 0xff0000002f2f7812 */ /* 0x000fe200078ef82a */
[----:B------:R-:W-:Y:S01]  /*a4d0*/  HADD2.F32 R46, -RZ, R43.H1_H1 ;  /* 0x3000002bff2e7230 */ /* 0x000fe20000004100 */
[-C--:B------:R-:W-:Y:S01]  /*a4e0*/  F2FP.F16.E4M3.UNPACK_B R41, R7.reuse ;  /* 0x00000007ff29723e */ /* 0x080fe200020006ff */
[----:B------:R-:W-:Y:S01]  /*a4f0*/  HADD2.F32 R40, -RZ, R3.H0_H0 ;  /* 0x20000003ff287230 */ /* 0x000fe20000004100 */
[----:B------:R-:W-:Y:S01]  /*a500*/  F2FP.F16.E4M3.UNPACK_B R42, R7.H1 ;  /* 0x00000007ff2a723e */ /* 0x000fe200030006ff */
[C---:B------:R-:W-:Y:S01]  /*a510*/  FMUL.FTZ R51, R37.reuse, R50 ;  /* 0x0000003225337220 */ /* 0x040fe20000410000 */
        /* <DEDUP_REMOVED lines=78> */
.L_x_1882:
[----:B------:R-:W-:Y:S05]  /*aa00*/  BSYNC B1 ;  /* 0x0000000000017941 */ /* 0x000fea0003800000 */
.L_x_1881:
[----:B---3--:R-:W-:Y:S01]  /*aa10*/  VIADD R3, R187, 0x20 ;  /* 0x00000020bb037836 */ /* 0x008fe20000000000 */
[----:B------:R-:W-:Y:S04]  /*aa20*/  BSSY B1, `(.L_x_1885) ;  /* 0x00000fa000017945 */ /* 0x000fe80003800000 */
[----:B------:R-:W-:-:S13]  /*aa30*/  ISETP.GE.AND P0, PT, R3, R0, PT ;  /* 0x000000000300720c */ /* 0x000fda0003f06270 */
[----:B------:R-:W-:Y:S05]  /*aa40*/  @P0 BRA `(.L_x_1886) ;  /* 0x0000000c00dc0947 */ /* 0x000fea0003800000 */
[----:B------:R-:W3:Y:S01]  /*aa50*/  LDC R3, c[0x0][0x3f4] ;  /* 0x0000fd00ff037b82 */ /* 0x000ee20000000800 */
[----:B------:R-:W-:Y:S01]  /*aa60*/  BSSY B2, `(.L_x_1887) ;  /* 0x000007e000027945 */ /* 0x000fe20003800000 */
[-C--:B---3--:R-:W-:Y:S02]  /*aa70*/  ISETP.GE.AND P0, PT, R18, R3.reuse, PT ;  /* 0x000000031200720c */ /* 0x088fe40003f06270 */
[----:B------:R-:W-:-:S11]  /*aa80*/  ISETP.GE.AND P1, PT, R190, R3, PT ;  /* 0x00000003be00720c */ /* 0x000fd60003f26270 */
        /* <DEDUP_REMOVED lines=34> */
[----:B------:R-:W-:Y:S01]  /*acb0*/  F2FP.F16.E4M3.UNPACK_B R39, R41 ;  /* 0x00000029ff27723e */ /* 0x000fe200020006ff */
[--C-:B------:R-:W-:Y:S01]  /*acc0*/  HADD2.F32 R35, -RZ, R3.reuse.H0_H0 ;  /* 0x20000003ff237230 */ /* 0x100fe20000004100 */
[----:B------:R-:W-:Y:S01]  /*acd0*/  LOP3.LUT R40, R37, 0xff000000, R34, 0xf8, !PT ;  /* 0xff00000025287812 */ /* 0x000fe200078ef822 */
[----:B------:R-:W-:Y:S01]  /*ace0*/  HADD2.F32 R34, -RZ, R3.H1_H1 ;  /* 0x30000003ff227230 */ /* 0x000fe20000004100 */
[----:B------:R-:W-:Y:S01]  /*acf0*/  F2FP.F16.E4M3.UNPACK_B R6, R6 ;  /* 0x00000006ff06723e */ /* 0x000fe200020006ff */
[--C-:B------:R-:W-:Y:S01]  /*ad00*/  HADD2.F32 R46, -RZ, R44.reuse.H1_H1 ;  /* 0x3000002cff2e7230 */ /* 0x100fe20000004100 */
[----:B------:R-:W-:Y:S01]  /*ad10*/  LOP3.LUT R43, R43, 0xff000000, R38, 0xf8, !PT ;  /* 0xff0000002b2b7812 */ /* 0x000fe200078ef826 */
[--C-:B------:R-:W-:Y:S01]  /*ad20*/  HADD2.F32 R42, -RZ, R39.reuse.H1_H1 ;  /* 0x30000027ff2a7230 */ /* 0x100fe20000004100 */
[-C--:B------:R-:W-:Y:S01]  /*ad30*/  F2FP.F16.E4M3.UNPACK_B R37, R7.reuse ;  /* 0x00000007ff25723e */ /* 0x080fe200020006ff */
[----:B------:R-:W-:Y:S01]  /*ad40*/  HADD2.F32 R44, -RZ, R44.H0_H0 ;  /* 0x2000002cff2c7230 */ /* 0x000fe20000004100 */
[----:B------:R-:W-:Y:S01]  /*ad50*/  F2FP.F16.E4M3.UNPACK_B R38, R7.H1 ;  /* 0x00000007ff26723e */ /* 0x000fe200030006ff */
[C---:B------:R-:W-:Y:S01]  /*ad60*/  FMUL.FTZ R48, R34.reuse, R46 ;  /* 0x0000002e22307220 */ /* 0x040fe20000410000 */
[----:B------:R-:W-:Y:S01]  /*ad70*/  FMUL.FTZ R47, R34, R42 ;  /* 0x0000002a222f7220 */ /* 0x000fe20000410000 */
[-C--:B------:R-:W-:Y:S01]  /*ad80*/  F2FP.F16.E4M3.UNPACK_B R7, R5.reuse ;  /* 0x00000005ff07723e */ /* 0x080fe200020006ff */
[----:B------:R-:W-:Y:S01]  /*ad90*/  HADD2.F32 R39, -RZ, R39.H0_H0 ;  /* 0x20000027ff277230 */ /* 0x000fe20000004100 */
[----:B------:R-:W-:Y:S01]  /*ada0*/  F2FP.F16.E4M3.UNPACK_B R34, R5.H1 ;  /* 0x00000005ff22723e */ /* 0x000fe200030006ff */
[----:B------:R-:W-:-:S02]  /*adb0*/  HADD2.F32 R5, -RZ, R6.H1_H1 ;  /* 0x30000006ff057230 */ /* 0x000fc40000004100 */
[C---:B------:R-:W-:Y:S01]  /*adc0*/  FFMA.FTZ R50, R35.reuse, R42, -R48 ;  /* 0x0000002a23327223 */ /* 0x040fe20000010830 */
[----:B------:R-:W-:Y:S01]  /*add0*/  FFMA.FTZ R51, R35, R46, R47 ;  /* 0x0000002e23337223 */ /* 0x000fe2000001002f */
[----:B------:R-:W-:Y:S01]  /*ade0*/  HADD2.F32 R6, -RZ, R6.H0_H0 ;  /* 0x20000006ff067230 */ /* 0x000fe20000004100 */
[----:B------:R-:W-:Y:S01]  /*adf0*/  F2FP.F16.E4M3.UNPACK_B R45, R45.H1 ;  /* 0x0000002dff2d723e */ /* 0x000fe200030006ff */
[C---:B------:R-:W-:Y:S01]  /*ae00*/  FMUL.FTZ R35, R5.reuse, R44 ;  /* 0x0000002c05237220 */ /* 0x040fe20000410000 */
[----:B------:R-:W-:Y:S01]  /*ae10*/  F2FP.F16.E4M3.UNPACK_B R41, R41.H1 ;  /* 0x00000029ff29723e */ /* 0x000fe200030006ff */
[-C--:B------:R-:W-:Y:S01]  /*ae20*/  FMUL.FTZ R49, R5, R39.reuse ;  /* 0x0000002705317220 */ /* 0x080fe20000410000 */
[----:B------:R-:W-:Y:S02]  /*ae30*/  HADD2.F32 R5, -RZ, R37.H1_H1 ;  /* 0x30000025ff057230 */ /* 0x000fe40000004100 */
[----:B------:R-:W-:Y:S01]  /*ae40*/  FFMA.FTZ R47, R6, R39, -R35 ;  /* 0x00000027062f7223 */ /* 0x000fe20000010823 */
[----:B------:R-:W-:-:S02]  /*ae50*/  HADD2.F32 R46, -RZ, R45.H0_H0 ;  /* 0x2000002dff2e7230 */ /* 0x000fc40000004100 */
[----:B------:R-:W-:Y:S01]  /*ae60*/  FFMA.FTZ R48, R6, R44, R49 ;  /* 0x0000002c06307223 */ /* 0x000fe20000010031 */
[----:B------:R-:W-:Y:S01]  /*ae70*/  HADD2.F32 R42, -RZ, R41.H0_H0 ;  /* 0x20000029ff2a7230 */ /* 0x000fe20000004100 */
[----:B------:R-:W-:Y:S01]  /*ae80*/  F2FP.F16.E4M3.UNPACK_B R3, R4 ;  /* 0x00000004ff03723e */ /* 0x000fe200020006ff */
[----:B------:R-:W-:Y:S02]  /*ae90*/  HADD2.F32 R45, -RZ, R45.H1_H1 ;  /* 0x3000002dff2d7230 */ /* 0x000fe40000004100 */
[C---:B------:R-:W-:Y:S01]  /*aea0*/  FMUL.FTZ R44, R5.reuse, R46 ;  /* 0x0000002e052c7220 */ /* 0x040fe20000410000 */
[----:B------:R-:W-:Y:S02]  /*aeb0*/  HADD2.F32 R6, -RZ, R38.H1_H1 ;  /* 0x30000026ff067230 */ /* 0x000fe40000004100 */
[----:B------:R-:W-:Y:S01]  /*aec0*/  FMUL.FTZ R52, R5, R42 ;  /* 0x0000002a05347220 */ /* 0x000fe20000410000 */
[----:B------:R-:W-:Y:S01]  /*aed0*/  HADD2.F32 R37, -RZ, R37.H0_H0 ;  /* 0x20000025ff257230 */ /* 0x000fe20000004100 */
[----:B------:R-:W-:Y:S01]  /*aee0*/  F2FP.F16.E4M3.UNPACK_B R5, R43 ;  /* 0x0000002bff05723e */ /* 0x000fe200020006ff */
[----:B------:R-:W-:-:S02]  /*aef0*/  HADD2.F32 R41, -RZ, R41.H1_H1 ;  /* 0x30000029ff297230 */ /* 0x000fc40000004100 */
[C---:B------:R-:W-:Y:S01]  /*af00*/  FMUL.FTZ R35, R6.reuse, R45 ;  /* 0x0000002d06237220 */ /* 0x040fe20000410000 */
[----:B------:R-:W-:Y:S02]  /*af10*/  HADD2.F32 R38, -RZ, R38.H0_H0 ;  /* 0x20000026ff267230 */ /* 0x000fe40000004100 */
[C---:B------:R-:W-:Y:S01]  /*af20*/  FFMA.FTZ R49, R37.reuse, R42, -R44 ;  /* 0x0000002a25317223 */ /* 0x040fe2000001082c */
[----:B------:R-:W-:Y:S01]  /*af30*/  FFMA.FTZ R52, R37, R46, R52 ;  /* 0x0000002e25347223 */ /* 0x000fe20000010034 */
        /* <DEDUP_REMOVED lines=13> */
[----:B------:R-:W-:Y:S02]  /*b010*/  HADD2.F32 R4, -RZ, R3.H1_H1 ;  /* 0x30000003ff047230 */ /* 0x000fe40000004100 */
[-C--:B------:R-:W-:Y:S01]  /*b020*/  FMUL.FTZ R44, R6, R37.reuse ;  /* 0x00000025062c7220 */ /* 0x080fe20000410000 */
[----:B------:R-:W-:Y:S02]  /*b030*/  HADD2.F32 R35, -RZ, R35.H0_H0 ;  /* 0x20000023ff237230 */ /* 0x000fe40000004100 */
[----:B------:R-:W-:Y:S01]  /*b040*/  FFMA.FTZ R42, R5, R37, -R42 ;  /* 0x00000025052a7223 */ /* 0x000fe2000001082a */
[----:B------:R-:W-:-:S02]  /*b050*/  HADD2.F32 R3, -RZ, R3.H0_H0 ;  /* 0x20000003ff037230 */ /* 0x000fc40000004100 */
[CC--:B------:R-:W-:Y:S01]  /*b060*/  FMUL.FTZ R6, R4.reuse, R38.reuse ;  /* 0x0000002604067220 */ /* 0x0c0fe20000410000 */
        /* <DEDUP_REMOVED lines=8> */
[C---:B------:R-:W-:Y:S01]  /*b0f0*/  FMUL.FTZ R44, R4.reuse, R5 ;  /* 0x00000005042c7220 */ /* 0x040fe20000410000 */
[--C-:B------:R-:W-:Y:S02]  /*b100*/  HADD2.F32 R3, -RZ, R7.reuse.H1_H1 ;  /* 0x30000007ff037230 */ /* 0x100fe40000004100 */
[----:B------:R-:W-:Y:S01]  /*b110*/  FMUL.FTZ R41, R4, R35 ;  /* 0x0000002304297220 */ /* 0x000fe20000410000 */
[----:B------:R-:W-:Y:S02]  /*b120*/  HADD2.F32 R40, -RZ, R40.H0_H0 ;  /* 0x20000028ff287230 */ /* 0x000fe40000004100 */
[----:B------:R-:W-:Y:S02]  /*b130*/  HADD2.F32 R34, -RZ, R34.H0_H0 ;  /* 0x20000022ff227230 */ /* 0x000fe40000004100 */
[C---:B------:R-:W-:Y:S01]  /*b140*/  FMUL.FTZ R4, R3.reuse, R6 ;  /* 0x0000000603047220 */ /* 0x040fe20000410000 */
[----:B------:R-:W-:Y:S02]  /*b150*/  HADD2.F32 R7, -RZ, R7.H0_H0 ;  /* 0x20000007ff077230 */ /* 0x000fe40000004100 */
[-C--:B------:R-:W-:Y:S01]  /*b160*/  FMUL.FTZ R3, R3, R40.reuse ;  /* 0x0000002803037220 */ /* 0x080fe20000410000 */
        /* <DEDUP_REMOVED lines=13> */
.L_x_1888:
[----:B------:R-:W-:Y:S05]  /*b240*/  BSYNC B2 ;  /* 0x0000000000027941 */ /* 0x000fea0003800000 */
.L_x_1887:
[----:B------:R-:W-:Y:S05]  /*b250*/  @P1 BRA `(.L_x_1886) ;  /* 0x0000000400d81947 */ /* 0x000fea0003800000 */
[----:B0-234-:R-:W0:Y:S01]  /*b260*/  LDS.128 R4, [R213+0x1d000] ;  /* 0x01d00000d5047984 */ /* 0x01de220000000c00 */
[----:B-----5:R-:W-:Y:S02]  /*b270*/  SHF.R.U32.HI R34, RZ, 0x8, R30 ;  /* 0x00000008ff227819 */ /* 0x020fe4000001161e */
        /* <DEDUP_REMOVED lines=16> */
[----:B-1----:R-:W-:Y:S02]  /*b380*/  LOP3.LUT R37, R32, 0xff, RZ, 0xc0, !PT ;  /* 0x000000ff20257812 */ /* 0x002fe400078ec0ff */
[----:B------:R-:W-:Y:S02]  /*b390*/  PRMT R40, R40, 0x7604, R39 ;  /* 0x0000760428287816 */ /* 0x000fe40000000027 */
[----:B------:R-:W-:-:S02]  /*b3a0*/  PRMT R39, R38, 0x7604, R37 ;  /* 0x0000760426277816 */ /* 0x000fc40000000025 */
[----:B------:R-:W-:Y:S02]  /*b3b0*/  LOP3.LUT R37, R35, 0xff0000, R34, 0xf8, !PT ;  /* 0x00ff000023257812 */ /* 0x000fe400078ef822 */
[----:B------:R-:W-:Y:S02]  /*b3c0*/  LOP3.LUT R41, R40, 0xff0000, R41, 0xf8, !PT ;  /* 0x00ff000028297812 */ /* 0x000fe400078ef829 */
[----:B------:R-:W-:Y:S02]  /*b3d0*/  LOP3.LUT R37, R37, 0xff000000, R31, 0xf8, !PT ;  /* 0xff00000025257812 */ /* 0x000fe400078ef81f */
[----:B------:R-:W-:Y:S02]  /*b3e0*/  LOP3.LUT R41, R41, 0xff000000, R33, 0xf8, !PT ;  /* 0xff00000029297812 */ /* 0x000fe400078ef821 */
[----:B------:R-:W-:Y:S02]  /*b3f0*/  LOP3.LUT R35, R3, 0xff0000, R30, 0xf8, !PT ;  /* 0x00ff000003237812 */ /* 0x000fe400078ef81e */
[----:B0-----:R-:W-:-:S02]  /*b400*/  F2FP.F16.E4M3.UNPACK_B R3, R6.H1 ;  /* 0x00000006ff03723e */ /* 0x001fc400030006ff */
[----:B------:R-:W-:Y:S02]  /*b410*/  F2FP.F16.E4M3.UNPACK_B R40, R41 ;  /* 0x00000029ff28723e */ /* 0x000fe400020006ff */
[----:B------:R-:W-:Y:S01]  /*b420*/  F2FP.F16.E4M3.UNPACK_B R34, R37 ;  /* 0x00000025ff22723e */ /* 0x000fe200020006ff */
[--C-:B------:R-:W-:Y:S01]  /*b430*/  HADD2.F32 R31, -RZ, R3.reuse.H0_H0 ;  /* 0x20000003ff1f7230 */ /* 0x100fe20000004100 */
[----:B------:R-:W-:Y:S01]  /*b440*/  LOP3.LUT R35, R35, 0xff000000, R30, 0xf8, !PT ;  /* 0xff00000023237812 */ /* 0x000fe200078ef81e */
[----:B------:R-:W-:Y:S01]  /*b450*/  HADD2.F32 R30, -RZ, R3.H1_H1 ;  /* 0x30000003ff1e7230 */ /* 0x000fe20000004100 */
[--C-:B------:R-:W-:Y:S01]  /*b460*/  LOP3.LUT R39, R39, 0xff0000, R32.reuse, 0xf8, !PT ;  /* 0x00ff000027277812 */ /* 0x100fe200078ef820 */
[----:B------:R-:W-:Y:S01]  /*b470*/  HADD2.F32 R42, -RZ, R40.H1_H1 ;  /* 0x30000028ff2a7230 */ /* 0x000fe20000004100 */
[----:B------:R-:W-:Y:S01]  /*b480*/  F2FP.F16.E4M3.UNPACK_B R6, R6 ;  /* 0x00000006ff06723e */ /* 0x000fe200020006ff */
[----:B------:R-:W-:Y:S01]  /*b490*/  HADD2.F32 R38, -RZ, R34.H1_H1 ;  /* 0x30000022ff267230 */ /* 0x000fe20000004100 */
[----:B------:R-:W-:Y:S01]  /*b4a0*/  LOP3.LUT R39, R39, 0xff000000, R32, 0xf8, !PT ;  /* 0xff00000027277812 */ /* 0x000fe200078ef820 */
[----:B------:R-:W-:Y:S01]  /*b4b0*/  HADD2.F32 R40, -RZ, R40.H0_H0 ;  /* 0x20000028ff287230 */ /* 0x000fe20000004100 */
[-C--:B------:R-:W-:Y:S01]  /*b4c0*/  F2FP.F16.E4M3.UNPACK_B R32, R7.reuse ;  /* 0x00000007ff20723e */ /* 0x080fe200020006ff */
[C---:B------:R-:W-:Y:S01]  /*b4d0*/  FMUL.FTZ R44, R30.reuse, R42 ;  /* 0x0000002a1e2c7220 */ /* 0x040fe20000410000 */
[----:B------:R-:W-:Y:S01]  /*b4e0*/  F2FP.F16.E4M3.UNPACK_B R33, R7.H1 ;  /* 0x00000007ff21723e */ /* 0x000fe200030006ff */
        /* <DEDUP_REMOVED lines=26> */
[----:B------:R-:W-:Y:S02]  /*b690*/  HADD2.F32 R33, -RZ, R33.H0_H0 ;  /* 0x20000021ff217230 */ /* 0x000fe40000004100 */
[C---:B------:R-:W-:Y:S01]  /*b6a0*/  FMUL.FTZ R34, R6.reuse, R41 ;  /* 0x0000002906227220 */ /* 0x040fe20000410000 */
[----:B------:R-:W-:Y:S01]  /*b6b0*/  F2FP.F16.E4M3.UNPACK_B R5, R39 ;  /* 0x00000027ff05723e */ /* 0x000fe200020006ff */
[-C--:B------:R-:W-:Y:S01]  /*b6c0*/  FMUL.FTZ R32, R6, R37.reuse ;  /* 0x0000002506207220 */ /* 0x080fe20000410000 */
[----:B------:R-:W-:Y:S01]  /*b6d0*/  F2FP.F16.E4M3.UNPACK_B R4, R4.H1 ;  /* 0x00000004ff04723e */ /* 0x000fe200030006ff */
[C---:B------:R-:W-:Y:S01]  /*b6e0*/  FFMA.FTZ R48, R33.reuse, R37, -R34 ;  /* 0x0000002521307223 */ /* 0x040fe20000010822 */
[----:B------:R-:W-:Y:S01]  /*b6f0*/  F2FP.F16.E4M3.UNPACK_B R31, R35 ;  /* 0x00000023ff1f723e */ /* 0x000fe200020006ff */
        /* <DEDUP_REMOVED lines=19> */
[--C-:B------:R-:W-:Y:S02]  /*b830*/  HADD2.F32 R31, -RZ, R39.reuse.H1_H1 ;  /* 0x30000027ff1f7230 */ /* 0x100fe40000004100 */
[----:B------:R-:W-:Y:S01]  /*b840*/  FFMA.FTZ R33, R3, R33, R4 ;  /* 0x0000002103217223 */ /* 0x000fe20000010004 */
[----:B------:R-:W-:Y:S02]  /*b850*/  HADD2.F32 R4, -RZ, R30.H1_H1 ;  /* 0x3000001eff047230 */ /* 0x000fe40000004100 */
[----:B------:R-:W-:-:S02]  /*b860*/  HADD2.F32 R32, -RZ, R39.H0_H0 ;  /* 0x20000027ff207230 */ /* 0x000fc40000004100 */
[----:B------:R-:W-:Y:S02]  /*b870*/  HADD2.F32 R3, -RZ, R7.H1_H1 ;  /* 0x30000007ff037230 */ /* 0x000fe40000004100 */
[C---:B------:R-:W-:Y:S01]  /*b880*/  FMUL.FTZ R40, R4.reuse, R5 ;  /* 0x0000000504287220 */ /* 0x040fe20000410000 */
[----:B------:R-:W-:Y:S02]  /*b890*/  HADD2.F32 R6, -RZ, R35.H0_H0 ;  /* 0x20000023ff067230 */ /* 0x000fe40000004100 */
[----:B------:R-:W-:Y:S01]  /*b8a0*/  FMUL.FTZ R35, R4, R31 ;  /* 0x0000001f04237220 */ /* 0x000fe20000410000 */
        /* <DEDUP_REMOVED lines=17> */
.L_x_1886:
[----:B------:R-:W-:Y:S05]  /*b9c0*/  BSYNC B1 ;  /* 0x0000000000017941 */ /* 0x000fea0003800000 */
.L_x_1885:
[----:B------:R-:W-:Y:S01]  /*b9d0*/  VIADD R3, R187, 0x40 ;  /* 0x00000040bb037836 */ /* 0x000fe20000000000 */
[----:B------:R-:W-:Y:S04]  /*b9e0*/  BSSY B1, `(.L_x_1889) ;  /* 0x00000fa000017945 */ /* 0x000fe80003800000 */
[----:B------:R-:W-:-:S13]  /*b9f0*/  ISETP.GE.AND P0, PT, R3, R0, PT ;  /* 0x000000000300720c */ /* 0x000fda0003f06270 */
[----:B------:R-:W-:Y:S05]  /*ba00*/  @P0 BRA `(.L_x_1890) ;  /* 0x0000000c00dc0947 */ /* 0x000fea0003800000 */
[----:B------:R-:W0:Y:S01]  /*ba10*/  LDC R3, c[0x0][0x3f4] ;  /* 0x0000fd00ff037b82 */ /* 0x000e220000000800 */
[----:B------:R-:W-:Y:S01]  /*ba20*/  BSSY B2, `(.L_x_1891) ;  /* 0x000007a000027945 */ /* 0x000fe20003800000 */
[-C--:B0-----:R-:W-:Y:S02]  /*ba30*/  ISETP.GE.AND P0, PT, R18, R3.reuse, PT ;  /* 0x000000031200720c */ /* 0x081fe40003f06270 */
[----:B------:R-:W-:-:S11]  /*ba40*/  ISETP.GE.AND P1, PT, R190, R3, PT ;  /* 0x00000003be00720c */ /* 0x000fd60003f26270 */
[----:B------:R-:W-:Y:S05]  /*ba50*/  @P0 BRA `(.L_x_1892) ;  /* 0x0000000400d80947 */ /* 0x000fea0003800000 */
[----:B--234-:R-:W0:Y:S01]  /*ba60*/  LDS.128 R4, [R213+0x1a000] ;  /* 0x01a00000d5047984 */ /* 0x01ce220000000c00 */
[----:B-----5:R-:W-:Y:S02]  /*ba70*/  SHF.R.U32.HI R30, RZ, 0x8, R26 ;  /* 0x00000008ff1e7819 */ /* 0x020fe4000001161a */
[----:B------:R-:W-:Y:S02]  /*ba80*/  LOP3.LUT R3, R26, 0xff, RZ, 0xc0, !PT ;  /* 0x000000ff1a037812 */ /* 0x000fe400078ec0ff */
[----:B------:R-:W-:Y:S02]  /*ba90*/  LOP3.LUT R30, R30, 0xff, RZ, 0xc0, !PT ;  /* 0x000000ff1e1e7812 */ /* 0x000fe400078ec0ff */
[----:B------:R-:W-:Y:S02]  /*baa0*/  SHF.R.U32.HI R32, RZ, 0x8, R27 ;  /* 0x00000008ff207819 */ /* 0x000fe4000001161b */
[----:B------:R-:W-:Y:S02]  /*bab0*/  SHF.R.U32.HI R35, RZ, 0x8, R29 ;  /* 0x00000008ff237819 */ /* 0x000fe4000001161d */
[----:B------:R-:W-:-:S02]  /*bac0*/  PRMT R3, R30, 0x7604, R3 ;  /* 0x000076041e037816 */ /* 0x000fc40000000003 */
[----:B------:R-:W-:Y:S02]  /*bad0*/  LOP3.LUT R31, R27, 0xff, RZ, 0xc0, !PT ;  /* 0x000000ff1b1f7812 */ /* 0x000fe400078ec0ff */
[----:B------:R-:W-:Y:S02]  /*bae0*/  LOP3.LUT R32, R32, 0xff, RZ, 0xc0, !PT ;  /* 0x000000ff20207812 */ /* 0x000fe400078ec0ff */
[----:B------:R-:W-:Y:S02]  /*baf0*/  SHF.R.U32.HI R38, RZ, 0x10, R27 ;  /* 0x00000010ff267819 */ /* 0x000fe4000001161b */
[----:B------:R-:W-:Y:S02]  /*bb00*/  SHF.R.U32.HI R30, RZ, 0x8, R28 ;  /* 0x00000008ff1e7819 */ /* 0x000fe4000001161c */
[----:B-1----:R-:W-:Y:S02]  /*bb10*/  SHF.R.U32.HI R37, RZ, 0x10, R29 ;  /* 0x00000010ff257819 */ /* 0x002fe4000001161d */
[----:B------:R-:W-:-:S02]  /*bb20*/  LOP3.LUT R34, R29, 0xff, RZ, 0xc0, !PT ;  /* 0x000000ff1d227812 */ /* 0x000fc400078ec0ff */
[----:B------:R-:W-:Y:S01]  /*bb30*/  LOP3.LUT R35, R35, 0xff, RZ, 0xc0, !PT ;  /* 0x000000ff23237812 */ /* 0x000fe200078ec0ff */
[----:B------:R-:W-:Y:S01]  /*bb40*/  IMAD.U32 R37, R37, 0x10000, RZ ;  /* 0x0001000025257824 */ /* 0x000fe200078e00ff */
[----:B------:R-:W-:Y:S02]  /*bb50*/  PRMT R31, R32, 0x7604, R31 ;  /* 0x00007604201f7816 */ /* 0x000fe4000000001f */
[----:B------:R-:W-:Y:S01]  /*bb60*/  LOP3.LUT R33, R30, 0xff, RZ, 0xc0, !PT ;  /* 0x000000ff1e217812 */ /* 0x000fe200078ec0ff */
[----:B------:R-:W-:Y:S01]  /*bb70*/  IMAD.U32 R30, R38, 0x10000, RZ ;  /* 0x00010000261e7824 */ /* 0x000fe200078e00ff */
[----:B------:R-:W-:Y:S02]  /*bb80*/  LOP3.LUT R32, R28, 0xff, RZ, 0xc0, !PT ;  /* 0x000000ff1c207812 */ /* 0x000fe400078ec0ff */
        /* <DEDUP_REMOVED lines=99> */
.L_x_1892:
[----:B------:R-:W-:Y:S05]  /*c1c0*/  BSYNC B2 ;  /* 0x0000000000027941 */ /* 0x000fea0003800000 */
.L_x_1891:
[----:B------:R-:W-:Y:S05]  /*c1d0*/  @P1 BRA `(.L_x_1890) ;  /* 0x0000000400e81947 */ /* 0x000fea0003800000 */
[----:B0-234-:R-:W0:Y:S01]  /*c1e0*/  LDS.128 R4, [R213+0x1e000] ;  /* 0x01e00000d5047984 */ /* 0x01de220000000c00 */
[----:B-----5:R-:W-:Y:S02]  /*c1f0*/  SHF.R.U32.HI R27, RZ, 0x8, R25 ;  /* 0x00000008ff1b7819 */ /* 0x020fe40000011619 */
[----:B------:R-:W-:Y:S02]  /*c200*/  SHF.R.U32.HI R32, RZ, 0x8, R21 ;  /* 0x00000008ff207819 */ /* 0x000fe40000011615 */
[----:B------:R-:W-:Y:S02]  /*c210*/  SHF.R.U32.HI R29, RZ, 0x8, R20 ;  /* 0x00000008ff1d7819 */ /* 0x000fe40000011614 */
[----:B------:R-:W-:Y:S02]  /*c220*/  LOP3.LUT R28, R25, 0xff, RZ, 0xc0, !PT ;  /* 0x000000ff191c7812 */ /* 0x000fe400078ec0ff */
[----:B------:R-:W-:Y:S02]  /*c230*/  LOP3.LUT R33, R21, 0xff, RZ, 0xc0, !PT ;  /* 0x000000ff15217812 */ /* 0x000fe400078ec0ff */
[----:B------:R-:W-:-:S02]  /*c240*/  LOP3.LUT R27, R27, 0xff, RZ, 0xc0, !PT ;  /* 0x000000ff1b1b7812 */ /* 0x000fc400078ec0ff */
[----:B------:R-:W-:Y:S02]  /*c250*/  LOP3.LUT R32, R32, 0xff, RZ, 0xc0, !PT ;  /* 0x000000ff20207812 */ /* 0x000fe400078ec0ff */
[----:B------:R-:W-:Y:S02]  /*c260*/  SHF.R.U32.HI R3, RZ, 0x8, R24 ;  /* 0x00000008ff037819 */ /* 0x000fe40000011618 */
[----:B------:R-:W-:Y:S02]  /*c270*/  LOP3.LUT R30, R29, 0xff, RZ, 0xc0, !PT ;  /* 0x000000ff1d1e7812 */ /* 0x000fe400078ec0ff */
[----:B------:R-:W-:Y:S02]  /*c280*/  PRMT R29, R27, 0x7604, R28 ;  /* 0x000076041b1d7816 */ /* 0x000fe4000000001c */
[----:B------:R-:W-:Y:S02]  /*c290*/  PRMT R33, R32, 0x7604, R33 ;  /* 0x0000760420217816 */ /* 0x000fe40000000021 */
[----:B------:R-:W-:-:S02]  /*c2a0*/  SHF.R.U32.HI R28, RZ, 0x10, R25 ;  /* 0x00000010ff1c7819 */ /* 0x000fc40000011619 */
[----:B------:R-:W-:Y:S02]  /*c2b0*/  SHF.R.U32.HI R32, RZ, 0x10, R21 ;  /* 0x00000010ff207819 */ /* 0x000fe40000011615 */
[----:B------:R-:W-:Y:S02]  /*c2c0*/  LOP3.LUT R26, R24, 0xff, RZ, 0xc0, !PT ;  /* 0x000000ff181a7812 */ /* 0x000fe400078ec0ff */
[----:B------:R-:W-:Y:S02]  /*c2d0*/  LOP3.LUT R3, R3, 0xff, RZ, 0xc0, !PT ;  /* 0x000000ff03037812 */ /* 0x000fe400078ec0ff */
[----:B------:R-:W-:Y:S02]  /*c2e0*/  LOP3.LUT R28, R28, 0xff, RZ, 0xc0, !PT ;  /* 0x000000ff1c1c7812 */ /* 0x000fe400078ec0ff */
[----:B------:R-:W-:Y:S02]  /*c2f0*/  LOP3.LUT R32, R32, 0xff, RZ, 0xc0, !PT ;  /* 0x000000ff20207812 */ /* 0x000fe400078ec0ff */
[----:B------:R-:W-:-:S02]  /*c300*/  LOP3.LUT R31, R20, 0xff, RZ, 0xc0, !PT ;  /* 0x000000ff141f7812 */ /* 0x000fc400078ec0ff */
[----:B------:R-:W-:Y:S02]  /*c310*/  PRMT R26, R3, 0x7604, R26 ;  /* 0x00007604031a7816 */ /* 0x000fe4000000001a */
[----:B------:R-:W-:Y:S02]  /*c320*/  SHF.R.U32.HI R3, RZ, 0x10, R24 ;  /* 0x00000010ff037819 */ /* 0x000fe40000011618 */
[----:B------:R-:W-:Y:S02]  /*c330*/  SHF.R.U32.HI R27, RZ, 0x10, R20 ;  /* 0x00000010ff1b7819 */ /* 0x000fe40000011614 */
[----:B------:R-:W-:Y:S02]  /*c340*/  PRMT R29, R28, 0x7054, R29 ;  /* 0x000070541c1d7816 */ /* 0x000fe4000000001d */
        /* <DEDUP_REMOVED lines=15> */
[----:B------:R-:W-:Y:S01]  /*c440*/  HADD2.F32 R32, -RZ, R30.H1_H1 ;  /* 0x3000001eff207230 */ /* 0x000fe20000004100 */
[----:B------:R-:W-:Y:S01]  /*c450*/  LOP3.LUT R27, R27, 0xff000000, R24, 0xf8, !PT ;  /* 0xff0000001b1b7812 */ /* 0x000fe200078ef818 */
[----:B------:R-:W-:Y:S01]  /*c460*/  HADD2.F32 R28, -RZ, R26.H1_H1 ;  /* 0x3000001aff1c7230 */ /* 0x000fe20000004100 */
        /* <DEDUP_REMOVED lines=10> */
[----:B-1----:R-:W-:Y:S01]  /*c510*/  FFMA.FTZ R37, R21, R32, R35 ;  /* 0x0000002015257223 */ /* 0x002fe20000010023 */
        /* <DEDUP_REMOVED lines=70> */
.L_x_1890:
[----:B------:R-:W-:Y:S05]  /*c980*/  BSYNC B1 ;  /* 0x0000000000017941 */ /* 0x000fea0003800000 */
.L_x_1889:
[----:B------:R-:W-:-:S05]  /*c990*/  VIADD R3, R187, 0x60 ;  /* 0x00000060bb037836 */ /* 0x000fca0000000000 */
        /* <DEDUP_REMOVED lines=9> */
[----:B------:R-:W-:Y:S02]  /*ca30*/  SHF.R.U32.HI R26, RZ, 0x8, R15 ;  /* 0x00000008ff1a7819 */ /* 0x000fe4000001160f */
[----:B------:R-:W-:Y:S02]  /*ca40*/  LOP3.LUT R21, R13, 0xff, RZ, 0xc0, !PT ;  /* 0x000000ff0d157812 */ /* 0x000fe400078ec0ff */
[----:B------:R-:W-:Y:S02]  /*ca50*/  LOP3.LUT R27, R15, 0xff, RZ, 0xc0, !PT ;  /* 0x000000ff0f1b7812 */ /* 0x000fe400078ec0ff */
[----:B------:R-:W-:Y:S02]  /*ca60*/  LOP3.LUT R20, R20, 0xff, RZ, 0xc0, !PT ;  /* 0x000000ff14147812 */ /* 0x000fe400078ec0ff */
[----:B------:R-:W-:-:S02]  /*ca70*/  LOP3.LUT R26, R26, 0xff, RZ, 0xc0, !PT ;  /* 0x000000ff1a1a7812 */ /* 0x000fc400078ec0ff */
[----:B------:R-:W-:Y:S02]  /*ca80*/  SHF.R.U32.HI R0, RZ, 0x8, R12 ;  /* 0x00000008ff007819 */ /* 0x000fe4000001160c */
[----:B------:R-:W-:Y:S02]  /*ca90*/  SHF.R.U32.HI R24, RZ, 0x8, R14 ;  /* 0x00000008ff187819 */ /* 0x000fe4000001160e */
[----:B------:R-:W-:Y:S02]  /*caa0*/  PRMT R21, R20, 0x7604, R21 ;  /* 0x0000760414157816 */ /* 0x000fe40000000015 */
[----:B------:R-:W-:Y:S02]  /*cab0*/  PRMT R27, R26, 0x7604, R27 ;  /* 0x000076041a1b7816 */ /* 0x000fe4000000001b */
[----:B------:R-:W-:Y:S02]  /*cac0*/  SHF.R.U32.HI R20, RZ, 0x10, R13 ;  /* 0x00000010ff147819 */ /* 0x000fe4000001160d */
[----:B------:R-:W-:-:S02]  /*cad0*/  SHF.R.U32.HI R26, RZ, 0x10, R15 ;  /* 0x00000010ff1a7819 */ /* 0x000fc4000001160f */
[----:B------:R-:W-:Y:S02]  /*cae0*/  LOP3.LUT R3, R12, 0xff, RZ, 0xc0, !PT ;  /* 0x000000ff0c037812 */ /* 0x000fe400078ec0ff */
[----:B------:R-:W-:Y:S02]  /*caf0*/  LOP3.LUT R25, R14, 0xff, RZ, 0xc0, !PT ;  /* 0x000000ff0e197812 */ /* 0x000fe400078ec0ff */
        /* <DEDUP_REMOVED lines=19> */
[----:B------:R-:W-:Y:S01]  /*cc30*/  HADD2.F32 R13, -RZ, R0.H1_H1 ;  /* 0x30000000ff0d7230 */ /* 0x000fe20000004100 */
[----:B------:R-:W-:Y:S01]  /*cc40*/  LOP3.LUT R20, R3, 0xff000000, R12, 0xf8, !PT ;  /* 0xff00000003147812 */ /* 0x000fe200078ef80c */
[----:B------:R-:W-:Y:S01]  /*cc50*/  HADD2.F32 R29, -RZ, R28.H1_H1 ;  /* 0x3000001cff1d7230 */ /* 0x000fe20000004100 */
[----:B------:R-:W-:Y:S01]  /*cc60*/  LOP3.LUT R26, R25, 0xff000000, R14, 0xf8, !PT ;  /* 0xff000000191a7812 */ /* 0x000fe200078ef80e */
[----:B------:R-:W-:Y:S01]  /*cc70*/  HADD2.F32 R25, -RZ, R24.H1_H1 ;  /* 0x30000018ff197230 */ /* 0x000fe20000004100 */
[----:B------:R-:W-:Y:S01]  /*cc80*/  F2FP.F16.E4M3.UNPACK_B R3, R6 ;  /* 0x00000006ff03723e */ /* 0x000fe200020006ff */
[----:B------:R-:W-:Y:S01]  /*cc90*/  HADD2.F32 R12, -RZ, R0.H0_H0 ;  /* 0x20000000ff0c7230 */ /* 0x000fe20000004100 */
[----:B------:R-:W-:Y:S01]  /*cca0*/  F2FP.F16.E4M3.UNPACK_B R14, R7 ;  /* 0x00000007ff0e723e */ /* 0x000fe200020006ff */
[C---:B------:R-:W-:Y:S01]  /*ccb0*/  FMUL.FTZ R31, R13.reuse, R29 ;  /* 0x0000001d0d1f7220 */ /* 0x040fe20000410000 */
[----:B------:R-:W-:Y:S01]  /*ccc0*/  F2FP.F16.E4M3.UNPACK_B R15, R7.H1 ;  /* 0x00000007ff0f723e */ /* 0x000fe200030006ff */
[----:B------:R-:W-:Y:S01]  /*ccd0*/  FMUL.FTZ R30, R13, R25 ;  /* 0x000000190d1e7220 */ /* 0x000fe20000410000 */
[-C--:B------:R-:W-:Y:S01]  /*cce0*/  F2FP.F16.E4M3.UNPACK_B R6, R5.reuse ;  /* 0x00000005ff06723e */ /* 0x080fe200020006ff */
[----:B------:R-:W-:Y:S01]  /*ccf0*/  HADD2.F32 R28, -RZ, R28.H0_H0 ;  /* 0x2000001cff1c7230 */ /* 0x000fe20000004100 */
[----:B------:R-:W-:Y:S01]  /*cd00*/  F2FP.F16.E4M3.UNPACK_B R7, R5.H1 ;  /* 0x00000005ff07723e */ /* 0x000fe200030006ff */
[----:B------:R-:W-:Y:S01]  /*cd10*/  HADD2.F32 R5, -RZ, R3.H1_H1 ;  /* 0x30000003ff057230 */ /* 0x000fe20000004100 */
[----:B------:R-:W-:Y:S01]  /*cd20*/  F2FP.F16.E4M3.UNPACK_B R27, R27.H1 ;  /* 0x0000001bff1b723e */ /* 0x000fe200030006ff */
[----:B------:R-:W-:-:S02]  /*cd30*/  HADD2.F32 R24, -RZ, R24.H0_H0 ;  /* 0x20000018ff187230 */ /* 0x000fc40000004100 */
[C---:B------:R-:W-:Y:S01]  /*cd40*/  FFMA.FTZ R31, R12.reuse, R25, -R31 ;  /* 0x000000190c1f7223 */ /* 0x040fe2000001081f */
[----:B------:R-:W-:Y:S01]  /*cd50*/  FFMA.FTZ R30, R12, R29, R30 ;  /* 0x0000001d0c1e7223 */ /* 0x000fe2000001001e */
[----:B------:R-:W-:Y:S01]  /*cd60*/  HADD2.F32 R3, -RZ, R3.H0_H0 ;  /* 0x20000003ff037230 */ /* 0x000fe20000004100 */
[----:B------:R-:W-:Y:S01]  /*cd70*/  F2FP.F16.E4M3.UNPACK_B R21, R21.H1 ;  /* 0x00000015ff15723e */ /* 0x000fe200030006ff */
[C---:B------:R-:W-:Y:S01]  /*cd80*/  FMUL.FTZ R12, R5.reuse, R28 ;  /* 0x0000001c050c7220 */ /* 0x040fe20000410000 */
[----:B------:R-:W-:Y:S01]  /*cd90*/  FMUL.FTZ R25, R5, R24 ;  /* 0x0000001805197220 */ /* 0x000fe20000410000 */
[--C-:B------:R-:W-:Y:S01]  /*cda0*/  HADD2.F32 R5, -RZ, R14.reuse.H1_H1 ;  /* 0x3000000eff057230 */ /* 0x100fe20000004100 */
[----:B------:R-:W-:Y:S01]  /*cdb0*/  F2FP.F16.E4M3.UNPACK_B R0, R4 ;  /* 0x00000004ff00723e */ /* 0x000fe200020006ff */
[----:B------:R-:W-:Y:S02]  /*cdc0*/  HADD2.F32 R13, -RZ, R27.H0_H0 ;  /* 0x2000001bff0d7230 */ /* 0x000fe40000004100 */
[C---:B------:R-:W-:Y:S01]  /*cdd0*/  FFMA.FTZ R29, R3.reuse, R24, -R12 ;  /* 0x00000018031d7223 */ /* 0x040fe2000001080c */
[----:B------:R-:W-:Y:S01]  /*cde0*/  FFMA.FTZ R28, R3, R28, R25 ;  /* 0x0000001c031c7223 */ /* 0x000fe20000010019 */
[----:B------:R-:W-:Y:S01]  /*cdf0*/  HADD2.F32 R12, -RZ, R21.H0_H0 ;  /* 0x20000015ff0c7230 */ /* 0x000fe20000004100 */
[----:B------:R-:W-:Y:S01]  /*ce00*/  F2FP.F16.E4M3.UNPACK_B R4, R4.H1 ;  /* 0x00000004ff04723e */ /* 0x000fe200030006ff */
[----:B------:R-:W-:-:S02]  /*ce10*/  HADD2.F32 R14, -RZ, R14.H0_H0 ;  /* 0x2000000eff0e7230 */ /* 0x000fc40000004100 */
[CC--:B------:R-:W-:Y:S01]  /*ce20*/  FMUL.FTZ R25, R5.reuse, R13.reuse ;  /* 0x0000000d05197220 */ /* 0x0c0fe20000410000 */
[----:B------:R-:W-:Y:S02]  /*ce30*/  HADD2.F32 R24, -RZ, R27.H1_H1 ;  /* 0x3000001bff187230 */ /* 0x000fe40000004100 */
[-C--:B------:R-:W-:Y:S01]  /*ce40*/  FMUL.FTZ R5, R5, R12.reuse ;  /* 0x0000000c05057220 */ /* 0x080fe20000410000 */
[----:B------:R-:W-:Y:S02]  /*ce50*/  HADD2.F32 R3, -RZ, R15.H1_H1 ;  /* 0x3000000fff037230 */ /* 0x000fe40000004100 */
[C---:B------:R-:W-:Y:S01]  /*ce60*/  FFMA.FTZ R27, R14.reuse, R12, -R25 ;  /* 0x0000000c0e1b7223 */ /* 0x040fe20000010819 */
[----:B------:R-:W-:Y:S02]  /*ce70*/  HADD2.F32 R12, -RZ, R21.H1_H1 ;  /* 0x30000015ff0c7230 */ /* 0x000fe40000004100 */
[----:B------:R-:W-:Y:S01]  /*ce80*/  FFMA.FTZ R32, R14, R13, R5 ;  /* 0x0000000d0e207223 */ /* 0x000fe20000010005 */
[----:B------:R-:W-:-:S02]  /*ce90*/  HADD2.F32 R15, -RZ, R15.H0_H0 ;  /* 0x2000000fff0f7230 */ /* 0x000fc40000004100 */
[C---:B------:R-:W-:Y:S01]  /*cea0*/  FMUL.FTZ R34, R3.reuse, R24 ;  /* 0x0000001803227220 */ /* 0x040fe20000410000 */
[----:B------:R-:W-:Y:S01]  /*ceb0*/  F2FP.F16.E4M3.UNPACK_B R13, R26 ;  /* 0x0000001aff0d723e */ /* 0x000fe200020006ff */
[-C--:B------:R-:W-:Y:S01]  /*cec0*/  FMUL.FTZ R14, R3, R12.reuse ;  /* 0x0000000c030e7220 */ /* 0x080fe20000410000 */
[----:B------:R-:W-:Y:S02]  /*ced0*/  HADD2.F32 R5, -RZ, R4.H1_H1 ;  /* 0x30000004ff057230 */ /* 0x000fe40000004100 */
        /* <DEDUP_REMOVED lines=8> */
[C---:B------:R-:W-:Y:S01]  /*cf60*/  FMUL.FTZ R15, R5.reuse, R21 ;  /* 0x00000015050f7220 */ /* 0x040fe20000410000 */
[----:B------:R-:W-:Y:S02]  /*cf70*/  HADD2.F32 R3, -RZ, R0.H1_H1 ;  /* 0x30000000ff037230 */ /* 0x000fe40000004100 */
[----:B------:R-:W-:Y:S02]  /*cf80*/  HADD2.F32 R12, -RZ, R12.H0_H0 ;  /* 0x2000000cff0c7230 */ /* 0x000fe40000004100 */
[-C--:B------:R-:W-:Y:S01]  /*cf90*/  FMUL.FTZ R25, R5, R13.reuse ;  /* 0x0000000d05197220 */ /* 0x080fe20000410000 */
        /* <DEDUP_REMOVED lines=8> */
[----:B------:R-:W-:-:S02]  /*d020*/  HADD2.F32 R4, -RZ, R20.H1_H1 ;  /* 0x30000014ff047230 */ /* 0x000fc40000004100 */
[--C-:B------:R-:W-:Y:S02]  /*d030*/  HADD2.F32 R3, -RZ, R7.reuse.H1_H1 ;  /* 0x30000007ff037230 */ /* 0x100fe40000004100 */
[--C-:B------:R-:W-:Y:S02]  /*d040*/  HADD2.F32 R12, -RZ, R26.reuse.H1_H1 ;  /* 0x3000001aff0c7230 */ /* 0x100fe40000004100 */
[----:B------:R-:W-:Y:S02]  /*d050*/  HADD2.F32 R13, -RZ, R26.H0_H0 ;  /* 0x2000001aff0d7230 */ /* 0x000fe40000004100 */
[C---:B------:R-:W-:Y:S01]  /*d060*/  FMUL.FTZ R21, R3.reuse, R4 ;  /* 0x0000000403157220 */ /* 0x040fe20000410000 */
[----:B------:R-:W-:Y:S02]  /*d070*/  HADD2.F32 R0, -RZ, R6.H1_H1 ;  /* 0x30000006ff007230 */ /* 0x000fe40000004100 */
[----:B------:R-:W-:Y:S02]  /*d080*/  HADD2.F32 R5, -RZ, R20.H0_H0 ;  /* 0x20000014ff057230 */ /* 0x000fe40000004100 */
[----:B------:R-:W-:Y:S01]  /*d090*/  FMUL.FTZ R20, R3, R12 ;  /* 0x0000000c03147220 */ /* 0x000fe20000410000 */
[----:B------:R-:W-:-:S02]  /*d0a0*/  HADD2.F32 R7, -RZ, R7.H0_H0 ;  /* 0x20000007ff077230 */ /* 0x000fc40000004100 */
[C---:B------:R-:W-:Y:S01]  /*d0b0*/  FMUL.FTZ R3, R0.reuse, R13 ;  /* 0x0000000d00037220 */ /* 0x040fe20000410000 */
[----:B------:R-:W-:Y:S02]  /*d0c0*/  HADD2.F32 R6, -RZ, R6.H0_H0 ;  /* 0x20000006ff067230 */ /* 0x000fe40000004100 */
[-C--:B------:R-:W-:Y:S01]  /*d0d0*/  FMUL.FTZ R0, R0, R5.reuse ;  /* 0x0000000500007220 */ /* 0x080fe20000410000 */
[C---:B------:R-:W-:Y:S01]  /*d0e0*/  FFMA.FTZ R20, R7.reuse, R4, -R20 ;  /* 0x0000000407147223 */ /* 0x040fe20000010814 */
[----:B------:R-:W-:Y:S01]  /*d0f0*/  FFMA.FTZ R21, R7, R12, R21 ;  /* 0x0000000c07157223 */ /* 0x000fe20000010015 */
[C---:B------:R-:W-:Y:S01]  /*d100*/  FFMA.FTZ R5, R6.reuse, R5, -R3 ;  /* 0x0000000506057223 */ /* 0x040fe20000010803 */
[----:B------:R-:W-:Y:S01]  /*d110*/  FFMA.FTZ R0, R6, R13, R0 ;  /* 0x0000000d06007223 */ /* 0x000fe20000010000 */
[----:B------:R-:W-:Y:S02]  /*d120*/  F2FP.SATFINITE.E4M3.F32.PACK_AB_MERGE_C R6, R30, R31, RZ ;  /* 0x0000001f1e06723e */ /* 0x000fe400048070ff */
[----:B------:R-:W-:-:S02]  /*d130*/  F2FP.SATFINITE.E4M3.F32.PACK_AB_MERGE_C R7, R33, R34, RZ ;  /* 0x000000222107723e */ /* 0x000fc400048070ff */
[----:B------:R-:W-:Y:S02]  /*d140*/  F2FP.SATFINITE.E4M3.F32.PACK_AB_MERGE_C R4, R25, R24, RZ ;  /* 0x000000181904723e */ /* 0x000fe400048070ff */
[----:B------:R-:W-:Y:S02]  /*d150*/  F2FP.SATFINITE.E4M3.F32.PACK_AB_MERGE_C R20, R21, R20, RZ ;  /* 0x000000141514723e */ /* 0x000fe400048070ff */
[----:B------:R-:W-:Y:S02]  /*d160*/  F2FP.SATFINITE.E4M3.F32.PACK_AB_MERGE_C R6, R28, R29, R6 ;  /* 0x0000001d1c06723e */ /* 0x000fe40004807006 */
[----:B------:R-:W-:Y:S02]  /*d170*/  F2FP.SATFINITE.E4M3.F32.PACK_AB_MERGE_C R7, R32, R27, R7 ;  /* 0x0000001b2007723e */ /* 0x000fe40004807007 */
[----:B------:R-:W-:Y:S02]  /*d180*/  F2FP.SATFINITE.E4M3.F32.PACK_AB_MERGE_C R4, R14, R15, R4 ;  /* 0x0000000f0e04723e */ /* 0x000fe40004807004 */
[----:B------:R-:W-:-:S05]  /*d190*/  F2FP.SATFINITE.E4M3.F32.PACK_AB_MERGE_C R5, R0, R5, R20 ;  /* 0x000000050005723e */ /* 0x000fca0004807014 */
[----:B------:R0:W-:Y:S02]  /*d1a0*/  STS.128 [R213+0x1b000], R4 ;  /* 0x01b00004d5007388 */ /* 0x0001e40000000c00 */
.L_x_1895:
[----:B------:R-:W-:Y:S05]  /*d1b0*/  BSYNC B1 ;  /* 0x0000000000017941 */ /* 0x000fea0003800000 */
.L_x_1894:
[----:B------:R-:W-:Y:S05]  /*d1c0*/  @P1 BRA `(.L_x_1893) ;  /* 0x0000005000201947 */ /* 0x000fea0003800000 */
[----:B0-234-:R-:W0:Y:S01]  /*d1d0*/  LDS.128 R4, [R213+0x1f000] ;  /* 0x01f00000d5047984 */ /* 0x01de220000000c00 */
[----:B-----5:R-:W-:Y:S02]  /*d1e0*/  SHF.R.U32.HI R13, RZ, 0x8, R9 ;  /* 0x00000008ff0d7819 */ /* 0x020fe40000011609 */
[----:B------:R-:W-:Y:S02]  /*d1f0*/  LOP3.LUT R12, R9, 0xff, RZ, 0xc0, !PT ;  /* 0x000000ff090c7812 */ /* 0x000fe400078ec0ff */
[----:B------:R-:W-:Y:S02]  /*d200*/  LOP3.LUT R13, R13, 0xff, RZ, 0xc0, !PT ;  /* 0x000000ff0d0d7812 */ /* 0x000fe400078ec0ff */
[----:B------:R-:W-:Y:S02]  /*d210*/  SHF.R.U32.HI R21, RZ, 0x8, R11 ;  /* 0x00000008ff157819 */ /* 0x000fe4000001160b */
[----:B------:R-:W-:Y:S02]  /*d220*/  PRMT R12, R13, 0x7604, R12 ;  /* 0x000076040d0c7816 */ /* 0x000fe4000000000c */
[----:B------:R-:W-:-:S02]  /*d230*/  SHF.R.U32.HI R24, RZ, 0x10, R9 ;  /* 0x00000010ff187819 */ /* 0x000fc40000011609 */
[----:B------:R-:W-:Y:S02]  /*d240*/  SHF.R.U32.HI R13, RZ, 0x8, R10 ;  /* 0x00000008ff0d7819 */ /* 0x000fe4000001160a */
[----:B------:R-:W-:Y:S02]  /*d250*/  SHF.R.U32.HI R3, RZ, 0x8, R8 ;  /* 0x00000008ff037819 */ /* 0x000fe40000011608 */
[----:B------:R-:W-:Y:S02]  /*d260*/  LOP3.LUT R14, R11, 0xff, RZ, 0xc0, !PT ;  /* 0x000000ff0b0e7812 */ /* 0x000fe400078ec0ff */
[----:B------:R-:W-:Y:S02]  /*d270*/  LOP3.LUT R21, R21, 0xff, RZ, 0xc0, !PT ;  /* 0x000000ff15157812 */ /* 0x000fe400078ec0ff */
[----:B------:R-:W-:Y:S02]  /*d280*/  SHF.R.U32.HI R20, RZ, 0x10, R11 ;  /* 0x00000010ff147819 */ /* 0x000fe4000001160b */
[----:B------:R-:W-:Y:S01]  /*d290*/  LOP3.LUT R15, R13, 0xff, RZ, 0xc0, !PT ;  /* 0x000000ff0d0f7812 */ /* 0x000fe200078ec0ff */
[----:B------:R-:W-:Y:S01]  /*d2a0*/  IMAD.U32 R13, R24, 0x10000, RZ ;  /* 0x00010000180d7824 */ /* 0x000fe200078e00ff */
[----:B------:R-:W-:-:S02]  /*d2b0*/  LOP3.LUT R0, R8, 0xff, RZ, 0xc0, !PT ;  /* 0x000000ff08007812 */ /* 0x000fc400078ec0ff */
[----:B------:R-:W-:Y:S02]  /*d2c0*/  LOP3.LUT R3, R3, 0xff, RZ, 0xc0, !PT ;  /* 0x000000ff03037812 */ /* 0x000fe400078ec0ff */
[----:B------:R-:W-:Y:S02]  /*d2d0*/  PRMT R14, R21, 0x7604, R14 ;  /* 0x00007604150e7816 */ /* 0x000fe4000000000e */
[----:B------:R-:W-:Y:S02]  /*d2e0*/  SHF.L.U32 R21, R20, 0x10, RZ ;  /* 0x0000001014157819 */ /* 0x000fe400000006ff */
[----:B------:R-:W-:Y:S02]  /*d2f0*/  PRMT R3, R3, 0x7604, R0 ;  /* 0x0000760403037816 */ /* 0x000fe40000000000 */
[----:B------:R-:W-:Y:S02]  /*d300*/  LOP3.LUT R0, R10, 0xff, RZ, 0xc0, !PT ;  /* 0x000000ff0a007812 */ /* 0x000fe400078ec0ff */
[----:B------:R-:W-:-:S02]  /*d310*/  LOP3.LUT R13, R12, 0xff0000, R13, 0xf8, !PT ;  /* 0x00ff00000c0d7812 */ /* 0x000fc400078ef80d */
[----:B------:R-:W-:Y:S02]  /*d320*/  LOP3.LUT R21, R14, 0xff0000, R21, 0xf8, !PT ;  /* 0x00ff00000e157812 */ /* 0x000fe400078ef815 */
[----:B------:R-:W-:Y:S02]  /*d330*/  PRMT R15, R15, 0x7604, R0 ;  /* 0x000076040f0f7816 */ /* 0x000fe40000000000 */
[----:B------:R-:W-:Y:S02]  /*d340*/  LOP3.LUT R21, R21, 0xff000000, R11, 0xf8, !PT ;  /* 0xff00000015157812 */ /* 0x000fe400078ef80b */
[----:B------:R-:W-:Y:S02]  /*d350*/  LOP3.LUT R13, R13, 0xff000000, R9, 0xf8, !PT ;  /* 0xff0000000d0d7812 */ /* 0x000fe400078ef809 */
[----:B------:R-:W-:Y:S02]  /*d360*/  LOP3.LUT R3, R3, 0xff0000, R8, 0xf8, !PT ;  /* 0x00ff000003037812 */ /* 0x000fe400078ef808 */
[----:B0-----:R-:W-:-:S02]  /*d370*/  F2FP.F16.E4M3.UNPACK_B R0, R6.H1 ;  /* 0x00000006ff00723e */ /* 0x001fc400030006ff */
[----:B------:R-:W-:Y:S02]  /*d380*/  LOP3.LUT R15, R15, 0xff0000, R10, 0xf8, !PT ;  /* 0x00ff00000f0f7812 */ /* 0x000fe400078ef80a */
[----:B------:R-:W-:Y:S01]  /*d390*/  F2FP.F16.E4M3.UNPACK_B R24, R21 ;  /* 0x00000015ff18723e */ /* 0x000fe200020006ff */
[----:B------:R-:W-:Y:S01]  /*d3a0*/  HADD2.F32 R9, -RZ, R0.H1_H1 ;  /* 0x30000000ff097230 */ /* 0x000fe20000004100 */
[----:B------:R-:W-:Y:S02]  /*d3b0*/  F2FP.F16.E4M3.UNPACK_B R14, R13 ;  /* 0x0000000dff0e723e */ /* 0x000fe400020006ff */
        /* <DEDUP_REMOVED lines=86> */
[----:B------:R0:W-:Y:S01]  /*d920*/  STS.128 [R213+0x1f000], R4 ;  /* 0x01f00004d5007388 */ /* 0x0001e20000000c00 */
[----:B------:R-:W-:Y:S05]  /*d930*/  BRA `(.L_x_1893) ;  /* 0x0000004800447947 */ /* 0x000fea0003800000 */
.L_x_1866:
        /* <DEDUP_REMOVED lines=15> */
[----:B------:R-:W-:Y:S01]  /*da30*/  IMAD R37, R3, UR5, R6 ;  /* 0x0000000503257c24 */ /* 0x000fe2000f8e0206 */
        /* <DEDUP_REMOVED lines=9> */
[----:B------:R-:W0:Y:S01]  /*dad0*/  LDC R3, c[0x0][0x3f4] ;  /* 0x0000fd00ff037b82 */ /* 0x000e220000000800 */
[----:B------:R-:W1:Y:S01]  /*dae0*/  SHFL.IDX PT, R7, R53, RZ, 0x181f ;  /* 0x00181fff35077589 */ /* 0x000e6200000e0000 */
[----:B------:R-:W-:-:S03]  /*daf0*/  IMAD R59, R189, R4, RZ ;  /* 0x00000004bd3b7224 */ /* 0x000fc600078e02ff */
[----:B------:R-:W2:Y:S04]  /*db00*/  SHFL.IDX PT, R14, R57, RZ, 0x181f ;  /* 0x00181fff390e7589 */ /* 0x000ea800000e0000 */
[----:B------:R-:W3:Y:S04]  /*db10*/  SHFL.IDX PT, R5, R37, RZ, 0x181f ;  /* 0x00181fff25057589 */ /* 0x000ee800000e0000 */
[----:B------:R-:W4:Y:S01]  /*db20*/  SHFL.IDX PT, R9, R55, RZ, 0x181f ;  /* 0x00181fff37097589 */ /* 0x000f2200000e0000 */
[----:B0-----:R-:W-:-:S04]  /*db30*/  ISETP.GE.AND P0, PT, R16, R3, PT ;  /* 0x000000031000720c */ /* 0x001fc80003f06270 */
[----:B------:R-:W-:-:S13]  /*db40*/  ISETP.GE.OR P1, PT, R10, R59, P0 ;  /* 0x0000003b0a00720c */ /* 0x000fda0000726670 */
[C---:B-1----:R-:W-:Y:S02]  /*db50*/  @!P1 IADD3 R4, P2, R16.reuse, R7, RZ ;  /* 0x0000000710049210 */ /* 0x042fe40007f5e0ff */
[----:B--2---:R-:W-:-:S03]  /*db60*/  @!P1 IADD3 R24, P3, R16, R14, RZ ;  /* 0x0000000e10189210 */ /* 0x004fc60007f7e0ff */
[--C-:B---3--:R-:W-:Y:S02]  /*db70*/  @!P1 IMAD.X R5, R5, 0x1, R17.reuse, P2 ;  /* 0x0000000105059824 */ /* 0x108fe400010e0611 */
[----:B----4-:R-:W-:-:S04]  /*db80*/  @!P1 IMAD.X R25, R9, 0x1, R17, P3 ;  /* 0x0000000109199824 */ /* 0x010fc800018e0611 */
[----:B------:R-:W2:Y:S04]  /*db90*/  @!P1 LD.E.128 R4, desc[UR36][R4.64] ;  /* 0x0000002404049980 */ /* 0x000ea8000c101d00 */
[----:B------:R-:W3:Y:S01]  /*dba0*/  @!P1 LD.E.128 R24, desc[UR36][R24.64] ;  /* 0x0000002418189980 */ /* 0x000ee2000c101d00 */
[----:B------:R-:W-:Y:S02]  /*dbb0*/  CS2R R44, SRZ ;  /* 0x00000000002c7805 */ /* 0x000fe4000001ff00 */
[----:B------:R-:W-:Y:S02]  /*dbc0*/  CS2R R46, SRZ ;  /* 0x00000000002e7805 */ /* 0x000fe4000001ff00 */
[----:B------:R-:W-:Y:S01]  /*dbd0*/  CS2R R48, SRZ ;  /* 0x0000000000307805 */ /* 0x000fe2000001ff00 */
[----:B------:R0:W1:Y:S01]  /*dbe0*/  SHFL.IDX PT, R9, R37, 0x1, 0x181f ;  /* 0x00381f0025097f89 */ /* 0x00006200000e0000 */
[----:B------:R-:W-:-:S03]  /*dbf0*/  CS2R R50, SRZ ;  /* 0x0000000000327805 */ /* 0x000fc6000001ff00 */
[----:B------:R0:W4:Y:S04]  /*dc00*/  SHFL.IDX PT, R21, R53, 0x1, 0x181f ;  /* 0x00381f0035157f89 */ /* 0x00012800000e0000 */
[----:B------:R0:W0:Y:S04]  /*dc10*/  SHFL.IDX PT, R33, R55, 0x1, 0x181f ;  /* 0x00381f0037217f89 */ /* 0x00002800000e0000 */
[----:B------:R0:W0:Y:S01]  /*dc20*/  SHFL.IDX PT, R14, R57, 0x1, 0x181f ;  /* 0x00381f00390e7f89 */ /* 0x00002200000e0000 */
[----:B--2---:R-:W-:Y:S02]  /*dc30*/  @!P1 IMAD.MOV.U32 R44, RZ, RZ, R4 ;  /* 0x000000ffff2c9224 */ /* 0x004fe400078e0004 */
[----:B------:R-:W-:Y:S01]  /*dc40*/  @!P1 IMAD.MOV.U32 R45, RZ, RZ, R5 ;  /* 0x000000ffff2d9224 */ /* 0x000fe200078e0005 */
[----:B------:R-:W-:Y:S01]  /*dc50*/  CS2R R4, SRZ ;  /* 0x0000000000047805 */ /* 0x000fe2000001ff00 */
[----:B------:R-:W-:Y:S01]  /*dc60*/  @!P1 IMAD.MOV.U32 R46, RZ, RZ, R6 ;  /* 0x000000ffff2e9224 */ /* 0x000fe200078e0006 */
[----:B---3--:R-:W-:Y:S01]  /*dc70*/  @!P1 MOV R50, R26 ;  /* 0x0000001a00329202 */ /* 0x008fe20000000f00 */
[----:B------:R-:W-:-:S02]  /*dc80*/  @!P1 IMAD.MOV.U32 R47, RZ, RZ, R7 ;  /* 0x000000ffff2f9224 */ /* 0x000fc400078e0007 */
[----:B------:R-:W-:Y:S02]  /*dc90*/  @!P1 IMAD.MOV.U32 R48, RZ, RZ, R24 ;  /* 0x000000ffff309224 */ /* 0x000fe400078e0018 */
[----:B------:R-:W-:Y:S02]  /*dca0*/  @!P1 IMAD.MOV.U32 R49, RZ, RZ, R25 ;  /* 0x000000ffff319224 */ /* 0x000fe400078e0019 */
[----:B01--4-:R-:W-:-:S07]  /*dcb0*/  @!P1 IMAD.MOV.U32 R51, RZ, RZ, R27 ;  /* 0x000000ffff339224 */ /* 0x013fce00078e001b */
.L_x_2249:
[----:B------:R-:W-:Y:S01]  /*dcc0*/  VIADD R6, R10, 0x20 ;  /* 0x000000200a067836 */ /* 0x000fe20000000000 */
[----:B------:R-:W-:Y:S01]  /*dcd0*/  BSSY B1, `(.L_x_1897) ;  /* 0x0000010000017945 */ /* 0x000fe20003800000 */
[----:B------:R-:W-:Y:S02]  /*dce0*/  CS2R R28, SRZ ;  /* 0x00000000001c7805 */ /* 0x000fe4000001ff00 */
[----:B------:R-:W-:Y:S02]  /*dcf0*/  CS2R R30, SRZ ;  /* 0x00000000001e7805 */ /* 0x000fe4000001ff00 */
[----:B------:R-:W-:Y:S02]  /*dd00*/  ISETP.GE.AND P1, PT, R6, R59, PT ;  /* 0x0000003b0600720c */ /* 0x000fe40003f26270 */
[----:B------:R-:W-:-:S11]  /*dd10*/  CS2R R6, SRZ ;  /* 0x0000000000067805 */ /* 0x000fd6000001ff00 */
[----:B------:R-:W-:Y:S05]  /*dd20*/  @P1 BRA `(.L_x_1898) ;  /* 0x0000000000281947 */ /* 0x000fea0003800000 */
[----:B------:R-:W-:Y:S02]  /*dd30*/  CS2R R6, SRZ ;  /* 0x0000000000067805 */ /* 0x000fe4000001ff00 */
[----:B------:R-:W-:Y:S02]  /*dd40*/  CS2R R28, SRZ ;  /* 0x00000000001c7805 */ /* 0x000fe4000001ff00 */
[----:B------:R-:W-:Y:S01]  /*dd50*/  CS2R R30, SRZ ;  /* 0x00000000001e7805 */ /* 0x000fe2000001ff00 */
[----:B------:R-:W-:Y:S06]  /*dd60*/  @P0 BRA `(.L_x_1898) ;  /* 0x0000000000180947 */ /* 0x000fec0003800000 */
[C---:B------:R-:W-:Y:S02]  /*dd70*/  IADD3 R28, P1, R16.reuse, R21, RZ ;  /* 0x00000015101c7210 */ /* 0x040fe40007f3e0ff */
[----:B------:R-:W-:-:S03]  /*dd80*/  IADD3 R4, P2, R16, R14, RZ ;  /* 0x0000000e10047210 */ /* 0x000fc60007f5e0ff */
[--C-:B------:R-:W-:Y:S02]  /*dd90*/  IMAD.X R29, R9, 0x1, R17.reuse, P1 ;  /* 0x00000001091d7824 */ /* 0x100fe400008e0611 */
[----:B------:R-:W-:-:S04]  /*dda0*/  IMAD.X R5, R33, 0x1, R17, P2 ;  /* 0x0000000121057824 */ /* 0x000fc800010e0611 */
[----:B------:R-:W5:Y:S04]  /*ddb0*/  LD.E.128 R28, desc[UR36][R28.64] ;  /* 0x000000241c1c7980 */ /* 0x000f68000c101d00 */
[----:B------:R-:W5:Y:S02]  /*ddc0*/  LD.E.128 R4, desc[UR36][R4.64] ;  /* 0x0000002404047980 */ /* 0x000f64000c101d00 */
.L_x_1898:
[----:B------:R-:W-:Y:S05]  /*ddd0*/  BSYNC B1 ;  /* 0x0000000000017941 */ /* 0x000fea0003800000 */
.L_x_1897:
[----:B------:R-:W-:-:S03]  /*dde0*/  UMOV UR4, 0xffffffff ;  /* 0xffffffff00047882 */ /* 0x000fc60000000000 */
[----:B------:R-:W-:Y:S05]  /*ddf0*/  BRA.DIV UR4, `(.L_x_1899) ;  /* 0x000001f604647947 */ /* 0x000fea000b800000 */
[----:B------:R-:W0:Y:S01]  /*de00*/  SHFL.IDX PT, R21, R53, 0x2, 0x181f ;  /* 0x00581f0035157f89 */ /* 0x000e2200000e0000 */
[----:B------:R-:W-:-:S03]  /*de10*/  VIADD R8, R10, 0x40 ;  /* 0x000000400a087836 */ /* 0x000fc60000000000 */
[----:B------:R-:W1:Y:S02]  /*de20*/  SHFL.IDX PT, R14, R57, 0x2, 0x181f ;  /* 0x00581f00390e7f89 */ /* 0x000e6400000e0000 */
[----:B------:R-:W-:Y:S02]  /*de30*/  ISETP.GE.OR P1, PT, R8, R59, P0 ;  /* 0x0000003b0800720c */ /* 0x000fe40000726670 */
[----:B------:R-:W2:Y:S04]  /*de40*/  SHFL.IDX PT, R9, R37, 0x2, 0x181f ;  /* 0x00581f0025097f89 */ /* 0x000ea800000e0000 */
[----:B------:R-:W3:Y:S07]  /*de50*/  SHFL.IDX PT, R25, R55, 0x2, 0x181f ;  /* 0x00581f0037197f89 */ /* 0x000eee00000e0000 */
[----:B0-----:R-:W-:-:S02]  /*de60*/  @!P1 IADD3 R24, P2, R16, R21, RZ ;  /* 0x0000001510189210 */ /* 0x001fc40007f5e0ff */
[----:B-1----:R-:W-:-:S03]  /*de70*/  @!P1 IADD3 R32, P3, R16, R14, RZ ;  /* 0x0000000e10209210 */ /* 0x002fc60007f7e0ff */
[--C-:B--2---:R-:W-:Y:S02]  /*de80*/  @!P1 IMAD.X R9, R9, 0x1, R17.reuse, P2 ;  /* 0x0000000109099824 */ /* 0x104fe400010e0611 */
[----:B---3--:R-:W-:Y:S02]  /*de90*/  @!P1 IMAD.X R33, R25, 0x1, R17, P3 ;  /* 0x0000000119219824 */ /* 0x008fe400018e0611 */
[----:B------:R-:W-:-:S04]  /*dea0*/  @!P1 IMAD.MOV.U32 R25, RZ, RZ, R9 ;  /* 0x000000ffff199224 */ /* 0x000fc800078e0009 */
[----:B------:R-:W2:Y:S04]  /*deb0*/  @!P1 LD.E.128 R32, desc[UR36][R32.64] ;  /* 0x0000002420209980 */ /* 0x000ea8000c101d00 */
[----:B------:R-:W3:Y:S04]  /*dec0*/  @!P1 LD.E.128 R24, desc[UR36][R24.64] ;  /* 0x0000002418189980 */ /* 0x000ee8000c101d00 */
[----:B------:R-:W0:Y:S04]  /*ded0*/  SHFL.IDX PT, R53, R53, 0x3, 0x181f ;  /* 0x00781f0035357f89 */ /* 0x000e2800000e0000 */
[----:B------:R-:W1:Y:S04]  /*dee0*/  SHFL.IDX PT, R37, R37, 0x3, 0x181f ;  /* 0x00781f0025257f89 */ /* 0x000e6800000e0000 */
[----:B------:R-:W4:Y:S04]  /*def0*/  SHFL.IDX PT, R57, R57, 0x3, 0x181f ;  /* 0x00781f0039397f89 */ /* 0x000f2800000e0000 */
[----:B------:R-:W0:Y:S01]  /*df00*/  SHFL.IDX PT, R55, R55, 0x3, 0x181f ;  /* 0x00781f0037377f89 */ /* 0x000e2200000e0000 */
[----:B------:R-:W-:-:S02]  /*df10*/  CS2R R20, SRZ ;  /* 0x0000000000147805 */ /* 0x000fc4000001ff00 */
[----:B------:R-:W-:Y:S02]  /*df20*/  CS2R R38, SRZ ;  /* 0x0000000000267805 */ /* 0x000fe4000001ff00 */
[----:B------:R-:W-:Y:S02]  /*df30*/  CS2R R40, SRZ ;  /* 0x0000000000287805 */ /* 0x000fe4000001ff00 */
[----:B------:R-:W-:Y:S02]  /*df40*/  CS2R R42, SRZ ;  /* 0x00000000002a7805 */ /* 0x000fe4000001ff00 */
[----:B------:R-:W-:Y:S01]  /*df50*/  CS2R R8, SRZ ;  /* 0x0000000000087805 */ /* 0x000fe2000001ff00 */
[----:B--2---:R-:W-:Y:S02]  /*df60*/  @!P1 IMAD.MOV.U32 R40, RZ, RZ, R32 ;  /* 0x000000ffff289224 */ /* 0x004fe400078e0020 */
[----:B------:R-:W-:Y:S02]  /*df70*/  @!P1 IMAD.MOV.U32 R41, RZ, RZ, R33 ;  /* 0x000000ffff299224 */ /* 0x000fe400078e0021 */
[----:B---3--:R-:W-:Y:S01]  /*df80*/  @!P1 IMAD.MOV.U32 R20, RZ, RZ, R24 ;  /* 0x000000ffff149224 */ /* 0x008fe200078e0018 */
[----:B------:R-:W-:Y:S01]  /*df90*/  @!P1 MOV R38, R26 ;  /* 0x0000001a00269202 */ /* 0x000fe20000000f00 */
[----:B------:R-:W-:-:S02]  /*dfa0*/  @!P1 IMAD.MOV.U32 R21, RZ, RZ, R25 ;  /* 0x000000ffff159224 */ /* 0x000fc400078e0019 */
[----:B------:R-:W-:Y:S02]  /*dfb0*/  @!P1 IMAD.MOV.U32 R39, RZ, RZ, R27 ;  /* 0x000000ffff279224 */ /* 0x000fe400078e001b */
[----:B------:R-:W-:Y:S02]  /*dfc0*/  @!P1 IMAD.MOV.U32 R42, RZ, RZ, R34 ;  /* 0x000000ffff2a9224 */ /* 0x000fe400078e0022 */
[----:B01--4-:R-:W-:-:S07]  /*dfd0*/  @!P1 IMAD.MOV.U32 R43, RZ, RZ, R35 ;  /* 0x000000ffff2b9224 */ /* 0x013fce00078e0023 */
.L_x_2259:
[----:B------:R-:W-:Y:S01]  /*dfe0*/  VIADD R10, R10, 0x60 ;  /* 0x000000600a0a7836 */ /* 0x000fe20000000000 */
[----:B------:R-:W-:Y:S01]  /*dff0*/  LEA.HI R11, R217, R217, RZ, 0x1 ;  /* 0x000000d9d90b7211 */ /* 0x000fe200078f08ff */
[----:B------:R-:W-:Y:S01]  /*e000*/  BSSY B1, `(.L_x_1900) ;  /* 0x0000013000017945 */ /* 0x000fe20003800000 */
[----:B------:R-:W-:Y:S02]  /*e010*/  CS2R R14, SRZ ;  /* 0x00000000000e7805 */ /* 0x000fe4000001ff00 */
[----:B------:R-:W-:Y:S02]  /*e020*/  ISETP.GE.AND P1, PT, R10, R59, PT ;  /* 0x0000003b0a00720c */ /* 0x000fe40003f26270 */
[----:B------:R-:W-:Y:S02]  /*e030*/  LOP3.LUT R12, R11, 0xfffffffe, RZ, 0xc0, !PT ;  /* 0xfffffffe0b0c7812 */ /* 0x000fe400078ec0ff */
[----:B------:R-:W-:-:S03]  /*e040*/  CS2R R10, SRZ ;  /* 0x00000000000a7805 */ /* 0x000fc6000001ff00 */
[----:B------:R-:W-:Y:S01]  /*e050*/  IMAD.IADD R25, R217, 0x1, -R12 ;  /* 0x00000001d9197824 */ /* 0x000fe200078e0a0c */
[----:B------:R-:W-:-:S04]  /*e060*/  CS2R R12, SRZ ;  /* 0x00000000000c7805 */ /* 0x000fc8000001ff00 */
[----:B------:R-:W-:Y:S01]  /*e070*/  SHF.L.U32 R25, R25, 0x1f, RZ ;  /* 0x0000001f19197819 */ /* 0x000fe200000006ff */
[----:B------:R-:W-:Y:S06]  /*e080*/  @P1 BRA `(.L_x_1901) ;  /* 0x0000000000281947 */ /* 0x000fec0003800000 */
        /* <DEDUP_REMOVED lines=10> */
.L_x_1901:
[----:B------:R-:W-:Y:S05]  /*e130*/  BSYNC B1 ;  /* 0x0000000000017941 */ /* 0x000fea0003800000 */
.L_x_1900:
[----:B------:R-:W0:Y:S01]  /*e140*/  SYNCS.PHASECHK.TRANS64.TRYWAIT P4, [R22+URZ+0x28400], R25 ;  /* 0x02840019160075a7 */ /* 0x000e22000808017f */
[----:B------:R-:W-:Y:S01]  /*e150*/  VIADD R26, R187, 0x20 ;  /* 0x00000020bb1a7836 */ /* 0x000fe20000000000 */
[----:B------:R-:W-:Y:S01]  /*e160*/  VIADDMNMX R24, R59, -R201, 0x80, PT ;  /* 0x000000803b187446 */ /* 0x000fe200038009c9 */
[C---:B------:R-:W-:Y:S01]  /*e170*/  VIADD R37, R187.reuse, 0x60 ;  /* 0x00000060bb257836 */ /* 0x040fe20000000000 */
[C---:B------:R-:W-:Y:S01]  /*e180*/  IADD3 R52, R187.reuse, 0x40, RZ ;  /* 0x00000040bb347810 */ /* 0x040fe20007ffe0ff */
[----:B------:R-:W-:Y:S01]  /*e190*/  BSSY B1, `(.L_x_1902) ;  /* 0x0000006000017945 */ /* 0x000fe20003800000 */
[-C--:B------:R-:W-:Y:S02]  /*e1a0*/  ISETP.GE.OR P3, PT, R187, R24.reuse, P0 ;  /* 0x00000018bb00720c */ /* 0x080fe40000766670 */
[-C--:B------:R-:W-:Y:S02]  /*e1b0*/  ISETP.GE.OR P2, PT, R26, R24.reuse, P0 ;  /* 0x000000181a00720c */ /* 0x080fe40000746670 */
[----:B------:R-:W-:-:S02]  /*e1c0*/  ISETP.GE.OR P1, PT, R52, R24, P0 ;  /* 0x000000183400720c */ /* 0x000fc40000726670 */
[----:B------:R-:W-:Y:S01]  /*e1d0*/  ISETP.GE.OR P0, PT, R37, R24, P0 ;  /* 0x000000182500720c */ /* 0x000fe20000706670 */
[----:B0-----:R-:W-:-:S12]  /*e1e0*/  @!P4 BRA `(.L_x_1903) ;  /* 0x000001f40084c947 */ /* 0x001fd80003800000 */
.L_x_2260:
[----:B------:R-:W-:Y:S05]  /*e1f0*/  BSYNC B1 ;  /* 0x0000000000017941 */ /* 0x000fea0003800000 */
.L_x_1902:
[----:B------:R-:W-:Y:S04]  /*e200*/  BSSY B1, `(.L_x_1904) ;  /* 0x0000101000017945 */ /* 0x000fe80003800000 */
[----:B------:R-:W-:Y:S05]  /*e210*/  @P3 BRA `(.L_x_1905) ;  /* 0x0000000c00fc3947 */ /* 0x000fea0003800000 */
[----:B------:R-:W-:Y:S02]  /*e220*/  SHF.R.U32.HI R24, RZ, 0x8, R44 ;  /* 0x00000008ff187819 */ /* 0x000fe4000001162c */
[----:B------:R-:W-:Y:S02]  /*e230*/  LOP3.LUT R26, R44, 0xff, RZ, 0xc0, !PT ;  /* 0x000000ff2c1a7812 */ /* 0x000fe400078ec0ff */
[----:B0-----:R-:W-:Y:S02]  /*e240*/  LOP3.LUT R25, R24, 0xff, RZ, 0xc0, !PT ;  /* 0x000000ff18197812 */ /* 0x001fe400078ec0ff */
[----:B------:R-:W-:Y:S02]  /*e250*/  LEA.HI R24, R3, R0, RZ, 0x1c ;  /* 0x0000000003187211 */ /* 0x000fe400078fe0ff */
[----:B------:R-:W-:Y:S02]  /*e260*/  PRMT R55, R25, 0x7604, R26 ;  /* 0x0000760419377816 */ /* 0x000fe4000000001a */
[----:B------:R-:W-:-:S02]  /*e270*/  SHF.R.U32.HI R27, RZ, 0x8, R45 ;  /* 0x00000008ff1b7819 */ /* 0x000fc4000001162d */
[----:B------:R-:W-:Y:S02]  /*e280*/  SHF.R.S32.HI R25, RZ, 0x1f, R24 ;  /* 0x0000001fff197819 */ /* 0x000fe40000011418 */
[----:B------:R-:W-:Y:S02]  /*e290*/  LOP3.LUT R32, R45, 0xff, RZ, 0xc0, !PT ;  /* 0x000000ff2d207812 */ /* 0x000fe400078ec0ff */
[----:B------:R-:W-:Y:S02]  /*e2a0*/  LOP3.LUT R27, R27, 0xff, RZ, 0xc0, !PT ;  /* 0x000000ff1b1b7812 */ /* 0x000fe400078ec0ff */
[----:B------:R-:W-:Y:S01]  /*e2b0*/  LEA.HI R26, R25, R24, RZ, 0x3 ;  /* 0x00000018191a7211 */ /* 0x000fe200078f18ff */
[----:B------:R-:W-:Y:S01]  /*e2c0*/  IMAD.SHL.U32 R25, R24, 0x10, RZ ;  /* 0x0000001018197824 */ /* 0x000fe200078e00ff */
[----:B------:R-:W-:Y:S02]  /*e2d0*/  PRMT R57, R27, 0x7604, R32 ;  /* 0x000076041b397816 */ /* 0x000fe40000000020 */
[----:B------:R-:W-:Y:S01]  /*e2e0*/  SHF.R.U32.HI R27, RZ, 0x8, R46 ;  /* 0x00000008ff1b7819 */ /* 0x000fe2000001162e */
[----:B------:R-:W-:Y:S01]  /*e2f0*/  IMAD.SHL.U32 R26, R26, 0x800, RZ ;  /* 0x000008001a1a7824 */ /* 0x000fe200078e00ff */
[----:B------:R-:W-:-:S02]  /*e300*/  SHF.R.U32.HI R34, RZ, 0x8, R48 ;  /* 0x00000008ff227819 */ /* 0x000fc40000011630 */
[----:B------:R-:W-:Y:S02]  /*e310*/  LOP3.LUT R25, R202, 0x70, R25, 0xf8, !PT ;  /* 0x00000070ca197812 */ /* 0x000fe400078ef819 */
[----:B------:R-:W-:Y:S02]  /*e320*/  SHF.R.U32.HI R54, RZ, 0x3, R202 ;  /* 0x00000003ff367819 */ /* 0x000fe400000116ca */
[----:B------:R-:W-:Y:S02]  /*e330*/  LOP3.LUT R32, R46, 0xff, RZ, 0xc0, !PT ;  /* 0x000000ff2e207812 */ /* 0x000fe400078ec0ff */
[----:B------:R-:W-:Y:S02]  /*e340*/  SHF.R.U32.HI R53, RZ, 0x8, R47 ;  /* 0x00000008ff357819 */ /* 0x000fe4000001162f */
[----:B------:R-:W-:Y:S02]  /*e350*/  LOP3.LUT R35, R48, 0xff, RZ, 0xc0, !PT ;  /* 0x000000ff30237812 */ /* 0x000fe400078ec0ff */
[----:B------:R-:W-:-:S02]  /*e360*/  LOP3.LUT R27, R27, 0xff, RZ, 0xc0, !PT ;  /* 0x000000ff1b1b7812 */ /* 0x000fc400078ec0ff */
[----:B------:R-:W-:Y:S02]  /*e370*/  LOP3.LUT R34, R34, 0xff, RZ, 0xc0, !PT ;  /* 0x000000ff22227812 */ /* 0x000fe400078ec0ff */
[----:B------:R-:W-:Y:S02]  /*e380*/  LOP3.LUT R25, R25, R54, RZ, 0x3c, !PT ;  /* 0x0000003619197212 */ /* 0x000fe400078e3cff */
[----:B------:R-:W-:Y:S02]  /*e390*/  LOP3.LUT R26, R26, 0xffffc000, RZ, 0xc0, !PT ;  /* 0xffffc0001a1a7812 */ /* 0x000fe400078ec0ff */
[----:B------:R-:W-:Y:S02]  /*e3a0*/  LOP3.LUT R33, R47, 0xff, RZ, 0xc0, !PT ;  /* 0x000000ff2f217812 */ /* 0x000fe400078ec0ff */
[----:B------:R-:W-:Y:S02]  /*e3b0*/  LOP3.LUT R24, R53, 0xff, RZ, 0xc0, !PT ;  /* 0x000000ff35187812 */ /* 0x000fe400078ec0ff */
[----:B------:R-:W-:-:S02]  /*e3c0*/  PRMT R59, R27, 0x7604, R32 ;  /* 0x000076041b3b7816 */ /* 0x000fc40000000020 */
[----:B------:R-:W-:Y:S02]  /*e3d0*/  PRMT R65, R34, 0x7604, R35 ;  /* 0x0000760422417816 */ /* 0x000fe40000000023 */
[----:B------:R-:W-:Y:S02]  /*e3e0*/  IADD3 R53, R25, R26, R203 ;  /* 0x0000001a19357210 */ /* 0x000fe40007ffe0cb */
[----:B------:R-:W-:Y:S02]  /*e3f0*/  SHF.R.U32.HI R32, RZ, 0x8, R49 ;  /* 0x00000008ff207819 */ /* 0x000fe40000011631 */
[----:B------:R-:W-:Y:S01]  /*e400*/  SHF.R.U32.HI R34, RZ, 0x8, R50 ;  /* 0x00000008ff227819 */ /* 0x000fe20000011632 */
[----:B------:R-:W-:Y:S01]  /*e410*/  IMAD.IADD R53, R22, 0x1, R53 ;  /* 0x0000000116357824 */ /* 0x000fe200078e0235 */
[----:B------:R-:W-:Y:S02]  /*e420*/  PRMT R63, R24, 0x7604, R33 ;  /* 0x00007604183f7816 */ /* 0x000fe40000000021 */
[----:B------:R-:W-:Y:S01]  /*e430*/  LOP3.LUT R33, R49, 0xff, RZ, 0xc0, !PT ;  /* 0x000000ff31217812 */ /* 0x000fe200078ec0ff */
[----:B------:R-:W-:Y:S01]  /*e440*/  LDS.128 R24, [R213+0x18000] ;  /* 0x01800000d5187984 */ /* 0x000fe20000000c00 */
[----:B------:R-:W-:-:S02]  /*e450*/  LOP3.LUT R35, R50, 0xff, RZ, 0xc0, !PT ;  /* 0x000000ff32237812 */ /* 0x000fc400078ec0ff */
[----:B------:R-:W-:Y:S02]  /*e460*/  LOP3.LUT R32, R32, 0xff, RZ, 0xc0, !PT ;  /* 0x000000ff20207812 */ /* 0x000fe400078ec0ff */
[----:B------:R-:W-:Y:S02]  /*e470*/  LOP3.LUT R34, R34, 0xff, RZ, 0xc0, !PT ;  /* 0x000000ff22227812 */ /* 0x000fe400078ec0ff */
[----:B------:R-:W-:Y:S02]  /*e480*/  PRMT R67, R32, 0x7604, R33 ;  /* 0x0000760420437816 */ /* 0x000fe40000000021 */
[----:B------:R-:W-:Y:S02]  /*e490*/  PRMT R69, R34, 0x7604, R35 ;  /* 0x0000760422457816 */ /* 0x000fe40000000023 */
[----:B------:R-:W0:Y:S01]  /*e4a0*/  LDS.128 R32, [R53+0x18000] ;  /* 0x0180000035207984 */ /* 0x000e220000000c00 */
[----:B------:R-:W-:Y:S02]  /*e4b0*/  SHF.R.U32.HI R56, RZ, 0x10, R45 ;  /* 0x00000010ff387819 */ /* 0x000fe4000001162d */
[----:B------:R-:W-:-:S02]  /*e4c0*/  SHF.R.U32.HI R54, RZ, 0x8, R51 ;  /* 0x00000008ff367819 */ /* 0x000fc40000011633 */
[----:B------:R-:W-:Y:S02]  /*e4d0*/  LOP3.LUT R56, R56, 0xff, RZ, 0xc0, !PT ;  /* 0x000000ff38387812 */ /* 0x000fe400078ec0ff */
[----:B------:R-:W-:Y:S02]  /*e4e0*/  SHF.R.U32.HI R58, RZ, 0x10, R46 ;  /* 0x00000010ff3a7819 */ /* 0x000fe4000001162e */
[----:B------:R-:W-:Y:S02]  /*e4f0*/  LOP3.LUT R61, R51, 0xff, RZ, 0xc0, !PT ;  /* 0x000000ff333d7812 */ /* 0x000fe400078ec0ff */
[----:B------:R-:W-:Y:S02]  /*e500*/  LOP3.LUT R54, R54, 0xff, RZ, 0xc0, !PT ;  /* 0x000000ff36367812 */ /* 0x000fe400078ec0ff */
[----:B------:R-:W-:Y:S02]  /*e510*/  PRMT R57, R56, 0x7054, R57 ;  /* 0x0000705438397816 */ /* 0x000fe40000000039 */
[----:B------:R-:W-:-:S02]  /*e520*/  SHF.R.U32.HI R56, RZ, 0x10, R49 ;  /* 0x00000010ff387819 */ /* 0x000fc40000011631 */
[----:B------:R-:W-:Y:S02]  /*e530*/  LOP3.LUT R58, R58, 0xff, RZ, 0xc0, !PT ;  /* 0x000000ff3a3a7812 */ /* 0x000fe400078ec0ff */
[----:B------:R-:W-:Y:S02]  /*e540*/  PRMT R62, R54, 0x7604, R61 ;  /* 0x00007604363e7816 */ /* 0x000fe4000000003d */
[----:B------:R-:W-:Y:S02]  /*e550*/  SHF.R.U32.HI R54, RZ, 0x10, R44 ;  /* 0x00000010ff367819 */ /* 0x000fe4000001162c */
[----:B------:R-:W-:Y:S02]  /*e560*/  LOP3.LUT R56, R56, 0xff, RZ, 0xc0, !PT ;  /* 0x000000ff38387812 */ /* 0x000fe400078ec0ff */
[----:B------:R-:W-:Y:S02]  /*e570*/  PRMT R61, R58, 0x7054, R59 ;  /* 0x000070543a3d7816 */ /* 0x000fe4000000003b */
[----:B------:R-:W-:-:S02]  /*e580*/  SHF.R.U32.HI R59, RZ, 0x10, R51 ;  /* 0x00000010ff3b7819 */ /* 0x000fc40000011633 */
[----:B------:R-:W-:Y:S02]  /*e590*/  SHF.R.U32.HI R60, RZ, 0x10, R47 ;  /* 0x00000010ff3c7819 */ /* 0x000fe4000001162f */
[----:B------:R-:W-:Y:S02]  /*e5a0*/  LOP3.LUT R54, R54, 0xff, RZ, 0xc0, !PT ;  /* 0x000000ff36367812 */ /* 0x000fe400078ec0ff */
[----:B------:R-:W-:Y:S02]  /*e5b0*/  SHF.R.U32.HI R58, RZ, 0x10, R50 ;  /* 0x00000010ff3a7819 */ /* 0x000fe40000011632 */
[----:B------:R-:W-:Y:S02]  /*e5c0*/  PRMT R67, R56, 0x7054, R67 ;  /* 0x0000705438437816 */ /* 0x000fe40000000043 */
[----:B------:R-:W-:Y:S02]  /*e5d0*/  LOP3.LUT R59, R59, 0xff, RZ, 0xc0, !PT ;  /* 0x000000ff3b3b7812 */ /* 0x000fe400078ec0ff */
[----:B------:R-:W-:-:S02]  /*e5e0*/  LOP3.LUT R60, R60, 0xff, RZ, 0xc0, !PT ;  /* 0x000000ff3c3c7812 */ /* 0x000fc400078ec0ff */
[----:B------:R-:W-:Y:S02]  /*e5f0*/  PRMT R55, R54, 0x7054, R55 ;  /* 0x0000705436377816 */ /* 0x000fe40000000037 */
[----:B------:R-:W-:Y:S02]  /*e600*/  LOP3.LUT R58, R58, 0xff, RZ, 0xc0, !PT ;  /* 0x000000ff3a3a7812 */ /* 0x000fe400078ec0ff */
[----:B------:R-:W-:Y:S02]  /*e610*/  SHF.R.U32.HI R54, RZ, 0x10, R48 ;  /* 0x00000010ff367819 */ /* 0x000fe40000011630 */
[----:B------:R-:W-:Y:S02]  /*e620*/  LOP3.LUT R67, R67, 0xff000000, R49, 0xf8, !PT ;  /* 0xff00000043437812 */ /* 0x000fe400078ef831 */
[----:B------:R-:W-:Y:S02]  /*e630*/  PRMT R71, R59, 0x7054, R62 ;  /* 0x000070543b477816 */ /* 0x000fe4000000003e */
[----:B------:R-:W-:-:S02]  /*e640*/  PRMT R63, R60, 0x7054, R63 ;  /* 0x000070543c3f7816 */ /* 0x000fc4000000003f */
[----:B------:R-:W-:Y:S02]  /*e650*/  PRMT R69, R58, 0x7054, R69 ;  /* 0x000070543a457816 */ /* 0x000fe40000000045 */
[----:B------:R-:W-:Y:S02]  /*e660*/  LOP3.LUT R59, R57, 0xff000000, R45, 0xf8, !PT ;  /* 0xff000000393b7812 */ /* 0x000fe400078ef82d */
[----:B------:R-:W-:Y:S02]  /*e670*/  LOP3.LUT R54, R54, 0xff, RZ, 0xc0, !PT ;  /* 0x000000ff36367812 */ /* 0x000fe400078ec0ff */
[----:B------:R-:W-:Y:S02]  /*e680*/  F2FP.F16.E4M3.UNPACK_B R68, R67 ;  /* 0x00000043ff44723e */ /* 0x000fe400020006ff */
[----:B0-----:R-:W-:Y:S02]  /*e690*/  F2FP.F16.E4M3.UNPACK_B R56, R33 ;  /* 0x00000021ff38723e */ /* 0x001fe400020006ff */
[----:B------:R-:W-:-:S02]  /*e6a0*/  LOP3.LUT R60, R63, 0xff000000, R47, 0xf8, !PT ;  /* 0xff0000003f3c7812 */ /* 0x000fc400078ef82f */
[----:B------:R-:W-:Y:S01]  /*e6b0*/  LOP3.LUT R45, R69, 0xff000000, R50, 0xf8, !PT ;  /* 0xff000000452d7812 */ /* 0x000fe200078ef832 */
[--C-:B------:R-:W-:Y:S01]  /*e6c0*/  HADD2.F32 R69, -RZ, R68.reuse.H0_H0 ;  /* 0x20000044ff457230 */ /* 0x100fe20000004100 */
[----:B------:R-:W-:Y:S01]  /*e6d0*/  F2FP.F16.E4M3.UNPACK_B R62, R59 ;  /* 0x0000003bff3e723e */ /* 0x000fe200020006ff */
[----:B------:R-:W-:Y:S01]  /*e6e0*/  HADD2.F32 R68, -RZ, R68.H1_H1 ;  /* 0x30000044ff447230 */ /* 0x000fe20000004100 */
[----:B------:R-:W-:Y:S02]  /*e6f0*/  PRMT R65, R54, 0x7054, R65 ;  /* 0x0000705436417816 */ /* 0x000fe40000000041 */
[-C--:B------:R-:W-:Y:S01]  /*e700*/  F2FP.F16.E4M3.UNPACK_B R47, R25.reuse ;  /* 0x00000019ff2f723e */ /* 0x080fe200020006ff */
[----:B------:R-:W-:Y:S01]  /*e710*/  HADD2.F32 R66, -RZ, R62.H0_H0 ;  /* 0x2000003eff427230 */ /* 0x000fe20000004100 */
[----:B------:R-:W-:Y:S01]  /*e720*/  F2FP.F16.E4M3.UNPACK_B R50, R25.H1 ;  /* 0x00000019ff32723e */ /* 0x000fe200030006ff */
[----:B------:R-:W-:Y:S01]  /*e730*/  HADD2.F32 R25, -RZ, R56.H0_H0 ;  /* 0x20000038ff197230 */ /* 0x000fe20000004100 */
[----:B------:R-:W-:Y:S01]  /*e740*/  LOP3.LUT R54, R55, 0xff000000, R44, 0xf8, !PT ;  /* 0xff00000037367812 */ /* 0x000fe200078ef82c */
[----:B------:R-:W-:Y:S01]  /*e750*/  HADD2.F32 R62, -RZ, R62.H1_H1 ;  /* 0x3000003eff3e7230 */ /* 0x000fe20000004100 */
[----:B------:R-:W-:Y:S01]  /*e760*/  LOP3.LUT R55, R65, 0xff000000, R48, 0xf8, !PT ;  /* 0xff00000041377812 */ /* 0x000fe200078ef830 */
[--C-:B------:R-:W-:Y:S01]  /*e770*/  HADD2.F32 R48, -RZ, R47.reuse.H0_H0 ;  /* 0x2000002fff307230 */ /* 0x100fe20000004100 */
[----:B------:R-:W-:Y:S01]  /*e780*/  F2FP.F16.E4M3.UNPACK_B R57, R33.H1 ;  /* 0x00000021ff39723e */ /* 0x000fe200030006ff */
[C---:B------:R-:W-:Y:S01]  /*e790*/  FMUL.FTZ R33, R25.reuse, R69 ;  /* 0x0000004519217220 */ /* 0x040fe20000410000 */
[-C--:B------:R-:W-:Y:S01]  /*e7a0*/  F2FP.F16.E4M3.UNPACK_B R49, R32.reuse ;  /* 0x00000020ff31723e */ /* 0x080fe200020006ff */
[----:B------:R-:W-:Y:S01]  /*e7b0*/  HADD2.F32 R56, -RZ, R56.H1_H1 ;  /* 0x30000038ff387230 */ /* 0x000fe20000004100 */
[----:B------:R-:W-:Y:S01]  /*e7c0*/  F2FP.F16.E4M3.UNPACK_B R58, R32.H1 ;  /* 0x00000020ff3a723e */ /* 0x000fe200030006ff */
[-C--:B------:R-:W-:Y:S01]  /*e7d0*/  FMUL.FTZ R32, R25, R66.reuse ;  /* 0x0000004219207220 */ /* 0x080fe20000410000 */
[C---:B------:R-:W-:Y:S01]  /*e7e0*/  FFMA.FTZ R25, R48.reuse, R66, -R33 ;  /* 0x0000004230197223 */ /* 0x040fe20000010821 */
[----:B------:R-:W-:Y:S01]  /*e7f0*/  F2FP.F16.E4M3.UNPACK_B R66, R67.H1 ;  /* 0x00000043ff42723e */ /* 0x000fe200030006ff */
[----:B------:R-:W-:Y:S01]  /*e800*/  HADD2.F32 R47, -RZ, R47.H1_H1 ;  /* 0x3000002fff2f7230 */ /* 0x000fe20000004100 */
[----:B------:R-:W-:Y:S01]  /*e810*/  F2FP.F16.E4M3.UNPACK_B R59, R59.H1 ;  /* 0x0000003bff3b723e */ /* 0x000fe200030006ff */
[----:B------:R-:W-:Y:S01]  /*e820*/  FFMA.FTZ R33, R48, R69, R32 ;  /* 0x0000004530217223 */ /* 0x000fe20000010020 */
[----:B------:R-:W-:Y:S01]  /*e830*/  HADD2.F32 R32, -RZ, R57.H0_H0 ;  /* 0x20000039ff207230 */ /* 0x000fe20000004100 */
[----:B------:R-:W-:Y:S01]  /*e840*/  LOP3.LUT R44, R61, 0xff000000, R46, 0xf8, !PT ;  /* 0xff0000003d2c7812 */ /* 0x000fe200078ef82e */
[----:B------:R-:W-:Y:S01]  /*e850*/  HADD2.F32 R69, -RZ, R66.H0_H0 ;  /* 0x20000042ff457230 */ /* 0x000fe20000004100 */
[-C--:B------:R-:W-:Y:S01]  /*e860*/  F2FP.F16.E4M3.UNPACK_B R61, R27.reuse ;  /* 0x0000001bff3d723e */ /* 0x080fe200020006ff */
[----:B------:R-:W-:Y:S01]  /*e870*/  HADD2.F32 R67, -RZ, R59.H0_H0 ;  /* 0x2000003bff437230 */ /* 0x000fe20000004100 */
[----:B------:R-:W-:Y:S01]  /*e880*/  F2FP.F16.E4M3.UNPACK_B R64, R27.H1 ;  /* 0x0000001bff40723e */ /* 0x000fe200030006ff */
[----:B------:R-:W-:Y:S01]  /*e890*/  HADD2.F32 R48, -RZ, R50.H0_H0 ;  /* 0x20000032ff307230 */ /* 0x000fe20000004100 */
[-C--:B------:R-:W-:Y:S01]  /*e8a0*/  F2FP.F16.E4M3.UNPACK_B R63, R35.reuse ;  /* 0x00000023ff3f723e */ /* 0x080fe200020006ff */
[----:B------:R-:W-:Y:S01]  /*e8b0*/  FMUL.FTZ R73, R56, R62 ;  /* 0x0000003e38497220 */ /* 0x000fe20000410000 */
[----:B------:R-:W-:Y:S01]  /*e8c0*/  F2FP.F16.E4M3.UNPACK_B R65, R35.H1 ;  /* 0x00000023ff41723e */ /* 0x000fe200030006ff */
[----:B------:R-:W-:Y:S01]  /*e8d0*/  FMUL.FTZ R75, R32, R69 ;  /* 0x00000045204b7220 */ /* 0x000fe20000410000 */
[-C--:B------:R-:W-:Y:S01]  /*e8e0*/  F2FP.F16.E4M3.UNPACK_B R27, R34.reuse ;  /* 0x00000022ff1b723e */ /* 0x080fe200020006ff */
[----:B------:R-:W-:Y:S01]  /*e8f0*/  HADD2.F32 R57, -RZ, R57.H1_H1 ;  /* 0x30000039ff397230 */ /* 0x000fe20000004100 */
[----:B------:R-:W-:Y:S01]  /*e900*/  F2FP.F16.E4M3.UNPACK_B R35, R34.H1 ;  /* 0x00000022ff23723e */ /* 0x000fe200030006ff */
[-C--:B------:R-:W-:Y:S01]  /*e910*/  FMUL.FTZ R34, R56, R68.reuse ;  /* 0x0000004438227220 */ /* 0x080fe20000410000 */
[-C--:B------:R-:W-:Y:S01]  /*e920*/  FMUL.FTZ R56, R32, R67.reuse ;  /* 0x0000004320387220 */ /* 0x080fe20000410000 */
[----:B------:R-:W-:Y:S01]  /*e930*/  LOP3.LUT R71, R71, 0xff000000, R51, 0xf8, !PT ;  /* 0xff00000047477812 */ /* 0x000fe200078ef833 */
[C---:B------:R-:W-:Y:S01]  /*e940*/  FFMA.FTZ R32, R47.reuse, R68, R73 ;  /* 0x000000442f207223 */ /* 0x040fe20000010049 */
[----:B------:R-:W-:Y:S01]  /*e950*/  FFMA.FTZ R34, R47, R62, -R34 ;  /* 0x0000003e2f227223 */ /* 0x000fe20000010822 */
[C---:B------:R-:W-:Y:S01]  /*e960*/  FFMA.FTZ R47, R48.reuse, R67, -R75 ;  /* 0x00000043302f7223 */ /* 0x040fe2000001084b */
[----:B------:R-:W-:Y:S01]  /*e970*/  FFMA.FTZ R48, R48, R69, R56 ;  /* 0x0000004530307223 */ /* 0x000fe20000010038 */
[----:B------:R-:W-:Y:S01]  /*e980*/  HADD2.F32 R68, -RZ, R66.H1_H1 ;  /* 0x30000042ff447230 */ /* 0x000fe20000004100 */
[----:B------:R-:W-:Y:S01]  /*e990*/  F2FP.F16.E4M3.UNPACK_B R69, R71 ;  /* 0x00000047ff45723e */ /* 0x000fe200020006ff */
[----:B------:R-:W-:Y:S01]  /*e9a0*/  HADD2.F32 R59, -RZ, R59.H1_H1 ;  /* 0x3000003bff3b7230 */ /* 0x000fe20000004100 */
[----:B------:R-:W-:Y:S01]  /*e9b0*/  F2FP.F16.E4M3.UNPACK_B R66, R60 ;  /* 0x0000003cff42723e */ /* 0x000fe200020006ff */
[----:B------:R-:W-:-:S02]  /*e9c0*/  HADD2.F32 R56, -RZ, R63.H0_H0 ;  /* 0x2000003fff387230 */ /* 0x000fc40000004100 */
[C---:B------:R-:W-:Y:S01]  /*e9d0*/  FMUL.FTZ R75, R57.reuse, R68 ;  /* 0x00000044394b7220 */ /* 0x040fe20000410000 */
[----:B------:R-:W-:Y:S02]  /*e9e0*/  HADD2.F32 R73, -RZ, R69.H0_H0 ;  /* 0x20000045ff497230 */ /* 0x000fe40000004100 */
[----:B------:R-:W-:Y:S01]  /*e9f0*/  FMUL.FTZ R57, R57, R59 ;  /* 0x0000003b39397220 */ /* 0x000fe20000410000 */
[----:B------:R-:W-:Y:S01]  /*ea00*/  HADD2.F32 R67, -RZ, R66.H0_H0 ;  /* 0x20000042ff437230 */ /* 0x000fe20000004100 */
[----:B------:R-:W-:Y:S01]  /*ea10*/  F2FP.F16.E4M3.UNPACK_B R51, R24.H1 ;  /* 0x00000018ff33723e */ /* 0x000fe200030006ff */
        /* <DEDUP_REMOVED lines=8> */
[----:B------:R-:W-:Y:S01]  /*eaa0*/  FFMA.FTZ R50, R62, R73, R70 ;  /* 0x000000493e327223 */ /* 0x000fe20000010046 */
[----:B------:R-:W-:Y:S01]  /*eab0*/  HADD2.F32 R67, -RZ, R66.H1_H1 ;  /* 0x30000042ff437230 */ /* 0x000fe20000004100 */
[----:B------:R-:W-:Y:S01]  /*eac0*/  F2FP.F16.E4M3.UNPACK_B R70, R71.H1 ;  /* 0x00000047ff46723e */ /* 0x000fe200030006ff */
[----:B------:R-:W-:Y:S01]  /*ead0*/  HADD2.F32 R62, -RZ, R65.H0_H0 ;  /* 0x20000041ff3e7230 */ /* 0x000fe20000004100 */
[----:B------:R-:W-:Y:S01]  /*eae0*/  F2FP.F16.E4M3.UNPACK_B R66, R60.H1 ;  /* 0x0000003cff42723e */ /* 0x000fe200030006ff */
[----:B------:R-:W-:Y:S01]  /*eaf0*/  HADD2.F32 R60, -RZ, R63.H1_H1 ;  /* 0x3000003fff3c7230 */ /* 0x000fe20000004100 */
[----:B------:R-:W-:Y:S01]  /*eb00*/  F2FP.F16.E4M3.UNPACK_B R46, R24 ;  /* 0x00000018ff2e723e */ /* 0x000fe200020006ff */
[----:B------:R-:W-:Y:S01]  /*eb10*/  HADD2.F32 R71, -RZ, R70.H0_H0 ;  /* 0x20000046ff477230 */ /* 0x000fe20000004100 */
[----:B------:R-:W-:Y:S01]  /*eb20*/  F2FP.F16.E4M3.UNPACK_B R24, R26 ;  /* 0x0000001aff18723e */ /* 0x000fe200020006ff */
[----:B------:R-:W-:-:S02]  /*eb30*/  HADD2.F32 R68, -RZ, R66.H0_H0 ;  /* 0x20000042ff447230 */ /* 0x000fc40000004100 */
[----:B------:R-:W-:Y:S01]  /*eb40*/  FMUL.FTZ R72, R60, R69 ;  /* 0x000000453c487220 */ /* 0x000fe20000410000 */
[----:B------:R-:W-:Y:S02]  /*eb50*/  HADD2.F32 R63, -RZ, R64.H0_H0 ;  /* 0x20000040ff3f7230 */ /* 0x000fe40000004100 */
[C---:B------:R-:W-:Y:S01]  /*eb60*/  FMUL.FTZ R76, R62.reuse, R71 ;  /* 0x000000473e4c7220 */ /* 0x040fe20000410000 */
[----:B------:R-:W-:Y:S02]  /*eb70*/  HADD2.F32 R61, -RZ, R61.H1_H1 ;  /* 0x3000003dff3d7230 */ /* 0x000fe40000004100 */
[-C--:B------:R-:W-:Y:S01]  /*eb80*/  FMUL.FTZ R78, R62, R68.reuse ;  /* 0x000000443e4e7220 */ /* 0x080fe20000410000 */
[----:B------:R-:W-:Y:S01]  /*eb90*/  FMUL.FTZ R74, R60, R67 ;  /* 0x000000433c4a7220 */ /* 0x000fe20000410000 */
[C---:B------:R-:W-:Y:S01]  /*eba0*/  FFMA.FTZ R62, R63.reuse, R68, -R76 ;  /* 0x000000443f3e7223 */ /* 0x040fe2000001084c */
[----:B------:R-:W-:Y:S02]  /*ebb0*/  HADD2.F32 R73, -RZ, R70.H1_H1 ;  /* 0x30000046ff497230 */ /* 0x000fe40000004100 */
[----:B------:R-:W-:Y:S01]  /*ebc0*/  FFMA.FTZ R63, R63, R71, R78 ;  /* 0x000000473f3f7223 */ /* 0x000fe2000001004e */
[----:B------:R-:W-:Y:S01]  /*ebd0*/  F2FP.F16.E4M3.UNPACK_B R71, R55.H1 ;  /* 0x00000037ff47723e */ /* 0x000fe200030006ff */
[C---:B------:R-:W-:Y:S01]  /*ebe0*/  FFMA.FTZ R60, R61.reuse, R67, -R72 ;  /* 0x000000433d3c7223 */ /* 0x040fe20000010848 */
[----:B------:R-:W-:Y:S01]  /*ebf0*/  FFMA.FTZ R61, R61, R69, R74 ;  /* 0x000000453d3d7223 */ /* 0x000fe2000001004a */
[----:B------:R-:W-:Y:S01]  /*ec00*/  HADD2.F32 R69, -RZ, R66.H1_H1 ;  /* 0x30000042ff457230 */ /* 0x000fe20000004100 */
[----:B------:R-:W-:Y:S01]  /*ec10*/  F2FP.F16.E4M3.UNPACK_B R68, R54.H1 ;  /* 0x00000036ff44723e */ /* 0x000fe200030006ff */
[----:B------:R-:W-:Y:S01]  /*ec20*/  HADD2.F32 R66, -RZ, R65.H1_H1 ;  /* 0x30000041ff427230 */ /* 0x000fe20000004100 */
[----:B------:R-:W-:Y:S01]  /*ec30*/  F2FP.F16.E4M3.UNPACK_B R26, R26.H1 ;  /* 0x0000001aff1a723e */ /* 0x000fe200030006ff */
[----:B------:R-:W-:Y:S01]  /*ec40*/  HADD2.F32 R72, -RZ, R71.H0_H0 ;  /* 0x20000047ff487230 */ /* 0x000fe20000004100 */
[----:B------:R-:W-:Y:S01]  /*ec50*/  F2FP.SATFINITE.E4M3.F32.PACK_AB_MERGE_C R47, R56, R47, RZ ;  /* 0x0000002f382f723e */ /* 0x000fe200048070ff */
[----:B------:R-:W-:-:S02]  /*ec60*/  HADD2.F32 R65, -RZ, R58.H0_H0 ;  /* 0x2000003aff417230 */ /* 0x000fc40000004100 */
[C---:B------:R-:W-:Y:S01]  /*ec70*/  FMUL.FTZ R77, R66.reuse, R73 ;  /* 0x00000049424d7220 */ /* 0x040fe20000410000 */
[----:B------:R-:W-:Y:S02]  /*ec80*/  HADD2.F32 R70, -RZ, R68.H0_H0 ;  /* 0x20000044ff467230 */ /* 0x000fe40000004100 */
[----:B------:R-:W-:Y:S01]  /*ec90*/  FMUL.FTZ R74, R66, R69 ;  /* 0x00000045424a7220 */ /* 0x000fe20000410000 */
[----:B------:R-:W-:Y:S02]  /*eca0*/  HADD2.F32 R67, -RZ, R51.H0_H0 ;  /* 0x20000033ff437230 */ /* 0x000fe40000004100 */
[C---:B------:R-:W-:Y:S01]  /*ecb0*/  FMUL.FTZ R66, R65.reuse, R72 ;  /* 0x0000004841427220 */ /* 0x040fe20000410000 */
[----:B------:R-:W-:Y:S02]  /*ecc0*/  HADD2.F32 R64, -RZ, R64.H1_H1 ;  /* 0x30000040ff407230 */ /* 0x000fe40000004100 */
[----:B------:R-:W-:Y:S01]  /*ecd0*/  FMUL.FTZ R75, R65, R70 ;  /* 0x00000046414b7220 */ /* 0x000fe20000410000 */
[----:B------:R-:W-:-:S02]  /*ece0*/  HADD2.F32 R58, -RZ, R58.H1_H1 ;  /* 0x3000003aff3a7230 */ /* 0x000fc40000004100 */
[C---:B------:R-:W-:Y:S01]  /*ecf0*/  FFMA.FTZ R66, R67.reuse, R70, -R66 ;  /* 0x0000004643427223 */ /* 0x040fe20000010842 */
[----:B------:R-:W-:Y:S02]  /*ed00*/  HADD2.F32 R70, -RZ, R71.H1_H1 ;  /* 0x30000047ff467230 */ /* 0x000fe40000004100 */
[C---:B------:R-:W-:Y:S01]  /*ed10*/  FFMA.FTZ R65, R64.reuse, R69, -R77 ;  /* 0x0000004540417223 */ /* 0x040fe2000001084d */
[----:B------:R-:W-:Y:S01]  /*ed20*/  HADD2.F32 R68, -RZ, R68.H1_H1 ;  /* 0x30000044ff447230 */ /* 0x000fe20000004100 */
[----:B------:R-:W-:Y:S01]  /*ed30*/  F2FP.F16.E4M3.UNPACK_B R71, R55 ;  /* 0x00000037ff47723e */ /* 0x000fe200020006ff */
[----:B------:R-:W-:Y:S01]  /*ed40*/  HADD2.F32 R55, -RZ, R51.H1_H1 ;  /* 0x30000033ff377230 */ /* 0x000fe20000004100 */
[----:B------:R-:W-:Y:S01]  /*ed50*/  F2FP.F16.E4M3.UNPACK_B R69, R54 ;  /* 0x00000036ff45723e */ /* 0x000fe200020006ff */
[----:B------:R-:W-:Y:S01]  /*ed60*/  FFMA.FTZ R64, R64, R73, R74 ;  /* 0x0000004940407223 */ /* 0x000fe2000001004a */
[C---:B------:R-:W-:Y:S01]  /*ed70*/  FMUL.FTZ R54, R58.reuse, R70 ;  /* 0x000000463a367220 */ /* 0x040fe20000410000 */
[----:B------:R-:W-:Y:S01]  /*ed80*/  FMUL.FTZ R73, R58, R68 ;  /* 0x000000443a497220 */ /* 0x000fe20000410000 */
[----:B------:R-:W-:Y:S01]  /*ed90*/  FFMA.FTZ R67, R67, R72, R75 ;  /* 0x0000004843437223 */ /* 0x000fe2000001004b */
[----:B------:R-:W-:-:S02]  /*eda0*/  HADD2.F32 R72, -RZ, R71.H0_H0 ;  /* 0x20000047ff487230 */ /* 0x000fc40000004100 */
[C---:B------:R-:W-:Y:S01]  /*edb0*/  FFMA.FTZ R51, R55.reuse, R68, -R54 ;  /* 0x0000004437337223 */ /* 0x040fe20000010836 */
[----:B------:R-:W-:Y:S02]  /*edc0*/  HADD2.F32 R58, -RZ, R49.H0_H0 ;  /* 0x20000031ff3a7230 */ /* 0x000fe40000004100 */
[----:B------:R-:W-:Y:S01]  /*edd0*/  FFMA.FTZ R54, R55, R70, R73 ;  /* 0x0000004637367223 */ /* 0x000fe20000010049 */
[----:B------:R-:W-:Y:S01]  /*ede0*/  HADD2.F32 R70, -RZ, R69.H0_H0 ;  /* 0x20000045ff467230 */ /* 0x000fe20000004100 */
[----:B------:R-:W-:Y:S01]  /*edf0*/  F2FP.SATFINITE.E4M3.F32.PACK_AB_MERGE_C R48, R59, R48, RZ ;  /* 0x000000303b30723e */ /* 0x000fe200048070ff */
[----:B------:R-:W-:Y:S02]  /*ee00*/  HADD2.F32 R55, -RZ, R46.H0_H0 ;  /* 0x2000002eff377230 */ /* 0x000fe40000004100 */
[C---:B------:R-:W-:Y:S01]  /*ee10*/  FMUL.FTZ R74, R58.reuse, R72 ;  /* 0x000000483a4a7220 */ /* 0x040fe20000410000 */
[----:B------:R-:W-:Y:S02]  /*ee20*/  HADD2.F32 R71, -RZ, R71.H1_H1 ;  /* 0x30000047ff477230 */ /* 0x000fe40000004100 */
[----:B------:R-:W-:Y:S01]  /*ee30*/  FMUL.FTZ R58, R58, R70 ;  /* 0x000000463a3a7220 */ /* 0x000fe20000410000 */
[----:B------:R-:W-:-:S02]  /*ee40*/  HADD2.F32 R68, -RZ, R49.H1_H1 ;  /* 0x30000031ff447230 */ /* 0x000fc40000004100 */
[C---:B------:R-:W-:Y:S01]  /*ee50*/  FFMA.FTZ R49, R55.reuse, R70, -R74 ;  /* 0x0000004637317223 */ /* 0x040fe2000001084a */
[----:B------:R-:W-:Y:S01]  /*ee60*/  HADD2.F32 R69, -RZ, R69.H1_H1 ;  /* 0x30000045ff457230 */ /* 0x000fe20000004100 */
[----:B------:R-:W-:Y:S01]  /*ee70*/  F2FP.F16.E4M3.UNPACK_B R70, R45.H1 ;  /* 0x0000002dff46723e */ /* 0x000fe200030006ff */
[----:B------:R-:W-:Y:S02]  /*ee80*/  HADD2.F32 R46, -RZ, R46.H1_H1 ;  /* 0x3000002eff2e7230 */ /* 0x000fe40000004100 */
[C---:B------:R-:W-:Y:S01]  /*ee90*/  FMUL.FTZ R73, R68.reuse, R71 ;  /* 0x0000004744497220 */ /* 0x040fe20000410000 */
[----:B------:R-:W-:Y:S01]  /*eea0*/  FFMA.FTZ R72, R55, R72, R58 ;  /* 0x0000004837487223 */ /* 0x000fe2000001003a */
[-C--:B------:R-:W-:Y:S01]  /*eeb0*/  F2FP.F16.E4M3.UNPACK_B R58, R44.reuse.H1 ;  /* 0x0000002cff3a723e */ /* 0x080fe200030006ff */
[-C--:B------:R-:W-:Y:S01]  /*eec0*/  FMUL.FTZ R68, R68, R69.reuse ;  /* 0x0000004544447220 */ /* 0x080fe20000410000 */
[----:B------:R-:W-:Y:S01]  /*eed0*/  FFMA.FTZ R74, R46, R69, -R73 ;  /* 0x000000452e4a7223 */ /* 0x000fe20000010849 */
[----:B------:R-:W-:Y:S01]  /*eee0*/  HADD2.F32 R69, -RZ, R70.H0_H0 ;  /* 0x20000046ff457230 */ /* 0x000fe20000004100 */
[----:B------:R-:W-:Y:S01]  /*eef0*/  F2FP.F16.E4M3.UNPACK_B R44, R44 ;  /* 0x0000002cff2c723e */ /* 0x000fe200020006ff */
[----:B------:R-:W-:-:S02]  /*ef00*/  HADD2.F32 R55, -RZ, R35.H0_H0 ;  /* 0x20000023ff377230 */ /* 0x000fc40000004100 */
[----:B------:R-:W-:Y:S01]  /*ef10*/  FFMA.FTZ R71, R46, R71, R68 ;  /* 0x000000472e477223 */ /* 0x000fe20000010044 */
[----:B------:R-:W-:Y:S01]  /*ef20*/  HADD2.F32 R68, -RZ, R58.H0_H0 ;  /* 0x2000003aff447230 */ /* 0x000fe20000004100 */
[----:B------:R-:W-:Y:S01]  /*ef30*/  F2FP.SATFINITE.E4M3.F32.PACK_AB_MERGE_C R54, R54, R67, RZ ;  /* 0x000000433636723e */ /* 0x000fe200048070ff */
        /* <DEDUP_REMOVED lines=9> */
[C---:B------:R-:W-:Y:S01]  /*efd0*/  FMUL.FTZ R75, R35.reuse, R70 ;  /* 0x00000046234b7220 */ /* 0x040fe20000410000 */
[----:B------:R-:W-:Y:S01]  /*efe0*/  F2FP.F16.E4M3.UNPACK_B R46, R45 ;  /* 0x0000002dff2e723e */ /* 0x000fe200020006ff */
[-C--:B------:R-:W-:Y:S01]  /*eff0*/  FMUL.FTZ R35, R35, R58.reuse ;  /* 0x0000003a23237220 */ /* 0x080fe20000410000 */
[--C-:B------:R-:W-:Y:S02]  /*f000*/  HADD2.F32 R45, -RZ, R44.reuse.H0_H0 ;  /* 0x2000002cff2d7230 */ /* 0x100fe40000004100 */
[C---:B------:R-:W-:Y:S01]  /*f010*/  FFMA.FTZ R76, R26.reuse, R58, -R75 ;  /* 0x0000003a1a4c7223 */ /* 0x040fe2000001084b */
[----:B------:R-:W-:Y:S02]  /*f020*/  HADD2.F32 R44, -RZ, R44.H1_H1 ;  /* 0x3000002cff2c7230 */ /* 0x000fe40000004100 */
[----:B------:R-:W-:Y:S01]  /*f030*/  FFMA.FTZ R75, R26, R70, R35 ;  /* 0x000000461a4b7223 */ /* 0x000fe20000010023 */
[--C-:B------:R-:W-:Y:S01]  /*f040*/  HADD2.F32 R55, -RZ, R46.reuse.H0_H0 ;  /* 0x2000002eff377230 */ /* 0x100fe20000004100 */
[----:B------:R-:W-:Y:S01]  /*f050*/  F2FP.SATFINITE.E4M3.F32.PACK_AB_MERGE_C R25, R34, R25, R47 ;  /* 0x000000192219723e */ /* 0x000fe2000480702f */
[--C-:B------:R-:W-:Y:S01]  /*f060*/  HADD2.F32 R35, -RZ, R27.reuse.H0_H0 ;  /* 0x2000001bff237230 */ /* 0x100fe20000004100 */
[----:B------:R-:W-:Y:S01]  /*f070*/  F2FP.SATFINITE.E4M3.F32.PACK_AB_MERGE_C R73, R76, R73, RZ ;  /* 0x000000494c49723e */ /* 0x000fe200048070ff */
[----:B------:R-:W-:Y:S01]  /*f080*/  HADD2.F32 R46, -RZ, R46.H1_H1 ;  /* 0x3000002eff2e7230 */ /* 0x000fe20000004100 */
[----:B------:R-:W-:Y:S01]  /*f090*/  F2FP.SATFINITE.E4M3.F32.PACK_AB_MERGE_C R68, R75, R68, RZ ;  /* 0x000000444b44723e */ /* 0x000fe200048070ff */
[----:B------:R-:W-:-:S02]  /*f0a0*/  HADD2.F32 R27, -RZ, R27.H1_H1 ;  /* 0x3000001bff1b7230 */ /* 0x000fc40000004100 */
[C---:B------:R-:W-:Y:S01]  /*f0b0*/  FMUL.FTZ R69, R35.reuse, R55 ;  /* 0x0000003723457220 */ /* 0x040fe20000410000 */
[--C-:B------:R-:W-:Y:S02]  /*f0c0*/  HADD2.F32 R26, -RZ, R24.reuse.H0_H0 ;  /* 0x20000018ff1a7230 */ /* 0x100fe40000004100 */
[-C--:B------:R-:W-:Y:S01]  /*f0d0*/  FMUL.FTZ R58, R35, R45.reuse ;  /* 0x0000002d233a7220 */ /* 0x080fe20000410000 */
[----:B------:R-:W-:Y:S02]  /*f0e0*/  HADD2.F32 R24, -RZ, R24.H1_H1 ;  /* 0x30000018ff187230 */ /* 0x000fe40000004100 */
[C---:B------:R-:W-:Y:S01]  /*f0f0*/  FMUL.FTZ R35, R27.reuse, R46 ;  /* 0x0000002e1b237220 */ /* 0x040fe20000410000 */
        /* <DEDUP_REMOVED lines=8> */
[----:B------:R-:W-:Y:S02]  /*f180*/  F2FP.SATFINITE.E4M3.F32.PACK_AB_MERGE_C R27, R60, R57, R27 ;  /* 0x000000393c1b723e */ /* 0x000fe4000480701b */
[----:B------:R-:W-:Y:S02]  /*f190*/  F2FP.SATFINITE.E4M3.F32.PACK_AB_MERGE_C R33, R32, R33, R48 ;  /* 0x000000212021723e */ /* 0x000fe40004807030 */
[----:B------:R-:W-:Y:S02]  /*f1a0*/  F2FP.SATFINITE.E4M3.F32.PACK_AB_MERGE_C R24, R74, R49, R24 ;  /* 0x000000314a18723e */ /* 0x000fe40004807018 */
[----:B------:R-:W-:-:S02]  /*f1b0*/  F2FP.SATFINITE.E4M3.F32.PACK_AB_MERGE_C R26, R26, R69, R73 ;  /* 0x000000451a1a723e */ /* 0x000fc40004807049 */
[----:B------:R-:W-:Y:S02]  /*f1c0*/  F2FP.SATFINITE.E4M3.F32.PACK_AB_MERGE_C R35, R61, R50, R35 ;  /* 0x000000323d23723e */ /* 0x000fe40004807023 */
[----:B------:R-:W-:Y:S01]  /*f1d0*/  F2FP.SATFINITE.E4M3.F32.PACK_AB_MERGE_C R32, R71, R72, R54 ;  /* 0x000000484720723e */ /* 0x000fe20004807036 */
[----:B------:R1:W-:Y:S01]  /*f1e0*/  STS.128 [R213+0x18000], R24 ;  /* 0x01800018d5007388 */ /* 0x0003e20000000c00 */
[----:B------:R-:W-:-:S05]  /*f1f0*/  F2FP.SATFINITE.E4M3.F32.PACK_AB_MERGE_C R34, R45, R58, R68 ;  /* 0x0000003a2d22723e */ /* 0x000fca0004807044 */
[----:B------:R1:W-:Y:S02]  /*f200*/  STS.128 [R53+0x18000], R32 ;  /* 0x0180002035007388 */ /* 0x0003e40000000c00 */
.L_x_1905:
[----:B------:R-:W-:Y:S05]  /*f210*/  BSYNC B1 ;  /* 0x0000000000017941 */ /* 0x000fea0003800000 */
.L_x_1904:
[----:B------:R-:W-:Y:S04]  /*f220*/  BSSY B1, `(.L_x_1906) ;  /* 0x00000fa000017945 */ /* 0x000fe80003800000 */
[----:B------:R-:W-:Y:S05]  /*f230*/  @P2 BRA `(.L_x_1907) ;  /* 0x0000000c00e02947 */ /* 0x000fea0003800000 */
[----:B------:R-:W2:Y:S01]  /*f240*/  LDL R71, [R1+0x78] ;  /* 0x0000780001477983 */ /* 0x000ea20000100800 */
[----:B01---5:R-:W-:Y:S02]  /*f250*/  SHF.R.U32.HI R25, RZ, 0x8, R28 ;  /* 0x00000008ff197819 */ /* 0x023fe4000001161c */
[----:B------:R-:W-:Y:S02]  /*f260*/  LOP3.LUT R24, R28, 0xff, RZ, 0xc0, !PT ;  /* 0x000000ff1c187812 */ /* 0x000fe400078ec0ff */
[----:B------:R-:W-:Y:S02]  /*f270*/  SHF.R.U32.HI R33, RZ, 0x8, R30 ;  /* 0x00000008ff217819 */ /* 0x000fe4000001161e */
[----:B------:R-:W-:Y:S02]  /*f280*/  LOP3.LUT R25, R25, 0xff, RZ, 0xc0, !PT ;  /* 0x000000ff19197812 */ /* 0x000fe400078ec0ff */
[----:B------:R-:W-:Y:S02]  /*f290*/  LEA.HI R34, R3, R0, RZ, 0x1c ;  /* 0x0000000003227211 */ /* 0x000fe400078fe0ff */
[----:B------:R-:W-:-:S02]  /*f2a0*/  LOP3.LUT R32, R30, 0xff, RZ, 0xc0, !PT ;  /* 0x000000ff1e207812 */ /* 0x000fc400078ec0ff */
[----:B------:R-:W-:Y:S02]  /*f2b0*/  LOP3.LUT R33, R33, 0xff, RZ, 0xc0, !PT ;  /* 0x000000ff21217812 */ /* 0x000fe400078ec0ff */
[----:B------:R-:W-:Y:S01]  /*f2c0*/  PRMT R45, R25, 0x7604, R24 ;  /* 0x00007604192d7816 */ /* 0x000fe20000000018 */
[----:B------:R-:W-:Y:S01]  /*f2d0*/  IMAD.SHL.U32 R24, R34, 0x10, RZ ;  /* 0x0000001022187824 */ /* 0x000fe200078e00ff */
[----:B------:R-:W-:Y:S02]  /*f2e0*/  SHF.R.S32.HI R25, RZ, 0x1f, R34 ;  /* 0x0000001fff197819 */ /* 0x000fe40000011422 */
[----:B------:R-:W-:Y:S02]  /*f2f0*/  PRMT R49, R33, 0x7604, R32 ;  /* 0x0000760421317816 */ /* 0x000fe40000000020 */
[----:B------:R-:W-:Y:S02]  /*f300*/  LEA.HI R33, R25, R34, RZ, 0x3 ;  /* 0x0000002219217211 */ /* 0x000fe400078f18ff */
[----:B------:R-:W-:-:S02]  /*f310*/  SHF.R.U32.HI R27, RZ, 0x8, R29 ;  /* 0x00000008ff1b7819 */ /* 0x000fc4000001161d */
[----:B------:R-:W-:Y:S01]  /*f320*/  LOP3.LUT R24, R209, 0x70, R24, 0xf8, !PT ;  /* 0x00000070d1187812 */ /* 0x000fe200078ef818 */
[----:B------:R-:W-:Y:S01]  /*f330*/  IMAD.SHL.U32 R34, R33, 0x800, RZ ;  /* 0x0000080021227824 */ /* 0x000fe200078e00ff */
[----:B------:R-:W-:Y:S02]  /*f340*/  SHF.R.U32.HI R35, RZ, 0x3, R209 ;  /* 0x00000003ff237819 */ /* 0x000fe400000116d1 */
[----:B------:R-:W-:Y:S02]  /*f350*/  LOP3.LUT R26, R29, 0xff, RZ, 0xc0, !PT ;  /* 0x000000ff1d1a7812 */ /* 0x000fe400078ec0ff */
[----:B------:R-:W-:Y:S02]  /*f360*/  LOP3.LUT R27, R27, 0xff, RZ, 0xc0, !PT ;  /* 0x000000ff1b1b7812 */ /* 0x000fe400078ec0ff */
[----:B------:R-:W-:Y:S02]  /*f370*/  LOP3.LUT R33, R24, R35, RZ, 0x3c, !PT ;  /* 0x0000002318217212 */ /* 0x000fe400078e3cff */
[----:B------:R-:W-:-:S02]  /*f380*/  LOP3.LUT R34, R34, 0xffffc000, RZ, 0xc0, !PT ;  /* 0xffffc00022227812 */ /* 0x000fc400078ec0ff */
[----:B------:R-:W-:Y:S02]  /*f390*/  PRMT R46, R27, 0x7604, R26 ;  /* 0x000076041b2e7816 */ /* 0x000fe4000000001a */
[----:B------:R-:W-:Y:S02]  /*f3a0*/  SHF.R.U32.HI R26, RZ, 0x8, R31 ;  /* 0x00000008ff1a7819 */ /* 0x000fe4000001161f */
[----:B------:R-:W-:Y:S02]  /*f3b0*/  SHF.R.U32.HI R32, RZ, 0x8, R4 ;  /* 0x00000008ff207819 */ /* 0x000fe40000011604 */
[----:B------:R-:W-:Y:S02]  /*f3c0*/  IADD3 R33, R33, R34, R212 ;  /* 0x0000002221217210 */ /* 0x000fe40007ffe0d4 */
[----:B------:R-:W-:Y:S02]  /*f3d0*/  LOP3.LUT R25, R31, 0xff, RZ, 0xc0, !PT ;  /* 0x000000ff1f197812 */ /* 0x000fe400078ec0ff */
[----:B------:R-:W-:Y:S01]  /*f3e0*/  LOP3.LUT R27, R4, 0xff, RZ, 0xc0, !PT ;  /* 0x000000ff041b7812 */ /* 0x000fe200078ec0ff */
[----:B------:R-:W-:Y:S01]  /*f3f0*/  IMAD.IADD R44, R22, 0x1, R33 ;  /* 0x00000001162c7824 */ /* 0x000fe200078e0221 */
[----:B------:R-:W-:-:S02]  /*f400*/  LOP3.LUT R26, R26, 0xff, RZ, 0xc0, !PT ;  /* 0x000000ff1a1a7812 */ /* 0x000fc400078ec0ff */
[----:B------:R-:W-:Y:S02]  /*f410*/  LOP3.LUT R32, R32, 0xff, RZ, 0xc0, !PT ;  /* 0x000000ff20207812 */ /* 0x000fe400078ec0ff */
[----:B------:R-:W-:Y:S02]  /*f420*/  PRMT R48, R26, 0x7604, R25 ;  /* 0x000076041a307816 */ /* 0x000fe40000000019 */
[----:B------:R-:W-:Y:S02]  /*f430*/  PRMT R55, R32, 0x7604, R27 ;  /* 0x0000760420377816 */ /* 0x000fe4000000001b */
[----:B------:R-:W0:Y:S01]  /*f440*/  LDS.128 R32, [R44+0x18000] ;  /* 0x018000002c207984 */ /* 0x000e220000000c00 */
[----:B------:R-:W-:Y:S02]  /*f450*/  SHF.R.U32.HI R50, RZ, 0x8, R5 ;  /* 0x00000008ff327819 */ /* 0x000fe40000011605 */
[----:B------:R-:W-:Y:S02]  /*f460*/  SHF.R.U32.HI R53, RZ, 0x8, R6 ;  /* 0x00000008ff357819 */ /* 0x000fe40000011606 */
[----:B------:R-:W-:-:S02]  /*f470*/  LOP3.LUT R47, R5, 0xff, RZ, 0xc0, !PT ;  /* 0x000000ff052f7812 */ /* 0x000fc400078ec0ff */
[----:B------:R-:W-:Y:S02]  /*f480*/  LOP3.LUT R50, R50, 0xff, RZ, 0xc0, !PT ;  /* 0x000000ff32327812 */ /* 0x000fe400078ec0ff */
[----:B------:R-:W-:Y:S02]  /*f490*/  SHF.R.U32.HI R57, RZ, 0x8, R7 ;  /* 0x00000008ff397819 */ /* 0x000fe40000011607 */
[----:B------:R-:W-:Y:S02]  /*f4a0*/  LOP3.LUT R51, R6, 0xff, RZ, 0xc0, !PT ;  /* 0x000000ff06337812 */ /* 0x000fe400078ec0ff */
[----:B------:R-:W-:Y:S02]  /*f4b0*/  LOP3.LUT R54, R53, 0xff, RZ, 0xc0, !PT ;  /* 0x000000ff35367812 */ /* 0x000fe400078ec0ff */
[----:B------:R-:W-:Y:S02]  /*f4c0*/  PRMT R50, R50, 0x7604, R47 ;  /* 0x0000760432327816 */ /* 0x000fe4000000002f */
[----:B------:R-:W-:-:S02]  /*f4d0*/  SHF.R.U32.HI R47, RZ, 0x10, R29 ;  /* 0x00000010ff2f7819 */ /* 0x000fc4000001161d */
[----:B------:R-:W-:Y:S02]  /*f4e0*/  LOP3.LUT R53, R57, 0xff, RZ, 0xc0, !PT ;  /* 0x000000ff39357812 */ /* 0x000fe400078ec0ff */
[----:B------:R-:W-:Y:S01]  /*f4f0*/  PRMT R59, R54, 0x7604, R51 ;  /* 0x00007604363b7816 */ /* 0x000fe20000000033 */
[----:B------:R-:W-:Y:S01]  /*f500*/  IMAD.U32 R47, R47, 0x10000, RZ ;  /* 0x000100002f2f7824 */ /* 0x000fe200078e00ff */
[----:B------:R-:W-:Y:S02]  /*f510*/  SHF.R.U32.HI R57, RZ, 0x10, R5 ;  /* 0x00000010ff397819 */ /* 0x000fe40000011605 */
[----:B------:R-:W-:Y:S02]  /*f520*/  SHF.R.U32.HI R51, RZ, 0x10, R31 ;  /* 0x00000010ff337819 */ /* 0x000fe4000001161f */
[----:B------:R-:W-:Y:S01]  /*f530*/  LOP3.LUT R56, R7, 0xff, RZ, 0xc0, !PT ;  /* 0x000000ff07387812 */ /* 0x000fe200078ec0ff */
[----:B------:R-:W-:Y:S01]  /*f540*/  IMAD.U32 R57, R57, 0x10000, RZ ;  /* 0x0001000039397824 */ /* 0x000fe200078e00ff */
[----:B------:R-:W-:Y:S01]  /*f550*/  LOP3.LUT R47, R46, 0xff0000, R47, 0xf8, !PT ;  /* 0x00ff00002e2f7812 */ /* 0x000fe200078ef82f */
[----:B------:R-:W-:Y:S01]  /*f560*/  IMAD.U32 R51, R51, 0x10000, RZ ;  /* 0x0001000033337824 */ /* 0x000fe200078e00ff */
[----:B------:R-:W-:-:S02]  /*f570*/  SHF.R.U32.HI R61, RZ, 0x10, R7 ;  /* 0x00000010ff3d7819 */ /* 0x000fc40000011607 */
[----:B------:R-:W-:Y:S02]  /*f580*/  PRMT R56, R53, 0x7604, R56 ;  /* 0x0000760435387816 */ /* 0x000fe40000000038 */
[----:B------:R-:W-:Y:S02]  /*f590*/  LOP3.LUT R57, R50, 0xff0000, R57, 0xf8, !PT ;  /* 0x00ff000032397812 */ /* 0x000fe400078ef839 */
[----:B------:R-:W-:Y:S02]  /*f5a0*/  LOP3.LUT R53, R48, 0xff0000, R51, 0xf8, !PT ;  /* 0x00ff000030357812 */ /* 0x000fe400078ef833 */
[----:B------:R-:W-:Y:S02]  /*f5b0*/  LOP3.LUT R45, R45, 0xff0000, R28, 0xf8, !PT ;  /* 0x00ff00002d2d7812 */ /* 0x000fe400078ef81c */
[----:B------:R-:W-:Y:S02]  /*f5c0*/  LOP3.LUT R51, R47, 0xff000000, R29, 0xf8, !PT ;  /* 0xff0000002f337812 */ /* 0x000fe400078ef81d */
[----:B------:R-:W-:-:S02]  /*f5d0*/  SHF.L.U32 R61, R61, 0x10, RZ ;  /* 0x000000103d3d7819 */ /* 0x000fc400000006ff */
[----:B------:R-:W-:Y:S02]  /*f5e0*/  LOP3.LUT R49, R49, 0xff0000, R30, 0xf8, !PT ;  /* 0x00ff000031317812 */ /* 0x000fe400078ef81e */
[----:B------:R-:W-:Y:S02]  /*f5f0*/  LOP3.LUT R47, R59, 0xff0000, R6, 0xf8, !PT ;  /* 0x00ff00003b2f7812 */ /* 0x000fe400078ef806 */
[----:B------:R-:W-:Y:S02]  /*f600*/  LOP3.LUT R59, R57, 0xff000000, R5, 0xf8, !PT ;  /* 0xff000000393b7812 */ /* 0x000fe400078ef805 */
[----:B------:R-:W-:Y:S02]  /*f610*/  LOP3.LUT R45, R45, 0xff000000, R28, 0xf8, !PT ;  /* 0xff0000002d2d7812 */ /* 0x000fe400078ef81c */
[----:B------:R-:W-:Y:S02]  /*f620*/  LOP3.LUT R61, R56, 0xff0000, R61, 0xf8, !PT ;  /* 0x00ff0000383d7812 */ /* 0x000fe400078ef83d */
[----:B------:R-:W-:-:S02]  /*f630*/  LOP3.LUT R29, R55, 0xff0000, R4, 0xf8, !PT ;  /* 0x00ff0000371d7812 */ /* 0x000fc400078ef804 */
[----:B------:R-:W-:Y:S02]  /*f640*/  LOP3.LUT R28, R49, 0xff000000, R30, 0xf8, !PT ;  /* 0xff000000311c7812 */ /* 0x000fe400078ef81e */
[----:B------:R-:W-:Y:S02]  /*f650*/  F2FP.F16.E4M3.UNPACK_B R60, R59 ;  /* 0x0000003bff3c723e */ /* 0x000fe400020006ff */
[----:B0-----:R-:W-:Y:S02]  /*f660*/  F2FP.F16.E4M3.UNPACK_B R48, R33 ;  /* 0x00000021ff30723e */ /* 0x001fe400020006ff */
[----:B------:R-:W-:Y:S02]  /*f670*/  LOP3.LUT R58, R53, 0xff000000, R31, 0xf8, !PT ;  /* 0xff000000353a7812 */ /* 0x000fe400078ef81f */
[----:B------:R-:W-:Y:S02]  /*f680*/  LOP3.LUT R29, R29, 0xff000000, R4, 0xf8, !PT ;  /* 0xff0000001d1d7812 */ /* 0x000fe400078ef804 */
[----:B------:R-:W-:Y:S01]  /*f690*/  LOP3.LUT R4, R47, 0xff000000, R6, 0xf8, !PT ;  /* 0xff0000002f047812 */ /* 0x000fe200078ef806 */
[----:B------:R-:W-:Y:S01]  /*f6a0*/  HADD2.F32 R6, -RZ, R48.H0_H0 ;  /* 0x20000030ff067230 */ /* 0x000fe20000004100 */
[----:B------:R-:W-:Y:S01]  /*f6b0*/  LOP3.LUT R62, R61, 0xff000000, R7, 0xf8, !PT ;  /* 0xff0000003d3e7812 */ /* 0x000fe200078ef807 */
[----:B------:R-:W-:Y:S01]  /*f6c0*/  HADD2.F32 R61, -RZ, R60.H0_H0 ;  /* 0x2000003cff3d7230 */ /* 0x000fe20000004100 */
[-C--:B------:R-:W-:Y:S01]  /*f6d0*/  F2FP.F16.E4M3.UNPACK_B R30, R32.reuse ;  /* 0x00000020ff1e723e */ /* 0x080fe200020006ff */
[----:B------:R-:W-:Y:S01]  /*f6e0*/  HADD2.F32 R48, -RZ, R48.H1_H1 ;  /* 0x30000030ff307230 */ /* 0x000fe20000004100 */
[----:B------:R-:W-:-:S02]  /*f6f0*/  F2FP.F16.E4M3.UNPACK_B R53, R32.H1 ;  /* 0x00000020ff35723e */ /* 0x000fc400030006ff */
[----:B------:R-:W-:Y:S01]  /*f700*/  F2FP.F16.E4M3.UNPACK_B R50, R33.H1 ;  /* 0x00000021ff32723e */ /* 0x000fe200030006ff */
[----:B------:R-:W-:Y:S01]  /*f710*/  FMUL.FTZ R32, R6, R61 ;  /* 0x0000003d06207220 */ /* 0x000fe20000410000 */
[----:B------:R-:W-:Y:S02]  /*f720*/  F2FP.F16.E4M3.UNPACK_B R59, R59.H1 ;  /* 0x0000003bff3b723e */ /* 0x000fe400030006ff */
[-C--:B------:R-:W-:Y:S02]  /*f730*/  F2FP.F16.E4M3.UNPACK_B R55, R35.reuse ;  /* 0x00000023ff37723e */ /* 0x080fe400020006ff */
[----:B------:R-:W-:Y:S02]  /*f740*/  F2FP.F16.E4M3.UNPACK_B R57, R35.H1 ;  /* 0x00000023ff39723e */ /* 0x000fe400030006ff */
[-C--:B------:R-:W-:Y:S02]  /*f750*/  F2FP.F16.E4M3.UNPACK_B R7, R34.reuse ;  /* 0x00000022ff07723e */ /* 0x080fe400020006ff */
[----:B------:R-:W-:Y:S01]  /*f760*/  F2FP.F16.E4M3.UNPACK_B R34, R34.H1 ;  /* 0x00000022ff22723e */ /* 0x000fe200030006ff */
[----:B--2---:R-:W0:Y:S02]  /*f770*/  LDS.128 R24, [R71+0x18000] ;  /* 0x0180000047187984 */ /* 0x004e240000000c00 */
[----:B0-----:R-:W-:-:S02]  /*f780*/  F2FP.F16.E4M3.UNPACK_B R49, R27 ;  /* 0x0000001bff31723e */ /* 0x001fc400020006ff */
[----:B------:R-:W-:Y:S02]  /*f790*/  F2FP.F16.E4M3.UNPACK_B R56, R27.H1 ;  /* 0x0000001bff38723e */ /* 0x000fe400030006ff */
[-C--:B------:R-:W-:Y:S02]  /*f7a0*/  F2FP.F16.E4M3.UNPACK_B R27, R24.reuse ;  /* 0x00000018ff1b723e */ /* 0x080fe400020006ff */
[----:B------:R-:W-:Y:S02]  /*f7b0*/  F2FP.F16.E4M3.UNPACK_B R46, R24.H1 ;  /* 0x00000018ff2e723e */ /* 0x000fe400030006ff */
[----:B------:R-:W-:Y:S02]  /*f7c0*/  F2FP.F16.E4M3.UNPACK_B R24, R51 ;  /* 0x00000033ff18723e */ /* 0x000fe400020006ff */
[-C--:B------:R-:W-:Y:S02]  /*f7d0*/  F2FP.F16.E4M3.UNPACK_B R31, R25.reuse ;  /* 0x00000019ff1f723e */ /* 0x080fe400020006ff */
[----:B------:R-:W-:Y:S01]  /*f7e0*/  F2FP.F16.E4M3.UNPACK_B R47, R25.H1 ;  /* 0x00000019ff2f723e */ /* 0x000fe200030006ff */
[--C-:B------:R-:W-:Y:S01]  /*f7f0*/  HADD2.F32 R54, -RZ, R24.reuse.H0_H0 ;  /* 0x20000018ff367230 */ /* 0x100fe20000004100 */
[----:B------:R-:W-:Y:S01]  /*f800*/  F2FP.F16.E4M3.UNPACK_B R51, R51.H1 ;  /* 0x00000033ff33723e */ /* 0x000fe200030006ff */
[----:B------:R-:W-:Y:S01]  /*f810*/  HADD2.F32 R25, -RZ, R31.H0_H0 ;  /* 0x2000001fff197230 */ /* 0x000fe20000004100 */
[----:B------:R-:W-:Y:S01]  /*f820*/  F2FP.F16.E4M3.UNPACK_B R5, R26 ;  /* 0x0000001aff05723e */ /* 0x000fe200020006ff */
[----:B------:R-:W-:-:S02]  /*f830*/  HADD2.F32 R35, -RZ, R24.H1_H1 ;  /* 0x30000018ff237230 */ /* 0x000fc40000004100 */
[-C--:B------:R-:W-:Y:S01]  /*f840*/  FMUL.FTZ R64, R6, R54.reuse ;  /* 0x0000003606407220 */ /* 0x080fe20000410000 */
[----:B------:R-:W-:Y:S02]  /*f850*/  HADD2.F32 R24, -RZ, R31.H1_H1 ;  /* 0x3000001fff187230 */ /* 0x000fe40000004100 */
[C---:B------:R-:W-:Y:S01]  /*f860*/  FFMA.FTZ R6, R25.reuse, R54, -R32 ;  /* 0x0000003619067223 */ /* 0x040fe20000010820 */
[----:B------:R-:W-:Y:S02]  /*f870*/  HADD2.F32 R54, -RZ, R59.H0_H0 ;  /* 0x2000003bff367230 */ /* 0x000fe40000004100 */
[----:B------:R-:W-:Y:S01]  /*f880*/  FFMA.FTZ R25, R25, R61, R64 ;  /* 0x0000003d19197223 */ /* 0x000fe20000010040 */
[----:B------:R-:W-:Y:S01]  /*f890*/  HADD2.F32 R31, -RZ, R50.H0_H0 ;  /* 0x20000032ff1f7230 */ /* 0x000fe20000004100 */
[----:B------:R-:W-:Y:S01]  /*f8a0*/  F2FP.F16.E4M3.UNPACK_B R26, R26.H1 ;  /* 0x0000001aff1a723e */ /* 0x000fe200030006ff */
[----:B------:R-:W-:Y:S02]  /*f8b0*/  HADD2.F32 R32, -RZ, R51.H0_H0 ;  /* 0x20000033ff207230 */ /* 0x000fe40000004100 */
[----:B------:R-:W-:-:S02]  /*f8c0*/  HADD2.F32 R61, -RZ, R60.H1_H1 ;  /* 0x3000003cff3d7230 */ /* 0x000fc40000004100 */
[C---:B------:R-:W-:Y:S01]  /*f8d0*/  FMUL.FTZ R60, R31.reuse, R54 ;  /* 0x000000361f3c7220 */ /* 0x040fe20000410000 */
[----:B------:R-:W-:Y:S02]  /*f8e0*/  HADD2.F32 R33, -RZ, R47.H0_H0 ;  /* 0x2000002fff217230 */ /* 0x000fe40000004100 */
[-C--:B------:R-:W-:Y:S01]  /*f8f0*/  FMUL.FTZ R65, R31, R32.reuse ;  /* 0x000000201f417220 */ /* 0x080fe20000410000 */
[----:B------:R-:W-:Y:S02]  /*f900*/  HADD2.F32 R59, -RZ, R59.H1_H1 ;  /* 0x3000003bff3b7230 */ /* 0x000fe40000004100 */
[C---:B------:R-:W-:Y:S01]  /*f910*/  FMUL.FTZ R63, R48.reuse, R61 ;  /* 0x0000003d303f7220 */ /* 0x040fe20000410000 */
[-C--:B------:R-:W-:Y:S01]  /*f920*/  FMUL.FTZ R48, R48, R35.reuse ;  /* 0x0000002330307220 */ /* 0x080fe20000410000 */
[C---:B------:R-:W-:Y:S01]  /*f930*/  FFMA.FTZ R32, R33.reuse, R32, -R60 ;  /* 0x0000002021207223 */ /* 0x040fe2000001083c */
[----:B------:R-:W-:Y:S01]  /*f940*/  FFMA.FTZ R33, R33, R54, R65 ;  /* 0x0000003621217223 */ /* 0x000fe20000010041 */
[C---:B------:R-:W-:Y:S01]  /*f950*/  FFMA.FTZ R31, R24.reuse, R35, -R63 ;  /* 0x00000023181f7223 */ /* 0x040fe2000001083f */
[----:B------:R-:W-:Y:S01]  /*f960*/  F2FP.F16.E4M3.UNPACK_B R54, R58 ;  /* 0x0000003aff36723e */ /* 0x000fe200020006ff */
[----:B------:R-:W-:Y:S01]  /*f970*/  FFMA.FTZ R24, R24, R61, R48 ;  /* 0x0000003d18187223 */ /* 0x000fe20000010030 */
[----:B------:R-:W-:Y:S01]  /*f980*/  F2FP.F16.E4M3.UNPACK_B R61, R62 ;  /* 0x0000003eff3d723e */ /* 0x000fe200020006ff */
[----:B------:R-:W-:Y:S01]  /*f990*/  HADD2.F32 R50, -RZ, R50.H1_H1 ;  /* 0x30000032ff327230 */ /* 0x000fe20000004100 */
[----:B------:R-:W-:Y:S01]  /*f9a0*/  F2FP.F16.E4M3.UNPACK_B R58, R58.H1 ;  /* 0x0000003aff3a723e */ /* 0x000fe200030006ff */
[----:B------:R-:W-:-:S02]  /*f9b0*/  HADD2.F32 R48, -RZ, R51.H1_H1 ;  /* 0x30000033ff307230 */ /* 0x000fc40000004100 */
[----:B------:R-:W-:Y:S02]  /*f9c0*/  HADD2.F32 R35, -RZ, R55.H0_H0 ;  /* 0x20000037ff237230 */ /* 0x000fe40000004100 */
[C---:B------:R-:W-:Y:S01]  /*f9d0*/  FMUL.FTZ R66, R50.reuse, R59 ;  /* 0x0000003b32427220 */ /* 0x040fe20000410000 */
[----:B------:R-:W-:Y:S02]  /*f9e0*/  HADD2.F32 R60, -RZ, R54.H0_H0 ;  /* 0x20000036ff3c7230 */ /* 0x000fe40000004100 */
[----:B------:R-:W-:Y:S01]  /*f9f0*/  FMUL.FTZ R50, R50, R48 ;  /* 0x0000003032327220 */ /* 0x000fe20000410000 */
[----:B------:R-:W-:Y:S02]  /*fa00*/  HADD2.F32 R64, -RZ, R61.H0_H0 ;  /* 0x2000003dff407230 */ /* 0x000fe40000004100 */
[----:B------:R-:W-:Y:S02]  /*fa10*/  HADD2.F32 R47, -RZ, R47.H1_H1 ;  /* 0x3000002fff2f7230 */ /* 0x000fe40000004100 */
[----:B------:R-:W-:Y:S01]  /*fa20*/  FMUL.FTZ R63, R35, R60 ;  /* 0x0000003c233f7220 */ /* 0x000fe20000410000 */
[----:B------:R-:W-:-:S02]  /*fa30*/  HADD2.F32 R51, -RZ, R49.H0_H0 ;  /* 0x20000031ff337230 */ /* 0x000fc40000004100 */
[----:B------:R-:W-:Y:S01]  /*fa40*/  FMUL.FTZ R68, R35, R64 ;  /* 0x0000004023447220 */ /* 0x000fe20000410000 */
[----:B------:R-:W-:Y:S02]  /*fa50*/  HADD2.F32 R61, -RZ, R61.H1_H1 ;  /* 0x3000003dff3d7230 */ /* 0x000fe40000004100 */
[C---:B------:R-:W-:Y:S01]  /*fa60*/  FFMA.FTZ R35, R47.reuse, R48, -R66 ;  /* 0x000000302f237223 */ /* 0x040fe20000010842 */
[----:B------:R-:W-:Y:S01]  /*fa70*/  FFMA.FTZ R50, R47, R59, R50 ;  /* 0x0000003b2f327223 */ /* 0x000fe20000010032 */
[C---:B------:R-:W-:Y:S01]  /*fa80*/  FFMA.FTZ R47, R51.reuse, R64, R63 ;  /* 0x00000040332f7223 */ /* 0x040fe2000001003f */
[----:B------:R-:W-:Y:S01]  /*fa90*/  F2FP.F16.E4M3.UNPACK_B R64, R62.H1 ;  /* 0x0000003eff40723e */ /* 0x000fe200030006ff */
[----:B------:R-:W-:Y:S02]  /*faa0*/  HADD2.F32 R59, -RZ, R54.H1_H1 ;  /* 0x30000036ff3b7230 */ /* 0x000fe40000004100 */
[----:B------:R-:W-:Y:S01]  /*fab0*/  FFMA.FTZ R48, R51, R60, -R68 ;  /* 0x0000003c33307223 */ /* 0x000fe20000010844 */
[----:B------:R-:W-:Y:S01]  /*fac0*/  HADD2.F32 R54, -RZ, R49.H1_H1 ;  /* 0x30000031ff367230 */ /* 0x000fe20000004100 */
[----:B------:R-:W-:Y:S01]  /*fad0*/  F2FP.SATFINITE.E4M3.F32.PACK_AB_MERGE_C R33, R50, R33, RZ ;  /* 0x000000213221723e */ /* 0x000fe200048070ff */
[----:B------:R-:W-:-:S02]  /*fae0*/  HADD2.F32 R49, -RZ, R55.H1_H1 ;  /* 0x30000037ff317230 */ /* 0x000fc40000004100 */
[----:B------:R-:W-:Y:S01]  /*faf0*/  HADD2.F32 R62, -RZ, R64.H0_H0 ;  /* 0x20000040ff3e7230 */ /* 0x000fe20000004100 */
[----:B------:R-:W-:Y:S01]  /*fb00*/  F2FP.SATFINITE.E4M3.F32.PACK_AB_MERGE_C R25, R24, R25, R33 ;  /* 0x000000191819723e */ /* 0x000fe20004807021 */
[----:B------:R-:W-:Y:S02]  /*fb10*/  HADD2.F32 R51, -RZ, R57.H0_H0 ;  /* 0x20000039ff337230 */ /* 0x000fe40000004100 */
[C---:B------:R-:W-:Y:S01]  /*fb20*/  FMUL.FTZ R63, R49.reuse, R61 ;  /* 0x0000003d313f7220 */ /* 0x040fe20000410000 */
[----:B------:R-:W-:Y:S02]  /*fb30*/  HADD2.F32 R60, -RZ, R58.H0_H0 ;  /* 0x2000003aff3c7230 */ /* 0x000fe40000004100 */
[-C--:B------:R-:W-:Y:S01]  /*fb40*/  FMUL.FTZ R66, R49, R59.reuse ;  /* 0x0000003b31427220 */ /* 0x080fe20000410000 */
[----:B------:R-:W-:Y:S02]  /*fb50*/  HADD2.F32 R55, -RZ, R56.H0_H0 ;  /* 0x20000038ff377230 */ /* 0x000fe40000004100 */
[C---:B------:R-:W-:Y:S01]  /*fb60*/  FMUL.FTZ R68, R51.reuse, R62 ;  /* 0x0000003e33447220 */ /* 0x040fe20000410000 */
[----:B------:R-:W-:Y:S01]  /*fb70*/  FFMA.FTZ R49, R54, R59, -R63 ;  /* 0x0000003b36317223 */ /* 0x000fe2000001083f */
[-C--:B------:R-:W-:Y:S01]  /*fb80*/  FMUL.FTZ R65, R51, R60.reuse ;  /* 0x0000003c33417220 */ /* 0x080fe20000410000 */
[----:B------:R-:W-:Y:S01]  /*fb90*/  F2FP.F16.E4M3.UNPACK_B R63, R29.H1 ;  /* 0x0000001dff3f723e */ /* 0x000fe200030006ff */
[C---:B------:R-:W-:Y:S01]  /*fba0*/  FFMA.FTZ R51, R55.reuse, R60, -R68 ;  /* 0x0000003c37337223 */ /* 0x040fe20000010844 */
[----:B------:R-:W-:Y:S01]  /*fbb0*/  F2FP.F16.E4M3.UNPACK_B R60, R45.H1 ;  /* 0x0000002dff3c723e */ /* 0x000fe200030006ff */
[----:B------:R-:W-:Y:S01]  /*fbc0*/  FFMA.FTZ R55, R55, R62, R65 ;  /* 0x0000003e37377223 */ /* 0x000fe20000010041 */
[----:B------:R-:W-:-:S02]  /*fbd0*/  HADD2.F32 R62, -RZ, R58.H1_H1 ;  /* 0x3000003aff3e7230 */ /* 0x000fc40000004100 */
[----:B------:R-:W-:Y:S01]  /*fbe0*/  FFMA.FTZ R54, R54, R61, R66 ;  /* 0x0000003d36367223 */ /* 0x000fe20000010042 */
[----:B------:R-:W-:Y:S02]  /*fbf0*/  HADD2.F32 R65, -RZ, R64.H1_H1 ;  /* 0x30000040ff417230 */ /* 0x000fe40000004100 */
[----:B------:R-:W-:Y:S02]  /*fc00*/  HADD2.F32 R58, -RZ, R56.H1_H1 ;  /* 0x30000038ff3a7230 */ /* 0x000fe40000004100 */
[----:B------:R-:W-:Y:S02]  /*fc10*/  HADD2.F32 R64, -RZ, R63.H0_H0 ;  /* 0x2000003fff407230 */ /* 0x000fe40000004100 */
[----:B------:R-:W-:Y:S02]  /*fc20*/  HADD2.F32 R56, -RZ, R53.H0_H0 ;  /* 0x20000035ff387230 */ /* 0x000fe40000004100 */
[----:B------:R-:W-:Y:S02]  /*fc30*/  HADD2.F32 R57, -RZ, R57.H1_H1 ;  /* 0x30000039ff397230 */ /* 0x000fe40000004100 */
[----:B------:R-:W-:-:S02]  /*fc40*/  HADD2.F32 R61, -RZ, R60.H0_H0 ;  /* 0x2000003cff3d7230 */ /* 0x000fc40000004100 */
[C---:B------:R-:W-:Y:S01]  /*fc50*/  FMUL.FTZ R66, R56.reuse, R64 ;  /* 0x0000004038427220 */ /* 0x040fe20000410000 */
[----:B------:R-:W-:Y:S02]  /*fc60*/  HADD2.F32 R59, -RZ, R46.H0_H0 ;  /* 0x2000002eff3b7230 */ /* 0x000fe40000004100 */
[C---:B------:R-:W-:Y:S01]  /*fc70*/  FMUL.FTZ R69, R57.reuse, R65 ;  /* 0x0000004139457220 */ /* 0x040fe20000410000 */
[-C--:B------:R-:W-:Y:S01]  /*fc80*/  FMUL.FTZ R68, R57, R62.reuse ;  /* 0x0000003e39447220 */ /* 0x080fe20000410000 */
[-C--:B------:R-:W-:Y:S01]  /*fc90*/  FMUL.FTZ R67, R56, R61.reuse ;  /* 0x0000003d38437220 */ /* 0x080fe20000410000 */
[----:B------:R-:W-:Y:S02]  /*fca0*/  HADD2.F32 R63, -RZ, R63.H1_H1 ;  /* 0x3000003fff3f7230 */ /* 0x000fe40000004100 */
[----:B------:R-:W-:Y:S01]  /*fcb0*/  FFMA.FTZ R57, R59, R61, -R66 ;  /* 0x0000003d3b397223 */ /* 0x000fe20000010842 */
[----:B------:R-:W-:Y:S01]  /*fcc0*/  FFMA.FTZ R56, R58, R62, -R69 ;  /* 0x0000003e3a387223 */ /* 0x000fe20000010845 */
[----:B------:R-:W-:Y:S01]  /*fcd0*/  HADD2.F32 R53, -RZ, R53.H1_H1 ;  /* 0x30000035ff357230 */ /* 0x000fe20000004100 */
[----:B------:R-:W-:Y:S01]  /*fce0*/  F2FP.F16.E4M3.UNPACK_B R62, R29 ;  /* 0x0000001dff3e723e */ /* 0x000fe200020006ff */
[----:B------:R-:W-:-:S02]  /*fcf0*/  HADD2.F32 R61, -RZ, R60.H1_H1 ;  /* 0x3000003cff3d7230 */ /* 0x000fc40000004100 */
[----:B------:R-:W-:Y:S01]  /*fd00*/  FFMA.FTZ R59, R59, R64, R67 ;  /* 0x000000403b3b7223 */ /* 0x000fe20000010043 */
[----:B------:R-:W-:Y:S01]  /*fd10*/  HADD2.F32 R46, -RZ, R46.H1_H1 ;  /* 0x3000002eff2e7230 */ /* 0x000fe20000004100 */
[----:B------:R-:W-:Y:S01]  /*fd20*/  F2FP.F16.E4M3.UNPACK_B R60, R45 ;  /* 0x0000002dff3c723e */ /* 0x000fe200020006ff */
[C---:B------:R-:W-:Y:S01]  /*fd30*/  FMUL.FTZ R29, R53.reuse, R63 ;  /* 0x0000003f351d7220 */ /* 0x040fe20000410000 */
[----:B------:R-:W-:Y:S01]  /*fd40*/  FMUL.FTZ R66, R53, R61 ;  /* 0x0000003d35427220 */ /* 0x000fe20000410000 */
[----:B------:R-:W-:Y:S02]  /*fd50*/  HADD2.F32 R64, -RZ, R62.H0_H0 ;  /* 0x2000003eff407230 */ /* 0x000fe40000004100 */
[----:B------:R-:W-:Y:S01]  /*fd60*/  FFMA.FTZ R58, R58, R65, R68 ;  /* 0x000000413a3a7223 */ /* 0x000fe20000010044 */
[----:B------:R-:W-:Y:S02]  /*fd70*/  HADD2.F32 R45, -RZ, R30.H0_H0 ;  /* 0x2000001eff2d7230 */ /* 0x000fe40000004100 */
[C---:B------:R-:W-:Y:S01]  /*fd80*/  FFMA.FTZ R72, R46.reuse, R61, -R29 ;  /* 0x0000003d2e487223 */ /* 0x040fe2000001081d */
[----:B------:R-:W-:Y:S01]  /*fd90*/  FFMA.FTZ R74, R46, R63, R66 ;  /* 0x0000003f2e4a7223 */ /* 0x000fe20000010042 */
[----:B------:R-:W-:-:S02]  /*fda0*/  HADD2.F32 R46, -RZ, R60.H0_H0 ;  /* 0x2000003cff2e7230 */ /* 0x000fc40000004100 */
[--C-:B------:R-:W-:Y:S02]  /*fdb0*/  HADD2.F32 R29, -RZ, R27.reuse.H0_H0 ;  /* 0x2000001bff1d7230 */ /* 0x100fe40000004100 */
[C---:B------:R-:W-:Y:S01]  /*fdc0*/  FMUL.FTZ R66, R45.reuse, R64 ;  /* 0x000000402d427220 */ /* 0x040fe20000410000 */
[----:B------:R-:W-:Y:S02]  /*fdd0*/  HADD2.F32 R62, -RZ, R62.H1_H1 ;  /* 0x3000003eff3e7230 */ /* 0x000fe40000004100 */
[-C--:B------:R-:W-:Y:S01]  /*fde0*/  FMUL.FTZ R68, R45, R46.reuse ;  /* 0x0000002e2d447220 */ /* 0x080fe20000410000 */
[----:B------:R-:W-:Y:S02]  /*fdf0*/  HADD2.F32 R30, -RZ, R30.H1_H1 ;  /* 0x3000001eff1e7230 */ /* 0x000fe40000004100 */
[----:B------:R-:W-:Y:S01]  /*fe00*/  FFMA.FTZ R66, R29, R46, -R66 ;  /* 0x0000002e1d427223 */ /* 0x000fe20000010842 */
[----:B------:R-:W-:Y:S01]  /*fe10*/  HADD2.F32 R60, -RZ, R60.H1_H1 ;  /* 0x3000003cff3c7230 */ /* 0x000fe20000004100 */
[----:B------:R-:W-:Y:S01]  /*fe20*/  F2FP.F16.E4M3.UNPACK_B R46, R4.H1 ;  /* 0x00000004ff2e723e */ /* 0x000fe200030006ff */
[----:B------:R-:W-:-:S02]  /*fe30*/  HADD2.F32 R27, -RZ, R27.H1_H1 ;  /* 0x3000001bff1b7230 */ /* 0x000fc40000004100 */
[C---:B------:R-:W-:Y:S01]  /*fe40*/  FMUL.FTZ R70, R30.reuse, R62 ;  /* 0x0000003e1e467220 */ /* 0x040fe20000410000 */
[----:B------:R-:W-:Y:S01]  /*fe50*/  F2FP.F16.E4M3.UNPACK_B R45, R28.H1 ;  /* 0x0000001cff2d723e */ /* 0x000fe200030006ff */
[----:B------:R-:W-:Y:S01]  /*fe60*/  FMUL.FTZ R53, R30, R60 ;  /* 0x0000003c1e357220 */ /* 0x000fe20000410000 */
[----:B------:R-:W-:Y:S01]  /*fe70*/  FFMA.FTZ R68, R29, R64, R68 ;  /* 0x000000401d447223 */ /* 0x000fe20000010044 */
[C---:B------:R-:W-:Y:S01]  /*fe80*/  FFMA.FTZ R61, R27.reuse, R60, -R70 ;  /* 0x0000003c1b3d7223 */ /* 0x040fe20000010846 */
[----:B------:R-:W-:Y:S02]  /*fe90*/  HADD2.F32 R60, -RZ, R46.H0_H0 ;  /* 0x2000002eff3c7230 */ /* 0x000fe40000004100 */
[----:B------:R-:W-:Y:S01]  /*fea0*/  FFMA.FTZ R63, R27, R62, R53 ;  /* 0x0000003e1b3f7223 */ /* 0x000fe20000010035 */
[----:B------:R-:W-:Y:S01]  /*feb0*/  HADD2.F32 R29, -RZ, R34.H0_H0 ;  /* 0x20000022ff1d7230 */ /* 0x000fe20000004100 */
[----:B------:R-:W-:Y:S01]  /*fec0*/  F2FP.F16.E4M3.UNPACK_B R4, R4 ;  /* 0x00000004ff04723e */ /* 0x000fe200020006ff */
[----:B------:R-:W-:Y:S01]  /*fed0*/  HADD2.F32 R30, -RZ, R45.H0_H0 ;  /* 0x2000002dff1e7230 */ /* 0x000fe20000004100 */
[----:B------:R-:W-:Y:S01]  /*fee0*/  F2FP.F16.E4M3.UNPACK_B R28, R28 ;  /* 0x0000001cff1c723e */ /* 0x000fe200020006ff */
[----:B------:R-:W-:-:S02]  /*fef0*/  HADD2.F32 R53, -RZ, R46.H1_H1 ;  /* 0x3000002eff357230 */ /* 0x000fc40000004100 */
[C---:B------:R-:W-:Y:S01]  /*ff00*/  FMUL.FTZ R62, R29.reuse, R60 ;  /* 0x0000003c1d3e7220 */ /* 0x040fe20000410000 */
[----:B------:R-:W-:Y:S02]  /*ff10*/  HADD2.F32 R34, -RZ, R34.H1_H1 ;  /* 0x30000022ff227230 */ /* 0x000fe40000004100 */
[----:B------:R-:W-:Y:S01]  /*ff20*/  FMUL.FTZ R46, R29, R30 ;  /* 0x0000001e1d2e7220 */ /* 0x000fe20000410000 */
[----:B------:R-:W-:Y:S01]  /*ff30*/  HADD2.F32 R45, -RZ, R45.H1_H1 ;  /* 0x3000002dff2d7230 */ /* 0x000fe20000004100 */
[----:B------:R-:W-:Y:S01]  /*ff40*/  F2FP.SATFINITE.E4M3.F32.PACK_AB_MERGE_C R59, R74, R59, RZ ;  /* 0x0000003b4a3b723e */ /* 0x000fe200048070ff */
[--C-:B------:R-:W-:Y:S02]  /*ff50*/  HADD2.F32 R27, -RZ, R26.reuse.H0_H0 ;  /* 0x2000001aff1b7230 */ /* 0x100fe40000004100 */
[C---:B------:R-:W-:Y:S01]  /*ff60*/  FMUL.FTZ R29, R34.reuse, R53 ;  /* 0x00000035221d7220 */ /* 0x040fe20000410000 */
[----:B------:R-:W-:Y:S02]  /*ff70*/  HADD2.F32 R26, -RZ, R26.H1_H1 ;  /* 0x3000001aff1a7230 */ /* 0x000fe40000004100 */
[-C--:B------:R-:W-:Y:S01]  /*ff80*/  FMUL.FTZ R34, R34, R45.reuse ;  /* 0x0000002d22227220 */ /* 0x080fe20000410000 */
[----:B------:R-:W-:Y:S01]  /*ff90*/  F2FP.SATFINITE.E4M3.F32.PACK_AB_MERGE_C R24, R63, R68, R59 ;  /* 0x000000443f18723e */ /* 0x000fe2000480703b */
[C---:B------:R-:W-:Y:S01]  /*ffa0*/  FFMA.FTZ R62, R27.reuse, R30, -R62 ;  /* 0x0000001e1b3e7223 */ /* 0x040fe2000001083e */
[----:B------:R-:W-:Y:S01]  /*ffb0*/  FFMA.FTZ R46, R27, R60, R46 ;  /* 0x0000003c1b2e7223 */ /* 0x000fe2000001002e */
[C---:B------:R-:W-:Y:S01]  /*ffc0*/  FFMA.FTZ R65, R26.reuse, R45, -R29 ;  /* 0x0000002d1a417223 */ /* 0x040fe2000001081d */
[----:B------:R-:W-:Y:S01]  /*ffd0*/  FFMA.FTZ R53, R26, R53, R34 ;  /* 0x000000351a357223 */ /* 0x000fe20000010022 */
[----:B------:R-:W-:-:S02]  /*ffe0*/  HADD2.F32 R29, -RZ, R4.H0_H0 ;  /* 0x20000004ff1d7230 */ /* 0x000fc40000004100 */
[--C-:B------:R-:W-:Y:S01]  /*fff0*/  HADD2.F32 R26, -RZ, R7.reuse.H0_H0 ;  /* 0x20000007ff1a7230 */ /* 0x100fe20000004100 */
[----:B------:R-:W-:Y:S01]  /*10000*/  F2FP.SATFINITE.E4M3.F32.PACK_AB_MERGE_C R62, R65, R62, RZ ;  /* 0x0000003e413e723e */ /* 0x000fe200048070ff */
[----:B------:R-:W-:Y:S01]  /*10010*/  HADD2.F32 R27, -RZ, R28.H0_H0 ;  /* 0x2000001cff1b7230 */ /* 0x000fe20000004100 */
[----:B------:R-:W-:Y:S01]  /*10020*/  F2FP.SATFINITE.E4M3.F32.PACK_AB_MERGE_C R46, R53, R46, RZ ;  /* 0x0000002e352e723e */ /* 0x000fe200048070ff */
[----:B------:R-:W-:Y:S02]  /*10030*/  HADD2.F32 R30, -RZ, R4.H1_H1 ;  /* 0x30000004ff1e7230 */ /* 0x000fe40000004100 */
[C---:B------:R-:W-:Y:S01]  /*10040*/  FMUL.FTZ R45, R26.reuse, R29 ;  /* 0x0000001d1a2d7220 */ /* 0x040fe20000410000 */
[----:B------:R-:W-:Y:S02]  /*10050*/  HADD2.F32 R7, -RZ, R7.H1_H1 ;  /* 0x30000007ff077230 */ /* 0x000fe40000004100 */
[----:B------:R-:W-:Y:S01]  /*10060*/  FMUL.FTZ R26, R26, R27 ;  /* 0x0000001b1a1a7220 */ /* 0x000fe20000410000 */
[----:B------:R-:W-:-:S02]  /*10070*/  HADD2.F32 R28, -RZ, R28.H1_H1 ;  /* 0x3000001cff1c7230 */ /* 0x000fc40000004100 */
[--C-:B------:R-:W-:Y:S02]  /*10080*/  HADD2.F32 R4, -RZ, R5.reuse.H0_H0 ;  /* 0x20000005ff047230 */ /* 0x100fe40000004100 */
[C---:B------:R-:W-:Y:S01]  /*10090*/  FMUL.FTZ R34, R7.reuse, R30 ;  /* 0x0000001e07227220 */ /* 0x040fe20000410000 */
[----:B------:R-:W-:Y:S02]  /*100a0*/  HADD2.F32 R5, -RZ, R5.H1_H1 ;  /* 0x30000005ff057230 */ /* 0x000fe40000004100 */
[-C--:B------:R-:W-:Y:S01]  /*100b0*/  FMUL.FTZ R7, R7, R28.reuse ;  /* 0x0000001c07077220 */ /* 0x080fe20000410000 */
[C---:B------:R-:W-:Y:S01]  /*100c0*/  FFMA.FTZ R26, R4.reuse, R29, R26 ;  /* 0x0000001d041a7223 */ /* 0x040fe2000001001a */
[----:B------:R-:W-:Y:S01]  /*100d0*/  FFMA.FTZ R45, R4, R27, -R45 ;  /* 0x0000001b042d7223 */ /* 0x000fe2000001082d */
        /* <DEDUP_REMOVED lines=9> */
[----:B------:R-:W-:Y:S02]  /*10170*/  F2FP.SATFINITE.E4M3.F32.PACK_AB_MERGE_C R6, R34, R45, R62 ;  /* 0x0000002d2206723e */ /* 0x000fe4000480703e */
[----:B------:R-:W-:Y:S02]  /*10180*/  F2FP.SATFINITE.E4M3.F32.PACK_AB_MERGE_C R27, R54, R47, R27 ;  /* 0x0000002f361b723e */ /* 0x000fe4000480701b */
[----:B------:R-:W-:Y:S01]  /*10190*/  F2FP.SATFINITE.E4M3.F32.PACK_AB_MERGE_C R26, R29, R26, R46 ;  /* 0x0000001a1d1a723e */ /* 0x000fe2000480702e */
[----:B------:R2:W-:Y:S04]  /*101a0*/  STS.128 [R71+0x18000], R4 ;  /* 0x0180000447007388 */ /* 0x0005e80000000c00 */
[----:B------:R2:W-:Y:S02]  /*101b0*/  STS.128 [R44+0x18000], R24 ;  /* 0x018000182c007388 */ /* 0x0005e40000000c00 */
.L_x_1907:
[----:B------:R-:W-:Y:S05]  /*101c0*/  BSYNC B1 ;  /* 0x0000000000017941 */ /* 0x000fea0003800000 */
.L_x_1906:
[----:B------:R-:W-:Y:S04]  /*101d0*/  BSSY B1, `(.L_x_1908) ;  /* 0x0000108000017945 */ /* 0x000fe80003800000 */
[----:B------:R-:W-:Y:S05]  /*101e0*/  @P1 BRA `(.L_x_1909) ;  /* 0x0000001000181947 */ /* 0x000fea0003800000 */
[----:B------:R-:W3:Y:S01]  /*101f0*/  LDL R61, [R1+0x74] ;  /* 0x00007400013d7983 */ /* 0x000ee20000100800 */
[----:B--2--5:R-:W-:Y:S01]  /*10200*/  SHF.R.S32.HI R7, RZ, 0x1f, R52 ;  /* 0x0000001fff077819 */ /* 0x024fe20000011434 */
[----:B------:R-:W-:Y:S01]  /*10210*/  IMAD.SHL.U32 R5, R52, 0x80, RZ ;  /* 0x0000008034057824 */ /* 0x000fe200078e00ff */
[----:B01----:R-:W-:Y:S02]  /*10220*/  LEA.HI R25, R3, R0, RZ, 0x1c ;  /* 0x0000000003197211 */ /* 0x003fe400078fe0ff */
[----:B------:R-:W-:Y:S02]  /*10230*/  LEA.HI R52, R7, R52, RZ, 0x3 ;  /* 0x0000003407347211 */ /* 0x000fe400078f18ff */
[----:B------:R-:W-:Y:S01]  /*10240*/  SHF.R.U32.HI R7, RZ, 0x8, R21 ;  /* 0x00000008ff077819 */ /* 0x000fe20000011615 */
[----:B------:R-:W-:Y:S01]  /*10250*/  IMAD.SHL.U32 R26, R25, 0x10, RZ ;  /* 0x00000010191a7824 */ /* 0x000fe200078e00ff */
[----:B------:R-:W-:Y:S01]  /*10260*/  SHF.R.S32.HI R28, RZ, 0x1f, R25 ;  /* 0x0000001fff1c7819 */ /* 0x000fe20000011419 */
[----:B------:R-:W-:Y:S01]  /*10270*/  IMAD.SHL.U32 R52, R52, 0x80, RZ ;  /* 0x0000008034347824 */ /* 0x000fe200078e00ff */
[----:B------:R-:W-:-:S02]  /*10280*/  SHF.R.U32.HI R4, RZ, 0x8, R20 ;  /* 0x00000008ff047819 */ /* 0x000fc40000011614 */
[----:B------:R-:W-:Y:S02]  /*10290*/  LOP3.LUT R24, R21, 0xff, RZ, 0xc0, !PT ;  /* 0x000000ff15187812 */ /* 0x000fe400078ec0ff */
[----:B------:R-:W-:Y:S02]  /*102a0*/  LOP3.LUT R27, R5, 0x380, RZ, 0xc0, !PT ;  /* 0x00000380051b7812 */ /* 0x000fe400078ec0ff */
[----:B------:R-:W-:Y:S02]  /*102b0*/  LOP3.LUT R7, R7, 0xff, RZ, 0xc0, !PT ;  /* 0x000000ff07077812 */ /* 0x000fe400078ec0ff */
[----:B------:R-:W-:Y:S02]  /*102c0*/  LEA.HI R28, R28, R25, RZ, 0x3 ;  /* 0x000000191c1c7211 */ /* 0x000fe400078f18ff */
[----:B------:R-:W-:Y:S02]  /*102d0*/  LOP3.LUT R5, R4, 0xff, RZ, 0xc0, !PT ;  /* 0x000000ff04057812 */ /* 0x000fe400078ec0ff */
[----:B------:R-:W-:Y:S01]  /*102e0*/  LOP3.LUT R4, R27, 0x70, R26, 0xf8, !PT ;  /* 0x000000701b047812 */ /* 0x000fe200078ef81a */
[----:B------:R-:W-:Y:S01]  /*102f0*/  IMAD.SHL.U32 R28, R28, 0x800, RZ ;  /* 0x000008001c1c7824 */ /* 0x000fe200078e00ff */
[----:B------:R-:W-:-:S02]  /*10300*/  PRMT R32, R7, 0x7604, R24 ;  /* 0x0000760407207816 */ /* 0x000fc40000000018 */
[----:B------:R-:W-:Y:S02]  /*10310*/  SHF.R.U32.HI R27, RZ, 0x3, R27 ;  /* 0x00000003ff1b7819 */ /* 0x000fe4000001161b */
[----:B------:R-:W-:Y:S02]  /*10320*/  SHF.R.U32.HI R7, RZ, 0x8, R39 ;  /* 0x00000008ff077819 */ /* 0x000fe40000011627 */
[----:B------:R-:W-:Y:S02]  /*10330*/  SHF.R.U32.HI R25, RZ, 0x8, R40 ;  /* 0x00000008ff197819 */ /* 0x000fe40000011628 */
[----:B------:R-:W-:Y:S02]  /*10340*/  LOP3.LUT R4, R4, R27, RZ, 0x3c, !PT ;  /* 0x0000001b04047212 */ /* 0x000fe400078e3cff */
[----:B------:R-:W-:Y:S02]  /*10350*/  LOP3.LUT R24, R39, 0xff, RZ, 0xc0, !PT ;  /* 0x000000ff27187812 */ /* 0x000fe400078ec0ff */
[----:B------:R-:W-:-:S02]  /*10360*/  LOP3.LUT R26, R40, 0xff, RZ, 0xc0, !PT ;  /* 0x000000ff281a7812 */ /* 0x000fc400078ec0ff */
[----:B------:R-:W-:Y:S02]  /*10370*/  LOP3.LUT R7, R7, 0xff, RZ, 0xc0, !PT ;  /* 0x000000ff07077812 */ /* 0x000fe400078ec0ff */
[----:B------:R-:W-:Y:S02]  /*10380*/  LOP3.LUT R25, R25, 0xff, RZ, 0xc0, !PT ;  /* 0x000000ff19197812 */ /* 0x000fe400078ec0ff */
        /* <DEDUP_REMOVED lines=19> */
[----:B------:R-:W0:Y:S01]  /*104c0*/  LDS.128 R24, [R28+0x18000] ;  /* 0x018000001c187984 */ /* 0x000e220000000c00 */
[----:B------:R-:W-:Y:S02]  /*104d0*/  PRMT R34, R5, 0x7604, R6 ;  /* 0x0000760405227816 */ /* 0x000fe40000000006 */
[----:B------:R-:W-:Y:S02]  /*104e0*/  SHF.R.U32.HI R31, RZ, 0x8, R43 ;  /* 0x00000008ff1f7819 */ /* 0x000fe4000001162b */
[----:B------:R-:W-:Y:S02]  /*104f0*/  LOP3.LUT R46, R43, 0xff, RZ, 0xc0, !PT ;  /* 0x000000ff2b2e7812 */ /* 0x000fe400078ec0ff */
[----:B------:R-:W-:-:S02]  /*10500*/  LOP3.LUT R31, R31, 0xff, RZ, 0xc0, !PT ;  /* 0x000000ff1f1f7812 */ /* 0x000fc400078ec0ff */
[----:B------:R-:W-:Y:S02]  /*10510*/  SHF.R.U32.HI R29, RZ, 0x10, R20 ;  /* 0x00000010ff1d7819 */ /* 0x000fe40000011614 */
[----:B------:R-:W-:Y:S02]  /*10520*/  PRMT R53, R31, 0x7604, R46 ;  /* 0x000076041f357816 */ /* 0x000fe4000000002e */
[----:B------:R-:W-:Y:S02]  /*10530*/  SHF.R.U32.HI R31, RZ, 0x10, R21 ;  /* 0x00000010ff1f7819 */ /* 0x000fe40000011615 */
[----:B------:R-:W-:Y:S02]  /*10540*/  SHF.R.U32.HI R33, RZ, 0x10, R38 ;  /* 0x00000010ff217819 */ /* 0x000fe40000011626 */
[----:B------:R-:W-:Y:S02]  /*10550*/  LOP3.LUT R29, R29, 0xff, RZ, 0xc0, !PT ;  /* 0x000000ff1d1d7812 */ /* 0x000fe400078ec0ff */
[----:B------:R-:W-:-:S02]  /*10560*/  LOP3.LUT R31, R31, 0xff, RZ, 0xc0, !PT ;  /* 0x000000ff1f1f7812 */ /* 0x000fc400078ec0ff */
[----:B------:R-:W-:Y:S02]  /*10570*/  SHF.R.U32.HI R35, RZ, 0x10, R39 ;  /* 0x00000010ff237819 */ /* 0x000fe40000011627 */
[----:B------:R-:W-:Y:S02]  /*10580*/  LOP3.LUT R33, R33, 0xff, RZ, 0xc0, !PT ;  /* 0x000000ff21217812 */ /* 0x000fe400078ec0ff */
[----:B------:R-:W-:Y:S02]  /*10590*/  PRMT R29, R29, 0x7054, R30 ;  /* 0x000070541d1d7816 */ /* 0x000fe4000000001e */
[----:B------:R-:W-:Y:S02]  /*105a0*/  PRMT R31, R31, 0x7054, R32 ;  /* 0x000070541f1f7816 */ /* 0x000fe40000000020 */
[----:B------:R-:W-:Y:S02]  /*105b0*/  SHF.R.U32.HI R30, RZ, 0x10, R40 ;  /* 0x00000010ff1e7819 */ /* 0x000fe40000011628 */
[----:B------:R-:W-:-:S02]  /*105c0*/  LOP3.LUT R35, R35, 0xff, RZ, 0xc0, !PT ;  /* 0x000000ff23237812 */ /* 0x000fc400078ec0ff */
[----:B------:R-:W-:Y:S02]  /*105d0*/  SHF.R.U32.HI R32, RZ, 0x10, R41 ;  /* 0x00000010ff207819 */ /* 0x000fe40000011629 */
[----:B------:R-:W-:Y:S02]  /*105e0*/  PRMT R33, R33, 0x7054, R34 ;  /* 0x0000705421217816 */ /* 0x000fe40000000022 */
[----:B------:R-:W-:Y:S02]  /*105f0*/  SHF.R.U32.HI R34, RZ, 0x10, R42 ;  /* 0x00000010ff227819 */ /* 0x000fe4000001162a */
[----:B------:R-:W-:Y:S02]  /*10600*/  LOP3.LUT R30, R30, 0xff, RZ, 0xc0, !PT ;  /* 0x000000ff1e1e7812 */ /* 0x000fe400078ec0ff */
[----:B------:R-:W-:Y:S02]  /*10610*/  PRMT R35, R35, 0x7054, R44 ;  /* 0x0000705423237816 */ /* 0x000fe4000000002c */
[----:B------:R-:W-:-:S02]  /*10620*/  LOP3.LUT R32, R32, 0xff, RZ, 0xc0, !PT ;  /* 0x000000ff20207812 */ /* 0x000fc400078ec0ff */
[----:B------:R-:W-:Y:S02]  /*10630*/  SHF.R.U32.HI R44, RZ, 0x10, R43 ;  /* 0x00000010ff2c7819 */ /* 0x000fe4000001162b */
[----:B------:R-:W-:Y:S02]  /*10640*/  LOP3.LUT R34, R34, 0xff, RZ, 0xc0, !PT ;  /* 0x000000ff22227812 */ /* 0x000fe400078ec0ff */
[----:B------:R-:W-:Y:S02]  /*10650*/  PRMT R45, R30, 0x7054, R45 ;  /* 0x000070541e2d7816 */ /* 0x000fe4000000002d */
[----:B------:R-:W-:Y:S02]  /*10660*/  PRMT R47, R32, 0x7054, R47 ;  /* 0x00007054202f7816 */ /* 0x000fe4000000002f */
[----:B------:R-:W-:Y:S02]  /*10670*/  LOP3.LUT R44, R44, 0xff, RZ, 0xc0, !PT ;  /* 0x000000ff2c2c7812 */ /* 0x000fe400078ec0ff */
[----:B------:R-:W-:-:S02]  /*10680*/  PRMT R51, R34, 0x7054, R49 ;  /* 0x0000705422337816 */ /* 0x000fc40000000031 */
[----:B------:R-:W-:Y:S02]  /*10690*/  LOP3.LUT R32, R45, 0xff000000, R40, 0xf8, !PT ;  /* 0xff0000002d207812 */ /* 0x000fe400078ef828 */
[----:B------:R-:W-:Y:S02]  /*106a0*/  LOP3.LUT R45, R47, 0xff000000, R41, 0xf8, !PT ;  /* 0xff0000002f2d7812 */ /* 0x000fe400078ef829 */
[----:B------:R-:W-:Y:S02]  /*106b0*/  PRMT R53, R44, 0x7054, R53 ;  /* 0x000070542c357816 */ /* 0x000fe40000000035 */
[----:B------:R-:W-:Y:S02]  /*106c0*/  LOP3.LUT R44, R31, 0xff000000, R21, 0xf8, !PT ;  /* 0xff0000001f2c7812 */ /* 0x000fe400078ef815 */
[----:B------:R-:W-:Y:S02]  /*106d0*/  LOP3.LUT R49, R35, 0xff000000, R39, 0xf8, !PT ;  /* 0xff00000023317812 */ /* 0x000fe400078ef827 */
[----:B------:R-:W-:-:S02]  /*106e0*/  LOP3.LUT R21, R51, 0xff000000, R42, 0xf8, !PT ;  /* 0xff00000033157812 */ /* 0x000fc400078ef82a */
[----:B------:R-:W-:Y:S02]  /*106f0*/  F2FP.F16.E4M3.UNPACK_B R51, R45 ;  /* 0x0000002dff33723e */ /* 0x000fe400020006ff */
[----:B0-----:R-:W-:Y:S02]  /*10700*/  F2FP.F16.E4M3.UNPACK_B R35, R25 ;  /* 0x00000019ff23723e */ /* 0x001fe400020006ff */
[----:B------:R-:W-:Y:S01]  /*10710*/  F2FP.F16.E4M3.UNPACK_B R40, R44 ;  /* 0x0000002cff28723e */ /* 0x000fe200020006ff */
[----:B------:R-:W-:Y:S01]  /*10720*/  HADD2.F32 R52, -RZ, R51.H0_H0 ;  /* 0x20000033ff347230 */ /* 0x000fe20000004100 */
[----:B------:R-:W-:Y:S02]  /*10730*/  LOP3.LUT R29, R29, 0xff000000, R20, 0xf8, !PT ;  /* 0xff0000001d1d7812 */ /* 0x000fe400078ef814 */
[----:B------:R-:W-:Y:S01]  /*10740*/  LOP3.LUT R20, R33, 0xff000000, R38, 0xf8, !PT ;  /* 0xff00000021147812 */ /* 0x000fe200078ef826 */
[--C-:B------:R-:W-:Y:S01]  /*10750*/  HADD2.F32 R50, -RZ, R40.reuse.H0_H0 ;  /* 0x20000028ff327230 */ /* 0x100fe20000004100 */
[-C--:B------:R-:W-:Y:S01]  /*10760*/  F2FP.F16.E4M3.UNPACK_B R39, R24.reuse ;  /* 0x00000018ff27723e */ /* 0x080fe200020006ff */
[----:B------:R-:W-:Y:S01]  /*10770*/  HADD2.F32 R40, -RZ, R40.H1_H1 ;  /* 0x30000028ff287230 */ /* 0x000fe20000004100 */
[----:B------:R-:W-:-:S02]  /*10780*/  F2FP.F16.E4M3.UNPACK_B R46, R24.H1 ;  /* 0x00000018ff2e723e */ /* 0x000fc400030006ff */
[----:B------:R-:W-:Y:S02]  /*10790*/  F2FP.F16.E4M3.UNPACK_B R38, R25.H1 ;  /* 0x00000019ff26723e */ /* 0x000fe400030006ff */
[----:B------:R-:W-:Y:S02]  /*107a0*/  F2FP.F16.E4M3.UNPACK_B R44, R44.H1 ;  /* 0x0000002cff2c723e */ /* 0x000fe400030006ff */
[----:B------:R-:W-:Y:S02]  /*107b0*/  LOP3.LUT R53, R53, 0xff000000, R43, 0xf8, !PT ;  /* 0xff00000035357812 */ /* 0x000fe400078ef82b */
[-C--:B------:R-:W-:Y:S02]  /*107c0*/  F2FP.F16.E4M3.UNPACK_B R43, R27.reuse ;  /* 0x0000001bff2b723e */ /* 0x080fe400020006ff */
[----:B------:R-:W-:Y:S02]  /*107d0*/  F2FP.F16.E4M3.UNPACK_B R48, R27.H1 ;  /* 0x0000001bff30723e */ /* 0x000fe400030006ff */
[----:B------:R-:W-:Y:S01]  /*107e0*/  F2FP.F16.E4M3.UNPACK_B R27, R26.H1 ;  /* 0x0000001aff1b723e */ /* 0x000fe200030006ff */
[----:B---3--:R-:W0:Y:S02]  /*107f0*/  LDS.128 R4, [R61+0x18000] ;  /* 0x018000003d047984 */ /* 0x008e240000000c00 */
[----:B0-----:R-:W-:-:S02]  /*10800*/  F2FP.F16.E4M3.UNPACK_B R31, R5 ;  /* 0x00000005ff1f723e */ /* 0x001fc400020006ff */
[----:B------:R-:W-:Y:S01]  /*10810*/  F2FP.F16.E4M3.UNPACK_B R34, R5.H1 ;  /* 0x00000005ff22723e */ /* 0x000fe200030006ff */
[----:B------:R-:W-:Y:S01]  /*10820*/  HADD2.F32 R5, -RZ, R35.H0_H0 ;  /* 0x20000023ff057230 */ /* 0x000fe20000004100 */
[-C--:B------:R-:W-:Y:S01]  /*10830*/  F2FP.F16.E4M3.UNPACK_B R42, R7.reuse ;  /* 0x00000007ff2a723e */ /* 0x080fe200020006ff */
[----:B------:R-:W-:Y:S01]  /*10840*/  HADD2.F32 R33, -RZ, R31.H0_H0 ;  /* 0x2000001fff217230 */ /* 0x000fe20000004100 */
[----:B------:R-:W-:Y:S01]  /*10850*/  F2FP.F16.E4M3.UNPACK_B R47, R7.H1 ;  /* 0x00000007ff2f723e */ /* 0x000fe200030006ff */
[----:B------:R-:W-:Y:S02]  /*10860*/  HADD2.F32 R35, -RZ, R35.H1_H1 ;  /* 0x30000023ff237230 */ /* 0x000fe40000004100 */
[C---:B------:R-:W-:Y:S01]  /*10870*/  FMUL.FTZ R24, R5.reuse, R52 ;  /* 0x0000003405187220 */ /* 0x040fe20000410000 */
[----:B------:R-:W-:Y:S01]  /*10880*/  FMUL.FTZ R25, R5, R50 ;  /* 0x0000003205197220 */ /* 0x000fe20000410000 */
[----:B------:R-:W-:Y:S01]  /*10890*/  F2FP.F16.E4M3.UNPACK_B R30, R4 ;  /* 0x00000004ff1e723e */ /* 0x000fe200020006ff */
[----:B------:R-:W-:-:S02]  /*108a0*/  HADD2.F32 R31, -RZ, R31.H1_H1 ;  /* 0x3000001fff1f7230 */ /* 0x000fc40000004100 */
[C---:B------:R-:W-:Y:S01]  /*108b0*/  FFMA.FTZ R5, R33.reuse, R50, -R24 ;  /* 0x0000003221057223 */ /* 0x040fe20000010818 */
[----:B------:R-:W-:Y:S01]  /*108c0*/  F2FP.F16.E4M3.UNPACK_B R50, R45.H1 ;  /* 0x0000002dff32723e */ /* 0x000fe200030006ff */
[----:B------:R-:W-:Y:S01]  /*108d0*/  FFMA.FTZ R25, R33, R52, R25 ;  /* 0x0000003421197223 */ /* 0x000fe20000010019 */
[----:B------:R-:W-:Y:S01]  /*108e0*/  HADD2.F32 R52, -RZ, R51.H1_H1 ;  /* 0x30000033ff347230 */ /* 0x000fe20000004100 */
[----:B------:R-:W-:Y:S01]  /*108f0*/  F2FP.F16.E4M3.UNPACK_B R41, R4.H1 ;  /* 0x00000004ff29723e */ /* 0x000fe200030006ff */
[----:B------:R-:W-:Y:S01]  /*10900*/  HADD2.F32 R24, -RZ, R38.H0_H0 ;  /* 0x20000026ff187230 */ /* 0x000fe20000004100 */
[-C--:B------:R-:W-:Y:S01]  /*10910*/  F2FP.F16.E4M3.UNPACK_B R4, R6.reuse ;  /* 0x00000006ff04723e */ /* 0x080fe200020006ff */
[----:B------:R-:W-:Y:S01]  /*10920*/  HADD2.F32 R51, -RZ, R50.H0_H0 ;  /* 0x20000032ff337230 */ /* 0x000fe20000004100 */
[----:B------:R-:W-:Y:S01]  /*10930*/  F2FP.F16.E4M3.UNPACK_B R7, R6.H1 ;  /* 0x00000006ff07723e */ /* 0x000fe200030006ff */
[----:B------:R-:W-:Y:S01]  /*10940*/  HADD2.F32 R45, -RZ, R44.H0_H0 ;  /* 0x2000002cff2d7230 */ /* 0x000fe20000004100 */
[----:B------:R-:W-:Y:S01]  /*10950*/  F2FP.F16.E4M3.UNPACK_B R6, R26 ;  /* 0x0000001aff06723e */ /* 0x000fe200020006ff */
[----:B------:R-:W-:Y:S01]  /*10960*/  FMUL.FTZ R26, R35, R52 ;  /* 0x00000034231a7220 */ /* 0x000fe20000410000 */
[----:B------:R-:W-:-:S02]  /*10970*/  HADD2.F32 R33, -RZ, R34.H0_H0 ;  /* 0x20000022ff217230 */ /* 0x000fc40000004100 */
[-C--:B------:R-:W-:Y:S01]  /*10980*/  FMUL.FTZ R35, R35, R40.reuse ;  /* 0x0000002823237220 */ /* 0x080fe20000410000 */
[C---:B------:R-:W-:Y:S01]  /*10990*/  FMUL.FTZ R54, R24.reuse, R51 ;  /* 0x0000003318367220 */ /* 0x040fe20000410000 */
[-C--:B------:R-:W-:Y:S01]  /*109a0*/  FMUL.FTZ R56, R24, R45.reuse ;  /* 0x0000002d18387220 */ /* 0x080fe20000410000 */
[C---:B------:R-:W-:Y:S01]  /*109b0*/  FFMA.FTZ R26, R31.reuse, R40, -R26 ;  /* 0x000000281f1a7223 */ /* 0x040fe2000001081a */
[----:B------:R-:W-:Y:S01]  /*109c0*/  FFMA.FTZ R24, R31, R52, R35 ;  /* 0x000000341f187223 */ /* 0x000fe20000010023 */
[C---:B------:R-:W-:Y:S01]  /*109d0*/  FFMA.FTZ R31, R33.reuse, R45, -R54 ;  /* 0x0000002d211f7223 */ /* 0x040fe20000010836 */
[----:B------:R-:W-:Y:S01]  /*109e0*/  HADD2.F32 R45, -RZ, R44.H1_H1 ;  /* 0x3000002cff2d7230 */ /* 0x000fe20000004100 */
[----:B------:R-:W-:Y:S01]  /*109f0*/  F2FP.F16.E4M3.UNPACK_B R52, R53 ;  /* 0x00000035ff34723e */ /* 0x000fe200020006ff */
[----:B------:R-:W-:Y:S01]  /*10a00*/  FFMA.FTZ R33, R33, R51, R56 ;  /* 0x0000003321217223 */ /* 0x000fe20000010038 */
[-C--:B------:R-:W-:Y:S01]  /*10a10*/  F2FP.F16.E4M3.UNPACK_B R44, R49.reuse ;  /* 0x00000031ff2c723e */ /* 0x080fe200020006ff */
[----:B------:R-:W-:Y:S01]  /*10a20*/  HADD2.F32 R51, -RZ, R50.H1_H1 ;  /* 0x30000032ff337230 */ /* 0x000fe20000004100 */
[----:B------:R-:W-:Y:S01]  /*10a30*/  F2FP.F16.E4M3.UNPACK_B R49, R49.H1 ;  /* 0x00000031ff31723e */ /* 0x000fe200030006ff */
[----:B------:R-:W-:-:S02]  /*10a40*/  HADD2.F32 R38, -RZ, R38.H1_H1 ;  /* 0x30000026ff267230 */ /* 0x000fc40000004100 */
[----:B------:R-:W-:Y:S02]  /*10a50*/  HADD2.F32 R40, -RZ, R34.H1_H1 ;  /* 0x30000022ff287230 */ /* 0x000fe40000004100 */
[----:B------:R-:W-:Y:S02]  /*10a60*/  HADD2.F32 R54, -RZ, R52.H0_H0 ;  /* 0x20000034ff367230 */ /* 0x000fe40000004100 */
[C---:B------:R-:W-:Y:S01]  /*10a70*/  FMUL.FTZ R55, R38.reuse, R51 ;  /* 0x0000003326377220 */ /* 0x040fe20000410000 */
[----:B------:R-:W-:Y:S02]  /*10a80*/  HADD2.F32 R34, -RZ, R43.H0_H0 ;  /* 0x2000002bff227230 */ /* 0x000fe40000004100 */
[----:B------:R-:W-:Y:S01]  /*10a90*/  FMUL.FTZ R38, R38, R45 ;  /* 0x0000002d26267220 */ /* 0x000fe20000410000 */
[----:B------:R-:W-:Y:S02]  /*10aa0*/  HADD2.F32 R50, -RZ, R44.H0_H0 ;  /* 0x2000002cff327230 */ /* 0x000fe40000004100 */
[----:B------:R-:W-:-:S02]  /*10ab0*/  HADD2.F32 R35, -RZ, R42.H0_H0 ;  /* 0x2000002aff237230 */ /* 0x000fc40000004100 */
[C---:B------:R-:W-:Y:S01]  /*10ac0*/  FMUL.FTZ R56, R34.reuse, R54 ;  /* 0x0000003622387220 */ /* 0x040fe20000410000 */
[----:B------:R-:W-:Y:S02]  /*10ad0*/  HADD2.F32 R52, -RZ, R52.H1_H1 ;  /* 0x30000034ff347230 */ /* 0x000fe40000004100 */
[-C--:B------:R-:W-:Y:S01]  /*10ae0*/  FMUL.FTZ R57, R34, R50.reuse ;  /* 0x0000003222397220 */ /* 0x080fe20000410000 */
[C---:B------:R-:W-:Y:S01]  /*10af0*/  FFMA.FTZ R34, R40.reuse, R45, -R55 ;  /* 0x0000002d28227223 */ /* 0x040fe20000010837 */
[----:B------:R-:W-:Y:S01]  /*10b00*/  F2FP.F16.E4M3.UNPACK_B R55, R53.H1 ;  /* 0x00000035ff37723e */ /* 0x000fe200030006ff */
[----:B------:R-:W-:Y:S01]  /*10b10*/  FFMA.FTZ R40, R40, R51, R38 ;  /* 0x0000003328287223 */ /* 0x000fe20000010026 */
[C---:B------:R-:W-:Y:S01]  /*10b20*/  FFMA.FTZ R38, R35.reuse, R50, -R56 ;  /* 0x0000003223267223 */ /* 0x040fe20000010838 */
[----:B------:R-:W-:Y:S02]  /*10b30*/  HADD2.F32 R50, -RZ, R44.H1_H1 ;  /* 0x3000002cff327230 */ /* 0x000fe40000004100 */
[----:B------:R-:W-:Y:S01]  /*10b40*/  FFMA.FTZ R35, R35, R54, R57 ;  /* 0x0000003623237223 */ /* 0x000fe20000010039 */
[----:B------:R-:W-:Y:S01]  /*10b50*/  HADD2.F32 R53, -RZ, R55.H0_H0 ;  /* 0x20000037ff357230 */ /* 0x000fe20000004100 */
[----:B------:R-:W-:Y:S01]  /*10b60*/  F2FP.SATFINITE.E4M3.F32.PACK_AB_MERGE_C R31, R34, R31, RZ ;  /* 0x0000001f221f723e */ /* 0x000fe200048070ff */
[----:B------:R-:W-:Y:S01]  /*10b70*/  HADD2.F32 R44, -RZ, R48.H0_H0 ;  /* 0x20000030ff2c7230 */ /* 0x000fe20000004100 */
[----:B------:R-:W-:Y:S01]  /*10b80*/  F2FP.SATFINITE.E4M3.F32.PACK_AB_MERGE_C R33, R40, R33, RZ ;  /* 0x000000212821723e */ /* 0x000fe200048070ff */
[----:B------:R-:W-:Y:S01]  /*10b90*/  HADD2.F32 R51, -RZ, R49.H0_H0 ;  /* 0x20000031ff337230 */ /* 0x000fe20000004100 */
[----:B------:R-:W-:Y:S01]  /*10ba0*/  F2FP.SATFINITE.E4M3.F32.PACK_AB_MERGE_C R5, R26, R5, R31 ;  /* 0x000000051a05723e */ /* 0x000fe2000480701f */
[----:B------:R-:W-:-:S02]  /*10bb0*/  HADD2.F32 R43, -RZ, R43.H1_H1 ;  /* 0x3000002bff2b7230 */ /* 0x000fc40000004100 */
[C---:B------:R-:W-:Y:S01]  /*10bc0*/  FMUL.FTZ R54, R44.reuse, R53 ;  /* 0x000000352c367220 */ /* 0x040fe20000410000 */
[----:B------:R-:W-:Y:S02]  /*10bd0*/  HADD2.F32 R45, -RZ, R47.H0_H0 ;  /* 0x2000002fff2d7230 */ /* 0x000fe40000004100 */
[-C--:B------:R-:W-:Y:S01]  /*10be0*/  FMUL.FTZ R56, R44, R51.reuse ;  /* 0x000000332c387220 */ /* 0x080fe20000410000 */
[----:B------:R-:W-:Y:S02]  /*10bf0*/  HADD2.F32 R42, -RZ, R42.H1_H1 ;  /* 0x3000002aff2a7230 */ /* 0x000fe40000004100 */
[C---:B------:R-:W-:Y:S01]  /*10c00*/  FMUL.FTZ R57, R43.reuse, R52 ;  /* 0x000000342b397220 */ /* 0x040fe20000410000 */
[----:B------:R-:W-:Y:S01]  /*10c10*/  FMUL.FTZ R59, R43, R50 ;  /* 0x000000322b3b7220 */ /* 0x000fe20000410000 */
[C---:B------:R-:W-:Y:S01]  /*10c20*/  FFMA.FTZ R44, R45.reuse, R51, -R54 ;  /* 0x000000332d2c7223 */ /* 0x040fe20000010836 */
[----:B------:R-:W-:Y:S01]  /*10c30*/  F2FP.F16.E4M3.UNPACK_B R54, R32.H1 ;  /* 0x00000020ff36723e */ /* 0x000fe200030006ff */
[----:B------:R-:W-:Y:S01]  /*10c40*/  FFMA.FTZ R45, R45, R53, R56 ;  /* 0x000000352d2d7223 */ /* 0x000fe20000010038 */
[----:B------:R-:W-:Y:S01]  /*10c50*/  F2FP.F16.E4M3.UNPACK_B R51, R29.H1 ;  /* 0x0000001dff33723e */ /* 0x000fe200030006ff */
[----:B------:R-:W-:Y:S01]  /*10c60*/  FFMA.FTZ R43, R42, R50, -R57 ;  /* 0x000000322a2b7223 */ /* 0x000fe20000010839 */
[----:B------:R-:W-:-:S02]  /*10c70*/  HADD2.F32 R53, -RZ, R49.H1_H1 ;  /* 0x30000031ff357230 */ /* 0x000fc40000004100 */
[----:B------:R-:W-:Y:S01]  /*10c80*/  FFMA.FTZ R42, R42, R52, R59 ;  /* 0x000000342a2a7223 */ /* 0x000fe2000001003b */
[----:B------:R-:W-:Y:S01]  /*10c90*/  HADD2.F32 R56, -RZ, R55.H1_H1 ;  /* 0x30000037ff387230 */ /* 0x000fe20000004100 */
[----:B------:R-:W-:Y:S01]  /*10ca0*/  F2FP.SATFINITE.E4M3.F32.PACK_AB_MERGE_C R25, R24, R25, R33 ;  /* 0x000000191819723e */ /* 0x000fe20004807021 */
[----:B------:R-:W-:Y:S02]  /*10cb0*/  HADD2.F32 R49, -RZ, R47.H1_H1 ;  /* 0x3000002fff317230 */ /* 0x000fe40000004100 */
[----:B------:R-:W-:Y:S02]  /*10cc0*/  HADD2.F32 R50, -RZ, R48.H1_H1 ;  /* 0x30000030ff327230 */ /* 0x000fe40000004100 */
[----:B------:R-:W-:Y:S02]  /*10cd0*/  HADD2.F32 R55, -RZ, R54.H0_H0 ;  /* 0x20000036ff377230 */ /* 0x000fe40000004100 */
[----:B------:R-:W-:Y:S02]  /*10ce0*/  HADD2.F32 R47, -RZ, R46.H0_H0 ;  /* 0x2000002eff2f7230 */ /* 0x000fe40000004100 */
[----:B------:R-:W-:Y:S01]  /*10cf0*/  FMUL.FTZ R58, R50, R56 ;  /* 0x00000038323a7220 */ /* 0x000fe20000410000 */
[----:B------:R-:W-:-:S02]  /*10d00*/  HADD2.F32 R52, -RZ, R51.H0_H0 ;  /* 0x20000033ff347230 */ /* 0x000fc40000004100 */
[----:B------:R-:W-:Y:S01]  /*10d10*/  FMUL.FTZ R59, R50, R53 ;  /* 0x00000035323b7220 */ /* 0x000fe20000410000 */
[----:B------:R-:W-:Y:S02]  /*10d20*/  HADD2.F32 R48, -RZ, R41.H0_H0 ;  /* 0x20000029ff307230 */ /* 0x000fe40000004100 */
[C---:B------:R-:W-:Y:S01]  /*10d30*/  FMUL.FTZ R57, R47.reuse, R55 ;  /* 0x000000372f397220 */ /* 0x040fe20000410000 */
[----:B------:R-:W-:Y:S02]  /*10d40*/  HADD2.F32 R54, -RZ, R54.H1_H1 ;  /* 0x30000036ff367230 */ /* 0x000fe40000004100 */
[----:B------:R-:W-:Y:S01]  /*10d50*/  FMUL.FTZ R50, R47, R52 ;  /* 0x000000342f327220 */ /* 0x000fe20000410000 */
[----:B------:R-:W-:Y:S02]  /*10d60*/  HADD2.F32 R46, -RZ, R46.H1_H1 ;  /* 0x3000002eff2e7230 */ /* 0x000fe40000004100 */
[----:B------:R-:W-:Y:S01]  /*10d70*/  FFMA.FTZ R47, R49, R53, -R58 ;  /* 0x00000035312f7223 */ /* 0x000fe2000001083a */
[----:B------:R-:W-:-:S02]  /*10d80*/  HADD2.F32 R51, -RZ, R51.H1_H1 ;  /* 0x30000033ff337230 */ /* 0x000fc40000004100 */
[----:B------:R-:W-:Y:S01]  /*10d90*/  FFMA.FTZ R60, R49, R56, R59 ;  /* 0x00000038313c7223 */ /* 0x000fe2000001003b */
[C---:B------:R-:W-:Y:S01]  /*10da0*/  FFMA.FTZ R57, R48.reuse, R52, -R57 ;  /* 0x0000003430397223 */ /* 0x040fe20000010839 */
[----:B------:R-:W-:Y:S01]  /*10db0*/  FFMA.FTZ R55, R48, R55, R50 ;  /* 0x0000003730377223 */ /* 0x000fe20000010032 */
[----:B------:R-:W-:Y:S01]  /*10dc0*/  F2FP.F16.E4M3.UNPACK_B R49, R32 ;  /* 0x00000020ff31723e */ /* 0x000fe200020006ff */
[----:B------:R-:W-:Y:S01]  /*10dd0*/  HADD2.F32 R41, -RZ, R41.H1_H1 ;  /* 0x30000029ff297230 */ /* 0x000fe20000004100 */
[----:B------:R-:W-:Y:S01]  /*10de0*/  F2FP.F16.E4M3.UNPACK_B R48, R29 ;  /* 0x0000001dff30723e */ /* 0x000fe200020006ff */
[C---:B------:R-:W-:Y:S01]  /*10df0*/  FMUL.FTZ R50, R46.reuse, R54 ;  /* 0x000000362e327220 */ /* 0x040fe20000410000 */
[----:B------:R-:W-:Y:S01]  /*10e00*/  FMUL.FTZ R29, R46, R51 ;  /* 0x000000332e1d7220 */ /* 0x000fe20000410000 */
[----:B------:R-:W-:Y:S02]  /*10e10*/  HADD2.F32 R46, -RZ, R49.H0_H0 ;  /* 0x20000031ff2e7230 */ /* 0x000fe40000004100 */
[----:B------:R-:W-:-:S02]  /*10e20*/  HADD2.F32 R32, -RZ, R39.H0_H0 ;  /* 0x20000027ff207230 */ /* 0x000fc40000004100 */
[C---:B------:R-:W-:Y:S01]  /*10e30*/  FFMA.FTZ R56, R41.reuse, R51, -R50 ;  /* 0x0000003329387223 */ /* 0x040fe20000010832 */
[----:B------:R-:W-:Y:S01]  /*10e40*/  FFMA.FTZ R54, R41, R54, R29 ;  /* 0x0000003629367223 */ /* 0x000fe2000001001d */
[----:B------:R-:W-:Y:S02]  /*10e50*/  HADD2.F32 R41, -RZ, R48.H0_H0 ;  /* 0x20000030ff297230 */ /* 0x000fe40000004100 */
        /* <DEDUP_REMOVED lines=9> */
[----:B------:R-:W-:Y:S01]  /*10ef0*/  FFMA.FTZ R51, R29, R46, R32 ;  /* 0x0000002e1d337223 */ /* 0x000fe20000010020 */
[C---:B------:R-:W-:Y:S01]  /*10f00*/  FMUL.FTZ R53, R39.reuse, R49 ;  /* 0x0000003127357220 */ /* 0x040fe20000410000 */
[----:B------:R-:W-:Y:S01]  /*10f10*/  F2FP.F16.E4M3.UNPACK_B R29, R20.H1 ;  /* 0x00000014ff1d723e */ /* 0x000fe200030006ff */
[-C--:B------:R-:W-:Y:S01]  /*10f20*/  FMUL.FTZ R46, R39, R48.reuse ;  /* 0x00000030272e7220 */ /* 0x080fe20000410000 */
[----:B------:R-:W-:Y:S02]  /*10f30*/  HADD2.F32 R39, -RZ, R41.H0_H0 ;  /* 0x20000029ff277230 */ /* 0x000fe40000004100 */
[----:B------:R-:W-:Y:S01]  /*10f40*/  FFMA.FTZ R53, R30, R48, -R53 ;  /* 0x000000301e357223 */ /* 0x000fe20000010835 */
[----:B------:R-:W-:-:S02]  /*10f50*/  HADD2.F32 R32, -RZ, R27.H0_H0 ;  /* 0x2000001bff207230 */ /* 0x000fc40000004100 */
[----:B------:R-:W-:Y:S01]  /*10f60*/  FFMA.FTZ R52, R30, R49, R46 ;  /* 0x000000311e347223 */ /* 0x000fe2000001002e */
[--C-:B------:R-:W-:Y:S01]  /*10f70*/  HADD2.F32 R30, -RZ, R29.reuse.H0_H0 ;  /* 0x2000001dff1e7230 */ /* 0x100fe20000004100 */
[----:B------:R-:W-:Y:S01]  /*10f80*/  F2FP.F16.E4M3.UNPACK_B R20, R20 ;  /* 0x00000014ff14723e */ /* 0x000fe200020006ff */
[----:B------:R-:W-:Y:S02]  /*10f90*/  HADD2.F32 R46, -RZ, R29.H1_H1 ;  /* 0x3000001dff2e7230 */ /* 0x000fe40000004100 */
[C---:B------:R-:W-:Y:S01]  /*10fa0*/  FMUL.FTZ R58, R32.reuse, R39 ;  /* 0x00000027203a7220 */ /* 0x040fe20000410000 */
[----:B------:R-:W-:Y:S02]  /*10fb0*/  HADD2.F32 R29, -RZ, R7.H0_H0 ;  /* 0x20000007ff1d7230 */ /* 0x000fe40000004100 */
[----:B------:R-:W-:Y:S01]  /*10fc0*/  FMUL.FTZ R32, R32, R30 ;  /* 0x0000001e20207220 */ /* 0x000fe20000410000 */
[----:B------:R-:W-:Y:S01]  /*10fd0*/  HADD2.F32 R48, -RZ, R41.H1_H1 ;  /* 0x30000029ff307230 */ /* 0x000fe20000004100 */
[----:B------:R-:W-:Y:S01]  /*10fe0*/  F2FP.SATFINITE.E4M3.F32.PACK_AB_MERGE_C R54, R54, R55, RZ ;  /* 0x000000373636723e */ /* 0x000fe200048070ff */
[----:B------:R-:W-:-:S02]  /*10ff0*/  HADD2.F32 R27, -RZ, R27.H1_H1 ;  /* 0x3000001bff1b7230 */ /* 0x000fc40000004100 */
[C---:B------:R-:W-:Y:S01]  /*11000*/  FFMA.FTZ R58, R29.reuse, R30, -R58 ;  /* 0x0000001e1d3a7223 */ /* 0x040fe2000001083a */
[----:B------:R-:W-:Y:S02]  /*11010*/  HADD2.F32 R7, -RZ, R7.H1_H1 ;  /* 0x30000007ff077230 */ /* 0x000fe40000004100 */
[----:B------:R-:W-:Y:S01]  /*11020*/  FFMA.FTZ R32, R29, R39, R32 ;  /* 0x000000271d207223 */ /* 0x000fe20000010020 */
[----:B------:R-:W-:Y:S01]  /*11030*/  F2FP.F16.E4M3.UNPACK_B R29, R21 ;  /* 0x00000015ff1d723e */ /* 0x000fe200020006ff */
[C---:B------:R-:W-:Y:S01]  /*11040*/  FMUL.FTZ R30, R27.reuse, R48 ;  /* 0x000000301b1e7220 */ /* 0x040fe20000410000 */
[-C--:B------:R-:W-:Y:S01]  /*11050*/  FMUL.FTZ R27, R27, R46.reuse ;  /* 0x0000002e1b1b7220 */ /* 0x080fe20000410000 */
[--C-:B------:R-:W-:Y:S01]  /*11060*/  HADD2.F32 R21, -RZ, R20.reuse.H0_H0 ;  /* 0x20000014ff157230 */ /* 0x100fe20000004100 */
[----:B------:R-:W-:Y:S01]  /*11070*/  F2FP.SATFINITE.E4M3.F32.PACK_AB_MERGE_C R24, R52, R51, R54 ;  /* 0x000000333418723e */ /* 0x000fe20004807036 */
[C---:B------:R-:W-:Y:S01]  /*11080*/  FFMA.FTZ R49, R7.reuse, R46, -R30 ;  /* 0x0000002e07317223 */ /* 0x040fe2000001081e */
[----:B------:R-:W-:Y:S01]  /*11090*/  FFMA.FTZ R59, R7, R48, R27 ;  /* 0x00000030073b7223 */ /* 0x000fe2000001001b */
[----:B------:R-:W-:-:S02]  /*110a0*/  HADD2.F32 R27, -RZ, R20.H1_H1 ;  /* 0x30000014ff1b7230 */ /* 0x000fc40000004100 */
[--C-:B------:R-:W-:Y:S01]  /*110b0*/  HADD2.F32 R30, -RZ, R29.reuse.H0_H0 ;  /* 0x2000001dff1e7230 */ /* 0x100fe20000004100 */
[----:B------:R-:W-:Y:S01]  /*110c0*/  F2FP.SATFINITE.E4M3.F32.PACK_AB_MERGE_C R49, R49, R58, RZ ;  /* 0x0000003a3131723e */ /* 0x000fe200048070ff */
[--C-:B------:R-:W-:Y:S01]  /*110d0*/  HADD2.F32 R7, -RZ, R6.reuse.H0_H0 ;  /* 0x20000006ff077230 */ /* 0x100fe20000004100 */
[----:B------:R-:W-:Y:S01]  /*110e0*/  F2FP.SATFINITE.E4M3.F32.PACK_AB_MERGE_C R32, R59, R32, RZ ;  /* 0x000000203b20723e */ /* 0x000fe200048070ff */
[----:B------:R-:W-:Y:S02]  /*110f0*/  HADD2.F32 R29, -RZ, R29.H1_H1 ;  /* 0x3000001dff1d7230 */ /* 0x000fe40000004100 */
[----:B------:R-:W-:Y:S02]  /*11100*/  HADD2.F32 R20, -RZ, R6.H1_H1 ;  /* 0x30000006ff147230 */ /* 0x000fe40000004100 */
[C---:B------:R-:W-:Y:S01]  /*11110*/  FMUL.FTZ R39, R7.reuse, R30 ;  /* 0x0000001e07277220 */ /* 0x040fe20000410000 */
[--C-:B------:R-:W-:Y:S02]  /*11120*/  HADD2.F32 R6, -RZ, R4.reuse.H0_H0 ;  /* 0x20000004ff067230 */ /* 0x100fe40000004100 */
[----:B------:R-:W-:Y:S01]  /*11130*/  FMUL.FTZ R7, R7, R21 ;  /* 0x0000001507077220 */ /* 0x000fe20000410000 */
[----:B------:R-:W-:-:S02]  /*11140*/  HADD2.F32 R4, -RZ, R4.H1_H1 ;  /* 0x30000004ff047230 */ /* 0x000fc40000004100 */
[C---:B------:R-:W-:Y:S01]  /*11150*/  FMUL.FTZ R41, R20.reuse, R29 ;  /* 0x0000001d14297220 */ /* 0x040fe20000410000 */
[----:B------:R-:W-:Y:S01]  /*11160*/  FMUL.FTZ R20, R20, R27 ;  /* 0x0000001b14147220 */ /* 0x000fe20000410000 */
[C---:B------:R-:W-:Y:S01]  /*11170*/  FFMA.FTZ R39, R6.reuse, R21, -R39 ;  /* 0x0000001506277223 */ /* 0x040fe20000010827 */
[----:B------:R-:W-:Y:S01]  /*11180*/  FFMA.FTZ R30, R6, R30, R7 ;  /* 0x0000001e061e7223 */ /* 0x000fe20000010007 */
[C---:B------:R-:W-:Y:S01]  /*11190*/  FFMA.FTZ R6, R4.reuse, R27, -R41 ;  /* 0x0000001b04067223 */ /* 0x040fe20000010829 */
[----:B------:R-:W-:Y:S01]  /*111a0*/  FFMA.FTZ R29, R4, R29, R20 ;  /* 0x0000001d041d7223 */ /* 0x000fe20000010014 */
[----:B------:R-:W-:Y:S02]  /*111b0*/  F2FP.SATFINITE.E4M3.F32.PACK_AB_MERGE_C R7, R47, R44, RZ ;  /* 0x0000002c2f07723e */ /* 0x000fe400048070ff */
[----:B------:R-:W-:Y:S02]  /*111c0*/  F2FP.SATFINITE.E4M3.F32.PACK_AB_MERGE_C R4, R56, R57, RZ ;  /* 0x000000393804723e */ /* 0x000fe400048070ff */
[----:B------:R-:W-:-:S02]  /*111d0*/  F2FP.SATFINITE.E4M3.F32.PACK_AB_MERGE_C R27, R60, R45, RZ ;  /* 0x0000002d3c1b723e */ /* 0x000fc400048070ff */
[----:B------:R-:W-:Y:S02]  /*111e0*/  F2FP.SATFINITE.E4M3.F32.PACK_AB_MERGE_C R7, R43, R38, R7 ;  /* 0x000000262b07723e */ /* 0x000fe40004807007 */
[----:B------:R-:W-:Y:S02]  /*111f0*/  F2FP.SATFINITE.E4M3.F32.PACK_AB_MERGE_C R4, R53, R50, R4 ;  /* 0x000000323504723e */ /* 0x000fe40004807004 */
[----:B------:R-:W-:Y:S02]  /*11200*/  F2FP.SATFINITE.E4M3.F32.PACK_AB_MERGE_C R6, R6, R39, R49 ;  /* 0x000000270606723e */ /* 0x000fe40004807031 */
[----:B------:R-:W-:Y:S02]  /*11210*/  F2FP.SATFINITE.E4M3.F32.PACK_AB_MERGE_C R27, R42, R35, R27 ;  /* 0x000000232a1b723e */ /* 0x000fe4000480701b */
[----:B------:R-:W-:Y:S01]  /*11220*/  F2FP.SATFINITE.E4M3.F32.PACK_AB_MERGE_C R26, R29, R30, R32 ;  /* 0x0000001e1d1a723e */ /* 0x000fe20004807020 */
[----:B------:R3:W-:Y:S04]  /*11230*/  STS.128 [R61+0x18000], R4 ;  /* 0x018000043d007388 */ /* 0x0007e80000000c00 */
[----:B------:R3:W-:Y:S02]  /*11240*/  STS.128 [R28+0x18000], R24 ;  /* 0x018000181c007388 */ /* 0x0007e40000000c00 */
.L_x_1909:
[----:B------:R-:W-:Y:S05]  /*11250*/  BSYNC B1 ;  /* 0x0000000000017941 */ /* 0x000fea0003800000 */
.L_x_1908:
[----:B------:R-:W-:Y:S05]  /*11260*/  @P0 BRA `(.L_x_1893) ;  /* 0x0000000c00f80947 */ /* 0x000fea0003800000 */
[----:B------:R-:W4:Y:S01]  /*11270*/  LDL R51, [R1+0x70] ;  /* 0x0000700001337983 */ /* 0x000f220000100800 */
[----:B--23-5:R-:W-:Y:S01]  /*11280*/  LEA.HI R4, R3, R0, RZ, 0x1c ;  /* 0x0000000003047211 */ /* 0x02cfe200078fe0ff */
[----:B-1----:R-:W-:Y:S01]  /*11290*/  IMAD.SHL.U32 R24, R37, 0x80, RZ ;  /* 0x0000008025187824 */ /* 0x002fe200078e00ff */
[----:B------:R-:W-:Y:S02]  /*112a0*/  SHF.R.S32.HI R6, RZ, 0x1f, R37 ;  /* 0x0000001fff067819 */ /* 0x000fe40000011425 */
[----:B------:R-:W-:Y:S02]  /*112b0*/  SHF.R.S32.HI R21, RZ, 0x1f, R4 ;  /* 0x0000001fff157819 */ /* 0x000fe40000011404 */
[----:B------:R-:W-:Y:S02]  /*112c0*/  SHF.R.U32.HI R0, RZ, 0x8, R12 ;  /* 0x00000008ff007819 */ /* 0x000fe4000001160c */
[----:B0-----:R-:W-:Y:S01]  /*112d0*/  LEA.HI R25, R21, R4, RZ, 0x3 ;  /* 0x0000000415197211 */ /* 0x001fe200078f18ff */
[----:B------:R-:W-:Y:S01]  /*112e0*/  IMAD.SHL.U32 R21, R4, 0x10, RZ ;  /* 0x0000001004157824 */ /* 0x000fe200078e00ff */
[----:B------:R-:W-:-:S02]  /*112f0*/  LOP3.LUT R26, R24, 0x380, RZ, 0xc0, !PT ;  /* 0x00000380181a7812 */ /* 0x000fc400078ec0ff */
[----:B------:R-:W-:Y:S01]  /*11300*/  LEA.HI R37, R6, R37, RZ, 0x3 ;  /* 0x0000002506257211 */ /* 0x000fe200078f18ff */
[----:B------:R-:W-:Y:S01]  /*11310*/  IMAD.SHL.U32 R25, R25, 0x800, RZ ;  /* 0x0000080019197824 */ /* 0x000fe200078e00ff */
[----:B------:R-:W-:Y:S02]  /*11320*/  LOP3.LUT R3, R12, 0xff, RZ, 0xc0, !PT ;  /* 0x000000ff0c037812 */ /* 0x000fe400078ec0ff */
[----:B------:R-:W-:Y:S01]  /*11330*/  LOP3.LUT R4, R0, 0xff, RZ, 0xc0, !PT ;  /* 0x000000ff00047812 */ /* 0x000fe200078ec0ff */
[----:B------:R-:W-:Y:S01]  /*11340*/  IMAD.SHL.U32 R37, R37, 0x80, RZ ;  /* 0x0000008025257824 */ /* 0x000fe200078e00ff */
[----:B------:R-:W-:Y:S02]  /*11350*/  LOP3.LUT R0, R26, 0x70, R21, 0xf8, !PT ;  /* 0x000000701a007812 */ /* 0x000fe400078ef815 */
[----:B------:R-:W-:Y:S02]  /*11360*/  PRMT R21, R4, 0x7604, R3 ;  /* 0x0000760404157816 */ /* 0x000fe40000000003 */
[----:B------:R-:W-:-:S02]  /*11370*/  SHF.R.U32.HI R4, RZ, 0x8, R15 ;  /* 0x00000008ff047819 */ /* 0x000fc4000001160f */
[----:B------:R-:W-:Y:S02]  /*11380*/  SHF.R.U32.HI R27, RZ, 0x3, R26 ;  /* 0x00000003ff1b7819 */ /* 0x000fe4000001161a */
[----:B------:R-:W-:Y:S02]  /*11390*/  SHF.R.U32.HI R6, RZ, 0x8, R13 ;  /* 0x00000008ff067819 */ /* 0x000fe4000001160d */
[----:B------:R-:W-:Y:S02]  /*113a0*/  SHF.R.U32.HI R20, RZ, 0x8, R14 ;  /* 0x00000008ff147819 */ /* 0x000fe4000001160e */
[----:B------:R-:W-:Y:S02]  /*113b0*/  LOP3.LUT R3, R15, 0xff, RZ, 0xc0, !PT ;  /* 0x000000ff0f037812 */ /* 0x000fe400078ec0ff */
[----:B------:R-:W-:Y:S02]  /*113c0*/  LOP3.LUT R4, R4, 0xff, RZ, 0xc0, !PT ;  /* 0x000000ff04047812 */ /* 0x000fe400078ec0ff */
[----:B------:R-:W-:-:S02]  /*113d0*/  LOP3.LUT R0, R0, R27, RZ, 0x3c, !PT ;  /* 0x0000001b00007212 */ /* 0x000fc400078e3cff */
[----:B------:R-:W-:Y:S02]  /*113e0*/  LOP3.LUT R37, R37, 0xfffffc00, RZ, 0xc0, !PT ;  /* 0xfffffc0025257812 */ /* 0x000fe400078ec0ff */
[----:B------:R-:W-:Y:S02]  /*113f0*/  LOP3.LUT R25, R25, 0xffffc000, RZ, 0xc0, !PT ;  /* 0xffffc00019197812 */ /* 0x000fe400078ec0ff */
[----:B------:R-:W-:Y:S02]  /*11400*/  LOP3.LUT R5, R13, 0xff, RZ, 0xc0, !PT ;  /* 0x000000ff0d057812 */ /* 0x000fe400078ec0ff */
[----:B------:R-:W-:Y:S02]  /*11410*/  LOP3.LUT R7, R14, 0xff, RZ, 0xc0, !PT ;  /* 0x000000ff0e077812 */ /* 0x000fe400078ec0ff */
[----:B------:R-:W-:Y:S02]  /*11420*/  LOP3.LUT R6, R6, 0xff, RZ, 0xc0, !PT ;  /* 0x000000ff06067812 */ /* 0x000fe400078ec0ff */
[----:B------:R-:W-:-:S02]  /*11430*/  LOP3.LUT R24, R20, 0xff, RZ, 0xc0, !PT ;  /* 0x000000ff14187812 */ /* 0x000fc400078ec0ff */
[----:B------:R-:W-:Y:S02]  /*11440*/  PRMT R28, R4, 0x7604, R3 ;  /* 0x00007604041c7816 */ /* 0x000fe40000000003 */
[----:B------:R-:W-:Y:S02]  /*11450*/  IADD3 R3, R0, R25, R37 ;  /* 0x0000001900037210 */ /* 0x000fe40007ffe025 */
[----:B------:R-:W-:Y:S02]  /*11460*/  PRMT R20, R6, 0x7604, R5 ;  /* 0x0000760406147816 */ /* 0x000fe40000000005 */
[----:B------:R-:W-:Y:S01]  /*11470*/  PRMT R29, R24, 0x7604, R7 ;  /* 0x00007604181d7816 */ /* 0x000fe20000000007 */
[----:B------:R-:W-:Y:S01]  /*11480*/  IMAD.IADD R0, R22, 0x1, R3 ;  /* 0x0000000116007824 */ /* 0x000fe200078e0203 */
[----:B------:R-:W-:Y:S02]  /*11490*/  SHF.R.U32.HI R6, RZ, 0x8, R8 ;  /* 0x00000008ff067819 */ /* 0x000fe40000011608 */
[----:B------:R-:W-:-:S02]  /*114a0*/  SHF.R.U32.HI R24, RZ, 0x8, R9 ;  /* 0x00000008ff187819 */ /* 0x000fc40000011609 */
[----:B------:R-:W-:Y:S02]  /*114b0*/  LOP3.LUT R5, R8, 0xff, RZ, 0xc0, !PT ;  /* 0x000000ff08057812 */ /* 0x000fe400078ec0ff */
[----:B------:R-:W-:Y:S02]  /*114c0*/  LOP3.LUT R6, R6, 0xff, RZ, 0xc0, !PT ;  /* 0x000000ff06067812 */ /* 0x000fe400078ec0ff */
[----:B------:R-:W-:Y:S02]  /*114d0*/  LOP3.LUT R3, R24, 0xff, RZ, 0xc0, !PT ;  /* 0x000000ff18037812 */ /* 0x000fe400078ec0ff */
[----:B------:R-:W0:Y:S01]  /*114e0*/  LDS.128 R24, [R0+0x18000] ;  /* 0x0180000000187984 */ /* 0x000e220000000c00 */
[----:B------:R-:W-:Y:S02]  /*114f0*/  PRMT R33, R6, 0x7604, R5 ;  /* 0x0000760406217816 */ /* 0x000fe40000000005 */
[----:B------:R-:W-:Y:S02]  /*11500*/  SHF.R.U32.HI R35, RZ, 0x8, R11 ;  /* 0x00000008ff237819 */ /* 0x000fe4000001160b */
[----:B------:R-:W-:-:S02]  /*11510*/  LOP3.LUT R34, R11, 0xff, RZ, 0xc0, !PT ;  /* 0x000000ff0b227812 */ /* 0x000fc400078ec0ff */
[----:B------:R-:W-:Y:S02]  /*11520*/  LOP3.LUT R35, R35, 0xff, RZ, 0xc0, !PT ;  /* 0x000000ff23237812 */ /* 0x000fe400078ec0ff */
[----:B------:R-:W-:Y:S02]  /*11530*/  LOP3.LUT R30, R9, 0xff, RZ, 0xc0, !PT ;  /* 0x000000ff091e7812 */ /* 0x000fe400078ec0ff */
[----:B------:R-:W-:Y:S02]  /*11540*/  PRMT R34, R35, 0x7604, R34 ;  /* 0x0000760423227816 */ /* 0x000fe40000000022 */
[----:B------:R-:W-:Y:S02]  /*11550*/  SHF.R.U32.HI R35, RZ, 0x10, R9 ;  /* 0x00000010ff237819 */ /* 0x000fe40000011609 */
[----:B------:R-:W-:Y:S02]  /*11560*/  SHF.R.U32.HI R39, RZ, 0x10, R11 ;  /* 0x00000010ff277819 */ /* 0x000fe4000001160b */
[----:B------:R-:W-:Y:S01]  /*11570*/  PRMT R30, R3, 0x7604, R30 ;  /* 0x00007604031e7816 */ /* 0x000fe2000000001e */
[----:B------:R-:W-:Y:S01]  /*11580*/  IMAD.U32 R35, R35, 0x10000, RZ ;  /* 0x0001000023237824 */ /* 0x000fe200078e00ff */
[----:B------:R-:W-:Y:S01]  /*11590*/  SHF.R.U32.HI R32, RZ, 0x8, R10 ;  /* 0x00000008ff207819 */ /* 0x000fe2000001160a */
[----:B------:R-:W-:Y:S01]  /*115a0*/  IMAD.U32 R39, R39, 0x10000, RZ ;  /* 0x0001000027277824 */ /* 0x000fe200078e00ff */
[----:B------:R-:W-:-:S02]  /*115b0*/  SHF.R.U32.HI R3, RZ, 0x10, R13 ;  /* 0x00000010ff037819 */ /* 0x000fc4000001160d */
[----:B------:R-:W-:Y:S02]  /*115c0*/  LOP3.LUT R31, R10, 0xff, RZ, 0xc0, !PT ;  /* 0x000000ff0a1f7812 */ /* 0x000fe400078ec0ff */
[----:B------:R-:W-:Y:S02]  /*115d0*/  LOP3.LUT R32, R32, 0xff, RZ, 0xc0, !PT ;  /* 0x000000ff20207812 */ /* 0x000fe400078ec0ff */
[----:B------:R-:W-:Y:S02]  /*115e0*/  SHF.L.U32 R3, R3, 0x10, RZ ;  /* 0x0000001003037819 */ /* 0x000fe400000006ff */
[----:B------:R-:W-:Y:S02]  /*115f0*/  LOP3.LUT R35, R30, 0xff0000, R35, 0xf8, !PT ;  /* 0x00ff00001e237812 */ /* 0x000fe400078ef823 */
[----:B------:R-:W-:Y:S02]  /*11600*/  PRMT R37, R32, 0x7604, R31 ;  /* 0x0000760420257816 */ /* 0x000fe4000000001f */
[----:B------:R-:W-:-:S02]  /*11610*/  LOP3.LUT R3, R20, 0xff0000, R3, 0xf8, !PT ;  /* 0x00ff000014037812 */ /* 0x000fc400078ef803 */
[----:B------:R-:W-:Y:S02]  /*11620*/  LOP3.LUT R39, R34, 0xff0000, R39, 0xf8, !PT ;  /* 0x00ff000022277812 */ /* 0x000fe400078ef827 */
[----:B------:R-:W-:Y:S02]  /*11630*/  LOP3.LUT R38, R35, 0xff000000, R9, 0xf8, !PT ;  /* 0xff00000023267812 */ /* 0x000fe400078ef809 */
[----:B------:R-:W-:Y:S02]  /*11640*/  SHF.R.U32.HI R31, RZ, 0x10, R15 ;  /* 0x00000010ff1f7819 */ /* 0x000fe4000001160f */
[----:B------:R-:W-:Y:S02]  /*11650*/  LOP3.LUT R29, R29, 0xff0000, R14, 0xf8, !PT ;  /* 0x00ff00001d1d7812 */ /* 0x000fe400078ef80e */
[----:B------:R-:W-:Y:S01]  /*11660*/  LOP3.LUT R33, R33, 0xff0000, R8, 0xf8, !PT ;  /* 0x00ff000021217812 */ /* 0x000fe200078ef808 */
[----:B------:R-:W-:Y:S01]  /*11670*/  IMAD.U32 R31, R31, 0x10000, RZ ;  /* 0x000100001f1f7824 */ /* 0x000fe200078e00ff */
[----:B------:R-:W-:-:S02]  /*11680*/  LOP3.LUT R13, R3, 0xff000000, R13, 0xf8, !PT ;  /* 0xff000000030d7812 */ /* 0x000fc400078ef80d */
[----:B------:R-:W-:Y:S02]  /*11690*/  LOP3.LUT R37, R37, 0xff0000, R10, 0xf8, !PT ;  /* 0x00ff000025257812 */ /* 0x000fe400078ef80a */
[----:B------:R-:W-:Y:S02]  /*116a0*/  LOP3.LUT R42, R39, 0xff000000, R11, 0xf8, !PT ;  /* 0xff000000272a7812 */ /* 0x000fe400078ef80b */
[----:B------:R-:W-:Y:S02]  /*116b0*/  F2FP.F16.E4M3.UNPACK_B R39, R38 ;  /* 0x00000026ff27723e */ /* 0x000fe400020006ff */
[----:B0-----:R-:W-:Y:S02]  /*116c0*/  F2FP.F16.E4M3.UNPACK_B R11, R25 ;  /* 0x00000019ff0b723e */ /* 0x001fe400020006ff */
[----:B------:R-:W-:Y:S01]  /*116d0*/  LOP3.LUT R3, R29, 0xff000000, R14, 0xf8, !PT ;  /* 0xff0000001d037812 */ /* 0x000fe200078ef80e */
[--C-:B------:R-:W-:Y:S01]  /*116e0*/  HADD2.F32 R40, -RZ, R39.reuse.H0_H0 ;  /* 0x20000027ff287230 */ /* 0x100fe20000004100 */
[----:B------:R-:W-:Y:S01]  /*116f0*/  LOP3.LUT R29, R33, 0xff000000, R8, 0xf8, !PT ;  /* 0xff000000211d7812 */ /* 0x000fe200078ef808 */
[----:B------:R-:W-:Y:S01]  /*11700*/  HADD2.F32 R39, -RZ, R39.H1_H1 ;  /* 0x30000027ff277230 */ /* 0x000fe20000004100 */
[----:B------:R-:W-:-:S02]  /*11710*/  LOP3.LUT R21, R21, 0xff0000, R12, 0xf8, !PT ;  /* 0x00ff000015157812 */ /* 0x000fc400078ef80c */
[----:B------:R-:W-:Y:S02]  /*11720*/  LOP3.LUT R8, R37, 0xff000000, R10, 0xf8, !PT ;  /* 0xff00000025087812 */ /* 0x000fe400078ef80a */
[----:B------:R-:W-:Y:S02]  /*11730*/  F2FP.F16.E4M3.UNPACK_B R14, R13 ;  /* 0x0000000dff0e723e */ /* 0x000fe400020006ff */
[----:B------:R-:W-:Y:S02]  /*11740*/  LOP3.LUT R31, R28, 0xff0000, R31, 0xf8, !PT ;  /* 0x00ff00001c1f7812 */ /* 0x000fe400078ef81f */
[----:B------:R-:W-:Y:S01]  /*11750*/  LOP3.LUT R12, R21, 0xff000000, R12, 0xf8, !PT ;  /* 0xff000000150c7812 */ /* 0x000fe200078ef80c */
[----:B------:R-:W-:Y:S01]  /*11760*/  HADD2.F32 R28, -RZ, R14.H0_H0 ;  /* 0x2000000eff1c7230 */ /* 0x000fe20000004100 */
[----:B------:R-:W-:Y:S02]  /*11770*/  F2FP.F16.E4M3.UNPACK_B R21, R25.H1 ;  /* 0x00000019ff15723e */ /* 0x000fe400030006ff */
[----:B------:R-:W-:-:S02]  /*11780*/  F2FP.F16.E4M3.UNPACK_B R25, R24 ;  /* 0x00000018ff19723e */ /* 0x000fc400020006ff */
[----:B------:R-:W-:Y:S02]  /*11790*/  F2FP.F16.E4M3.UNPACK_B R35, R24.H1 ;  /* 0x00000018ff23723e */ /* 0x000fe400030006ff */
[-C--:B------:R-:W-:Y:S02]  /*117a0*/  F2FP.F16.E4M3.UNPACK_B R32, R27.reuse ;  /* 0x0000001bff20723e */ /* 0x080fe400020006ff */
[----:B------:R-:W-:Y:S02]  /*117b0*/  F2FP.F16.E4M3.UNPACK_B R37, R27.H1 ;  /* 0x0000001bff25723e */ /* 0x000fe400030006ff */
[----:B------:R-:W-:Y:S02]  /*117c0*/  F2FP.F16.E4M3.UNPACK_B R38, R38.H1 ;  /* 0x00000026ff26723e */ /* 0x000fe400030006ff */
[----:B------:R-:W-:Y:S01]  /*117d0*/  LOP3.LUT R34, R31, 0xff000000, R15, 0xf8, !PT ;  /* 0xff0000001f227812 */ /* 0x000fe200078ef80f */
[----:B----4-:R-:W0:Y:S02]  /*117e0*/  LDS.128 R4, [R51+0x18000] ;  /* 0x0180000033047984 */ /* 0x010e240000000c00 */
[----:B0-----:R-:W-:-:S02]  /*117f0*/  F2FP.F16.E4M3.UNPACK_B R10, R5 ;  /* 0x00000005ff0a723e */ /* 0x001fc400020006ff */
[----:B------:R-:W-:Y:S01]  /*11800*/  F2FP.F16.E4M3.UNPACK_B R20, R5.H1 ;  /* 0x00000005ff14723e */ /* 0x000fe200030006ff */
[--C-:B------:R-:W-:Y:S01]  /*11810*/  HADD2.F32 R5, -RZ, R11.reuse.H0_H0 ;  /* 0x2000000bff057230 */ /* 0x100fe20000004100 */
[-C--:B------:R-:W-:Y:S01]  /*11820*/  F2FP.F16.E4M3.UNPACK_B R30, R7.reuse ;  /* 0x00000007ff1e723e */ /* 0x080fe200020006ff */
[--C-:B------:R-:W-:Y:S01]  /*11830*/  HADD2.F32 R9, -RZ, R10.reuse.H0_H0 ;  /* 0x2000000aff097230 */ /* 0x100fe20000004100 */
[----:B------:R-:W-:Y:S01]  /*11840*/  F2FP.F16.E4M3.UNPACK_B R33, R7.H1 ;  /* 0x00000007ff21723e */ /* 0x000fe200030006ff */
[----:B------:R-:W-:Y:S02]  /*11850*/  HADD2.F32 R11, -RZ, R11.H1_H1 ;  /* 0x3000000bff0b7230 */ /* 0x000fe40000004100 */
[C---:B------:R-:W-:Y:S01]  /*11860*/  FMUL.FTZ R24, R5.reuse, R40 ;  /* 0x0000002805187220 */ /* 0x040fe20000410000 */
[----:B------:R-:W-:Y:S01]  /*11870*/  FMUL.FTZ R27, R5, R28 ;  /* 0x0000001c051b7220 */ /* 0x000fe20000410000 */
[----:B------:R-:W-:Y:S01]  /*11880*/  HADD2.F32 R10, -RZ, R10.H1_H1 ;  /* 0x3000000aff0a7230 */ /* 0x000fe20000004100 */
[----:B------:R-:W-:Y:S01]  /*11890*/  F2FP.F16.E4M3.UNPACK_B R31, R4.H1 ;  /* 0x00000004ff1f723e */ /* 0x000fe200030006ff */
[C---:B------:R-:W-:Y:S01]  /*118a0*/  FFMA.FTZ R5, R9.reuse, R28, -R24 ;  /* 0x0000001c09057223 */ /* 0x040fe20000010818 */
[----:B------:R-:W-:Y:S01]  /*118b0*/  F2FP.F16.E4M3.UNPACK_B R24, R13.H1 ;  /* 0x0000000dff18723e */ /* 0x000fe200030006ff */
[----:B------:R-:W-:Y:S01]  /*118c0*/  FFMA.FTZ R9, R9, R40, R27 ;  /* 0x0000002809097223 */ /* 0x000fe2000001001b */
[----:B------:R-:W-:-:S02]  /*118d0*/  HADD2.F32 R27, -RZ, R14.H1_H1 ;  /* 0x3000000eff1b7230 */ /* 0x000fc40000004100 */
[C---:B------:R-:W-:Y:S01]  /*118e0*/  FMUL.FTZ R41, R11.reuse, R39 ;  /* 0x000000270b297220 */ /* 0x040fe20000410000 */
[----:B------:R-:W-:Y:S01]  /*118f0*/  HADD2.F32 R40, -RZ, R38.H0_H0 ;  /* 0x20000026ff287230 */ /* 0x000fe20000004100 */
[----:B------:R-:W-:Y:S01]  /*11900*/  F2FP.F16.E4M3.UNPACK_B R15, R4 ;  /* 0x00000004ff0f723e */ /* 0x000fe200020006ff */
[----:B------:R-:W-:Y:S02]  /*11910*/  HADD2.F32 R14, -RZ, R21.H0_H0 ;  /* 0x20000015ff0e7230 */ /* 0x000fe40000004100 */
[-C--:B------:R-:W-:Y:S01]  /*11920*/  FMUL.FTZ R44, R11, R27.reuse ;  /* 0x0000001b0b2c7220 */ /* 0x080fe20000410000 */
[----:B------:R-:W-:Y:S01]  /*11930*/  HADD2.F32 R28, -RZ, R24.H0_H0 ;  /* 0x20000018ff1c7230 */ /* 0x000fe20000004100 */
[----:B------:R-:W-:Y:S01]  /*11940*/  F2FP.F16.E4M3.UNPACK_B R4, R6 ;  /* 0x00000006ff04723e */ /* 0x000fe200020006ff */
[----:B------:R-:W-:Y:S02]  /*11950*/  HADD2.F32 R13, -RZ, R20.H0_H0 ;  /* 0x20000014ff0d7230 */ /* 0x000fe40000004100 */
[C---:B------:R-:W-:Y:S01]  /*11960*/  FMUL.FTZ R46, R14.reuse, R40 ;  /* 0x000000280e2e7220 */ /* 0x040fe20000410000 */
[----:B------:R-:W-:Y:S01]  /*11970*/  F2FP.F16.E4M3.UNPACK_B R7, R6.H1 ;  /* 0x00000006ff07723e */ /* 0x000fe200030006ff */
[-C--:B------:R-:W-:Y:S01]  /*11980*/  FMUL.FTZ R43, R14, R28.reuse ;  /* 0x0000001c0e2b7220 */ /* 0x080fe20000410000 */
[----:B------:R-:W-:Y:S01]  /*11990*/  FFMA.FTZ R14, R10, R27, -R41 ;  /* 0x0000001b0a0e7223 */ /* 0x000fe20000010829 */
[----:B------:R-:W-:Y:S01]  /*119a0*/  FFMA.FTZ R11, R13, R28, -R46 ;  /* 0x0000001c0d0b7223 */ /* 0x000fe2000001082e */
[----:B------:R-:W-:-:S02]  /*119b0*/  HADD2.F32 R41, -RZ, R38.H1_H1 ;  /* 0x30000026ff297230 */ /* 0x000fc40000004100 */
[----:B------:R-:W-:Y:S01]  /*119c0*/  FFMA.FTZ R13, R13, R40, R43 ;  /* 0x000000280d0d7223 */ /* 0x000fe2000001002b */
[----:B------:R-:W-:Y:S01]  /*119d0*/  F2FP.F16.E4M3.UNPACK_B R40, R42 ;  /* 0x0000002aff28723e */ /* 0x000fe200020006ff */
[----:B------:R-:W-:Y:S01]  /*119e0*/  HADD2.F32 R27, -RZ, R24.H1_H1 ;  /* 0x30000018ff1b7230 */ /* 0x000fe20000004100 */
[----:B------:R-:W-:Y:S01]  /*119f0*/  F2FP.F16.E4M3.UNPACK_B R38, R34 ;  /* 0x00000022ff26723e */ /* 0x000fe200020006ff */
[----:B------:R-:W-:Y:S02]  /*11a00*/  HADD2.F32 R24, -RZ, R32.H0_H0 ;  /* 0x20000020ff187230 */ /* 0x000fe40000004100 */
[----:B------:R-:W-:Y:S01]  /*11a10*/  FFMA.FTZ R10, R10, R39, R44 ;  /* 0x000000270a0a7223 */ /* 0x000fe2000001002c */
[----:B------:R-:W-:Y:S01]  /*11a20*/  HADD2.F32 R43, -RZ, R40.H0_H0 ;  /* 0x20000028ff2b7230 */ /* 0x000fe20000004100 */
[-C--:B------:R-:W-:Y:S01]  /*11a30*/  F2FP.F16.E4M3.UNPACK_B R6, R26.reuse ;  /* 0x0000001aff06723e */ /* 0x080fe200020006ff */
[----:B------:R-:W-:Y:S01]  /*11a40*/  HADD2.F32 R28, -RZ, R20.H1_H1 ;  /* 0x30000014ff1c7230 */ /* 0x000fe20000004100 */
[----:B------:R-:W-:Y:S01]  /*11a50*/  F2FP.F16.E4M3.UNPACK_B R26, R26.H1 ;  /* 0x0000001aff1a723e */ /* 0x000fe200030006ff */
[----:B------:R-:W-:-:S02]  /*11a60*/  HADD2.F32 R20, -RZ, R21.H1_H1 ;  /* 0x30000015ff147230 */ /* 0x000fc40000004100 */
[----:B------:R-:W-:Y:S01]  /*11a70*/  FMUL.FTZ R46, R24, R43 ;  /* 0x0000002b182e7220 */ /* 0x000fe20000410000 */
[----:B------:R-:W-:Y:S02]  /*11a80*/  HADD2.F32 R39, -RZ, R38.H0_H0 ;  /* 0x20000026ff277230 */ /* 0x000fe40000004100 */
[----:B------:R-:W-:Y:S02]  /*11a90*/  HADD2.F32 R21, -RZ, R30.H0_H0 ;  /* 0x2000001eff157230 */ /* 0x000fe40000004100 */
[C---:B------:R-:W-:Y:S01]  /*11aa0*/  FMUL.FTZ R45, R20.reuse, R41 ;  /* 0x00000029142d7220 */ /* 0x040fe20000410000 */
[----:B------:R-:W-:Y:S01]  /*11ab0*/  FMUL.FTZ R44, R20, R27 ;  /* 0x0000001b142c7220 */ /* 0x000fe20000410000 */
[-C--:B------:R-:W-:Y:S01]  /*11ac0*/  FMUL.FTZ R48, R24, R39.reuse ;  /* 0x0000002718307220 */ /* 0x080fe20000410000 */
[----:B------:R-:W-:Y:S02]  /*11ad0*/  HADD2.F32 R32, -RZ, R32.H1_H1 ;  /* 0x30000020ff207230 */ /* 0x000fe40000004100 */
[C---:B------:R-:W-:Y:S01]  /*11ae0*/  FFMA.FTZ R24, R21.reuse, R39, -R46 ;  /* 0x0000002715187223 */ /* 0x040fe2000001082e */
[----:B------:R-:W-:Y:S01]  /*11af0*/  HADD2.F32 R39, -RZ, R38.H1_H1 ;  /* 0x30000026ff277230 */ /* 0x000fe20000004100 */
[----:B------:R-:W-:Y:S01]  /*11b00*/  F2FP.F16.E4M3.UNPACK_B R38, R34.H1 ;  /* 0x00000022ff26723e */ /* 0x000fe200030006ff */
[C---:B------:R-:W-:Y:S01]  /*11b10*/  FFMA.FTZ R20, R28.reuse, R27, -R45 ;  /* 0x0000001b1c147223 */ /* 0x040fe2000001082d */
[----:B------:R-:W-:Y:S01]  /*11b20*/  FFMA.FTZ R21, R21, R43, R48 ;  /* 0x0000002b15157223 */ /* 0x000fe20000010030 */
[----:B------:R-:W-:Y:S01]  /*11b30*/  FFMA.FTZ R28, R28, R41, R44 ;  /* 0x000000291c1c7223 */ /* 0x000fe2000001002c */
[----:B------:R-:W-:Y:S01]  /*11b40*/  F2FP.F16.E4M3.UNPACK_B R43, R42.H1 ;  /* 0x0000002aff2b723e */ /* 0x000fe200030006ff */
[----:B------:R-:W-:Y:S01]  /*11b50*/  HADD2.F32 R41, -RZ, R40.H1_H1 ;  /* 0x30000028ff297230 */ /* 0x000fe20000004100 */
[----:B------:R-:W-:Y:S01]  /*11b60*/  F2FP.SATFINITE.E4M3.F32.PACK_AB_MERGE_C R11, R20, R11, RZ ;  /* 0x0000000b140b723e */ /* 0x000fe200048070ff */
[----:B------:R-:W-:Y:S01]  /*11b70*/  HADD2.F32 R27, -RZ, R37.H0_H0 ;  /* 0x20000025ff1b7230 */ /* 0x000fe20000004100 */
[----:B------:R-:W-:Y:S01]  /*11b80*/  F2FP.SATFINITE.E4M3.F32.PACK_AB_MERGE_C R13, R28, R13, RZ ;  /* 0x0000000d1c0d723e */ /* 0x000fe200048070ff */
[----:B------:R-:W-:-:S02]  /*11b90*/  HADD2.F32 R40, -RZ, R38.H0_H0 ;  /* 0x20000026ff287230 */ /* 0x000fc40000004100 */
[C---:B------:R-:W-:Y:S01]  /*11ba0*/  FMUL.FTZ R45, R32.reuse, R41 ;  /* 0x00000029202d7220 */ /* 0x040fe20000410000 */
[----:B------:R-:W-:Y:S02]  /*11bb0*/  HADD2.F32 R42, -RZ, R43.H0_H0 ;  /* 0x2000002bff2a7230 */ /* 0x000fe40000004100 */
[----:B------:R-:W-:Y:S01]  /*11bc0*/  FMUL.FTZ R32, R32, R39 ;  /* 0x0000002720207220 */ /* 0x000fe20000410000 */
[----:B------:R-:W-:Y:S02]  /*11bd0*/  HADD2.F32 R30, -RZ, R30.H1_H1 ;  /* 0x3000001eff1e7230 */ /* 0x000fe40000004100 */
[C---:B------:R-:W-:Y:S01]  /*11be0*/  FMUL.FTZ R49, R27.reuse, R40 ;  /* 0x000000281b317220 */ /* 0x040fe20000410000 */
[----:B------:R-:W-:Y:S02]  /*11bf0*/  HADD2.F32 R34, -RZ, R33.H0_H0 ;  /* 0x20000021ff227230 */ /* 0x000fe40000004100 */
[----:B------:R-:W-:Y:S01]  /*11c00*/  FMUL.FTZ R47, R27, R42 ;  /* 0x0000002a1b2f7220 */ /* 0x000fe20000410000 */
[----:B------:R-:W-:-:S02]  /*11c10*/  HADD2.F32 R43, -RZ, R43.H1_H1 ;  /* 0x3000002bff2b7230 */ /* 0x000fc40000004100 */
[C---:B------:R-:W-:Y:S01]  /*11c20*/  FFMA.FTZ R27, R30.reuse, R39, -R45 ;  /* 0x000000271e1b7223 */ /* 0x040fe2000001082d */
[----:B------:R-:W-:Y:S01]  /*11c30*/  FFMA.FTZ R30, R30, R41, R32 ;  /* 0x000000291e1e7223 */ /* 0x000fe20000010020 */
[C---:B------:R-:W-:Y:S01]  /*11c40*/  FFMA.FTZ R49, R34.reuse, R42, R49 ;  /* 0x0000002a22317223 */ /* 0x040fe20000010031 */
[----:B------:R-:W-:Y:S01]  /*11c50*/  F2FP.F16.E4M3.UNPACK_B R42, R29.H1 ;  /* 0x0000001dff2a723e */ /* 0x000fe200030006ff */
[----:B------:R-:W-:Y:S01]  /*11c60*/  HADD2.F32 R41, -RZ, R38.H1_H1 ;  /* 0x30000026ff297230 */ /* 0x000fe20000004100 */
[----:B------:R-:W-:Y:S01]  /*11c70*/  F2FP.F16.E4M3.UNPACK_B R39, R12.H1 ;  /* 0x0000000cff27723e */ /* 0x000fe200030006ff */
[----:B------:R-:W-:Y:S02]  /*11c80*/  HADD2.F32 R38, -RZ, R37.H1_H1 ;  /* 0x30000025ff267230 */ /* 0x000fe40000004100 */
[----:B------:R-:W-:Y:S01]  /*11c90*/  FFMA.FTZ R32, R34, R40, -R47 ;  /* 0x0000002822207223 */ /* 0x000fe2000001082f */
[----:B------:R-:W-:Y:S01]  /*11ca0*/  HADD2.F32 R44, -RZ, R42.H0_H0 ;  /* 0x2000002aff2c7230 */ /* 0x000fe20000004100 */
[----:B------:R-:W-:Y:S01]  /*11cb0*/  F2FP.SATFINITE.E4M3.F32.PACK_AB_MERGE_C R5, R14, R5, R11 ;  /* 0x000000050e05723e */ /* 0x000fe2000480700b */
[----:B------:R-:W-:-:S02]  /*11cc0*/  HADD2.F32 R37, -RZ, R35.H0_H0 ;  /* 0x20000023ff257230 */ /* 0x000fc40000004100 */
[C---:B------:R-:W-:Y:S01]  /*11cd0*/  FMUL.FTZ R45, R38.reuse, R43 ;  /* 0x0000002b262d7220 */ /* 0x040fe20000410000 */
[----:B------:R-:W-:Y:S02]  /*11ce0*/  HADD2.F32 R34, -RZ, R33.H1_H1 ;  /* 0x30000021ff227230 */ /* 0x000fe40000004100 */
[-C--:B------:R-:W-:Y:S01]  /*11cf0*/  FMUL.FTZ R46, R38, R41.reuse ;  /* 0x00000029262e7220 */ /* 0x080fe20000410000 */
[----:B------:R-:W-:Y:S02]  /*11d00*/  HADD2.F32 R40, -RZ, R39.H0_H0 ;  /* 0x20000027ff287230 */ /* 0x000fe40000004100 */
[C---:B------:R-:W-:Y:S01]  /*11d10*/  FMUL.FTZ R38, R37.reuse, R44 ;  /* 0x0000002c25267220 */ /* 0x040fe20000410000 */
[----:B------:R-:W-:Y:S02]  /*11d20*/  HADD2.F32 R33, -RZ, R31.H0_H0 ;  /* 0x2000001fff217230 */ /* 0x000fe40000004100 */
[C---:B------:R-:W-:Y:S01]  /*11d30*/  FFMA.FTZ R45, R34.reuse, R41, -R45 ;  /* 0x00000029222d7223 */ /* 0x040fe2000001082d */
[----:B------:R-:W-:Y:S01]  /*11d40*/  FFMA.FTZ R50, R34, R43, R46 ;  /* 0x0000002b22327223 */ /* 0x000fe2000001002e */
[----:B------:R-:W-:Y:S01]  /*11d50*/  FMUL.FTZ R37, R37, R40 ;  /* 0x0000002825257220 */ /* 0x000fe20000410000 */
[----:B------:R-:W-:-:S02]  /*11d60*/  HADD2.F32 R42, -RZ, R42.H1_H1 ;  /* 0x3000002aff2a7230 */ /* 0x000fc40000004100 */
[C---:B------:R-:W-:Y:S01]  /*11d70*/  FFMA.FTZ R41, R33.reuse, R40, -R38 ;  /* 0x0000002821297223 */ /* 0x040fe20000010826 */
[----:B------:R-:W-:Y:S02]  /*11d80*/  HADD2.F32 R35, -RZ, R35.H1_H1 ;  /* 0x30000023ff237230 */ /* 0x000fe40000004100 */
[----:B------:R-:W-:Y:S01]  /*11d90*/  FFMA.FTZ R44, R33, R44, R37 ;  /* 0x0000002c212c7223 */ /* 0x000fe20000010025 */
[----:B------:R-:W-:Y:S01]  /*11da0*/  HADD2.F32 R34, -RZ, R39.H1_H1 ;  /* 0x30000027ff227230 */ /* 0x000fe20000004100 */
[----:B------:R-:W-:Y:S01]  /*11db0*/  F2FP.F16.E4M3.UNPACK_B R37, R29 ;  /* 0x0000001dff25723e */ /* 0x000fe200020006ff */
[----:B------:R-:W-:Y:S01]  /*11dc0*/  HADD2.F32 R31, -RZ, R31.H1_H1 ;  /* 0x3000001fff1f7230 */ /* 0x000fe20000004100 */
[----:B------:R-:W-:Y:S01]  /*11dd0*/  F2FP.F16.E4M3.UNPACK_B R33, R12 ;  /* 0x0000000cff21723e */ /* 0x000fe200020006ff */
[C---:B------:R-:W-:Y:S01]  /*11de0*/  FMUL.FTZ R12, R35.reuse, R42 ;  /* 0x0000002a230c7220 */ /* 0x040fe20000410000 */
[----:B------:R-:W-:Y:S01]  /*11df0*/  FMUL.FTZ R39, R35, R34 ;  /* 0x0000002223277220 */ /* 0x000fe20000410000 */
[----:B------:R-:W-:Y:S01]  /*11e00*/  HADD2.F32 R35, -RZ, R37.H0_H0 ;  /* 0x20000025ff237230 */ /* 0x000fe20000004100 */
[----:B------:R-:W-:Y:S01]  /*11e10*/  F2FP.SATFINITE.E4M3.F32.PACK_AB_MERGE_C R49, R50, R49, RZ ;  /* 0x000000313231723e */ /* 0x000fe200048070ff */
[----:B------:R-:W-:-:S02]  /*11e20*/  HADD2.F32 R29, -RZ, R25.H0_H0 ;  /* 0x20000019ff1d7230 */ /* 0x000fc40000004100 */
[C---:B------:R-:W-:Y:S01]  /*11e30*/  FFMA.FTZ R46, R31.reuse, R34, -R12 ;  /* 0x000000221f2e7223 */ /* 0x040fe2000001080c */
[----:B------:R-:W-:Y:S01]  /*11e40*/  FFMA.FTZ R43, R31, R42, R39 ;  /* 0x0000002a1f2b7223 */ /* 0x000fe20000010027 */
[----:B------:R-:W-:Y:S01]  /*11e50*/  HADD2.F32 R31, -RZ, R33.H0_H0 ;  /* 0x20000021ff1f7230 */ /* 0x000fe20000004100 */
[----:B------:R-:W-:Y:S01]  /*11e60*/  F2FP.SATFINITE.E4M3.F32.PACK_AB_MERGE_C R9, R10, R9, R13 ;  /* 0x000000090a09723e */ /* 0x000fe2000480700d */
        /* <DEDUP_REMOVED lines=24> */
[----:B------:R-:W-:Y:S01]  /*11ff0*/  F2FP.SATFINITE.E4M3.F32.PACK_AB_MERGE_C R11, R30, R21, R49 ;  /* 0x000000151e0b723e */ /* 0x000fe20004807031 */
[----:B------:R-:W-:-:S02]  /*12000*/  HADD2.F32 R26, -RZ, R26.H1_H1 ;  /* 0x3000001aff1a7230 */ /* 0x000fc40000004100 */
[C---:B------:R-:W-:Y:S01]  /*12010*/  FFMA.FTZ R37, R12.reuse, R15, -R37 ;  /* 0x0000000f0c257223 */ /* 0x040fe20000010825 */
[----:B------:R-:W-:Y:S02]  /*12020*/  HADD2.F32 R7, -RZ, R7.H1_H1 ;  /* 0x30000007ff077230 */ /* 0x000fe40000004100 */
[----:B------:R-:W-:Y:S01]  /*12030*/  FFMA.FTZ R33, R12, R33, R25 ;  /* 0x000000210c217223 */ /* 0x000fe20000010019 */
[----:B------:R-:W-:Y:S01]  /*12040*/  F2FP.F16.E4M3.UNPACK_B R12, R8 ;  /* 0x00000008ff0c723e */ /* 0x000fe200020006ff */
[C---:B------:R-:W-:Y:S01]  /*12050*/  FMUL.FTZ R34, R26.reuse, R31 ;  /* 0x0000001f1a227220 */ /* 0x040fe20000410000 */
[-C--:B------:R-:W-:Y:S01]  /*12060*/  FMUL.FTZ R26, R26, R29.reuse ;  /* 0x0000001d1a1a7220 */ /* 0x080fe20000410000 */
[----:B------:R-:W-:Y:S02]  /*12070*/  HADD2.F32 R8, -RZ, R3.H0_H0 ;  /* 0x20000003ff087230 */ /* 0x000fe40000004100 */
[C---:B------:R-:W-:Y:S01]  /*12080*/  FFMA.FTZ R42, R7.reuse, R29, -R34 ;  /* 0x0000001d072a7223 */ /* 0x040fe20000010822 */
[----:B------:R-:W-:Y:S01]  /*12090*/  FFMA.FTZ R48, R7, R31, R26 ;  /* 0x0000001f07307223 */ /* 0x000fe2000001001a */
[----:B------:R-:W-:-:S02]  /*120a0*/  HADD2.F32 R26, -RZ, R12.H0_H0 ;  /* 0x2000000cff1a7230 */ /* 0x000fc40000004100 */
[----:B------:R-:W-:Y:S01]  /*120b0*/  HADD2.F32 R7, -RZ, R6.H0_H0 ;  /* 0x20000006ff077230 */ /* 0x000fe20000004100 */
[----:B------:R-:W-:Y:S01]  /*120c0*/  F2FP.SATFINITE.E4M3.F32.PACK_AB_MERGE_C R37, R42, R37, RZ ;  /* 0x000000252a25723e */ /* 0x000fe200048070ff */
[----:B------:R-:W-:Y:S01]  /*120d0*/  HADD2.F32 R15, -RZ, R3.H1_H1 ;  /* 0x30000003ff0f7230 */ /* 0x000fe20000004100 */
[----:B------:R-:W-:Y:S01]  /*120e0*/  F2FP.SATFINITE.E4M3.F32.PACK_AB_MERGE_C R33, R48, R33, RZ ;  /* 0x000000213021723e */ /* 0x000fe200048070ff */
[----:B------:R-:W-:Y:S02]  /*120f0*/  HADD2.F32 R25, -RZ, R12.H1_H1 ;  /* 0x3000000cff197230 */ /* 0x000fe40000004100 */
[C---:B------:R-:W-:Y:S01]  /*12100*/  FMUL.FTZ R12, R7.reuse, R26 ;  /* 0x0000001a070c7220 */ /* 0x040fe20000410000 */
[----:B------:R-:W-:Y:S02]  /*12110*/  HADD2.F32 R6, -RZ, R6.H1_H1 ;  /* 0x30000006ff067230 */ /* 0x000fe40000004100 */
[----:B------:R-:W-:Y:S01]  /*12120*/  FMUL.FTZ R7, R7, R8 ;  /* 0x0000000807077220 */ /* 0x000fe20000410000 */
[----:B------:R-:W-:-:S02]  /*12130*/  HADD2.F32 R3, -RZ, R4.H0_H0 ;  /* 0x20000004ff037230 */ /* 0x000fc40000004100 */
[----:B------:R-:W-:Y:S02]  /*12140*/  HADD2.F32 R4, -RZ, R4.H1_H1 ;  /* 0x30000004ff047230 */ /* 0x000fe40000004100 */
[C---:B------:R-:W-:Y:S01]  /*12150*/  FMUL.FTZ R29, R6.reuse, R25 ;  /* 0x00000019061d7220 */ /* 0x040fe20000410000 */
        /* <DEDUP_REMOVED lines=11> */
[----:B------:R-:W-:Y:S02]  /*12210*/  F2FP.SATFINITE.E4M3.F32.PACK_AB_MERGE_C R8, R38, R35, R8 ;  /* 0x000000232608723e */ /* 0x000fe40004807008 */
[----:B------:R-:W-:Y:S01]  /*12220*/  F2FP.SATFINITE.E4M3.F32.PACK_AB_MERGE_C R10, R34, R3, R33 ;  /* 0x00000003220a723e */ /* 0x000fe20004807021 */
[----:B------:R4:W-:Y:S04]  /*12230*/  STS.128 [R51+0x18000], R4 ;  /* 0x0180000433007388 */ /* 0x0009e80000000c00 */
[----:B------:R4:W-:Y:S02]  /*12240*/  STS.128 [R0+0x18000], R8 ;  /* 0x0180000800007388 */ /* 0x0009e40000000c00 */
.L_x_1893:
[----:B------:R-:W-:Y:S05]  /*12250*/  BSYNC B0 ;  /* 0x0000000000007941 */ /* 0x000fea0003800000 */
.L_x_1865:
[----:B------:R-:W-:Y:S01]  /*12260*/  @!PT LDS RZ, [RZ] ;  /* 0x00000000fffff984 */ /* 0x000fe20000000800 */
[----:B------:R-:W-:Y:S01]  /*12270*/  @!PT LDS RZ, [RZ] ;  /* 0x00000000fffff984 */ /* 0x000fe20000000800 */
[----:B------:R-:W-:Y:S01]  /*12280*/  @!PT LDS RZ, [RZ] ;  /* 0x00000000fffff984 */ /* 0x000fe20000000800 */
[----:B------:R-:W-:Y:S01]  /*12290*/  @!PT LDS RZ, [RZ] ;  /* 0x00000000fffff984 */ /* 0x000fe20000000800 */
[----:B------:R1:W-:Y:S06]  /*122a0*/  MEMBAR.ALL.CTA ;  /* 0x0000000000007992 */ /* 0x0003ec0000008000 */
[----:B-1----:R-:W1:Y:S01]  /*122b0*/  FENCE.VIEW.ASYNC.S ;  /* 0x00000000000073c6 */ /* 0x002e620000000000 */
[----:B------:R-:W-:Y:S05]  /*122c0*/  WARPSYNC.ALL ;  /* 0x0000000000007948 */ /* 0x000fea0003800000 */
[----:B-1----:R-:W-:Y:S06]  /*122d0*/  BAR.SYNC.DEFER_BLOCKING 0xd, 0x100 ;  /* 0x0344000000007b1d */ /* 0x002fec0000010000 */
.L_x_1863:
[----:B----4-:R-:W4:Y:S01]  /*122e0*/  S2R R0, SR_TID.X ;  /* 0x0000000000007919 */ /* 0x010f220000002100 */
[----:B------:R-:W-:Y:S05]  /*122f0*/  WARPSYNC.ALL ;  /* 0x0000000000007948 */ /* 0x000fea0003800000 */
[----:B----4-:R-:W-:-:S05]  /*12300*/  SHF.R.U32.HI R0, RZ, 0x7, R0 ;  /* 0x00000007ff007819 */ /* 0x010fca0000011600 */
[----:B-----5:R-:W-:Y:S02]  /*12310*/  VIADD R10, R0, 0x8 ;  /* 0x00000008000a7836 */ /* 0x020fe40000000000 */
[----:B------:R-:W-:-:S03]  /*12320*/  IMAD.U32 R0, RZ, RZ, UR61 ;  /* 0x0000003dff007e24 */ /* 0x000fc6000f8e00ff */
[----:B------:R4:W-:Y:S02]  /*12330*/  BAR.SYNC.DEFER_BLOCKING R10, 0x100 ;  /* 0x0004000a0000751d */ /* 0x0009e40000010000 */
[----:B------:R-:W-:-:S13]  /*12340*/  ISETP.NE.AND P0, PT, R0, 0x3, PT ;  /* 0x000000030000780c */ /* 0x000fda0003f05270 */
[----:B----4-:R-:W-:Y:S05]  /*12350*/  @!P0 BRA `(.L_x_1910) ;  /* 0x0000000000048947 */ /* 0x010fea0003800000 */
[----:B------:R-:W-:Y:S01]  /*12360*/  BPT.TRAP 0x1 ;  /* 0x000000040000795c */ /* 0x000fe20000300000 */
.L_x_1910:
[----:B0-23--:R-:W-:Y:S01]  /*12370*/  IMAD R5, R23, 0x8, R22 ;  /* 0x0000000817057824 */ /* 0x00dfe200078e0216 */
[----:B------:R-:W-:-:S04]  /*12380*/  SHF.L.U32 R12, R186, 0x1f, RZ ;  /* 0x0000001fba0c7819 */ /* 0x000fc800000006ff */
[----:B------:R0:W2:Y:S01]  /*12390*/  SYNCS.PHASECHK.TRANS64.TRYWAIT P1, [R5+URZ+0x28430], R12 ;  /* 0x0284300c050075a7 */ /* 0x0000a2000802017f */
[----:B------:R-:W-:Y:S05]  /*123a0*/  @!P0 BRA `(.L_x_1911) ;  /* 0x0000000000048947 */ /* 0x000fea0003800000 */
[----:B------:R-:W-:Y:S01]  /*123b0*/  BPT.TRAP 0x1 ;  /* 0x000000040000795c */ /* 0x000fe20000300000 */
.L_x_1911:
[----:B--2---:R-:W-:Y:S05]  /*123c0*/  @P1 BRA `(.L_x_1912) ;  /* 0x0000000000081947 */ /* 0x004fea0003800000 */
[----:B------:R-:W2:Y:S02]  /*123d0*/  SYNCS.PHASECHK.TRANS64.TRYWAIT P1, [R5+URZ+0x28430], R12 ;  /* 0x0284300c050075a7 */ /* 0x000ea4000802017f */
[----:B--2---:R-:W-:Y:S05]  /*123e0*/  @!P1 BRA `(.L_x_1913) ;  /* 0x000001b400189947 */ /* 0x004fea0003800000 */
.L_x_1912:
[----:B------:R-:W-:Y:S05]  /*123f0*/  WARPSYNC.ALL ;  /* 0x0000000000007948 */ /* 0x000fea0003800000 */
[----:B------:R-:W-:Y:S01]  /*12400*/  R2UR UR4, R22 ;  /* 0x00000000160472ca */ /* 0x000fe200000e0000 */
[----:B------:R-:W-:Y:S01]  /*12410*/  IMAD.MOV.U32 R7, RZ, RZ, 0x40000040 ;  /* 0x40000040ff077424 */ /* 0x000fe200078e00ff */
[----:B------:R-:W-:Y:S01]  /*12420*/  R2UR UR5, R36 ;  /* 0x00000000240572ca */ /* 0x000fe200000e0000 */
[----:B------:R-:W-:Y:S01]  /*12430*/  UMOV UR9, 0x40000040 ;  /* 0x4000004000097882 */ /* 0x000fe20000000000 */
[----:B------:R-:W-:Y:S01]  /*12440*/  WARPGROUP.ARRIVE ;  /* 0x00000000000079c5 */ /* 0x000fe20000000000 */
[----:B------:R-:W-:Y:S01]  /*12450*/  MOV R9, 0x40000040 ;  /* 0x4000004000097802 */ /* 0x000fe20000000f00 */
[----:B------:R-:W-:Y:S01]  /*12460*/  IMAD.U32 R199, RZ, RZ, UR9 ;  /* 0x00000009ffc77e24 */ /* 0x000fe2000f8e00ff */
[----:B------:R-:W-:Y:S01]  /*12470*/  R2UR UR11, R7 ;  /* 0x00000000070b72ca */ /* 0x000fe200000e0000 */
[----:B------:R-:W-:Y:S01]  /*12480*/  UMOV UR57, 0x40000040 ;  /* 0x4000004000397882 */ /* 0x000fe20000000000 */
[----:B------:R-:W-:Y:S01]  /*12490*/  UMOV UR53, 0x40000040 ;  /* 0x4000004000357882 */ /* 0x000fe20000000000 */
[----:B------:R-:W-:Y:S01]  /*124a0*/  UMOV UR49, 0x40000040 ;  /* 0x4000004000317882 */ /* 0x000fe20000000000 */
[----:B------:R-:W-:Y:S01]  /*124b0*/  UMOV UR45, 0x40000040 ;  /* 0x40000040002d7882 */ /* 0x000fe20000000000 */
[----:B------:R-:W-:Y:S01]  /*124c0*/  IMAD.MOV.U32 R7, RZ, RZ, 0x40000040 ;  /* 0x40000040ff077424 */ /* 0x000fe200078e00ff */
[----:B------:R-:W-:Y:S01]  /*124d0*/  UIADD3 UR4, UR4, 0x20000, URZ ;  /* 0x0002000004047890 */ /* 0x000fe2000fffe03f */
[----:B------:R-:W3:Y:S01]  /*124e0*/  S2R R0, SR_TID.X ;  /* 0x0000000000007919 */ /* 0x000ee20000002100 */
[----:B------:R-:W-:-:S02]  /*124f0*/  ULOP3.LUT UR5, UR5, 0x10000, URZ, 0xfc, !UPT ;  /* 0x0001000005057892 */ /* 0x000fc4000f8efc3f */
[----:B------:R-:W-:Y:S01]  /*12500*/  USHF.R.U32.HI UR4, URZ, 0x4, UR4 ;  /* 0x000000043f047899 */ /* 0x000fe20008011604 */
[----:B------:R-:W-:Y:S01]  /*12510*/  R2UR UR43, R7 ;  /* 0x00000000072b72ca */ /* 0x000fe200000e0000 */
[----:B------:R-:W-:Y:S02]  /*12520*/  UIADD3 UR56, UR5, 0x6, URZ ;  /* 0x0000000605387890 */ /* 0x000fe4000fffe03f */
[----:B------:R-:W-:Y:S01]  /*12530*/  ULOP3.LUT UR4, UR4, 0x3fff, URZ, 0xc0, !UPT ;  /* 0x00003fff04047892 */ /* 0x000fe2000f8ec03f */
[----:B------:R-:W-:Y:S01]  /*12540*/  UMOV UR8, UR5 ;  /* 0x0000000500087c82 */ /* 0x000fe20008000000 */
[----:B------:R-:W-:Y:S01]  /*12550*/  UIADD3 UR52, UR5, 0x400, URZ ;  /* 0x0000040005347890 */ /* 0x000fe2000fffe03f */
[----:B------:R-:W-:Y:S01]  /*12560*/  IMAD.U32 R198, RZ, RZ, UR8 ;  /* 0x00000008ffc67e24 */ /* 0x000fe2000f8e00ff */
[----:B------:R-:W-:Y:S02]  /*12570*/  ULOP3.LUT UR60, UR4, 0x10000, URZ, 0xfc, !UPT ;  /* 0x00010000043c7892 */ /* 0x000fe4000f8efc3f */
[----:B------:R-:W-:-:S02]  /*12580*/  UIADD3 UR4, UR5, 0x2, URZ ;  /* 0x0000000205047890 */ /* 0x000fc4000fffe03f */
[----:B------:R-:W-:Y:S02]  /*12590*/  UIADD3 UR48, UR5, 0x402, URZ ;  /* 0x0000040205307890 */ /* 0x000fe4000fffe03f */
[----:B------:R-:W-:Y:S01]  /*125a0*/  LEA R6, R23, UR60, 0xa ;  /* 0x0000003c17067c11 */ /* 0x000fe2000f8e50ff */
[----:B------:R-:W-:Y:S02]  /*125b0*/  UIADD3 UR44, UR5, 0x404, URZ ;  /* 0x00000404052c7890 */ /* 0x000fe4000fffe03f */
[----:B------:R-:W-:Y:S01]  /*125c0*/  UIADD3 UR40, UR5, 0x406, URZ ;  /* 0x0000040605287890 */ /* 0x000fe2000fffe03f */
[C---:B------:R-:W-:Y:S01]  /*125d0*/  R2UR UR10, R6.reuse ;  /* 0x00000000060a72ca */ /* 0x040fe200000e0000 */
[----:B------:R-:W-:Y:S01]  /*125e0*/  VIADD R8, R6, 0x2 ;  /* 0x0000000206087836 */ /* 0x000fe20000000000 */
[----:B------:R-:W-:Y:S01]  /*125f0*/  UMOV UR41, 0x40000040 ;  /* 0x4000004000297882 */ /* 0x000fe20000000000 */
[----:B---3--:R-:W-:-:S10]  /*12600*/  SHF.R.U32.HI R0, RZ, 0x7, R0 ;  /* 0x00000007ff007819 */ /* 0x008fd40000011600 */
[----:B------:R-:W-:Y:S01]  /*12610*/  QGMMA.64x64x32.F32.E4M3.E4M3 R24, gdesc[UR8], RZ, !UPT, gsb0 ;  /* 0x00e00000081879f3 */ /* 0x000fe2000c0008ff */
[----:B------:R-:W-:Y:S01]  /*12620*/  R2UR UR10, R8 ;  /* 0x00000000080a72ca */ /* 0x000fe200000e0000 */
[----:B------:R-:W-:Y:S01]  /*12630*/  UMOV UR8, UR4 ;  /* 0x0000000400087c82 */ /* 0x000fe20008000000 */
[----:B------:R-:W-:Y:S01]  /*12640*/  R2UR UR11, R9 ;  /* 0x00000000090b72ca */ /* 0x000fe200000e0000 */
[----:B------:R-:W-:Y:S01]  /*12650*/  UMOV UR9, 0x40000040 ;  /* 0x4000004000097882 */ /* 0x000fe20000000000 */
[----:B------:R-:W-:Y:S01]  /*12660*/  VIADD R8, R6, 0x4 ;  /* 0x0000000406087836 */ /* 0x000fe20000000000 */
[----:B------:R-:W-:Y:S01]  /*12670*/  UIADD3 UR4, UR5, 0x4, URZ ;  /* 0x0000000405047890 */ /* 0x000fe2000fffe03f */
[----:B------:R-:W-:Y:S01]  /*12680*/  IMAD.MOV.U32 R9, RZ, RZ, 0x40000040 ;  /* 0x40000040ff097424 */ /* 0x000fe200078e00ff */
[----:B------:R-:W-:Y:S01]  /*12690*/  IADD3 R4, -R0, 0xb, RZ ;  /* 0x0000000b00047810 */ /* 0x000fe20007ffe1ff */
[----:B------:R-:W-:Y:S02]  /*126a0*/  IMAD.U32 R196, RZ, RZ, UR8 ;  /* 0x00000008ffc47e24 */ /* 0x000fe4000f8e00ff */
[----:B------:R-:W-:Y:S01]  /*126b0*/  IMAD.U32 R197, RZ, RZ, UR9 ;  /* 0x00000009ffc57e24 */ /* 0x000fe2000f8e00ff */
[----:B------:R-:W-:-:S02]  /*126c0*/  WARPGROUP.DEPBAR.LE gsb0, 0x0 ;  /* 0x00008000000079c5 */ /* 0x000fc40000010000 */
[----:B------:R-:W-:-:S06]  /*126d0*/  WARPGROUP.ARRIVE ;  /* 0x00000000000079c5 */ /* 0x000fcc0000000000 */
[----:B------:R-:W-:Y:S01]  /*126e0*/  QGMMA.64x64x32.F32.E4M3.E4M3 R24, gdesc[UR8], R24, gsb0 ;  /* 0x00e00000081879f3 */ /* 0x000fe20008000818 */
        /* <DEDUP_REMOVED lines=8> */
[----:B------:R-:W-:Y:S01]  /*12770*/  VIADD R8, R6, 0x200 ;  /* 0x0000020006087836 */ /* 0x000fe20000000000 */
[----:B------:R-:W-:Y:S01]  /*12780*/  R2UR UR59, R9 ;  /* 0x00000000093b72ca */ /* 0x000fe200000e0000 */
[----:B------:R-:W-:-:S02]  /*12790*/  IMAD.MOV.U32 R9, RZ, RZ, 0x40000040 ;  /* 0x40000040ff097424 */ /* 0x000fc400078e00ff */
[----:B------:R-:W-:Y:S01]  /*127a0*/  IMAD.U32 R195, RZ, RZ, UR9 ;  /* 0x00000009ffc37e24 */ /* 0x000fe2000f8e00ff */
[----:B------:R-:W-:Y:S02]  /*127b0*/  R2UR UR54, R8 ;  /* 0x00000000083672ca */ /* 0x000fe400000e0000 */
[----:B------:R-:W-:Y:S01]  /*127c0*/  R2UR UR55, R9 ;  /* 0x00000000093772ca */ /* 0x000fe200000e0000 */
[----:B------:R-:W-:Y:S01]  /*127d0*/  IMAD.MOV.U32 R9, RZ, RZ, 0x40000040 ;  /* 0x40000040ff097424 */ /* 0x000fe200078e00ff */
[----:B------:R-:W-:-:S04]  /*127e0*/  IADD3 R8, R6, 0x202, RZ ;  /* 0x0000020206087810 */ /* 0x000fc80007ffe0ff */
[----:B------:R-:W-:Y:S01]  /*127f0*/  R2UR UR50, R8 ;  /* 0x00000000083272ca */ /* 0x000fe200000e0000 */
[C---:B------:R-:W-:Y:S01]  /*12800*/  VIADD R8, R6.reuse, 0x204 ;  /* 0x0000020406087836 */ /* 0x040fe20000000000 */
[----:B------:R-:W-:Y:S01]  /*12810*/  R2UR UR51, R9 ;  /* 0x00000000093372ca */ /* 0x000fe200000e0000 */
[----:B------:R-:W-:Y:S02]  /*12820*/  IMAD.MOV.U32 R9, RZ, RZ, 0x40000040 ;  /* 0x40000040ff097424 */ /* 0x000fe400078e00ff */
[----:B------:R-:W-:Y:S01]  /*12830*/  VIADD R6, R6, 0x206 ;  /* 0x0000020606067836 */ /* 0x000fe20000000000 */
[----:B------:R-:W-:Y:S02]  /*12840*/  R2UR UR46, R8 ;  /* 0x00000000082e72ca */ /* 0x000fe400000e0000 */
[----:B------:R-:W-:Y:S02]  /*12850*/  R2UR UR47, R9 ;  /* 0x00000000092f72ca */ /* 0x000fe400000e0000 */
[----:B------:R-:W-:Y:S01]  /*12860*/  R2UR UR42, R6 ;  /* 0x00000000062a72ca */ /* 0x000fe200000e0000 */
        /* <DEDUP_REMOVED lines=20> */
[----:B------:R-:W-:Y:S05]  /*129b0*/  @!P0 BRA `(.L_x_1914) ;  /* 0x0000000000048947 */ /* 0x000fea0003800000 */
[----:B------:R-:W-:Y:S01]  /*129c0*/  BPT.TRAP 0x1 ;  /* 0x000000040000795c */ /* 0x000fe20000300000 */
.L_x_1914:
[----:B------:R-:W4:Y:S01]  /*129d0*/  LDC R9, c[0x0][0x448] ;  /* 0x00011200ff097b82 */ /* 0x000f220000000800 */
[C---:B-1----:R-:W-:Y:S01]  /*129e0*/  FMUL.FTZ R3, R2.reuse, R24 ;  /* 0x0000001802037220 */ /* 0x042fe20000410000 */
[----:B------:R-:W-:Y:S01]  /*129f0*/  FMUL.FTZ R13, R2, R25 ;  /* 0x00000019020d7220 */ /* 0x000fe20000410000 */
[----:B------:R-:W-:Y:S02]  /*12a00*/  IMAD.IADD R21, R208, 0x1, R201 ;  /* 0x00000001d0157824 */ /* 0x000fe400078e02c9 */
[C---:B------:R-:W-:Y:S01]  /*12a10*/  FMUL.FTZ R0, R2.reuse, R26 ;  /* 0x0000001a02007220 */ /* 0x040fe20000410000 */
[C---:B------:R-:W-:Y:S01]  /*12a20*/  FMUL.FTZ R20, R2.reuse, R32 ;  /* 0x0000002002147220 */ /* 0x040fe20000410000 */
[C---:B------:R-:W-:Y:S01]  /*12a30*/  FMUL.FTZ R32, R2.reuse, R33 ;  /* 0x0000002102207220 */ /* 0x040fe20000410000 */
[----:B------:R-:W-:Y:S02]  /*12a40*/  IMAD.MOV.U32 R26, RZ, RZ, R21 ;  /* 0x000000ffff1a7224 */ /* 0x000fe400078e0015 */
[C---:B------:R-:W-:Y:S01]  /*12a50*/  FMUL.FTZ R33, R2.reuse, R34 ;  /* 0x0000002202217220 */ /* 0x040fe20000410000 */
[C---:B------:R-:W-:Y:S01]  /*12a60*/  FMUL.FTZ R34, R2.reuse, R35 ;  /* 0x0000002302227220 */ /* 0x040fe20000410000 */
[C---:B------:R-:W-:Y:S01]  /*12a70*/  FMUL.FTZ R35, R2.reuse, R38 ;  /* 0x0000002602237220 */ /* 0x040fe20000410000 */
[C---:B------:R-:W-:Y:S01]  /*12a80*/  FMUL.FTZ R38, R2.reuse, R43 ;  /* 0x0000002b02267220 */ /* 0x040fe20000410000 */
[C---:B------:R-:W-:Y:S01]  /*12a90*/  FMUL.FTZ R6, R2.reuse, R27 ;  /* 0x0000001b02067220 */ /* 0x040fe20000410000 */
[C---:B------:R-:W-:Y:S01]  /*12aa0*/  FMUL.FTZ R40, R2.reuse, R40 ;  /* 0x0000002802287220 */ /* 0x040fe20000410000 */
[----:B------:R-:W-:Y:S01]  /*12ab0*/  IMAD.MOV.U32 R27, RZ, RZ, -0x40 ;  /* 0xffffffc0ff1b7424 */ /* 0x000fe200078e00ff */
[----:B------:R-:W-:Y:S01]  /*12ac0*/  ULDC.64 UR6, c[0x0][0x9e0] ;  /* 0x0002780000067ab9 */ /* 0x000fe20000000a00 */
[C---:B------:R-:W-:Y:S01]  /*12ad0*/  FMUL.FTZ R8, R2.reuse, R31 ;  /* 0x0000001f02087220 */ /* 0x040fe20000410000 */
[----:B------:R-:W-:Y:S01]  /*12ae0*/  UISETP.GE.AND UP0, UPT, UR7, 0x1, UPT ;  /* 0x000000010700788c */ /* 0x000fe2000bf06270 */
[C---:B------:R-:W-:Y:S01]  /*12af0*/  FMUL.FTZ R15, R2.reuse, R29 ;  /* 0x0000001d020f7220 */ /* 0x040fe20000410000 */
[C---:B------:R-:W-:Y:S01]  /*12b00*/  FMUL.FTZ R7, R2.reuse, R30 ;  /* 0x0000001e02077220 */ /* 0x040fe20000410000 */
[C---:B------:R-:W-:Y:S01]  /*12b10*/  FMUL.FTZ R31, R2.reuse, R36 ;  /* 0x00000024021f7220 */ /* 0x040fe20000410000 */
[C---:B------:R-:W-:Y:S01]  /*12b20*/  FMUL.FTZ R30, R2.reuse, R37 ;  /* 0x00000025021e7220 */ /* 0x040fe20000410000 */
[C---:B------:R-:W-:Y:S01]  /*12b30*/  FMUL.FTZ R36, R2.reuse, R39 ;  /* 0x0000002702247220 */ /* 0x040fe20000410000 */
[----:B------:R1:W0:Y:S01]  /*12b40*/  MUFU.TANH R29, R40 ;  /* 0x00000028001d7308 */ /* 0x0002220000002400 */
[----:B----4-:R-:W-:Y:S01]  /*12b50*/  ISETP.NE.AND P1, PT, R9, 0x1, PT ;  /* 0x000000010900780c */ /* 0x010fe20003f25270 */
[C---:B------:R-:W-:Y:S01]  /*12b60*/  FMUL.FTZ R14, R2.reuse, R28 ;  /* 0x0000001c020e7220 */ /* 0x040fe20000410000 */
[C---:B------:R-:W-:Y:S01]  /*12b70*/  FMUL.FTZ R37, R2.reuse, R42 ;  /* 0x0000002a02257220 */ /* 0x040fe20000410000 */
[C---:B------:R-:W-:Y:S01]  /*12b80*/  FMUL.FTZ R39, R2.reuse, R46 ;  /* 0x0000002e02277220 */ /* 0x040fe20000410000 */
[C---:B------:R-:W-:Y:S01]  /*12b90*/  FMUL.FTZ R48, R2.reuse, R48 ;  /* 0x0000003002307220 */ /* 0x040fe20000410000 */
[C---:B------:R-:W-:Y:S01]  /*12ba0*/  FMUL.FTZ R49, R2.reuse, R49 ;  /* 0x0000003102317220 */ /* 0x040fe20000410000 */
[C---:B------:R-:W-:Y:S01]  /*12bb0*/  FMUL.FTZ R11, R2.reuse, R50 ;  /* 0x00000032020b7220 */ /* 0x040fe20000410000 */
[C---:B------:R-:W-:Y:S01]  /*12bc0*/  FMUL.FTZ R9, R2.reuse, R51 ;  /* 0x0000003302097220 */ /* 0x040fe20000410000 */
[C---:B-1----:R-:W-:Y:S01]  /*12bd0*/  FMUL.FTZ R40, R2.reuse, R47 ;  /* 0x0000002f02287220 */ /* 0x042fe20000410000 */
[C---:B------:R-:W-:Y:S01]  /*12be0*/  FMUL.FTZ R52, R2.reuse, R52 ;  /* 0x0000003402347220 */ /* 0x040fe20000410000 */
[C---:B------:R-:W-:Y:S01]  /*12bf0*/  FMUL.FTZ R53, R2.reuse, R53 ;  /* 0x0000003502357220 */ /* 0x040fe20000410000 */
[C---:B------:R-:W-:Y:S01]  /*12c00*/  FMUL.FTZ R44, R2.reuse, R44 ;  /* 0x0000002c022c7220 */ /* 0x040fe20000410000 */
[C---:B------:R-:W-:Y:S01]  /*12c10*/  FMUL.FTZ R45, R2.reuse, R45 ;  /* 0x0000002d022d7220 */ /* 0x040fe20000410000 */
[----:B------:R-:W1:Y:S01]  /*12c20*/  @P1 LDC R24, c[0x0][0x44c] ;  /* 0x00011300ff181b82 */ /* 0x000e620000000800 */
[----:B------:R-:W-:Y:S01]  /*12c30*/  FMUL.FTZ R55, R2, R55 ;  /* 0x0000003702377220 */ /* 0x000fe20000410000 */
[----:B------:R-:W-:Y:S01]  /*12c40*/  PLOP3.LUT P2, PT, PT, PT, UP0, 0x40, 0x0 ;  /* 0x000000000000781c */ /* 0x000fe20003f4e808 */
[----:B------:R-:W4:Y:S01]  /*12c50*/  MUFU.TANH R3, R3 ;  /* 0x0000000300037308 */ /* 0x000f220000002400 */
[----:B------:R-:W-:Y:S01]  /*12c60*/  ULDC UR51, c[0x0][0x9dc] ;  /* 0x0002770000337ab9 */ /* 0x000fe20000000800 */
[----:B------:R-:W-:Y:S01]  /*12c70*/  LEA R51, R160, 0xffffffc0, 0x6 ;  /* 0xffffffc0a0337811 */ /* 0x000fe200078e30ff */
[----:B------:R-:W-:Y:S01]  /*12c80*/  ULOP3.LUT UR51, URZ, UR51, URZ, 0x33, !UPT ;  /* 0x000000333f337292 */ /* 0x000fe2000f8e333f */
[----:B------:R-:W-:Y:S01]  /*12c90*/  FMUL.FTZ R41, R2, R41 ;  /* 0x0000002902297220 */ /* 0x000fe20000410000 */
[----:B------:R-:W5:Y:S01]  /*12ca0*/  @P1 LDC R25, c[0x0][0x450] ;  /* 0x00011400ff191b82 */ /* 0x000f620000000800 */
[----:B------:R-:W-:Y:S01]  /*12cb0*/  IADD3 R46, -R191, R192, -R51 ;  /* 0x000000c0bf2e7210 */ /* 0x000fe20007ffe933 */
[----:B------:R-:W-:Y:S01]  /*12cc0*/  UP2UR UR42, UPR, URZ, 0x1 ;  /* 0x000000013f2a7883 */ /* 0x000fe20008000000 */
[----:B------:R-:W0:Y:S08]  /*12cd0*/  MUFU.TANH R13, R13 ;  /* 0x0000000d000d7308 */ /* 0x000e300000002400 */
[----:B------:R-:W0:Y:S01]  /*12ce0*/  MUFU.TANH R0, R0 ;  /* 0x0000000000007308 */ /* 0x000e220000002400 */
[----:B-1----:R-:W-:-:S07]  /*12cf0*/  @P1 IMAD.HI.U32 R24, R21, R24, RZ ;  /* 0x0000001815181227 */ /* 0x002fce00078e00ff */
[----:B------:R-:W1:Y:S01]  /*12d00*/  MUFU.TANH R6, R6 ;  /* 0x0000000600067308 */ /* 0x000e620000002400 */
[----:B------:R-:W-:Y:S01]  /*12d10*/  VIADD R21, R5, 0x28440 ;  /* 0x0002844005157836 */ /* 0x000fe20000000000 */
[----:B-----5:R-:W-:Y:S01]  /*12d20*/  @P1 SHF.R.U32.HI R26, RZ, R25, R24 ;  /* 0x00000019ff1a1219 */ /* 0x020fe20000011618 */
[----:B------:R-:W-:Y:S02]  /*12d30*/  IMAD.U32 R24, RZ, RZ, UR39 ;  /* 0x00000027ff187e24 */ /* 0x000fe4000f8e00ff */
[----:B------:R-:W-:-:S03]  /*12d40*/  FMUL.FTZ R25, R2, R54 ;  /* 0x0000003602197220 */ /* 0x000fc60000410000 */
[----:B------:R-:W0:Y:S01]  /*12d50*/  MUFU.TANH R14, R14 ;  /* 0x0000000e000e7308 */ /* 0x000e220000002400 */
[----:B------:R-:W5:Y:S01]  /*12d60*/  SHFL.IDX PT, R43, R26, RZ, 0x1c1f ;  /* 0x001c1fff1a2b7589 */ /* 0x000f6200000e0000 */
[----:B------:R-:W-:Y:S01]  /*12d70*/  PRMT R21, R24, 0x654, R21 ;  /* 0x0000065418157816 */ /* 0x000fe20000000015 */
[----:B------:R-:W-:-:S03]  /*12d80*/  IMAD R24, R160, R27, 0x41 ;  /* 0x00000041a0187424 */ /* 0x000fc600078e021b */
[----:B------:R2:W-:Y:S02]  /*12d90*/  SYNCS.ARRIVE.TRANS64.RED.A1T0 RZ, [R21+URZ], RZ ;  /* 0x000000ff15ff79a7 */ /* 0x0005e4000810043f */
[----:B------:R-:W0:Y:S01]  /*12da0*/  MUFU.TANH R15, R15 ;  /* 0x0000000f000f7308 */ /* 0x000e220000002400 */
[----:B------:R-:W-:Y:S01]  /*12db0*/  IADD3 R28, -R191, R24, R192 ;  /* 0x00000018bf1c7210 */ /* 0x000fe20007ffe1c0 */
[----:B------:R-:W-:-:S03]  /*12dc0*/  VIADD R54, R24, 0xffffffff ;  /* 0xffffffff18367836 */ /* 0x000fc60000000000 */
[----:B------:R-:W-:-:S03]  /*12dd0*/  IADD3 R28, R28, -R189, RZ ;  /* 0x800000bd1c1c7210 */ /* 0x000fc60007ffe0ff */
[----:B------:R-:W0:Y:S02]  /*12de0*/  MUFU.TANH R7, R7 ;  /* 0x0000000700077308 */ /* 0x000e240000002400 */
[C---:B------:R-:W-:Y:S02]  /*12df0*/  VIADD R47, R28.reuse, UR6 ;  /* 0x000000061c2f7c36 */ /* 0x040fe40008000000 */
[----:B------:R-:W-:-:S04]  /*12e00*/  VIADD R50, R28, UR51 ;  /* 0x000000331c327c36 */ /* 0x000fc80008000000 */
[----:B------:R-:W0:Y:S01]  /*12e10*/  MUFU.TANH R8, R8 ;  /* 0x0000000800087308 */ /* 0x000e220000002400 */
[----:B-----5:R-:W-:-:S07]  /*12e20*/  VIADDMNMX R28, R43, R47, R46, PT ;  /* 0x0000002f2b1c7246 */ /* 0x020fce000380012e */
        /* <DEDUP_REMOVED lines=21> */
[----:B--2---:R-:W2:Y:S08]  /*12f80*/  MUFU.TANH R21, R55 ;  /* 0x0000003700157308 */ /* 0x004eb00000002400 */
[----:B------:R5:W0:Y:S02]  /*12f90*/  MUFU.TANH R56, R41 ;  /* 0x0000002900387308 */ /* 0x000a240000002400 */
[----:B-----5:R-:W-:Y:S01]  /*12fa0*/  IMAD.IADD R41, R50, 0x1, R43 ;  /* 0x0000000132297824 */ /* 0x020fe200078e022b */
[----:B-12-4-:R-:W-:Y:S06]  /*12fb0*/  @P2 BRA `(.L_x_1915) ;  /* 0x0000000000582947 */ /* 0x016fec0003800000 */
[----:B------:R-:W-:Y:S01]  /*12fc0*/  IADD3 R24, -R189, R192, R43 ;  /* 0x000000c0bd187210 */ /* 0x000fe20007ffe12b */
[----:B------:R-:W-:Y:S03]  /*12fd0*/  BSSY B0, `(.L_x_1916) ;  /* 0x0000010000007945 */ /* 0x000fe60003800000 */
[----:B------:R-:W-:-:S13]  /*12fe0*/  ISETP.GT.AND P2, PT, R24, -0x1, PT ;  /* 0xffffffff1800780c */ /* 0x000fda0003f44270 */
[----:B------:R-:W-:Y:S05]  /*12ff0*/  @P2 BRA `(.L_x_1917) ;  /* 0x0000000000202947 */ /* 0x000fea0003800000 */
[----:B------:R-:W-:Y:S01]  /*13000*/  UISETP.NE.AND UP0, UPT, UR7, 0x1, UPT ;  /* 0x000000010700788c */ /* 0x000fe2000bf05270 */
[----:B------:R-:W-:-:S05]  /*13010*/  LOP3.LUT R24, RZ, R24, RZ, 0x33, !PT ;  /* 0x00000018ff187212 */ /* 0x000fca00078e33ff */
[----:B------:R-:W-:-:S05]  /*13020*/  PLOP3.LUT P2, PT, PT, PT, UP0, 0x80, 0x0 ;  /* 0x000000000000781c */ /* 0x000fca0003f4f008 */
[----:B------:R-:W-:-:S08]  /*13030*/  @UP0 ULDC.64 UR4, c[0x0][0x9e8] ;  /* 0x00027a0000040ab9 */ /* 0x000fd00000000a00 */
[----:B------:R-:W-:-:S05]  /*13040*/  @P2 IMAD.HI.U32 R27, R24, UR4, RZ ;  /* 0x00000004181b2c27 */ /* 0x000fca000f8e00ff */
[----:B------:R-:W-:-:S04]  /*13050*/  @P2 SHF.R.U32.HI R24, RZ, UR5, R27 ;  /* 0x00000005ff182c19 */ /* 0x000fc8000801161b */
[----:B------:R-:W-:Y:S01]  /*13060*/  LOP3.LUT R24, RZ, R24, RZ, 0x33, !PT ;  /* 0x00000018ff187212 */ /* 0x000fe200078e33ff */
[----:B------:R-:W-:Y:S06]  /*13070*/  BRA `(.L_x_1918) ;  /* 0x0000000000147947 */ /* 0x000fec0003800000 */
.L_x_1917:
[----:B------:R-:W-:-:S06]  /*13080*/  UISETP.NE.AND UP0, UPT, UR7, 0x1, UPT ;  /* 0x000000010700788c */ /* 0x000fcc000bf05270 */
[----:B------:R-:W-:-:S05]  /*13090*/  PLOP3.LUT P2, PT, PT, PT, UP0, 0x80, 0x0 ;  /* 0x000000000000781c */ /* 0x000fca0003f4f008 */
[----:B------:R-:W-:-:S08]  /*130a0*/  @UP0 ULDC.64 UR4, c[0x0][0x9e8] ;  /* 0x00027a0000040ab9 */ /* 0x000fd00000000a00 */
[----:B------:R-:W-:-:S05]  /*130b0*/  @P2 IMAD.HI.U32 R27, R24, UR4, RZ ;  /* 0x00000004181b2c27 */ /* 0x000fca000f8e00ff */
[----:B------:R-:W-:-:S07]  /*130c0*/  @P2 SHF.R.U32.HI R24, RZ, UR5, R27 ;  /* 0x00000005ff182c19 */ /* 0x000fce000801161b */
.L_x_1918:
[----:B------:R-:W-:Y:S05]  /*130d0*/  BSYNC B0 ;  /* 0x0000000000007941 */ /* 0x000fea0003800000 */
.L_x_1916:
[----:B------:R-:W-:-:S04]  /*130e0*/  IMAD R24, R24, UR7, -R51 ;  /* 0x0000000718187c24 */ /* 0x000fc8000f8e0a33 */
[----:B------:R-:W-:-:S05]  /*130f0*/  IMAD.IADD R24, R24, 0x1, -R191 ;  /* 0x0000000118187824 */ /* 0x000fca00078e0abf */
[----:B------:R-:W-:Y:S02]  /*13100*/  VIMNMX R41, R41, R24, !PT ;  /* 0x0000001829297248 */ /* 0x000fe40007fe0100 */
[----:B------:R-:W-:-:S07]  /*13110*/  VIADDMNMX R28, R24, UR7, R28, PT ;  /* 0x00000007181c7c46 */ /* 0x000fce000b80011c */
.L_x_1915:
[C---:B------:R-:W-:Y:S01]  /*13120*/  ISETP.GE.AND P3, PT, R54.reuse, 0x9, PT ;  /* 0x000000093600780c */ /* 0x040fe20003f66270 */
[----:B------:R-:W-:Y:S01]  /*13130*/  UISETP.GE.AND UP0, UPT, UR7, 0x1, UPT ;  /* 0x000000010700788c */ /* 0x000fe2000bf06270 */
[----:B------:R-:W-:Y:S02]  /*13140*/  ISETP.GE.AND P2, PT, R54, 0x2, PT ;  /* 0x000000023600780c */ /* 0x000fe40003f46270 */
[C---:B------:R-:W-:Y:S02]  /*13150*/  ISETP.GT.AND P4, PT, R41.reuse, 0x8, !P3 ;  /* 0x000000082900780c */ /* 0x040fe40005f84270 */
[----:B------:R-:W-:Y:S02]  /*13160*/  ISETP.GT.AND P5, PT, R41, 0x1, !P2 ;  /* 0x000000012900780c */ /* 0x000fe400057a4270 */
[----:B------:R-:W-:Y:S02]  /*13170*/  ISETP.LT.OR P4, PT, R28, 0x9, P4 ;  /* 0x000000091c00780c */ /* 0x000fe40002781670 */
[----:B------:R-:W-:-:S02]  /*13180*/  ISETP.GE.AND P6, PT, R54, 0xa, PT ;  /* 0x0000000a3600780c */ /* 0x000fc40003fc6270 */
[----:B0-----:R-:W-:Y:S02]  /*13190*/  FSEL R42, R14, -INF , !P4 ;  /* 0xff8000000e2a7808 */ /* 0x001fe40006000000 */
[C---:B------:R-:W-:Y:S02]  /*131a0*/  ISETP.LT.OR P5, PT, R28.reuse, 0x2, P5 ;  /* 0x000000021c00780c */ /* 0x040fe40002fa1670 */
[----:B------:R-:W-:Y:S02]  /*131b0*/  ISETP.GT.AND P4, PT, R41, 0x9, !P6 ;  /* 0x000000092900780c */ /* 0x000fe40007784270 */
[----:B------:R-:W-:Y:S02]  /*131c0*/  FSEL R45, R13, -INF , !P5 ;  /* 0xff8000000d2d7808 */ /* 0x000fe40006800000 */
        /* <DEDUP_REMOVED lines=8> */
[C---:B------:R-:W-:Y:S02]  /*13250*/  ISETP.GT.AND P4, PT, R41.reuse, 0x11, !P5 ;  /* 0x000000112900780c */ /* 0x040fe40006f84270 */
[----:B------:R-:W-:Y:S02]  /*13260*/  P2R R60, PR, RZ, 0x20 ;  /* 0x00000020ff3c7803 */ /* 0x000fe40000000000 */
[----:B------:R-:W-:Y:S02]  /*13270*/  ISETP.LT.OR P4, PT, R28, 0x12, P4 ;  /* 0x000000121c00780c */ /* 0x000fe40002781670 */
[----:B------:R-:W-:Y:S02]  /*13280*/  ISETP.GE.AND P5, PT, R54, 0x19, PT ;  /* 0x000000193600780c */ /* 0x000fe40003fa6270 */
[----:B------:R-:W-:Y:S02]  /*13290*/  FSEL R32, R32, -INF , !P4 ;  /* 0xff80000020207808 */ /* 0x000fe40006000000 */
[----:B------:R-:W-:-:S02]  /*132a0*/  ISETP.GT.AND P4, PT, R41, 0x18, !P5 ;  /* 0x000000182900780c */ /* 0x000fc40006f84270 */
[----:B------:R-:W-:Y:S02]  /*132b0*/  P2R R61, PR, RZ, 0x20 ;  /* 0x00000020ff3d7803 */ /* 0x000fe40000000000 */
[----:B------:R-:W-:Y:S02]  /*132c0*/  ISETP.LT.OR P4, PT, R28, 0x19, P4 ;  /* 0x000000191c00780c */ /* 0x000fe40002781670 */
[----:B------:R-:W-:Y:S02]  /*132d0*/  ISETP.GE.AND P5, PT, R54, 0x1a, PT ;  /* 0x0000001a3600780c */ /* 0x000fe40003fa6270 */
[----:B------:R-:W-:Y:S02]  /*132e0*/  FSEL R31, R31, -INF , !P4 ;  /* 0xff8000001f1f7808 */ /* 0x000fe40006000000 */
[----:B------:R-:W-:Y:S02]  /*132f0*/  ISETP.GT.AND P4, PT, R41, 0x19, !P5 ;  /* 0x000000192900780c */ /* 0x000fe40006f84270 */
[----:B------:R-:W-:-:S02]  /*13300*/  P2R R62, PR, RZ, 0x20 ;  /* 0x00000020ff3e7803 */ /* 0x000fc40000000000 */
        /* <DEDUP_REMOVED lines=26> */
[----:B------:R-:W-:Y:S02]  /*134b0*/  P2R R55, PR, RZ, 0x40 ;  /* 0x00000040ff377803 */ /* 0x000fe40000000000 */
        /* <DEDUP_REMOVED lines=11> */
[----:B------:R-:W-:-:S04]  /*13570*/  ISETP.GT.AND P6, PT, R41, RZ, !P6 ;  /* 0x000000ff2900720c */ /* 0x000fc800077c4270 */
[----:B------:R-:W-:-:S04]  /*13580*/  ISETP.LT.OR P6, PT, R28, 0x1, P6 ;  /* 0x000000011c00780c */ /* 0x000fc800037c1670 */
[----:B------:R-:W-:Y:S02]  /*13590*/  FSEL R49, R3, -INF , !P6 ;  /* 0xff80000003317808 */ /* 0x000fe40007000000 */
[----:B------:R-:W-:-:S04]  /*135a0*/  ISETP.GE.AND P6, PT, R54, 0x3a, PT ;  /* 0x0000003a3600780c */ /* 0x000fc80003fc6270 */
[----:B------:R-:W-:Y:S02]  /*135b0*/  P2R R52, PR, RZ, 0x40 ;  /* 0x00000040ff347803 */ /* 0x000fe40000000000 */
[----:B------:R-:W-:Y:S02]  /*135c0*/  ISETP.GT.AND P6, PT, R41, 0x39, !P6 ;  /* 0x000000392900780c */ /* 0x000fe400077c4270 */
[----:B------:R-:W0:Y:S02]  /*135d0*/  SHFL.IDX PT, R41, R26, 0x1, 0x1c1f ;  /* 0x003c1f001a297f89 */ /* 0x000e2400000e0000 */
[----:B------:R-:W-:-:S04]  /*135e0*/  ISETP.LT.OR P6, PT, R28, 0x3a, P6 ;  /* 0x0000003a1c00780c */ /* 0x000fc800037c1670 */
[----:B------:R-:W-:Y:S02]  /*135f0*/  FSEL R3, R53, -INF , !P6 ;  /* 0xff80000035037808 */ /* 0x000fe40007000000 */
[----:B------:R-:W-:Y:S02]  /*13600*/  PLOP3.LUT P6, PT, PT, PT, UP0, 0x40, 0x0 ;  /* 0x000000000000781c */ /* 0x000fe40003fce808 */
[----:B0-----:R-:W-:Y:S01]  /*13610*/  VIADDMNMX R46, R41, R47, R46, PT ;  /* 0x0000002f292e7246 */ /* 0x001fe2000380012e */
[----:B------:R-:W-:-:S10]  /*13620*/  IMAD.IADD R47, R50, 0x1, R41 ;  /* 0x00000001322f7824 */ /* 0x000fd400078e0229 */
[----:B------:R-:W-:Y:S05]  /*13630*/  @P6 BRA `(.L_x_1919) ;  /* 0x0000000000606947 */ /* 0x000fea0003800000 */
        /* <DEDUP_REMOVED lines=8> */
[----:B------:R-:W-:Y:S01]  /*136c0*/  @P6 IMAD.HI.U32 R28, R26, UR4, RZ ;  /* 0x000000041a1c6c27 */ /* 0x000fe2000f8e00ff */
[----:B------:R-:W-:-:S13]  /*136d0*/  PLOP3.LUT P6, PT, PT, PT, UP0, 0x80, 0x0 ;  /* 0x000000000000781c */ /* 0x000fda0003fcf008 */
[----:B------:R-:W-:-:S04]  /*136e0*/  @P6 SHF.R.U32.HI R26, RZ, UR5, R28 ;  /* 0x00000005ff1a6c19 */ /* 0x000fc8000801161c */
[----:B------:R-:W-:Y:S01]  /*136f0*/  LOP3.LUT R26, RZ, R26, RZ, 0x33, !PT ;  /* 0x0000001aff1a7212 */ /* 0x000fe200078e33ff */
[----:B------:R-:W-:Y:S06]  /*13700*/  BRA `(.L_x_1922) ;  /* 0x0000000000187947 */ /* 0x000fec0003800000 */
.L_x_1921:
[----:B------:R-:W-:-:S06]  /*13710*/  UISETP.NE.AND UP0, UPT, UR7, 0x1, UPT ;  /* 0x000000010700788c */ /* 0x000fcc000bf05270 */
[----:B------:R-:W-:-:S05]  /*13720*/  PLOP3.LUT P6, PT, PT, PT, UP0, 0x80, 0x0 ;  /* 0x000000000000781c */ /* 0x000fca0003fcf008 */
[----:B------:R-:W-:-:S08]  /*13730*/  @UP0 ULDC.64 UR4, c[0x0][0x9e8] ;  /* 0x00027a0000040ab9 */ /* 0x000fd00000000a00 */
[----:B------:R-:W-:Y:S01]  /*13740*/  @P6 IMAD.HI.U32 R28, R26, UR4, RZ ;  /* 0x000000041a1c6c27 */ /* 0x000fe2000f8e00ff */
[----:B------:R-:W-:-:S13]  /*13750*/  PLOP3.LUT P6, PT, PT, PT, UP0, 0x80, 0x0 ;  /* 0x000000000000781c */ /* 0x000fda0003fcf008 */
[----:B------:R-:W-:-:S07]  /*13760*/  @P6 SHF.R.U32.HI R26, RZ, UR5, R28 ;  /* 0x00000005ff1a6c19 */ /* 0x000fce000801161c */
.L_x_1922:
[----:B------:R-:W-:Y:S05]  /*13770*/  BSYNC B0 ;  /* 0x0000000000007941 */ /* 0x000fea0003800000 */
.L_x_1920:
[----:B------:R-:W-:-:S04]  /*13780*/  IMAD R26, R26, UR7, -R51 ;  /* 0x000000071a1a7c24 */ /* 0x000fc8000f8e0a33 */
[----:B------:R-:W-:-:S05]  /*13790*/  IMAD.IADD R26, R26, 0x1, -R191 ;  /* 0x000000011a1a7824 */ /* 0x000fca00078e0abf */
[----:B------:R-:W-:Y:S02]  /*137a0*/  VIMNMX R47, R47, R26, !PT ;  /* 0x0000001a2f2f7248 */ /* 0x000fe40007fe0100 */
[----:B------:R-:W-:-:S07]  /*137b0*/  VIADDMNMX R46, R26, UR7, R46, PT ;  /* 0x000000071a2e7c46 */ /* 0x000fce000b80012e */
.L_x_1919:
[C---:B------:R-:W-:Y:S01]  /*137c0*/  ISETP.GT.AND P2, PT, R47.reuse, 0x1, !P2 ;  /* 0x000000012f00780c */ /* 0x040fe20005744270 */
[----:B------:R-:W-:Y:S01]  /*137d0*/  ULDC UR38, c[0x0][0x988] ;  /* 0x0002620000267ab9 */ /* 0x000fe20000000800 */
[----:B------:R-:W-:Y:S02]  /*137e0*/  ISETP.GT.AND P3, PT, R47, 0x8, !P3 ;  /* 0x000000082f00780c */ /* 0x000fe40005f64270 */
[C---:B------:R-:W-:Y:S02]  /*137f0*/  ISETP.LT.OR P2, PT, R46.reuse, 0x2, P2 ;  /* 0x000000022e00780c */ /* 0x040fe40001741670 */
[----:B------:R-:W-:Y:S02]  /*13800*/  ISETP.LT.OR P3, PT, R46, 0x9, P3 ;  /* 0x000000092e00780c */ /* 0x000fe40001f61670 */
[----:B------:R-:W-:Y:S02]  /*13810*/  FSEL R26, R6, -INF , !P2 ;  /* 0xff800000061a7808 */ /* 0x000fe40005000000 */
[----:B------:R-:W-:-:S02]  /*13820*/  ISETP.NE.AND P2, PT, R55, RZ, PT ;  /* 0x000000ff3700720c */ /* 0x000fc40003f45270 */
[----:B------:R-:W-:Y:S02]  /*13830*/  FSEL R28, R7, -INF , !P3 ;  /* 0xff800000071c7808 */ /* 0x000fe40005800000 */
[----:B------:R-:W-:Y:S02]  /*13840*/  ISETP.GT.AND P2, PT, R47, 0x9, !P2 ;  /* 0x000000092f00780c */ /* 0x000fe40005744270 */
[----:B------:R-:W-:Y:S02]  /*13850*/  ISETP.NE.AND P3, PT, R57, RZ, PT ;  /* 0x000000ff3900720c */ /* 0x000fe40003f65270 */
[----:B------:R-:W-:Y:S02]  /*13860*/  ISETP.LT.OR P2, PT, R46, 0xa, P2 ;  /* 0x0000000a2e00780c */ /* 0x000fe40001741670 */
[----:B------:R-:W-:Y:S02]  /*13870*/  ISETP.NE.AND P6, PT, R48, RZ, PT ;  /* 0x000000ff3000720c */ /* 0x000fe40003fc5270 */
[----:B------:R-:W-:-:S02]  /*13880*/  FSEL R8, R8, -INF , !P2 ;  /* 0xff80000008087808 */ /* 0x000fc40005000000 */
[----:B------:R-:W-:Y:S02]  /*13890*/  ISETP.NE.AND P2, PT, R59, RZ, PT ;  /* 0x000000ff3b00720c */ /* 0x000fe40003f45270 */
[----:B------:R-:W-:Y:S02]  /*138a0*/  FMNMX.FTZ R7, R49, R45, !PT ;  /* 0x0000002d31077209 */ /* 0x000fe40007810000 */
[C---:B------:R-:W-:Y:S02]  /*138b0*/  ISETP.GT.AND P2, PT, R47.reuse, 0x10, !P2 ;  /* 0x000000102f00780c */ /* 0x040fe40005744270 */
[C---:B------:R-:W-:Y:S02]  /*138c0*/  ISETP.GT.AND P4, PT, R47.reuse, 0x31, !P4 ;  /* 0x000000312f00780c */ /* 0x040fe40006784270 */
[----:B------:R-:W-:Y:S02]  /*138d0*/  ISETP.LT.OR P2, PT, R46, 0x11, P2 ;  /* 0x000000112e00780c */ /* 0x000fe40001741670 */
[----:B------:R-:W-:-:S02]  /*138e0*/  ISETP.GT.AND P5, PT, R47, 0x38, !P5 ;  /* 0x000000382f00780c */ /* 0x000fc40006fa4270 */
[----:B------:R-:W-:Y:S02]  /*138f0*/  FSEL R33, R33, -INF , !P2 ;  /* 0xff80000021217808 */ /* 0x000fe40005000000 */
[----:B------:R-:W-:Y:S02]  /*13900*/  ISETP.NE.AND P2, PT, R60, RZ, PT ;  /* 0x000000ff3c00720c */ /* 0x000fe40003f45270 */
[C---:B------:R-:W-:Y:S02]  /*13910*/  ISETP.LT.OR P4, PT, R46.reuse, 0x32, P4 ;  /* 0x000000322e00780c */ /* 0x040fe40002781670 */
[----:B------:R-:W-:Y:S02]  /*13920*/  ISETP.GT.AND P2, PT, R47, 0x11, !P2 ;  /* 0x000000112f00780c */ /* 0x000fe40005744270 */
[C---:B------:R-:W-:Y:S02]  /*13930*/  ISETP.LT.OR P5, PT, R46.reuse, 0x39, P5 ;  /* 0x000000392e00780c */ /* 0x040fe40002fa1670 */
[----:B------:R-:W-:-:S02]  /*13940*/  ISETP.LT.OR P2, PT, R46, 0x12, P2 ;  /* 0x000000122e00780c */ /* 0x000fc40001741670 */
[----:B------:R-:W-:Y:S02]  /*13950*/  FSEL R25, R25, -INF , !P5 ;  /* 0xff80000019197808 */ /* 0x000fe40006800000 */
[----:B------:R-:W-:Y:S02]  /*13960*/  FSEL R34, R34, -INF , !P2 ;  /* 0xff80000022227808 */ /* 0x000fe40005000000 */
[----:B------:R-:W-:-:S04]  /*13970*/  ISETP.NE.AND P2, PT, R61, RZ, PT ;  /* 0x000000ff3d00720c */ /* 0x000fc80003f45270 */
[----:B------:R-:W-:-:S04]  /*13980*/  ISETP.GT.AND P2, PT, R47, 0x18, !P2 ;  /* 0x000000182f00780c */ /* 0x000fc80005744270 */
[----:B------:R-:W-:-:S04]  /*13990*/  ISETP.LT.OR P2, PT, R46, 0x19, P2 ;  /* 0x000000192e00780c */ /* 0x000fc80001741670 */
        /* <DEDUP_REMOVED lines=17> */
[----:B------:R-:W-:Y:S02]  /*13ab0*/  ISETP.GT.AND P2, PT, R47, 0x29, !P3 ;  /* 0x000000292f00780c */ /* 0x000fe40005f44270 */
[----:B------:R-:W-:Y:S02]  /*13ac0*/  ISETP.NE.AND P3, PT, R58, RZ, PT ;  /* 0x000000ff3a00720c */ /* 0x000fe40003f65270 */
[----:B------:R-:W-:-:S04]  /*13ad0*/  ISETP.LT.OR P2, PT, R46, 0x2a, P2 ;  /* 0x0000002a2e00780c */ /* 0x000fc80001741670 */
[----:B------:R-:W-:Y:S02]  /*13ae0*/  FSEL R40, R40, -INF , !P2 ;  /* 0xff80000028287808 */ /* 0x000fe40005000000 */
[----:B------:R-:W-:Y:S02]  /*13af0*/  ISETP.GT.AND P2, PT, R47, RZ, !P6 ;  /* 0x000000ff2f00720c */ /* 0x000fe40007744270 */
[----:B------:R-:W-:Y:S02]  /*13b00*/  ISETP.NE.AND P6, PT, R52, RZ, PT ;  /* 0x000000ff3400720c */ /* 0x000fe40003fc5270 */
[----:B------:R-:W-:-:S04]  /*13b10*/  ISETP.LT.OR P2, PT, R46, 0x1, P2 ;  /* 0x000000012e00780c */ /* 0x000fc80001741670 */
[----:B------:R-:W-:Y:S02]  /*13b20*/  FSEL R41, R0, -INF , !P2 ;  /* 0xff80000000297808 */ /* 0x000fe40005000000 */
[----:B------:R-:W-:-:S04]  /*13b30*/  FMNMX.FTZ R0, R42, R7, !PT ;  /* 0x000000072a007209 */ /* 0x000fc80007810000 */
        /* <DEDUP_REMOVED lines=12> */
[----:B------:R-:W-:-:S05]  /*13c00*/  FMNMX.FTZ R0, R3, R0, !PT ;  /* 0x0000000003007209 */ /* 0x000fca0007810000 */
[----:B------:R-:W0:Y:S02]  /*13c10*/  SHFL.BFLY PT, R7, R0, 0x2, 0x1f ;  /* 0x0c401f0000077f89 */ /* 0x000e2400000e0000 */
[----:B0-----:R-:W-:-:S05]  /*13c20*/  FMNMX.FTZ R48, R0, R7, !PT ;  /* 0x0000000700307209 */ /* 0x001fca0007810000 */
[----:B------:R-:W0:Y:S02]  /*13c30*/  SHFL.BFLY PT, R7, R48, 0x1, 0x1f ;  /* 0x0c201f0030077f89 */ /* 0x000e2400000e0000 */
[----:B0-----:R-:W-:Y:S01]  /*13c40*/  FMNMX.FTZ R6, R48, R7, !PT ;  /* 0x0000000730067209 */ /* 0x001fe20007810000 */
[----:B------:R-:W-:-:S03]  /*13c50*/  IMAD.U32 R7, RZ, RZ, UR38 ;  /* 0x00000026ff077e24 */ /* 0x000fc6000f8e00ff */
[C---:B------:R-:W-:Y:S01]  /*13c60*/  FSETP.NEU.FTZ.AND P2, PT, R6.reuse, -INF , PT ;  /* 0xff8000000600780b */ /* 0x040fe20003f5d000 */
[----:B------:R-:W-:-:S05]  /*13c70*/  FFMA.FTZ R7, R6, R7, -8 ;  /* 0xc100000006077423 */ /* 0x000fca0000010007 */
[----:B------:R-:W-:Y:S02]  /*13c80*/  FSEL R50, R7, RZ, P2 ;  /* 0x000000ff07327208 */ /* 0x000fe40001000000 */
[----:B------:R-:W-:Y:S02]  /*13c90*/  FMNMX.FTZ R7, R41, R26, !PT ;  /* 0x0000001a29077209 */ /* 0x000fe40007810000 */
[----:B------:R-:W-:Y:S01]  /*13ca0*/  ISETP.GT.AND P2, PT, R47, 0x30, !P3 ;  /* 0x000000302f00780c */ /* 0x000fe20005f44270 */
[----:B------:R-:W-:-:S01]  /*13cb0*/  FFMA.FTZ R158, R15, UR38, -R50 ;  /* 0x000000260f9e7c23 */ /* 0x000fc20008010832 */
[----:B------:R-:W-:Y:S01]  /*13cc0*/  FMNMX.FTZ R7, R28, R7, !PT ;  /* 0x000000071c077209 */ /* 0x000fe20007810000 */
[----:B------:R-:W-:-:S01]  /*13cd0*/  FFMA.FTZ R15, R14, UR38, -R50 ;  /* 0x000000260e0f7c23 */ /* 0x000fc20008010832 */
[----:B------:R-:W-:Y:S01]  /*13ce0*/  ISETP.LT.OR P2, PT, R46, 0x31, P2 ;  /* 0x000000312e00780c */ /* 0x000fe20001741670 */
[----:B------:R-:W-:Y:S01]  /*13cf0*/  IMAD.U32 R14, RZ, RZ, UR38 ;  /* 0x00000026ff0e7e24 */ /* 0x000fe2000f8e00ff */
[----:B------:R-:W-:Y:S01]  /*13d00*/  FMNMX.FTZ R0, R8, R7, !PT ;  /* 0x0000000708007209 */ /* 0x000fe20007810000 */
[----:B------:R-:W-:-:S01]  /*13d10*/  FFMA.FTZ R156, R29, UR38, -R50 ;  /* 0x000000261d9c7c23 */ /* 0x000fc20008010832 */
[----:B------:R-:W-:Y:S01]  /*13d20*/  FSEL R11, R11, -INF , !P2 ;  /* 0xff8000000b0b7808 */ /* 0x000fe20005000000 */
[----:B------:R-:W-:-:S01]  /*13d30*/  FFMA.FTZ R29, R20, UR38, -R50 ;  /* 0x00000026141d7c23 */ /* 0x000fc20008010832 */
[----:B------:R-:W-:Y:S01]  /*13d40*/  FMNMX.FTZ R7, R33, R0, !PT ;  /* 0x0000000021077209 */ /* 0x000fe20007810000 */
[----:B------:R-:W-:-:S01]  /*13d50*/  FFMA.FTZ R152, R49, UR38, -R50 ;  /* 0x0000002631987c23 */ /* 0x000fc20008010832 */
[----:B------:R-:W-:Y:S01]  /*13d60*/  ISETP.GT.AND P3, PT, R47, 0x39, !P6 ;  /* 0x000000392f00780c */ /* 0x000fe20007764270 */
[----:B------:R-:W-:-:S01]  /*13d70*/  FFMA.FTZ R42, R42, UR38, -R50 ;  /* 0x000000262a2a7c23 */ /* 0x000fc20008010832 */
[----:B------:R-:W-:Y:S01]  /*13d80*/  FMNMX.FTZ R0, R34, R7, !PT ;  /* 0x0000000722007209 */ /* 0x000fe20007810000 */
[----:B------:R-:W-:-:S01]  /*13d90*/  FFMA.FTZ R43, R43, UR38, -R50 ;  /* 0x000000262b2b7c23 */ /* 0x000fc20008010832 */
[----:B------:R-:W-:Y:S01]  /*13da0*/  ISETP.LT.OR P3, PT, R46, 0x3a, P3 ;  /* 0x0000003a2e00780c */ /* 0x000fe20001f61670 */
[----:B------:R-:W-:Y:S01]  /*13db0*/  MUFU.EX2 R152, R152 ;  /* 0x0000009800987308 */ /* 0x000fe20000000800 */
[----:B------:R-:W-:Y:S01]  /*13dc0*/  FMNMX.FTZ R7, R35, R0, !PT ;  /* 0x0000000023077209 */ /* 0x000fe20007810000 */
[--C-:B------:R-:W-:Y:S01]  /*13dd0*/  FFMA.FTZ R154, R44, UR38, -R50.reuse ;  /* 0x000000262c9a7c23 */ /* 0x100fe20008010832 */
[----:B------:R-:W-:Y:S01]  /*13de0*/  FSEL R21, R21, -INF , !P3 ;  /* 0xff80000015157808 */ /* 0x000fe20005800000 */
[--C-:B------:R-:W-:Y:S01]  /*13df0*/  FFMA.FTZ R3, R3, UR38, -R50.reuse ;  /* 0x0000002603037c23 */ /* 0x100fe20008010832 */
[----:B------:R-:W-:Y:S01]  /*13e00*/  FMNMX.FTZ R0, R36, R7, !PT ;  /* 0x0000000724007209 */ /* 0x000fe20007810000 */
[--C-:B------:R-:W-:Y:S01]  /*13e10*/  FFMA.FTZ R31, R31, UR38, -R50.reuse ;  /* 0x000000261f1f7c23 */ /* 0x100fe20008010832 */
[----:B------:R-:W-:-:S01]  /*13e20*/  FFMA.FTZ R30, R30, UR38, -R50 ;  /* 0x000000261e1e7c23 */ /* 0x000fc20008010832 */
[----:B------:R-:W-:Y:S01]  /*13e30*/  MUFU.EX2 R42, R42 ;  /* 0x0000002a002a7308 */ /* 0x000fe20000000800 */
[----:B------:R-:W-:Y:S01]  /*13e40*/  FMNMX.FTZ R7, R37, R0, !PT ;  /* 0x0000000025077209 */ /* 0x000fe20007810000 */
[--C-:B------:R-:W-:Y:S01]  /*13e50*/  FFMA.FTZ R27, R27, UR38, -R50.reuse ;  /* 0x000000261b1b7c23 */ /* 0x100fe20008010832 */
[----:B------:R-:W-:-:S01]  /*13e60*/  FFMA.FTZ R24, R24, UR38, -R50 ;  /* 0x0000002618187c23 */ /* 0x000fc20008010832 */
[----:B------:R-:W-:Y:S01]  /*13e70*/  FFMA.FTZ R13, R13, UR38, -R50 ;  /* 0x000000260d0d7c23 */ /* 0x000fe20008010832 */
[----:B------:R-:W-:-:S03]  /*13e80*/  FMNMX.FTZ R0, R38, R7, !PT ;  /* 0x0000000726007209 */ /* 0x000fc60007810000 */
[----:B------:R-:W-:Y:S01]  /*13e90*/  MUFU.EX2 R43, R43 ;  /* 0x0000002b002b7308 */ /* 0x000fe20000000800 */
[----:B------:R-:W-:Y:S02]  /*13ea0*/  FMNMX.FTZ R7, R39, R0, !PT ;  /* 0x0000000027077209 */ /* 0x000fe40007810000 */
[----:B------:R-:W-:Y:S01]  /*13eb0*/  FSEL R0, R9, -INF , !P4 ;  /* 0xff80000009007808 */ /* 0x000fe20006000000 */
[----:B------:R-:W-:-:S01]  /*13ec0*/  FFMA.FTZ R9, R45, UR38, -R50 ;  /* 0x000000262d097c23 */ /* 0x000fc20008010832 */
[----:B------:R-:W-:Y:S01]  /*13ed0*/  FMNMX.FTZ R48, R40, R7, !PT ;  /* 0x0000000728307209 */ /* 0x000fe20007810000 */
[----:B------:R-:W-:-:S02]  /*13ee0*/  FFMA.FTZ R45, R32, UR38, -R50 ;  /* 0x00000026202d7c23 */ /* 0x000fc40008010832 */
[----:B------:R-:W-:Y:S01]  /*13ef0*/  MUFU.EX2 R154, R154 ;  /* 0x0000009a009a7308 */ /* 0x000fe20000000800 */
[----:B------:R-:W-:-:S04]  /*13f00*/  FMNMX.FTZ R7, R11, R48, !PT ;  /* 0x000000300b077209 */ /* 0x000fc80007810000 */
[----:B------:R-:W-:-:S03]  /*13f10*/  FMNMX.FTZ R46, R0, R7, !PT ;  /* 0x00000007002e7209 */ /* 0x000fc60007810000 */
[----:B------:R-:W-:Y:S01]  /*13f20*/  MUFU.EX2 R9, R9 ;  /* 0x0000000900097308 */ /* 0x000fe20000000800 */
[----:B------:R-:W-:-:S04]  /*13f30*/  FMNMX.FTZ R46, R25, R46, !PT ;  /* 0x0000002e192e7209 */ /* 0x000fc80007810000 */
[----:B------:R-:W-:-:S03]  /*13f40*/  FMNMX.FTZ R46, R21, R46, !PT ;  /* 0x0000002e152e7209 */ /* 0x000fc60007810000 */
[----:B------:R-:W-:Y:S02]  /*13f50*/  MUFU.EX2 R45, R45 ;  /* 0x0000002d002d7308 */ /* 0x000fe40000000800 */
[----:B------:R-:W0:Y:S06]  /*13f60*/  SHFL.BFLY PT, R7, R46, 0x2, 0x1f ;  /* 0x0c401f002e077f89 */ /* 0x000e2c00000e0000 */
[----:B------:R-:W-:Y:S08]  /*13f70*/  MUFU.EX2 R31, R31 ;  /* 0x0000001f001f7308 */ /* 0x000ff00000000800 */
[----:B------:R-:W-:Y:S08]  /*13f80*/  MUFU.EX2 R30, R30 ;  /* 0x0000001e001e7308 */ /* 0x000ff00000000800 */
[----:B------:R-:W-:Y:S01]  /*13f90*/  MUFU.EX2 R156, R156 ;  /* 0x0000009c009c7308 */ /* 0x000fe20000000800 */
[----:B0-----:R-:W-:-:S05]  /*13fa0*/  FMNMX.FTZ R32, R46, R7, !PT ;  /* 0x000000072e207209 */ /* 0x001fca0007810000 */
[----:B------:R-:W0:Y:S02]  /*13fb0*/  SHFL.BFLY PT, R7, R32, 0x1, 0x1f ;  /* 0x0c201f0020077f89 */ /* 0x000e2400000e0000 */
[----:B------:R-:W-:Y:S08]  /*13fc0*/  MUFU.EX2 R27, R27 ;  /* 0x0000001b001b7308 */ /* 0x000ff00000000800 */
[----:B------:R-:W-:Y:S08]  /*13fd0*/  MUFU.EX2 R24, R24 ;  /* 0x0000001800187308 */ /* 0x000ff00000000800 */
[----:B------:R-:W-:Y:S01]  /*13fe0*/  MUFU.EX2 R29, R29 ;  /* 0x0000001d001d7308 */ /* 0x000fe20000000800 */
[----:B0-----:R-:W-:-:S07]  /*13ff0*/  FMNMX.FTZ R7, R32, R7, !PT ;  /* 0x0000000720077209 */ /* 0x001fce0007810000 */
[----:B------:R-:W-:Y:S01]  /*14000*/  MUFU.EX2 R158, R158 ;  /* 0x0000009e009e7308 */ /* 0x000fe20000000800 */
[C---:B------:R-:W-:Y:S01]  /*14010*/  FSETP.NEU.FTZ.AND P2, PT, R7.reuse, -INF , PT ;  /* 0xff8000000700780b */ /* 0x040fe20003f5d000 */
[----:B------:R-:W-:-:S06]  /*14020*/  FFMA.FTZ R14, R7, R14, -8 ;  /* 0xc1000000070e7423 */ /* 0x000fcc000001000e */
[----:B------:R-:W-:Y:S01]  /*14030*/  MUFU.EX2 R15, R15 ;  /* 0x0000000f000f7308 */ /* 0x000fe20000000800 */
        /* <DEDUP_REMOVED lines=18> */
[----:B------:R-:W-:-:S05]  /*14160*/  FFMA.FTZ R20, R21, UR38, -R20 ;  /* 0x0000002615147c23 */ /* 0x000fca0008010814 */
[----:B------:R-:W1:Y:S08]  /*14170*/  MUFU.EX2 R28, R28 ;  /* 0x0000001c001c7308 */ /* 0x000e700000000800 */
[----:B------:R-:W2:Y:S01]  /*14180*/  MUFU.EX2 R41, R8 ;  /* 0x0000000800297308 */ /* 0x000ea20000000800 */
[----:B0-----:R-:W-:-:S07]  /*14190*/  FADD.FTZ R47, R153, R26 ;  /* 0x0000001a992f7221 */ /* 0x001fce0000010000 */
[----:B------:R-:W0:Y:S01]  /*141a0*/  MUFU.EX2 R33, R33 ;  /* 0x0000002100217308 */ /* 0x000e220000000800 */
[----:B-1----:R-:W-:-:S07]  /*141b0*/  FADD.FTZ R32, R28, R47 ;  /* 0x0000002f1c207221 */ /* 0x002fce0000010000 */
[----:B------:R1:W-:Y:S01]  /*141c0*/  MUFU.EX2 R14, R3 ;  /* 0x00000003000e7308 */ /* 0x0003e20000000800 */
[----:B--2---:R-:W-:-:S01]  /*141d0*/  FADD.FTZ R32, R41, R32 ;  /* 0x0000002029207221 */ /* 0x004fc20000010000 */
[----:B------:R-:W-:-:S04]  /*141e0*/  F2FP.SATFINITE.E4M3.F32.PACK_AB_MERGE_C R28, R41, R28, RZ ;  /* 0x0000001c291c723e */ /* 0x000fc800048070ff */
[----:B------:R-:W-:Y:S02]  /*141f0*/  F2FP.SATFINITE.E4M3.F32.PACK_AB_MERGE_C R153, R26, R153, R28 ;  /* 0x000000991a99723e */ /* 0x000fe4000480701c */
[----:B------:R-:W2:Y:S01]  /*14200*/  MUFU.EX2 R34, R34 ;  /* 0x0000002200227308 */ /* 0x000ea20000000800 */
[----:B-1----:R-:W-:-:S04]  /*14210*/  FADD.FTZ R3, R152, R9 ;  /* 0x0000000998037221 */ /* 0x002fc80000010000 */
[----:B------:R-:W-:Y:S01]  /*14220*/  FADD.FTZ R8, R42, R3 ;  /* 0x000000032a087221 */ /* 0x000fe20000010000 */
[C---:B------:R-:W-:Y:S02]  /*14230*/  F2FP.SATFINITE.E4M3.F32.PACK_AB_MERGE_C R42, R43.reuse, R42, RZ ;  /* 0x0000002a2b2a723e */ /* 0x040fe400048070ff */
[----:B------:R-:W1:Y:S01]  /*14240*/  MUFU.EX2 R35, R35 ;  /* 0x0000002300237308 */ /* 0x000e620000000800 */
[----:B------:R-:W-:-:S01]  /*14250*/  FADD.FTZ R3, R43, R8 ;  /* 0x000000082b037221 */ /* 0x000fc20000010000 */
[----:B------:R-:W-:-:S03]  /*14260*/  F2FP.SATFINITE.E4M3.F32.PACK_AB_MERGE_C R152, R9, R152, R42 ;  /* 0x000000980998723e */ /* 0x000fc6000480702a */
[----:B------:R-:W-:Y:S01]  /*14270*/  FADD.FTZ R8, R154, R3 ;  /* 0x000000039a087221 */ /* 0x000fe20000010000 */
[----:B0-----:R-:W-:-:S02]  /*14280*/  FADD.FTZ R3, R33, R32 ;  /* 0x0000002021037221 */ /* 0x001fc40000010000 */
[----:B------:R-:W0:Y:S01]  /*14290*/  MUFU.EX2 R36, R36 ;  /* 0x0000002400247308 */ /* 0x000e220000000800 */
[----:B------:R-:W-:-:S01]  /*142a0*/  FADD.FTZ R8, R45, R8 ;  /* 0x000000082d087221 */ /* 0x000fc20000010000 */
[----:B--2---:R-:W-:-:S03]  /*142b0*/  FADD.FTZ R32, R34, R3 ;  /* 0x0000000322207221 */ /* 0x004fc60000010000 */
[----:B------:R-:W-:-:S03]  /*142c0*/  FADD.FTZ R3, R31, R8 ;  /* 0x000000081f037221 */ /* 0x000fc60000010000 */
[----:B------:R-:W2:Y:S01]  /*142d0*/  MUFU.EX2 R37, R37 ;  /* 0x0000002500257308 */ /* 0x000ea20000000800 */
[----:B-1----:R-:W-:-:S01]  /*142e0*/  FADD.FTZ R47, R35, R32 ;  /* 0x00000020232f7221 */ /* 0x002fc20000010000 */
[C---:B------:R-:W-:Y:S01]  /*142f0*/  FADD.FTZ R3, R30.reuse, R3 ;  /* 0x000000031e037221 */ /* 0x040fe20000010000 */
[----:B------:R-:W-:-:S03]  /*14300*/  F2FP.SATFINITE.E4M3.F32.PACK_AB_MERGE_C R30, R30, R31, RZ ;  /* 0x0000001f1e1e723e */ /* 0x000fc600048070ff */
[----:B------:R-:W-:Y:S01]  /*14310*/  FADD.FTZ R44, R156, R3 ;  /* 0x000000039c2c7221 */ /* 0x000fe20000010000 */
[----:B------:R-:W-:Y:S01]  /*14320*/  F2FP.SATFINITE.E4M3.F32.PACK_AB_MERGE_C R154, R45, R154, R30 ;  /* 0x0000009a2d9a723e */ /* 0x000fe2000480701e */
[----:B------:R-:W1:Y:S01]  /*14330*/  MUFU.EX2 R38, R38 ;  /* 0x0000002600267308 */ /* 0x000e620000000800 */
[----:B0-----:R-:W-:-:S01]  /*14340*/  FADD.FTZ R32, R36, R47 ;  /* 0x0000002f24207221 */ /* 0x001fc20000010000 */
[----:B------:R-:W-:Y:S01]  /*14350*/  FADD.FTZ R47, R27, R44 ;  /* 0x0000002c1b2f7221 */ /* 0x000fe20000010000 */
[----:B------:R-:W-:-:S03]  /*14360*/  F2FP.SATFINITE.E4M3.F32.PACK_AB_MERGE_C R35, R36, R35, RZ ;  /* 0x000000232423723e */ /* 0x000fc600048070ff */
[----:B------:R-:W-:Y:S01]  /*14370*/  FADD.FTZ R44, R24, R47 ;  /* 0x0000002f182c7221 */ /* 0x000fe20000010000 */
[----:B------:R-:W-:Y:S01]  /*14380*/  F2FP.SATFINITE.E4M3.F32.PACK_AB_MERGE_C R24, R29, R24, RZ ;  /* 0x000000181d18723e */ /* 0x000fe200048070ff */
[----:B------:R-:W0:Y:S01]  /*14390*/  MUFU.EX2 R39, R39 ;  /* 0x0000002700277308 */ /* 0x000e220000000800 */
[----:B--2---:R-:W-:-:S01]  /*143a0*/  FADD.FTZ R3, R37, R32 ;  /* 0x0000002025037221 */ /* 0x004fc20000010000 */
[----:B------:R-:W-:Y:S01]  /*143b0*/  FADD.FTZ R21, R29, R44 ;  /* 0x0000002c1d157221 */ /* 0x000fe20000010000 */
[----:B------:R-:W-:Y:S02]  /*143c0*/  F2FP.SATFINITE.E4M3.F32.PACK_AB_MERGE_C R156, R27, R156, R24 ;  /* 0x0000009c1b9c723e */ /* 0x000fe40004807018 */
[----:B------:R-:W-:-:S03]  /*143d0*/  F2FP.SATFINITE.E4M3.F32.PACK_AB_MERGE_C R155, R34, R33, R35 ;  /* 0x00000021229b723e */ /* 0x000fc60004807023 */
[----:B------:R-:W2:Y:S01]  /*143e0*/  MUFU.EX2 R40, R40 ;  /* 0x0000002800287308 */ /* 0x000ea20000000800 */
[----:B-1----:R-:W-:-:S07]  /*143f0*/  FADD.FTZ R32, R38, R3 ;  /* 0x0000000326207221 */ /* 0x002fce0000010000 */
[----:B------:R-:W1:Y:S01]  /*14400*/  MUFU.EX2 R11, R11 ;  /* 0x0000000b000b7308 */ /* 0x000e620000000800 */
[----:B0-----:R-:W-:-:S01]  /*14410*/  FADD.FTZ R3, R39, R32 ;  /* 0x0000002027037221 */ /* 0x001fc20000010000 */
[----:B------:R-:W-:-:S04]  /*14420*/  FADD.FTZ R32, R158, R21 ;  /* 0x000000159e207221 */ /* 0x000fc80000010000 */
[----:B------:R-:W-:Y:S02]  /*14430*/  FADD.FTZ R32, R15, R32 ;  /* 0x000000200f207221 */ /* 0x000fe40000010000 */
[----:B------:R0:W4:Y:S01]  /*14440*/  MUFU.EX2 R8, R0 ;  /* 0x0000000000087308 */ /* 0x0001220000000800 */
[----:B--2---:R-:W-:-:S04]  /*14450*/  F2FP.SATFINITE.E4M3.F32.PACK_AB_MERGE_C R39, R40, R39, RZ ;  /* 0x000000272827723e */ /* 0x004fc800048070ff */
[----:B------:R-:W-:-:S03]  /*14460*/  F2FP.SATFINITE.E4M3.F32.PACK_AB_MERGE_C R157, R38, R37, R39 ;  /* 0x00000025269d723e */ /* 0x000fc60004807027 */
[----:B------:R-:W2:Y:S01]  /*14470*/  MUFU.EX2 R13, R13 ;  /* 0x0000000d000d7308 */ /* 0x000ea20000000800 */
[----:B0-----:R-:W-:-:S04]  /*14480*/  FADD.FTZ R0, R40, R3 ;  /* 0x0000000328007221 */ /* 0x001fc80000010000 */
[----:B-1----:R-:W-:-:S03]  /*14490*/  FADD.FTZ R3, R11, R0 ;  /* 0x000000000b037221 */ /* 0x002fc60000010000 */
[----:B------:R-:W0:Y:S01]  /*144a0*/  MUFU.EX2 R25, R25 ;  /* 0x0000001900197308 */ /* 0x000e220000000800 */
[----:B----4-:R-:W-:-:S07]  /*144b0*/  FADD.FTZ R0, R8, R3 ;  /* 0x0000000308007221 */ /* 0x010fce0000010000 */
[----:B------:R-:W1:Y:S01]  /*144c0*/  MUFU.EX2 R20, R20 ;  /* 0x0000001400147308 */ /* 0x000e620000000800 */
[----:B--2---:R-:W-:-:S01]  /*144d0*/  FADD.FTZ R3, R13, R32 ;  /* 0x000000200d037221 */ /* 0x004fc20000010000 */
[----:B------:R-:W-:-:S03]  /*144e0*/  F2FP.SATFINITE.E4M3.F32.PACK_AB_MERGE_C R13, R14, R13, RZ ;  /* 0x0000000d0e0d723e */ /* 0x000fc600048070ff */
[----:B------:R-:W-:Y:S01]  /*144f0*/  FADD.FTZ R3, R14, R3 ;  /* 0x000000030e037221 */ /* 0x000fe20000010000 */
[----:B------:R-:W-:Y:S01]  /*14500*/  F2FP.SATFINITE.E4M3.F32.PACK_AB_MERGE_C R158, R15, R158, R13 ;  /* 0x0000009e0f9e723e */ /* 0x000fe2000480700d */
[----:B0-----:R-:W-:Y:S01]  /*14510*/  FADD.FTZ R21, R25, R0 ;  /* 0x0000000019157221 */ /* 0x001fe20000010000 */
[----:B-1----:R-:W-:-:S03]  /*14520*/  F2FP.SATFINITE.E4M3.F32.PACK_AB_MERGE_C R25, R20, R25, RZ ;  /* 0x000000191419723e */ /* 0x002fc600048070ff */
[----:B------:R-:W-:Y:S01]  /*14530*/  FADD.FTZ R0, R20, R21 ;  /* 0x0000001514007221 */ /* 0x000fe20000010000 */
[----:B------:R-:W-:Y:S01]  /*14540*/  F2FP.SATFINITE.E4M3.F32.PACK_AB_MERGE_C R159, R8, R11, R25 ;  /* 0x0000000b089f723e */ /* 0x000fe20004807019 */
[----:B------:R-:W-:Y:S06]  /*14550*/  @!P0 BRA `(.L_x_1923) ;  /* 0x0000000000048947 */ /* 0x000fec0003800000 */
[----:B------:R-:W-:Y:S01]  /*14560*/  BPT.TRAP 0x1 ;  /* 0x000000040000795c */ /* 0x000fe20000300000 */
.L_x_1923:
[----:B------:R0:W1:Y:S01]  /*14570*/  SYNCS.PHASECHK.TRANS64.TRYWAIT P2, [R5+URZ+0x28450], R12 ;  /* 0x0284500c050075a7 */ /* 0x000062000804017f */
[----:B------:R-:W-:Y:S05]  /*14580*/  @!P0 BRA `(.L_x_1924) ;  /* 0x0000000000048947 */ /* 0x000fea0003800000 */
[----:B------:R-:W-:Y:S01]  /*14590*/  BPT.TRAP 0x1 ;  /* 0x000000040000795c */ /* 0x000fe20000300000 */
.L_x_1924:
[----:B------:R-:W-:Y:S04]  /*145a0*/  BSSY B0, `(.L_x_1925) ;  /* 0x0000004000007945 */ /* 0x000fe80003800000 */
[----:B-1----:R-:W-:Y:S05]  /*145b0*/  @P2 BRA `(.L_x_1926) ;  /* 0x0000000000082947 */ /* 0x002fea0003800000 */
[----:B------:R-:W1:Y:S02]  /*145c0*/  SYNCS.PHASECHK.TRANS64.TRYWAIT P2, [R5+URZ+0x28450], R12 ;  /* 0x0284500c050075a7 */ /* 0x000e64000804017f */
[----:B-1----:R-:W-:Y:S05]  /*145d0*/  @!P2 BRA `(.L_x_1927) ;  /* 0x0000019000b0a947 */ /* 0x002fea0003800000 */
.L_x_1926:
[----:B------:R-:W-:Y:S05]  /*145e0*/  BSYNC B0 ;  /* 0x0000000000007941 */ /* 0x000fea0003800000 */
.L_x_1925:
[----:B------:R-:W-:Y:S05]  /*145f0*/  WARPSYNC.ALL ;  /* 0x0000000000007948 */ /* 0x000fea0003800000 */
[----:B------:R-:W-:Y:S01]  /*14600*/  R2UR UR4, R22 ;  /* 0x00000000160472ca */ /* 0x000fe200000e0000 */
[----:B------:R2:W-:Y:S01]  /*14610*/  BAR.SYNC.DEFER_BLOCKING R10, 0x100 ;  /* 0x0004000a0000751d */ /* 0x0005e20000010000 */
[----:B------:R-:W-:-:S05]  /*14620*/  IMAD.MOV.U32 R9, RZ, RZ, -0x7fffffe0 ;  /* 0x80000020ff097424 */ /* 0x000fca00078e00ff */
[C---:B------:R-:W-:Y:S02]  /*14630*/  R2UR UR11, R9.reuse ;  /* 0x00000000090b72ca */ /* 0x040fe400000e0000 */
[----:B------:R-:W-:-:S04]  /*14640*/  R2UR UR15, R9 ;  /* 0x00000000090f72ca */ /* 0x000fc800000e0000 */
[----:B------:R-:W-:-:S04]  /*14650*/  UIADD3 UR4, UR4, 0x8000, URZ ;  /* 0x0000800004047890 */ /* 0x000fc8000fffe03f */
[----:B------:R-:W-:-:S04]  /*14660*/  USHF.R.U32.HI UR4, URZ, 0x4, UR4 ;  /* 0x000000043f047899 */ /* 0x000fc80008011604 */
[----:B------:R-:W-:-:S04]  /*14670*/  ULOP3.LUT UR4, UR4, 0x3fff, URZ, 0xc0, !UPT ;  /* 0x00003fff04047892 */ /* 0x000fc8000f8ec03f */
[----:B------:R-:W-:Y:S01]  /*14680*/  ULOP3.LUT UR43, UR4, 0x10000, URZ, 0xfc, !UPT ;  /* 0x00010000042b7892 */ /* 0x000fe2000f8efc3f */
[----:B------:R-:W-:-:S05]  /*14690*/  WARPGROUP.ARRIVE ;  /* 0x00000000000079c5 */ /* 0x000fca0000000000 */
[----:B------:R-:W-:-:S04]  /*146a0*/  LEA R8, R23, UR43, 0xa ;  /* 0x0000002b17087c11 */ /* 0x000fc8000f8e50ff */
[C---:B------:R-:W-:Y:S02]  /*146b0*/  R2UR UR10, R8.reuse ;  /* 0x00000000080a72ca */ /* 0x040fe400000e0000 */
[----:B------:R-:W-:-:S04]  /*146c0*/  IADD3 R8, R8, 0x2, RZ ;  /* 0x0000000208087810 */ /* 0x000fc80007ffe0ff */
[----:B------:R-:W-:-:S07]  /*146d0*/  R2UR UR14, R8 ;  /* 0x00000000080e72ca */ /* 0x000fce00000e0000 */
[----:B------:R-:W-:Y:S03]  /*146e0*/  QGMMA.64x256x32.F32.E4M3.E4M3 R24, R152, gdesc[UR8], RZ, !UPT, gsb0 ;  /* 0x03e0000898187df3 */ /* 0x000fe6000c0008ff */
[----:B------:R-:W-:Y:S02]  /*146f0*/  WARPGROUP.DEPBAR.LE gsb0, 0x0 ;  /* 0x00008000000079c5 */ /* 0x000fe40000010000 */
[----:B------:R-:W-:-:S15]  /*14700*/  WARPGROUP.ARRIVE ;  /* 0x00000000000079c5 */ /* 0x000fde0000000000 */
[----:B------:R-:W-:-:S08]  /*14710*/  NOP ;  /* 0x0000000000007918 */ /* 0x000fd00000000000 */
[----:B------:R-:W-:Y:S03]  /*14720*/  QGMMA.64x256x32.F32.E4M3.E4M3 R24, R156, gdesc[UR12], R24, gsb0 ;  /* 0x03e0000c9c187df3 */ /* 0x000fe60008000818 */
[----:B------:R-:W-:Y:S02]  /*14730*/  WARPGROUP.DEPBAR.LE gsb0, 0x0 ;  /* 0x00008000000079c5 */ /* 0x000fe40000010000 */
[----:B--2---:R-:W-:Y:S05]  /*14740*/  @!P0 BRA `(.L_x_1928) ;  /* 0x0000000000048947 */ /* 0x004fea0003800000 */
[----:B------:R-:W-:Y:S01]  /*14750*/  BPT.TRAP 0x1 ;  /* 0x000000040000795c */ /* 0x000fe20000300000 */
.L_x_1928:
[----:B01----:R-:W-:Y:S01]  /*14760*/  VIADD R5, R5, 0x28460 ;  /* 0x0002846005057836 */ /* 0x003fe20000000000 */
[----:B------:R-:W-:Y:S01]  /*14770*/  UISETP.GE.AND UP0, UPT, UR7, 0x1, UPT ;  /* 0x000000010700788c */ /* 0x000fe2000bf06270 */
[----:B------:R-:W-:Y:S02]  /*14780*/  IMAD.U32 R8, RZ, RZ, UR39 ;  /* 0x00000027ff087e24 */ /* 0x000fe4000f8e00ff */
[----:B------:R-:W-:-:S03]  /*14790*/  IMAD.MOV.U32 R9, RZ, RZ, R201 ;  /* 0x000000ffff097224 */ /* 0x000fc600078e00c9 */
[----:B------:R-:W-:Y:S02]  /*147a0*/  PRMT R5, R8, 0x654, R5 ;  /* 0x0000065408057816 */ /* 0x000fe40000000005 */
[----:B------:R-:W0:Y:S01]  /*147b0*/  @P1 LDC R8, c[0x0][0x44c] ;  /* 0x00011300ff081b82 */ /* 0x000e220000000800 */
[----:B------:R-:W-:Y:S01]  /*147c0*/  PLOP3.LUT P2, PT, PT, PT, UP0, 0x40, 0x0 ;  /* 0x000000000000781c */ /* 0x000fe20003f4e808 */
[----:B------:R1:W-:Y:S06]  /*147d0*/  SYNCS.ARRIVE.TRANS64.RED.A1T0 RZ, [R5+URZ], RZ ;  /* 0x000000ff05ff79a7 */ /* 0x0003ec000810043f */
[----:B-1----:R-:W1:Y:S01]  /*147e0*/  @P1 LDC R5, c[0x0][0x450] ;  /* 0x00011400ff051b82 */ /* 0x002e620000000800 */
[----:B0-----:R-:W-:-:S05]  /*147f0*/  @P1 IMAD.HI.U32 R8, R201, R8, RZ ;  /* 0x00000008c9081227 */ /* 0x001fca00078e00ff */
[----:B-1----:R-:W-:Y:S01]  /*14800*/  @P1 SHF.R.U32.HI R9, RZ, R5, R8 ;  /* 0x00000005ff091219 */ /* 0x002fe20000011608 */
[----:B------:R-:W-:-:S04]  /*14810*/  VIADD R5, R160, 0xfffffffe ;  /* 0xfffffffea0057836 */ /* 0x000fc80000000000 */
[----:B------:R-:W-:-:S04]  /*14820*/  IMAD.IADD R161, R161, 0x1, R9 ;  /* 0x00000001a1a17824 */ /* 0x000fc800078e0209 */
[----:B------:R-:W-:Y:S01]  /*14830*/  VIADD R8, R161, UR6 ;  /* 0x00000006a1087c36 */ /* 0x000fe20008000000 */
[----:B------:R-:W-:Y:S06]  /*14840*/  @P2 BRA `(.L_x_1929) ;  /* 0x0000000000542947 */ /* 0x000fec0003800000 */
[C---:B------:R-:W-:Y:S01]  /*14850*/  ISETP.GT.AND P2, PT, R161.reuse, RZ, PT ;  /* 0x000000ffa100720c */ /* 0x040fe20003f44270 */
[----:B------:R-:W-:Y:S01]  /*14860*/  BSSY B0, `(.L_x_1930) ;  /* 0x0000010000007945 */ /* 0x000fe20003800000 */
[----:B------:R-:W-:-:S11]  /*14870*/  VIADD R9, R161, 0xffffffff ;  /* 0xffffffffa1097836 */ /* 0x000fd60000000000 */
[----:B------:R-:W-:Y:S05]  /*14880*/  @P2 BRA `(.L_x_1931) ;  /* 0x0000000000202947 */ /* 0x000fea0003800000 */
[----:B------:R-:W-:Y:S01]  /*14890*/  UISETP.NE.AND UP0, UPT, UR7, 0x1, UPT ;  /* 0x000000010700788c */ /* 0x000fe2000bf05270 */
[----:B------:R-:W-:-:S05]  /*148a0*/  IMAD.MOV R9, RZ, RZ, -R161 ;  /* 0x000000ffff097224 */ /* 0x000fca00078e0aa1 */
[----:B------:R-:W-:-:S05]  /*148b0*/  PLOP3.LUT P2, PT, PT, PT, UP0, 0x80, 0x0 ;  /* 0x000000000000781c */ /* 0x000fca0003f4f008 */
[----:B------:R-:W-:-:S08]  /*148c0*/  @UP0 ULDC.64 UR4, c[0x0][0x9e8] ;  /* 0x00027a0000040ab9 */ /* 0x000fd00000000a00 */
[----:B------:R-:W-:-:S05]  /*148d0*/  @P2 IMAD.HI.U32 R10, R9, UR4, RZ ;  /* 0x00000004090a2c27 */ /* 0x000fca000f8e00ff */
[----:B------:R-:W-:-:S04]  /*148e0*/  @P2 SHF.R.U32.HI R9, RZ, UR5, R10 ;  /* 0x00000005ff092c19 */ /* 0x000fc8000801160a */
[----:B------:R-:W-:Y:S01]  /*148f0*/  LOP3.LUT R9, RZ, R9, RZ, 0x33, !PT ;  /* 0x00000009ff097212 */ /* 0x000fe200078e33ff */
[----:B------:R-:W-:Y:S06]  /*14900*/  BRA `(.L_x_1932) ;  /* 0x0000000000147947 */ /* 0x000fec0003800000 */
.L_x_1931:
[----:B------:R-:W-:-:S06]  /*14910*/  UISETP.NE.AND UP0, UPT, UR7, 0x1, UPT ;  /* 0x000000010700788c */ /* 0x000fcc000bf05270 */
[----:B------:R-:W-:-:S05]  /*14920*/  PLOP3.LUT P2, PT, PT, PT, UP0, 0x80, 0x0 ;  /* 0x000000000000781c */ /* 0x000fca0003f4f008 */
[----:B------:R-:W-:-:S08]  /*14930*/  @UP0 ULDC.64 UR4, c[0x0][0x9e8] ;  /* 0x00027a0000040ab9 */ /* 0x000fd00000000a00 */
[----:B------:R-:W-:-:S05]  /*14940*/  @P2 IMAD.HI.U32 R10, R9, UR4, RZ ;  /* 0x00000004090a2c27 */ /* 0x000fca000f8e00ff */
[----:B------:R-:W-:-:S07]  /*14950*/  @P2 SHF.R.U32.HI R9, RZ, UR5, R10 ;  /* 0x00000005ff092c19 */ /* 0x000fce000801160a */
.L_x_1932:
[----:B------:R-:W-:Y:S05]  /*14960*/  BSYNC B0 ;  /* 0x0000000000007941 */ /* 0x000fea0003800000 */
.L_x_1930:
[----:B------:R-:W-:-:S04]  /*14970*/  IMAD.U32 R10, RZ, RZ, UR7 ;  /* 0x00000007ff0a7e24 */ /* 0x000fc8000f8e00ff */
[----:B------:R-:W-:-:S05]  /*14980*/  IMAD R10, R9, R10, UR7 ;  /* 0x00000007090a7e24 */ /* 0x000fca000f8e020a */
[----:B------:R-:W-:-:S07]  /*14990*/  VIMNMX R8, R8, R10, PT ;  /* 0x0000000a08087248 */ /* 0x000fce0003fe0100 */
.L_x_1929:
[----:B------:R-:W-:Y:S01]  /*149a0*/  SHF.R.S32.HI R9, RZ, 0x1f, R8 ;  /* 0x0000001fff097819 */ /* 0x000fe20000011408 */
[----:B------:R-:W-:Y:S01]  /*149b0*/  ULDC UR46, c[0x0][0x9e4] ;  /* 0x00027900002e7ab9 */ /* 0x000fe20000000800 */
[----:B------:R-:W-:Y:S01]  /*149c0*/  ULDC UR54, c[0x0][0x9e4] ;  /* 0x0002790000367ab9 */ /* 0x000fe20000000800 */
[----:B------:R-:W-:Y:S01]  /*149d0*/  ULDC UR58, c[0x0][0x988] ;  /* 0x00026200003a7ab9 */ /* 0x000fe20000000800 */
[----:B------:R-:W-:Y:S01]  /*149e0*/  LEA.HI R9, R9, R8, RZ, 0x6 ;  /* 0x0000000809097211 */ /* 0x000fe200078f30ff */
[----:B------:R-:W-:Y:S01]  /*149f0*/  ULDC UR47, c[0x0][0x988] ;  /* 0x00026200002f7ab9 */ /* 0x000fe20000000800 */
[----:B------:R-:W-:Y:S01]  /*14a00*/  ULDC UR55, c[0x0][0x988] ;  /* 0x0002620000377ab9 */ /* 0x000fe20000000800 */
[----:B------:R-:W-:Y:S01]  /*14a10*/  ULDC UR50, c[0x0][0x9e0] ;  /* 0x0002780000327ab9 */ /* 0x000fe20000000800 */
[----:B------:R-:W-:Y:S01]  /*14a20*/  SHF.R.S32.HI R8, RZ, 0x6, R9 ;  /* 0x00000006ff087819 */ /* 0x000fe20000011409 */
[----:B------:R-:W-:-:S03]  /*14a30*/  ULDC UR59, c[0x0][0x9e0] ;  /* 0x00027800003b7ab9 */ /* 0x000fc60000000800 */
[----:B------:R-:W-:-:S04]  /*14a40*/  VIMNMX R8, R204, R8, !PT ;  /* 0x00000008cc087248 */ /* 0x000fc80007fe0100 */
[----:B------:R-:W-:-:S13]  /*14a50*/  ISETP.GE.AND P2, PT, R5, R8, PT ;  /* 0x000000080500720c */ /* 0x000fda0003f46270 */
[----:B------:R-:W-:Y:S05]  /*14a60*/  @!P2 BRA `(.L_x_1933) ;  /* 0x000000280060a947 */ /* 0x000fea0003800000 */
.L_x_1953:
[----:B------:R-:W-:Y:S01]  /*14a70*/  VIADD R23, R23, 0x1 ;  /* 0x0000000117177836 */ /* 0x000fe20000000000 */
[----:B------:R-:W-:Y:S05]  /*14a80*/  YIELD ;  /* 0x0000000000007946 */ /* 0x000fea0003800000 */
[----:B------:R-:W-:-:S04]  /*14a90*/  ISETP.NE.AND P2, PT, R23, 0x2, PT ;  /* 0x000000021700780c */ /* 0x000fc80003f45270 */
[----:B--23--:R-:W-:Y:S02]  /*14aa0*/  SEL R4, RZ, 0x1, P2 ;  /* 0x00000001ff047807 */ /* 0x00cfe40001000000 */
[----:B------:R-:W-:Y:S02]  /*14ab0*/  SEL R23, R23, RZ, P2 ;  /* 0x000000ff17177207 */ /* 0x000fe40001000000 */
[----:B------:R-:W-:Y:S01]  /*14ac0*/  LOP3.LUT R186, R186, R4, RZ, 0x3c, !PT ;  /* 0x00000004baba7212 */ /* 0x000fe200078e3cff */
[----:B------:R-:W-:Y:S06]  /*14ad0*/  @!P0 BRA `(.L_x_1934) ;  /* 0x0000000000048947 */ /* 0x000fec0003800000 */
[----:B------:R-:W-:Y:S01]  /*14ae0*/  BPT.TRAP 0x1 ;  /* 0x000000040000795c */ /* 0x000fe20000300000 */
.L_x_1934:
[----:B------:R-:W-:Y:S02]  /*14af0*/  LEA R205, R23, R22, 0x3 ;  /* 0x0000001617cd7211 */ /* 0x000fe400078e18ff */
[----:B------:R-:W-:-:S04]  /*14b00*/  SHF.L.U32 R9, R186, 0x1f, RZ ;  /* 0x0000001fba097819 */ /* 0x000fc800000006ff */
[----:B------:R0:W1:Y:S01]  /*14b10*/  SYNCS.PHASECHK.TRANS64.TRYWAIT P2, [R205+URZ+0x28430], R9 ;  /* 0x02843009cd0075a7 */ /* 0x000062000804017f */
[----:B------:R-:W-:Y:S05]  /*14b20*/  @!P0 BRA `(.L_x_1935) ;  /* 0x0000000000048947 */ /* 0x000fea0003800000 */
[----:B------:R-:W-:Y:S01]  /*14b30*/  BPT.TRAP 0x1 ;  /* 0x000000040000795c */ /* 0x000fe20000300000 */
.L_x_1935:
[----:B------:R-:W-:Y:S01]  /*14b40*/  LEA R10, R23, UR60, 0xa ;  /* 0x0000003c170a7c11 */ /* 0x000fe2000f8e50ff */
[----:B------:R-:W-:-:S04]  /*14b50*/  IMAD.MOV.U32 R11, RZ, RZ, 0x40000040 ;  /* 0x40000040ff0b7424 */ /* 0x000fc800078e00ff */
[C---:B------:R-:W-:Y:S02]  /*14b60*/  VIADD R12, R10.reuse, 0x2 ;  /* 0x000000020a0c7836 */ /* 0x040fe40000000000 */
[----:B------:R-:W-:Y:S01]  /*14b70*/  VIADD R4, R10, 0x4 ;  /* 0x000000040a047836 */ /* 0x000fe20000000000 */
[----:B-1----:R-:W-:Y:S06]  /*14b80*/  @P2 BRA `(.L_x_1936) ;  /* 0x0000000000082947 */ /* 0x002fec0003800000 */
[----:B------:R-:W1:Y:S02]  /*14b90*/  SYNCS.PHASECHK.TRANS64.TRYWAIT P2, [R205+URZ+0x28430], R9 ;  /* 0x02843009cd0075a7 */ /* 0x000e64000804017f */
[----:B-1----:R-:W-:Y:S05]  /*14ba0*/  @!P2 BRA `(.L_x_1937) ;  /* 0x0000018c0050a947 */ /* 0x002fea0003800000 */
.L_x_1936:
[----:B------:R-:W-:Y:S05]  /*14bb0*/  WARPSYNC.ALL ;  /* 0x0000000000007948 */ /* 0x000fea0003800000 */
[----:B------:R-:W-:Y:S01]  /*14bc0*/  R2UR UR14, R10 ;  /* 0x000000000a0e72ca */ /* 0x000fe200000e0000 */
[----:B------:R-:W-:Y:S01]  /*14bd0*/  WARPGROUP.ARRIVE ;  /* 0x00000000000079c5 */ /* 0x000fe20000000000 */
[----:B------:R-:W-:Y:S01]  /*14be0*/  R2UR UR15, R11 ;  /* 0x000000000b0f72ca */ /* 0x000fe200000e0000 */
[----:B------:R-:W-:Y:S01]  /*14bf0*/  IMAD.MOV.U32 R13, RZ, RZ, 0x40000040 ;  /* 0x40000040ff0d7424 */ /* 0x000fe200078e00ff */
[----:B------:R-:W-:Y:S01]  /*14c00*/  R2UR UR12, R198 ;  /* 0x00000000c60c72ca */ /* 0x000fe200000e0000 */
[----:B------:R-:W-:Y:S01]  /*14c10*/  VIADD R14, R10, 0x6 ;  /* 0x000000060a0e7836 */ /* 0x000fe20000000000 */
[----:B------:R-:W-:Y:S01]  /*14c20*/  R2UR UR13, R199 ;  /* 0x00000000c70d72ca */ /* 0x000fe200000e0000 */
[----:B------:R-:W-:Y:S01]  /*14c30*/  IMAD.MOV.U32 R15, RZ, RZ, 0x40000040 ;  /* 0x40000040ff0f7424 */ /* 0x000fe200078e00ff */
[----:B------:R-:W-:Y:S01]  /*14c40*/  R2UR UR10, R12 ;  /* 0x000000000c0a72ca */ /* 0x000fe200000e0000 */
[----:B------:R-:W-:Y:S01]  /*14c50*/  IMAD.MOV.U32 R12, RZ, RZ, R4 ;  /* 0x000000ffff0c7224 */ /* 0x000fe200078e0004 */
[----:B------:R-:W-:Y:S01]  /*14c60*/  R2UR UR11, R13 ;  /* 0x000000000d0b72ca */ /* 0x000fe200000e0000 */
[----:B------:R-:W-:Y:S01]  /*14c70*/  UMOV UR16, UR56 ;  /* 0x0000003800107c82 */ /* 0x000fe20008000000 */
[----:B------:R-:W-:Y:S01]  /*14c80*/  R2UR UR8, R196 ;  /* 0x00000000c40872ca */ /* 0x000fe200000e0000 */
[----:B------:R-:W-:Y:S01]  /*14c90*/  UMOV UR17, UR57 ;  /* 0x0000003900117c82 */ /* 0x000fe20008000000 */
[----:B------:R-:W-:Y:S01]  /*14ca0*/  R2UR UR9, R197 ;  /* 0x00000000c50972ca */ /* 0x000fe200000e0000 */
[----:B------:R-:W-:Y:S01]  /*14cb0*/  UMOV UR20, UR52 ;  /* 0x0000003400147c82 */ /* 0x000fe20008000000 */
[----:B------:R-:W-:Y:S01]  /*14cc0*/  R2UR UR6, R12 ;  /* 0x000000000c0672ca */ /* 0x000fe200000e0000 */
[----:B------:R-:W-:Y:S01]  /*14cd0*/  VIADD R12, R10, 0x200 ;  /* 0x000002000a0c7836 */ /* 0x000fe20000000000 */
[----:B------:R-:W-:Y:S01]  /*14ce0*/  R2UR UR7, R13 ;  /* 0x000000000d0772ca */ /* 0x000fe200000e0000 */
[----:B------:R-:W-:Y:S01]  /*14cf0*/  QGMMA.64x64x32.F32.E4M3.E4M3 R152, gdesc[UR12], RZ, !UPT, gsb0 ;  /* 0x00e000000c9879f3 */ /* 0x000fe2000c0008ff */
[----:B------:R-:W-:Y:S01]  /*14d00*/  R2UR UR4, R194 ;  /* 0x00000000c20472ca */ /* 0x000fe200000e0000 */
[----:B------:R-:W-:Y:S01]  /*14d10*/  UMOV UR21, UR53 ;  /* 0x0000003500157c82 */ /* 0x000fe20008000000 */
[----:B------:R-:W-:Y:S01]  /*14d20*/  R2UR UR5, R195 ;  /* 0x00000000c30572ca */ /* 0x000fe200000e0000 */
[----:B------:R-:W-:Y:S01]  /*14d30*/  UMOV UR24, UR48 ;  /* 0x0000003000187c82 */ /* 0x000fe20008000000 */
[----:B------:R-:W-:Y:S01]  /*14d40*/  R2UR UR18, R14 ;  /* 0x000000000e1272ca */ /* 0x000fe200000e0000 */
[----:B------:R-:W-:Y:S01]  /*14d50*/  VIADD R14, R10, 0x202 ;  /* 0x000002020a0e7836 */ /* 0x000fe20000000000 */
[----:B------:R-:W-:Y:S01]  /*14d60*/  R2UR UR19, R15 ;  /* 0x000000000f1372ca */ /* 0x000fe200000e0000 */
[----:B------:R-:W-:Y:S01]  /*14d70*/  UMOV UR25, UR49 ;  /* 0x0000003100197c82 */ /* 0x000fe20008000000 */
[----:B------:R-:W-:Y:S01]  /*14d80*/  R2UR UR22, R12 ;  /* 0x000000000c1672ca */ /* 0x000fe200000e0000 */
[----:B------:R-:W-:Y:S01]  /*14d90*/  VIADD R20, R10, 0x204 ;  /* 0x000002040a147836 */ /* 0x000fe20000000000 */
[----:B------:R-:W-:Y:S01]  /*14da0*/  R2UR UR23, R13 ;  /* 0x000000000d1772ca */ /* 0x000fe200000e0000 */
[----:B------:R-:W-:Y:S01]  /*14db0*/  IMAD.MOV.U32 R21, RZ, RZ, 0x40000040 ;  /* 0x40000040ff157424 */ /* 0x000fe200078e00ff */
[----:B------:R-:W-:Y:S01]  /*14dc0*/  R2UR UR26, R14 ;  /* 0x000000000e1a72ca */ /* 0x000fe200000e0000 */
[----:B------:R-:W-:Y:S01]  /*14dd0*/  UMOV UR28, UR44 ;  /* 0x0000002c001c7c82 */ /* 0x000fe20008000000 */
        /* <DEDUP_REMOVED lines=8> */
[----:B------:R-:W-:Y:S01]  /*14e60*/  R2UR UR35, R11 ;  /* 0x000000000b2372ca */ /* 0x000fe200000e0000 */
[----:B------:R-:W2:Y:S01]  /*14e70*/  S2R R206, SR_TID.X ;  /* 0x0000000000ce7919 */ /* 0x000ea20000002100 */
[----:B------:R-:W-:-:S02]  /*14e80*/  R2UR UR34, R10 ;  /* 0x000000000a2272ca */ /* 0x000fc400000e0000 */
[----:B--2---:R-:W-:-:S04]  /*14e90*/  SHF.R.U32.HI R206, RZ, 0x7, R206 ;  /* 0x00000007ffce7819 */ /* 0x004fc800000116ce */
        /* <DEDUP_REMOVED lines=26> */
.L_x_1938:
[----:B------:R-:W3:Y:S01]  /*15040*/  @P1 LDC R11, c[0x0][0x44c] ;  /* 0x00011300ff0b1b82 */ /* 0x000ee20000000800 */
[----:B------:R-:W-:Y:S02]  /*15050*/  IMAD.IADD R14, R208, 0x1, R201 ;  /* 0x00000001d00e7824 */ /* 0x000fe400078e02c9 */
[C---:B------:R-:W-:Y:S01]  /*15060*/  FMUL.FTZ R15, R2.reuse, R152 ;  /* 0x00000098020f7220 */ /* 0x040fe20000410000 */
[C---:B------:R-:W-:Y:S01]  /*15070*/  FMUL.FTZ R21, R2.reuse, R153 ;  /* 0x0000009902157220 */ /* 0x040fe20000410000 */
[C---:B------:R-:W-:Y:S01]  /*15080*/  FMUL.FTZ R13, R2.reuse, R155 ;  /* 0x0000009b020d7220 */ /* 0x040fe20000410000 */
[C---:B------:R-:W-:Y:S01]  /*15090*/  FMUL.FTZ R152, R2.reuse, R156 ;  /* 0x0000009c02987220 */ /* 0x040fe20000410000 */
[C---:B------:R-:W-:Y:S01]  /*150a0*/  FMUL.FTZ R155, R2.reuse, R157 ;  /* 0x0000009d029b7220 */ /* 0x040fe20000410000 */
[C---:B------:R-:W-:Y:S01]  /*150b0*/  FMUL.FTZ R153, R2.reuse, R159 ;  /* 0x0000009f02997220 */ /* 0x040fe20000410000 */
[----:B------:R-:W4:Y:S01]  /*150c0*/  @P1 LDC R10, c[0x0][0x450] ;  /* 0x00011400ff0a1b82 */ /* 0x000f220000000800 */
        /* <DEDUP_REMOVED lines=8> */
[----:B------:R-:W-:Y:S01]  /*15150*/  UISETP.NE.AND UP0, UPT, UR42, URZ, UPT ;  /* 0x0000003f2a00728c */ /* 0x000fe2000bf05270 */
[C---:B------:R-:W-:Y:S01]  /*15160*/  FMUL.FTZ R20, R2.reuse, R158 ;  /* 0x0000009e02147220 */ /* 0x040fe20000410000 */
[C---:B------:R-:W-:Y:S01]  /*15170*/  FMUL.FTZ R154, R2.reuse, R162 ;  /* 0x000000a2029a7220 */ /* 0x040fe20000410000 */
[C---:B------:R-:W-:Y:S01]  /*15180*/  FMUL.FTZ R167, R2.reuse, R169 ;  /* 0x000000a902a77220 */ /* 0x040fe20000410000 */
[C---:B------:R-:W-:Y:S01]  /*15190*/  FMUL.FTZ R164, R2.reuse, R171 ;  /* 0x000000ab02a47220 */ /* 0x040fe20000410000 */
[C---:B------:R-:W-:Y:S01]  /*151a0*/  FMUL.FTZ R168, R2.reuse, R175 ;  /* 0x000000af02a87220 */ /* 0x040fe20000410000 */
[----:B------:R-:W-:Y:S01]  /*151b0*/  FMUL.FTZ R158, R2, R166 ;  /* 0x000000a6029e7220 */ /* 0x000fe20000410000 */
[----:B---3--:R-:W-:-:S04]  /*151c0*/  @P1 IMAD.HI.U32 R11, R14, R11, RZ ;  /* 0x0000000b0e0b1227 */ /* 0x008fc800078e00ff */
[C---:B------:R-:W-:Y:S01]  /*151d0*/  FMUL.FTZ R162, R2.reuse, R170 ;  /* 0x000000aa02a27220 */ /* 0x040fe20000410000 */
[C---:B------:R-:W-:Y:S01]  /*151e0*/  FMUL.FTZ R169, R2.reuse, R172 ;  /* 0x000000ac02a97220 */ /* 0x040fe20000410000 */
[C---:B------:R-:W-:Y:S01]  /*151f0*/  FMUL.FTZ R171, R2.reuse, R173 ;  /* 0x000000ad02ab7220 */ /* 0x040fe20000410000 */
[C---:B------:R-:W-:Y:S01]  /*15200*/  FMUL.FTZ R175, R2.reuse, R177 ;  /* 0x000000b102af7220 */ /* 0x040fe20000410000 */
[C---:B------:R-:W-:Y:S01]  /*15210*/  FMUL.FTZ R166, R2.reuse, R174 ;  /* 0x000000ae02a67220 */ /* 0x040fe20000410000 */
[C---:B------:R-:W-:Y:S01]  /*15220*/  FMUL.FTZ R173, R2.reuse, R176 ;  /* 0x000000b002ad7220 */ /* 0x040fe20000410000 */
[C---:B------:R-:W-:Y:S01]  /*15230*/  FMUL.FTZ R170, R2.reuse, R178 ;  /* 0x000000b202aa7220 */ /* 0x040fe20000410000 */
[----:B----4-:R-:W-:Y:S01]  /*15240*/  @P1 SHF.R.U32.HI R14, RZ, R10, R11 ;  /* 0x0000000aff0e1219 */ /* 0x010fe2000001160b */
[C---:B------:R-:W-:Y:S01]  /*15250*/  FMUL.FTZ R172, R2.reuse, R179 ;  /* 0x000000b302ac7220 */ /* 0x040fe20000410000 */
[----:B------:R-:W-:Y:S02]  /*15260*/  IMAD.SHL.U32 R177, R5, 0x40, RZ ;  /* 0x0000004005b17824 */ /* 0x000fe400078e00ff */
[C---:B------:R-:W-:Y:S01]  /*15270*/  FMUL.FTZ R178, R2.reuse, R180 ;  /* 0x000000b402b27220 */ /* 0x040fe20000410000 */
[C---:B------:R-:W-:Y:S01]  /*15280*/  FMUL.FTZ R179, R2.reuse, R181 ;  /* 0x000000b502b37220 */ /* 0x040fe20000410000 */
[----:B------:R-:W3:Y:S01]  /*15290*/  SHFL.IDX PT, R206, R14, RZ, 0x1c1f ;  /* 0x001c1fff0ece7589 */ /* 0x000ee200000e0000 */
[C---:B------:R-:W-:Y:S01]  /*152a0*/  FMUL.FTZ R174, R2.reuse, R182 ;  /* 0x000000b602ae7220 */ /* 0x040fe20000410000 */
[----:B------:R-:W-:Y:S01]  /*152b0*/  FMUL.FTZ R176, R2, R183 ;  /* 0x000000b702b07220 */ /* 0x000fe20000410000 */
[----:B------:R-:W-:Y:S01]  /*152c0*/  PLOP3.LUT P2, PT, PT, PT, UP0, 0x40, 0x0 ;  /* 0x000000000000781c */ /* 0x000fe20003f4e808 */
[----:B------:R-:W4:Y:S01]  /*152d0*/  MUFU.TANH R15, R15 ;  /* 0x0000000f000f7308 */ /* 0x000f220000002400 */
[----:B------:R-:W-:Y:S01]  /*152e0*/  IADD3 R181, -R191, 0x1, -R177 ;  /* 0x00000001bfb57810 */ /* 0x000fe20007ffe9b1 */
[----:B------:R-:W-:-:S02]  /*152f0*/  VIADD R10, R205, 0x28440 ;  /* 0x00028440cd0a7836 */ /* 0x000fc40000000000 */
[----:B------:R-:W-:Y:S01]  /*15300*/  IMAD.U32 R11, RZ, RZ, UR39 ;  /* 0x00000027ff0b7e24 */ /* 0x000fe2000f8e00ff */
[----:B------:R-:W-:-:S03]  /*15310*/  IADD3 R181, -R189, R181, R192 ;  /* 0x000000b5bdb57210 */ /* 0x000fc60007ffe1c0 */
[----:B------:R-:W0:Y:S01]  /*15320*/  MUFU.TANH R21, R21 ;  /* 0x0000001500157308 */ /* 0x000e220000002400 */
[----:B------:R-:W-:Y:S01]  /*15330*/  PRMT R10, R11, 0x654, R10 ;  /* 0x000006540b0a7816 */ /* 0x000fe2000000000a */
[C---:B------:R-:W-:Y:S02]  /*15340*/  VIADD R180, R181.reuse, UR50 ;  /* 0x00000032b5b47c36 */ /* 0x040fe40008000000 */
[----:B------:R-:W-:Y:S01]  /*15350*/  VIADD R181, R181, UR51 ;  /* 0x00000033b5b57c36 */ /* 0x000fe20008000000 */
[----:B------:R0:W-:Y:S03]  /*15360*/  SYNCS.ARRIVE.TRANS64.RED.A1T0 RZ, [R10+URZ], RZ ;  /* 0x000000ff0aff79a7 */ /* 0x0001e6000810043f */
[----:B------:R-:W0:Y:S01]  /*15370*/  MUFU.TANH R12, R12 ;  /* 0x0000000c000c7308 */ /* 0x000e220000002400 */
[C---:B---3--:R-:W-:Y:S02]  /*15380*/  IMAD.IADD R182, R206.reuse, 0x1, R180 ;  /* 0x00000001ceb67824 */ /* 0x048fe400078e02b4 */
[----:B------:R-:W-:-:S05]  /*15390*/  IMAD.IADD R183, R206, 0x1, R181 ;  /* 0x00000001ceb77824 */ /* 0x000fca00078e02b5 */
[----:B------:R-:W3:Y:S08]  /*153a0*/  MUFU.TANH R13, R13 ;  /* 0x0000000d000d7308 */ /* 0x000ef00000002400 */
        /* <DEDUP_REMOVED lines=28> */
[----:B---34-:R-:W-:Y:S05]  /*15570*/  @P2 BRA `(.L_x_1939) ;  /* 0x0000000000582947 */ /* 0x018fea0003800000 */
[----:B------:R-:W-:Y:S01]  /*15580*/  IADD3 R206, -R189, R192, R206 ;  /* 0x000000c0bdce7210 */ /* 0x000fe20007ffe1ce */
[----:B------:R-:W-:Y:S03]  /*15590*/  BSSY B0, `(.L_x_1940) ;  /* 0x0000010000007945 */ /* 0x000fe60003800000 */
[----:B------:R-:W-:-:S13]  /*155a0*/  ISETP.GT.AND P2, PT, R206, -0x1, PT ;  /* 0xffffffffce00780c */ /* 0x000fda0003f44270 */
[----:B------:R-:W-:Y:S05]  /*155b0*/  @P2 BRA `(.L_x_1941) ;  /* 0x0000000000202947 */ /* 0x000fea0003800000 */
[----:B------:R-:W-:Y:S02]  /*155c0*/  MOV R226, UR46 ;  /* 0x0000002e00e27c02 */ /* 0x000fe40008000f00 */
[----:B------:R-:W-:Y:S02]  /*155d0*/  LOP3.LUT R206, RZ, R206, RZ, 0x33, !PT ;  /* 0x000000ceffce7212 */ /* 0x000fe400078e33ff */
[----:B------:R-:W-:-:S13]  /*155e0*/  ISETP.NE.AND P2, PT, R226, 0x1, PT ;  /* 0x00000001e200780c */ /* 0x000fda0003f45270 */
[----:B0-----:R-:W0:Y:S02]  /*155f0*/  @P2 LDC.64 R10, c[0x0][0x9e8] ;  /* 0x00027a00ff0a2b82 */ /* 0x001e240000000a00 */
[----:B0-----:R-:W-:-:S05]  /*15600*/  @P2 IMAD.HI.U32 R10, R206, R10, RZ ;  /* 0x0000000ace0a2227 */ /* 0x001fca00078e00ff */
[----:B------:R-:W-:-:S04]  /*15610*/  @P2 SHF.R.U32.HI R206, RZ, R11, R10 ;  /* 0x0000000bffce2219 */ /* 0x000fc8000001160a */
[----:B------:R-:W-:Y:S01]  /*15620*/  LOP3.LUT R206, RZ, R206, RZ, 0x33, !PT ;  /* 0x000000ceffce7212 */ /* 0x000fe200078e33ff */
[----:B------:R-:W-:Y:S06]  /*15630*/  BRA `(.L_x_1942) ;  /* 0x0000000000147947 */ /* 0x000fec0003800000 */
.L_x_1941:
[----:B------:R-:W-:-:S05]  /*15640*/  IMAD.U32 R226, RZ, RZ, UR46 ;  /* 0x0000002effe27e24 */ /* 0x000fca000f8e00ff */
[----:B------:R-:W-:-:S13]  /*15650*/  ISETP.NE.AND P2, PT, R226, 0x1, PT ;  /* 0x00000001e200780c */ /* 0x000fda0003f45270 */
[----:B0-----:R-:W0:Y:S02]  /*15660*/  @P2 LDC.64 R10, c[0x0][0x9e8] ;  /* 0x00027a00ff0a2b82 */ /* 0x001e240000000a00 */
[----:B0-----:R-:W-:-:S05]  /*15670*/  @P2 IMAD.HI.U32 R10, R206, R10, RZ ;  /* 0x0000000ace0a2227 */ /* 0x001fca00078e00ff */
[----:B------:R-:W-:-:S07]  /*15680*/  @P2 SHF.R.U32.HI R206, RZ, R11, R10 ;  /* 0x0000000bffce2219 */ /* 0x000fce000001160a */
.L_x_1942:
[----:B------:R-:W-:Y:S05]  /*15690*/  BSYNC B0 ;  /* 0x0000000000007941 */ /* 0x000fea0003800000 */
.L_x_1940:
[----:B------:R-:W-:-:S04]  /*156a0*/  IMAD R206, R206, R226, -R177 ;  /* 0x000000e2cece7224 */ /* 0x000fc800078e0ab1 */
[----:B------:R-:W-:-:S05]  /*156b0*/  IMAD.IADD R206, R206, 0x1, -R191 ;  /* 0x00000001cece7824 */ /* 0x000fca00078e0abf */
[----:B------:R-:W-:Y:S02]  /*156c0*/  VIMNMX R183, R183, R206, !PT ;  /* 0x000000ceb7b77248 */ /* 0x000fe40007fe0100 */
[----:B------:R-:W-:-:S07]  /*156d0*/  VIADDMNMX R182, R206, R226, R182, PT ;  /* 0x000000e2ceb67246 */ /* 0x000fce00038001b6 */
.L_x_1939:
[----:B------:R-:W-:Y:S01]  /*156e0*/  ISETP.GT.AND P2, PT, R5, -0x1, PT ;  /* 0xffffffff0500780c */ /* 0x000fe20003f44270 */
[----:B------:R-:W3:Y:S01]  /*156f0*/  SHFL.IDX PT, R14, R14, 0x1, 0x1c1f ;  /* 0x003c1f000e0e7f89 */ /* 0x000ee200000e0000 */
[----:B------:R-:W-:Y:S02]  /*15700*/  UISETP.NE.AND UP0, UPT, UR42, URZ, UPT ;  /* 0x0000003f2a00728c */ /* 0x000fe4000bf05270 */
[C---:B------:R-:W-:Y:S02]  /*15710*/  ISETP.GT.AND P3, PT, R183.reuse, RZ, P2 ;  /* 0x000000ffb700720c */ /* 0x040fe40001764270 */
[C---:B------:R-:W-:Y:S02]  /*15720*/  ISETP.GT.AND P5, PT, R183.reuse, 0x8, P2 ;  /* 0x00000008b700780c */ /* 0x040fe400017a4270 */
[----:B------:R-:W-:Y:S02]  /*15730*/  ISETP.LT.OR P4, PT, R182, 0x1, P3 ;  /* 0x00000001b600780c */ /* 0x000fe40001f81670 */
[----:B------:R-:W-:-:S02]  /*15740*/  ISETP.GT.AND P3, PT, R183, 0x1, P2 ;  /* 0x00000001b700780c */ /* 0x000fc40001764270 */
[----:B------:R-:W-:Y:S02]  /*15750*/  FSEL R15, R15, -INF , !P4 ;  /* 0xff8000000f0f7808 */ /* 0x000fe40006000000 */
[C---:B------:R-:W-:Y:S02]  /*15760*/  ISETP.LT.OR P3, PT, R182.reuse, 0x2, P3 ;  /* 0x00000002b600780c */ /* 0x040fe40001f61670 */
[----:B------:R-:W-:Y:S02]  /*15770*/  ISETP.GT.AND P4, PT, R183, 0x9, P2 ;  /* 0x00000009b700780c */ /* 0x000fe40001784270 */
[----:B0-----:R-:W-:Y:S02]  /*15780*/  FSEL R21, R21, -INF , !P3 ;  /* 0xff80000015157808 */ /* 0x001fe40005800000 */
[----:B------:R-:W-:Y:S02]  /*15790*/  ISETP.GT.AND P3, PT, R183, 0x10, P2 ;  /* 0x00000010b700780c */ /* 0x000fe40001764270 */
[----:B------:R-:W-:-:S02]  /*157a0*/  ISETP.LT.OR P5, PT, R182, 0x9, P5 ;  /* 0x00000009b600780c */ /* 0x000fc40002fa1670 */
[----:B------:R-:W-:Y:S01]  /*157b0*/  ISETP.LT.OR P3, PT, R182, 0x11, P3 ;  /* 0x00000011b600780c */ /* 0x000fe20001f61670 */
[--C-:B---3--:R-:W-:Y:S01]  /*157c0*/  IMAD.IADD R180, R180, 0x1, R14.reuse ;  /* 0x00000001b4b47824 */ /* 0x108fe200078e020e */
[----:B------:R-:W-:Y:S01]  /*157d0*/  ISETP.LT.OR P4, PT, R182, 0xa, P4 ;  /* 0x0000000ab600780c */ /* 0x000fe20002781670 */
[----:B------:R-:W-:Y:S01]  /*157e0*/  IMAD.IADD R181, R181, 0x1, R14 ;  /* 0x00000001b5b57824 */ /* 0x000fe200078e020e */
[----:B------:R-:W-:Y:S02]  /*157f0*/  FSEL R157, R157, -INF , !P3 ;  /* 0xff8000009d9d7808 */ /* 0x000fe40005800000 */
[----:B------:R-:W-:Y:S02]  /*15800*/  ISETP.GT.AND P3, PT, R183, 0x19, P2 ;  /* 0x00000019b700780c */ /* 0x000fe40001764270 */
[----:B------:R-:W-:Y:S02]  /*15810*/  FSEL R152, R152, -INF , !P5 ;  /* 0xff80000098987808 */ /* 0x000fe40006800000 */
[----:B------:R-:W-:-:S02]  /*15820*/  ISETP.LT.OR P3, PT, R182, 0x1a, P3 ;  /* 0x0000001ab600780c */ /* 0x000fc40001f61670 */
[----:B------:R-:W-:Y:S02]  /*15830*/  FSEL R155, R155, -INF , !P4 ;  /* 0xff8000009b9b7808 */ /* 0x000fe40006000000 */
[C---:B------:R-:W-:Y:S02]  /*15840*/  ISETP.GT.AND P5, PT, R183.reuse, 0x11, P2 ;  /* 0x00000011b700780c */ /* 0x040fe400017a4270 */
[----:B------:R-:W-:Y:S02]  /*15850*/  ISETP.GT.AND P4, PT, R183, 0x18, P2 ;  /* 0x00000018b700780c */ /* 0x000fe40001784270 */
[----:B------:R-:W-:Y:S02]  /*15860*/  FSEL R163, R163, -INF , !P3 ;  /* 0xff800000a3a37808 */ /* 0x000fe40005800000 */
[----:B------:R-:W-:Y:S02]  /*15870*/  ISETP.GT.AND P3, PT, R183, 0x28, P2 ;  /* 0x00000028b700780c */ /* 0x000fe40001764270 */
[----:B------:R-:W-:-:S02]  /*15880*/  ISETP.LT.OR P5, PT, R182, 0x12, P5 ;  /* 0x00000012b600780c */ /* 0x000fc40002fa1670 */
[C---:B------:R-:W-:Y:S02]  /*15890*/  ISETP.LT.OR P4, PT, R182.reuse, 0x19, P4 ;  /* 0x00000019b600780c */ /* 0x040fe40002781670 */
[----:B------:R-:W-:Y:S02]  /*158a0*/  ISETP.LT.OR P3, PT, R182, 0x29, P3 ;  /* 0x00000029b600780c */ /* 0x000fe40001f61670 */
[----:B------:R-:W-:Y:S02]  /*158b0*/  FSEL R159, R159, -INF , !P5 ;  /* 0xff8000009f9f7808 */ /* 0x000fe40006800000 */
[----:B------:R-:W-:Y:S02]  /*158c0*/  FSEL R161, R161, -INF , !P4 ;  /* 0xff800000a1a17808 */ /* 0x000fe40006000000 */
[C---:B------:R-:W-:Y:S02]  /*158d0*/  ISETP.GT.AND P5, PT, R183.reuse, 0x20, P2 ;  /* 0x00000020b700780c */ /* 0x040fe400017a4270 */
[----:B------:R-:W-:-:S02]  /*158e0*/  ISETP.GT.AND P4, PT, R183, 0x21, P2 ;  /* 0x00000021b700780c */ /* 0x000fc40001784270 */
[----:B------:R-:W-:Y:S02]  /*158f0*/  FSEL R169, R169, -INF , !P3 ;  /* 0xff800000a9a97808 */ /* 0x000fe40005800000 */
[----:B------:R-:W-:Y:S02]  /*15900*/  ISETP.GT.AND P3, PT, R183, 0x31, P2 ;  /* 0x00000031b700780c */ /* 0x000fe40001764270 */
[C---:B------:R-:W-:Y:S02]  /*15910*/  ISETP.LT.OR P5, PT, R182.reuse, 0x21, P5 ;  /* 0x00000021b600780c */ /* 0x040fe40002fa1670 */
[C---:B------:R-:W-:Y:S02]  /*15920*/  ISETP.LT.OR P4, PT, R182.reuse, 0x22, P4 ;  /* 0x00000022b600780c */ /* 0x040fe40002781670 */
[----:B------:R-:W-:Y:S02]  /*15930*/  ISETP.LT.OR P3, PT, R182, 0x32, P3 ;  /* 0x00000032b600780c */ /* 0x000fe40001f61670 */
[----:B------:R-:W-:-:S02]  /*15940*/  FSEL R165, R165, -INF , !P5 ;  /* 0xff800000a5a57808 */ /* 0x000fc40006800000 */
[----:B------:R-:W-:Y:S02]  /*15950*/  FSEL R167, R167, -INF , !P4 ;  /* 0xff800000a7a77808 */ /* 0x000fe40006000000 */
[C---:B------:R-:W-:Y:S02]  /*15960*/  ISETP.GT.AND P5, PT, R183.reuse, 0x29, P2 ;  /* 0x00000029b700780c */ /* 0x040fe400017a4270 */
[----:B------:R-:W-:Y:S02]  /*15970*/  ISETP.GT.AND P4, PT, R183, 0x30, P2 ;  /* 0x00000030b700780c */ /* 0x000fe40001784270 */
[----:B------:R-:W-:Y:S02]  /*15980*/  FSEL R175, R175, -INF , !P3 ;  /* 0xff800000afaf7808 */ /* 0x000fe40005800000 */
[----:B------:R-:W-:Y:S02]  /*15990*/  PLOP3.LUT P3, PT, PT, PT, UP0, 0x40, 0x0 ;  /* 0x000000000000781c */ /* 0x000fe40003f6e808 */
[----:B------:R-:W-:-:S02]  /*159a0*/  ISETP.LT.OR P5, PT, R182, 0x2a, P5 ;  /* 0x0000002ab600780c */ /* 0x000fc40002fa1670 */
[C---:B------:R-:W-:Y:S02]  /*159b0*/  ISETP.LT.OR P4, PT, R182.reuse, 0x31, P4 ;  /* 0x00000031b600780c */ /* 0x040fe40002781670 */
[----:B------:R-:W-:Y:S02]  /*159c0*/  FSEL R171, R171, -INF , !P5 ;  /* 0xff800000abab7808 */ /* 0x000fe40006800000 */
[----:B------:R-:W-:Y:S02]  /*159d0*/  FSEL R173, R173, -INF , !P4 ;  /* 0xff800000adad7808 */ /* 0x000fe40006000000 */
[C---:B------:R-:W-:Y:S02]  /*159e0*/  ISETP.GT.AND P5, PT, R183.reuse, 0x38, P2 ;  /* 0x00000038b700780c */ /* 0x040fe400017a4270 */
[----:B------:R-:W-:Y:S02]  /*159f0*/  ISETP.GT.AND P4, PT, R183, 0x39, P2 ;  /* 0x00000039b700780c */ /* 0x000fe40001784270 */
[----:B------:R-:W-:-:S02]  /*15a00*/  ISETP.LT.OR P5, PT, R182, 0x39, P5 ;  /* 0x00000039b600780c */ /* 0x000fc40002fa1670 */
[----:B------:R-:W-:Y:S02]  /*15a10*/  ISETP.LT.OR P4, PT, R182, 0x3a, P4 ;  /* 0x0000003ab600780c */ /* 0x000fe40002781670 */
[----:B------:R-:W-:Y:S02]  /*15a20*/  FSEL R178, R178, -INF , !P5 ;  /* 0xff800000b2b27808 */ /* 0x000fe40006800000 */
[----:B------:R-:W-:Y:S01]  /*15a30*/  FSEL R179, R179, -INF , !P4 ;  /* 0xff800000b3b37808 */ /* 0x000fe20006000000 */
[----:B------:R-:W-:Y:S08]  /*15a40*/  @P3 BRA `(.L_x_1943) ;  /* 0x0000000000583947 */ /* 0x000ff00003800000 */
[----:B------:R-:W-:Y:S01]  /*15a50*/  IADD3 R14, -R189, R192, R14 ;  /* 0x000000c0bd0e7210 */ /* 0x000fe20007ffe10e */
[----:B------:R-:W-:Y:S03]  /*15a60*/  BSSY B0, `(.L_x_1944) ;  /* 0x0000010000007945 */ /* 0x000fe60003800000 */
        /* <DEDUP_REMOVED lines=10> */
.L_x_1945:
[----:B------:R-:W-:-:S05]  /*15b10*/  IMAD.U32 R182, RZ, RZ, UR46 ;  /* 0x0000002effb67e24 */ /* 0x000fca000f8e00ff */
[----:B------:R-:W-:-:S13]  /*15b20*/  ISETP.NE.AND P3, PT, R182, 0x1, PT ;  /* 0x00000001b600780c */ /* 0x000fda0003f65270 */
[----:B------:R-:W0:Y:S02]  /*15b30*/  @P3 LDC.64 R10, c[0x0][0x9e8] ;  /* 0x00027a00ff0a3b82 */ /* 0x000e240000000a00 */
[----:B0-----:R-:W-:-:S05]  /*15b40*/  @P3 IMAD.HI.U32 R10, R14, R10, RZ ;  /* 0x0000000a0e0a3227 */ /* 0x001fca00078e00ff */
[----:B------:R-:W-:-:S07]  /*15b50*/  @P3 SHF.R.U32.HI R14, RZ, R11, R10 ;  /* 0x0000000bff0e3219 */ /* 0x000fce000001160a */
.L_x_1946:
[----:B------:R-:W-:Y:S05]  /*15b60*/  BSYNC B0 ;  /* 0x0000000000007941 */ /* 0x000fea0003800000 */
.L_x_1944:
[----:B------:R-:W-:-:S04]  /*15b70*/  IMAD R14, R14, R182, -R177 ;  /* 0x000000b60e0e7224 */ /* 0x000fc800078e0ab1 */
[----:B------:R-:W-:-:S05]  /*15b80*/  IMAD.IADD R14, R14, 0x1, -R191 ;  /* 0x000000010e0e7824 */ /* 0x000fca00078e0abf */
[----:B------:R-:W-:Y:S02]  /*15b90*/  VIMNMX R181, R181, R14, !PT ;  /* 0x0000000eb5b57248 */ /* 0x000fe40007fe0100 */
[----:B------:R-:W-:-:S07]  /*15ba0*/  VIADDMNMX R180, R14, R182, R180, PT ;  /* 0x000000b60eb47246 */ /* 0x000fce00038001b4 */
.L_x_1943:
[----:B------:R-:W-:Y:S01]  /*15bb0*/  FMNMX.FTZ R10, R15, R6, !PT ;  /* 0x000000060f0a7209 */ /* 0x000fe20007810000 */
[----:B------:R-:W-:Y:S01]  /*15bc0*/  UMOV UR38, UR47 ;  /* 0x0000002f00267c82 */ /* 0x000fe20008000000 */
[----:B------:R-:W-:Y:S02]  /*15bd0*/  ISETP.GT.AND P4, PT, R181, 0x8, P2 ;  /* 0x00000008b500780c */ /* 0x000fe40001784270 */
[----:B------:R-:W-:Y:S02]  /*15be0*/  FMNMX.FTZ R10, R21, R10, !PT ;  /* 0x0000000a150a7209 */ /* 0x000fe40007810000 */
[----:B------:R-:W-:Y:S02]  /*15bf0*/  ISETP.LT.OR P4, PT, R180, 0x9, P4 ;  /* 0x00000009b400780c */ /* 0x000fe40002781670 */
[----:B------:R-:W-:Y:S02]  /*15c00*/  FMNMX.FTZ R10, R152, R10, !PT ;  /* 0x0000000a980a7209 */ /* 0x000fe40007810000 */
[----:B------:R-:W-:-:S02]  /*15c10*/  FSEL R20, R20, -INF , !P4 ;  /* 0xff80000014147808 */ /* 0x000fc40006000000 */
[----:B------:R-:W-:Y:S02]  /*15c20*/  FMNMX.FTZ R10, R155, R10, !PT ;  /* 0x0000000a9b0a7209 */ /* 0x000fe40007810000 */
[----:B------:R-:W-:Y:S02]  /*15c30*/  ISETP.GT.AND P4, PT, R181, RZ, P2 ;  /* 0x000000ffb500720c */ /* 0x000fe40001784270 */
[----:B------:R-:W-:Y:S02]  /*15c40*/  FMNMX.FTZ R10, R157, R10, !PT ;  /* 0x0000000a9d0a7209 */ /* 0x000fe40007810000 */
[----:B------:R-:W-:Y:S02]  /*15c50*/  ISETP.GT.AND P5, PT, R181, 0x1, P2 ;  /* 0x00000001b500780c */ /* 0x000fe400017a4270 */
[----:B------:R-:W-:Y:S02]  /*15c60*/  FMNMX.FTZ R10, R159, R10, !PT ;  /* 0x0000000a9f0a7209 */ /* 0x000fe40007810000 */
[----:B------:R-:W-:-:S02]  /*15c70*/  ISETP.LT.OR P4, PT, R180, 0x1, P4 ;  /* 0x00000001b400780c */ /* 0x000fc40002781670 */
[----:B------:R-:W-:Y:S02]  /*15c80*/  FMNMX.FTZ R10, R161, R10, !PT ;  /* 0x0000000aa10a7209 */ /* 0x000fe40007810000 */
[----:B------:R-:W-:Y:S02]  /*15c90*/  ISETP.LT.OR P5, PT, R180, 0x2, P5 ;  /* 0x00000002b400780c */ /* 0x000fe40002fa1670 */
[----:B------:R-:W-:Y:S02]  /*15ca0*/  FMNMX.FTZ R10, R163, R10, !PT ;  /* 0x0000000aa30a7209 */ /* 0x000fe40007810000 */
[----:B------:R-:W-:Y:S02]  /*15cb0*/  FSEL R12, R12, -INF , !P4 ;  /* 0xff8000000c0c7808 */ /* 0x000fe40006000000 */
[----:B------:R-:W-:Y:S02]  /*15cc0*/  FMNMX.FTZ R10, R165, R10, !PT ;  /* 0x0000000aa50a7209 */ /* 0x000fe40007810000 */
[----:B------:R-:W-:-:S02]  /*15cd0*/  FSEL R13, R13, -INF , !P5 ;  /* 0xff8000000d0d7808 */ /* 0x000fc40006800000 */
        /* <DEDUP_REMOVED lines=13> */
[----:B------:R-:W-:-:S03]  /*15db0*/  ISETP.LT.OR P4, PT, R180, 0x29, P4 ;  /* 0x00000029b400780c */ /* 0x000fc60002781670 */
[----:B------:R-:W0:Y:S01]  /*15dc0*/  SHFL.BFLY PT, R11, R10, 0x2, 0x1f ;  /* 0x0c401f000a0b7f89 */ /* 0x000e2200000e0000 */
[----:B------:R-:W-:Y:S02]  /*15dd0*/  FSEL R166, R166, -INF , !P4 ;  /* 0xff800000a6a67808 */ /* 0x000fe40006000000 */
[----:B------:R-:W-:-:S04]  /*15de0*/  ISETP.GT.AND P4, PT, R181, 0x31, P2 ;  /* 0x00000031b500780c */ /* 0x000fc80001784270 */
[----:B------:R-:W-:-:S04]  /*15df0*/  ISETP.LT.OR P4, PT, R180, 0x32, P4 ;  /* 0x00000032b400780c */ /* 0x000fc80002781670 */
[----:B------:R-:W-:Y:S02]  /*15e00*/  FSEL R172, R172, -INF , !P4 ;  /* 0xff800000acac7808 */ /* 0x000fe40006000000 */
[----:B0-----:R-:W-:-:S05]  /*15e10*/  FMNMX.FTZ R10, R10, R11, !PT ;  /* 0x0000000b0a0a7209 */ /* 0x001fca0007810000 */
[----:B------:R-:W0:Y:S02]  /*15e20*/  SHFL.BFLY PT, R11, R10, 0x1, 0x1f ;  /* 0x0c201f000a0b7f89 */ /* 0x000e2400000e0000 */
[----:B0-----:R-:W-:-:S04]  /*15e30*/  FMNMX.FTZ R10, R10, R11, !PT ;  /* 0x0000000b0a0a7209 */ /* 0x001fc80007810000 */
[----:B------:R-:W-:-:S04]  /*15e40*/  FSETP.NEU.FTZ.AND P3, PT, R10, -INF , PT ;  /* 0xff8000000a00780b */ /* 0x000fc80003f7d000 */
[----:B------:R-:W-:-:S05]  /*15e50*/  FSEL R11, R10, RZ, P3 ;  /* 0x000000ff0a0b7208 */ /* 0x000fca0001800000 */
[----:B------:R-:W-:Y:S01]  /*15e60*/  FADD.FTZ R11, -R11, R6 ;  /* 0x000000060b0b7221 */ /* 0x000fe20000010100 */
[----:B------:R-:W-:-:S04]  /*15e70*/  IMAD.U32 R6, RZ, RZ, UR38 ;  /* 0x00000026ff067e24 */ /* 0x000fc8000f8e00ff */
[----:B------:R-:W-:-:S05]  /*15e80*/  FFMA.FTZ R6, R10, R6, -8 ;  /* 0xc10000000a067423 */ /* 0x000fca0000010006 */
[----:B------:R-:W-:Y:S02]  /*15e90*/  FSEL R6, R6, RZ, P3 ;  /* 0x000000ff06067208 */ /* 0x000fe40001800000 */
[----:B------:R-:W-:-:S03]  /*15ea0*/  ISETP.GT.AND P3, PT, R181, 0x9, P2 ;  /* 0x00000009b500780c */ /* 0x000fc60001764270 */
        /* <DEDUP_REMOVED lines=17> */
[----:B------:R-:W-:Y:S01]  /*15fc0*/  MUFU.EX2 R15, R15 ;  /* 0x0000000f000f7308 */ /* 0x000fe20000000800 */
[----:B------:R-:W-:-:S02]  /*15fd0*/  ISETP.LT.OR P3, PT, R180, 0xa, P3 ;  /* 0x0000000ab400780c */ /* 0x000fc40001f61670 */
[----:B------:R-:W-:Y:S02]  /*15fe0*/  FSEL R11, R154, -INF , !P5 ;  /* 0xff8000009a0b7808 */ /* 0x000fe40006800000 */
[----:B------:R-:W-:Y:S02]  /*15ff0*/  FSEL R153, R153, -INF , !P3 ;  /* 0xff80000099997808 */ /* 0x000fe40005800000 */
[C---:B------:R-:W-:Y:S01]  /*16000*/  ISETP.GT.AND P3, PT, R181.reuse, 0x11, P2 ;  /* 0x00000011b500780c */ /* 0x040fe20001764270 */
[----:B------:R-:W0:Y:S01]  /*16010*/  MUFU.EX2 R6, R6 ;  /* 0x0000000600067308 */ /* 0x000e220000000800 */
[----:B------:R-:W-:Y:S02]  /*16020*/  ISETP.GT.AND P5, PT, R181, 0x18, P2 ;  /* 0x00000018b500780c */ /* 0x000fe400017a4270 */
[C---:B------:R-:W-:Y:S02]  /*16030*/  ISETP.LT.OR P3, PT, R180.reuse, 0x12, P3 ;  /* 0x00000012b400780c */ /* 0x040fe40001f61670 */
[----:B------:R-:W-:-:S02]  /*16040*/  ISETP.LT.OR P5, PT, R180, 0x19, P5 ;  /* 0x00000019b400780c */ /* 0x000fc40002fa1670 */
[----:B------:R-:W-:Y:S01]  /*16050*/  FSEL R14, R156, -INF , !P3 ;  /* 0xff8000009c0e7808 */ /* 0x000fe20005800000 */
[----:B------:R-:W3:Y:S01]  /*16060*/  MUFU.EX2 R21, R21 ;  /* 0x0000001500157308 */ /* 0x000ee20000000800 */
[----:B------:R-:W-:-:S04]  /*16070*/  ISETP.GT.AND P3, PT, R181, 0x20, P2 ;  /* 0x00000020b500780c */ /* 0x000fc80001764270 */
[----:B------:R-:W-:-:S03]  /*16080*/  ISETP.LT.OR P3, PT, R180, 0x21, P3 ;  /* 0x00000021b400780c */ /* 0x000fc60001f61670 */
[----:B------:R-:W4:Y:S01]  /*16090*/  MUFU.EX2 R152, R152 ;  /* 0x0000009800987308 */ /* 0x000f220000000800 */
[----:B0-----:R-:W-:-:S01]  /*160a0*/  FFMA.FTZ R3, R6, R3, R15 ;  /* 0x0000000306037223 */ /* 0x001fc2000001000f */
[----:B------:R-:W-:Y:S01]  /*160b0*/  FSEL R162, R162, -INF , !P3 ;  /* 0xff800000a2a27808 */ /* 0x000fe20005800000 */
[-C--:B------:R-:W-:Y:S01]  /*160c0*/  FMUL.FTZ R24, R24, R6.reuse ;  /* 0x0000000618187220 */ /* 0x080fe20000410000 */
[----:B------:R-:W-:Y:S01]  /*160d0*/  ISETP.GT.AND P3, PT, R181, 0x29, P2 ;  /* 0x00000029b500780c */ /* 0x000fe20001764270 */
[-C--:B------:R-:W-:Y:S01]  /*160e0*/  FMUL.FTZ R25, R25, R6.reuse ;  /* 0x0000000619197220 */ /* 0x080fe20000410000 */
[-C--:B------:R-:W-:Y:S01]  /*160f0*/  FMUL.FTZ R28, R28, R6.reuse ;  /* 0x000000061c1c7220 */ /* 0x080fe20000410000 */
[----:B------:R-:W-:Y:S01]  /*16100*/  FMUL.FTZ R29, R29, R6 ;  /* 0x000000061d1d7220 */ /* 0x000fe20000410000 */
[----:B------:R-:W0:Y:S01]  /*16110*/  MUFU.EX2 R155, R155 ;  /* 0x0000009b009b7308 */ /* 0x000e220000000800 */
[----:B---3--:R-:W-:-:S01]  /*16120*/  FADD.FTZ R3, R21, R3 ;  /* 0x0000000315037221 */ /* 0x008fc20000010000 */
[----:B------:R-:W-:Y:S01]  /*16130*/  ISETP.LT.OR P3, PT, R180, 0x2a, P3 ;  /* 0x0000002ab400780c */ /* 0x000fe20001f61670 */
[-C--:B------:R-:W-:Y:S01]  /*16140*/  FMUL.FTZ R32, R32, R6.reuse ;  /* 0x0000000620207220 */ /* 0x080fe20000410000 */
[-C--:B------:R-:W-:Y:S01]  /*16150*/  FMUL.FTZ R33, R33, R6.reuse ;  /* 0x0000000621217220 */ /* 0x080fe20000410000 */
[-C--:B------:R-:W-:Y:S01]  /*16160*/  FMUL.FTZ R36, R36, R6.reuse ;  /* 0x0000000624247220 */ /* 0x080fe20000410000 */
[----:B------:R-:W-:Y:S01]  /*16170*/  FSEL R168, R168, -INF , !P3 ;  /* 0xff800000a8a87808 */ /* 0x000fe20005800000 */
[----:B------:R-:W-:Y:S01]  /*16180*/  FMUL.FTZ R37, R37, R6 ;  /* 0x0000000625257220 */ /* 0x000fe20000410000 */
[----:B------:R-:W-:Y:S01]  /*16190*/  ISETP.GT.AND P3, PT, R181, 0x38, P2 ;  /* 0x00000038b500780c */ /* 0x000fe20001764270 */
[----:B----4-:R-:W-:-:S01]  /*161a0*/  FADD.FTZ R3, R152, R3 ;  /* 0x0000000398037221 */ /* 0x010fc20000010000 */
[----:B------:R-:W-:Y:S01]  /*161b0*/  MUFU.EX2 R161, R161 ;  /* 0x000000a100a17308 */ /* 0x000fe20000000800 */
[-C--:B------:R-:W-:Y:S01]  /*161c0*/  FMUL.FTZ R40, R40, R6.reuse ;  /* 0x0000000628287220 */ /* 0x080fe20000410000 */
[----:B------:R-:W-:Y:S01]  /*161d0*/  ISETP.LT.OR P3, PT, R180, 0x39, P3 ;  /* 0x00000039b400780c */ /* 0x000fe20001f61670 */
[-C--:B------:R-:W-:Y:S01]  /*161e0*/  FMUL.FTZ R41, R41, R6.reuse ;  /* 0x0000000629297220 */ /* 0x080fe20000410000 */
[-C--:B------:R-:W-:Y:S01]  /*161f0*/  FMUL.FTZ R44, R44, R6.reuse ;  /* 0x000000062c2c7220 */ /* 0x080fe20000410000 */
[----:B------:R-:W-:Y:S01]  /*16200*/  FMUL.FTZ R45, R45, R6 ;  /* 0x000000062d2d7220 */ /* 0x000fe20000410000 */
[----:B------:R-:W-:Y:S01]  /*16210*/  FSEL R174, R174, -INF , !P3 ;  /* 0xff800000aeae7808 */ /* 0x000fe20005800000 */
[----:B0-----:R-:W-:-:S01]  /*16220*/  FADD.FTZ R3, R155, R3 ;  /* 0x000000039b037221 */ /* 0x001fc20000010000 */
[----:B------:R-:W-:Y:S01]  /*16230*/  F2FP.SATFINITE.E4M3.F32.PACK_AB_MERGE_C R152, R155, R152, RZ ;  /* 0x000000989b98723e */ /* 0x000fe200048070ff */
[----:B------:R-:W-:Y:S01]  /*16240*/  MUFU.EX2 R163, R163 ;  /* 0x000000a300a37308 */ /* 0x000fe20000000800 */
[-C--:B------:R-:W-:Y:S01]  /*16250*/  FMUL.FTZ R48, R48, R6.reuse ;  /* 0x0000000630307220 */ /* 0x080fe20000410000 */
[-C--:B------:R-:W-:Y:S01]  /*16260*/  FMUL.FTZ R49, R49, R6.reuse ;  /* 0x0000000631317220 */ /* 0x080fe20000410000 */
[----:B------:R-:W-:Y:S01]  /*16270*/  F2FP.SATFINITE.E4M3.F32.PACK_AB_MERGE_C R152, R21, R15, R152 ;  /* 0x0000000f1598723e */ /* 0x000fe20004807098 */
[-C--:B------:R-:W-:Y:S01]  /*16280*/  FMUL.FTZ R52, R52, R6.reuse ;  /* 0x0000000634347220 */ /* 0x080fe20000410000 */
[----:B------:R-:W-:Y:S01]  /*16290*/  FMNMX.FTZ R15, R12, R7, !PT ;  /* 0x000000070c0f7209 */ /* 0x000fe20007810000 */
[-C--:B------:R-:W-:Y:S01]  /*162a0*/  FMUL.FTZ R53, R53, R6.reuse ;  /* 0x0000000635357220 */ /* 0x080fe20000410000 */
[-C--:B------:R-:W-:Y:S01]  /*162b0*/  FMUL.FTZ R56, R56, R6.reuse ;  /* 0x0000000638387220 */ /* 0x080fe20000410000 */
[----:B------:R-:W0:Y:S01]  /*162c0*/  MUFU.EX2 R157, R157 ;  /* 0x0000009d009d7308 */ /* 0x000e220000000800 */
[----:B------:R-:W-:Y:S01]  /*162d0*/  FMNMX.FTZ R21, R13, R15, !PT ;  /* 0x0000000f0d157209 */ /* 0x000fe20007810000 */
[-C--:B------:R-:W-:Y:S01]  /*162e0*/  FMUL.FTZ R57, R57, R6.reuse ;  /* 0x0000000639397220 */ /* 0x080fe20000410000 */
[----:B------:R-:W-:Y:S01]  /*162f0*/  FSEL R15, R158, -INF , !P5 ;  /* 0xff8000009e0f7808 */ /* 0x000fe20006800000 */
[-C--:B------:R-:W-:Y:S01]  /*16300*/  FMUL.FTZ R60, R60, R6.reuse ;  /* 0x000000063c3c7220 */ /* 0x080fe20000410000 */
[----:B------:R-:W-:Y:S01]  /*16310*/  FMNMX.FTZ R21, R20, R21, !PT ;  /* 0x0000001514157209 */ /* 0x000fe20007810000 */
[-C--:B------:R-:W-:Y:S01]  /*16320*/  FMUL.FTZ R61, R61, R6.reuse ;  /* 0x000000063d3d7220 */ /* 0x080fe20000410000 */
[----:B------:R-:W-:Y:S01]  /*16330*/  ISETP.GT.AND P5, PT, R181, 0x21, P2 ;  /* 0x00000021b500780c */ /* 0x000fe200017a4270 */
[----:B------:R-:W3:Y:S01]  /*16340*/  MUFU.EX2 R159, R159 ;  /* 0x0000009f009f7308 */ /* 0x000ee20000000800 */
[----:B------:R-:W-:Y:S01]  /*16350*/  FMNMX.FTZ R21, R153, R21, !PT ;  /* 0x0000001599157209 */ /* 0x000fe20007810000 */
[-C--:B------:R-:W-:Y:S01]  /*16360*/  FMUL.FTZ R64, R64, R6.reuse ;  /* 0x0000000640407220 */ /* 0x080fe20000410000 */
[----:B------:R-:W-:Y:S01]  /*16370*/  ISETP.LT.OR P5, PT, R180, 0x22, P5 ;  /* 0x00000022b400780c */ /* 0x000fe20002fa1670 */
[-C--:B------:R-:W-:Y:S01]  /*16380*/  FMUL.FTZ R65, R65, R6.reuse ;  /* 0x0000000641417220 */ /* 0x080fe20000410000 */
[----:B------:R-:W-:Y:S01]  /*16390*/  FMNMX.FTZ R21, R11, R21, !PT ;  /* 0x000000150b157209 */ /* 0x000fe20007810000 */
[-C--:B------:R-:W-:Y:S01]  /*163a0*/  FMUL.FTZ R68, R68, R6.reuse ;  /* 0x0000000644447220 */ /* 0x080fe20000410000 */
[----:B------:R-:W-:Y:S01]  /*163b0*/  FSEL R164, R164, -INF , !P5 ;  /* 0xff800000a4a47808 */ /* 0x000fe20006800000 */
[----:B------:R-:W4:Y:S01]  /*163c0*/  MUFU.EX2 R165, R165 ;  /* 0x000000a500a57308 */ /* 0x000f220000000800 */
[----:B------:R-:W-:Y:S01]  /*163d0*/  FMNMX.FTZ R21, R14, R21, !PT ;  /* 0x000000150e157209 */ /* 0x000fe20007810000 */
[----:B0-----:R-:W-:Y:S01]  /*163e0*/  FADD.FTZ R3, R157, R3 ;  /* 0x000000039d037221 */ /* 0x001fe20000010000 */
[----:B------:R-:W-:Y:S01]  /*163f0*/  ISETP.GT.AND P5, PT, R181, 0x30, P2 ;  /* 0x00000030b500780c */ /* 0x000fe200017a4270 */
[-C--:B------:R-:W-:Y:S01]  /*16400*/  FMUL.FTZ R69, R69, R6.reuse ;  /* 0x0000000645457220 */ /* 0x080fe20000410000 */
[----:B------:R-:W-:Y:S01]  /*16410*/  FMNMX.FTZ R21, R15, R21, !PT ;  /* 0x000000150f157209 */ /* 0x000fe20007810000 */
[-C--:B------:R-:W-:Y:S01]  /*16420*/  FMUL.FTZ R72, R72, R6.reuse ;  /* 0x0000000648487220 */ /* 0x080fe20000410000 */
[----:B------:R-:W-:Y:S01]  /*16430*/  ISETP.LT.OR P5, PT, R180, 0x31, P5 ;  /* 0x00000031b400780c */ /* 0x000fe20002fa1670 */
[----:B------:R-:W0:Y:S01]  /*16440*/  MUFU.EX2 R167, R167 ;  /* 0x000000a700a77308 */ /* 0x000e220000000800 */
[----:B------:R-:W-:Y:S01]  /*16450*/  FMNMX.FTZ R21, R160, R21, !PT ;  /* 0x00000015a0157209 */ /* 0x000fe20007810000 */
[----:B---3--:R-:W-:Y:S01]  /*16460*/  FADD.FTZ R3, R159, R3 ;  /* 0x000000039f037221 */ /* 0x008fe20000010000 */
[----:B------:R-:W-:Y:S01]  /*16470*/  FSEL R170, R170, -INF , !P5 ;  /* 0xff800000aaaa7808 */ /* 0x000fe20006800000 */
[-C--:B------:R-:W-:Y:S01]  /*16480*/  FMUL.FTZ R73, R73, R6.reuse ;  /* 0x0000000649497220 */ /* 0x080fe20000410000 */
[----:B------:R-:W-:Y:S01]  /*16490*/  FMNMX.FTZ R21, R162, R21, !PT ;  /* 0x00000015a2157209 */ /* 0x000fe20007810000 */
[----:B------:R-:W-:Y:S01]  /*164a0*/  FADD.FTZ R3, R161, R3 ;  /* 0x00000003a1037221 */ /* 0x000fe20000010000 */
[----:B------:R-:W-:Y:S01]  /*164b0*/  ISETP.GT.AND P2, PT, R181, 0x39, P2 ;  /* 0x00000039b500780c */ /* 0x000fe20001744270 */
[----:B------:R-:W3:Y:S01]  /*164c0*/  MUFU.EX2 R169, R169 ;  /* 0x000000a900a97308 */ /* 0x000ee20000000800 */
[----:B------:R-:W-:Y:S01]  /*164d0*/  FMNMX.FTZ R21, R164, R21, !PT ;  /* 0x00000015a4157209 */ /* 0x000fe20007810000 */
[----:B------:R-:W-:Y:S01]  /*164e0*/  FADD.FTZ R3, R163, R3 ;  /* 0x00000003a3037221 */ /* 0x000fe20000010000 */
[----:B------:R-:W-:Y:S01]  /*164f0*/  ISETP.LT.OR P2, PT, R180, 0x3a, P2 ;  /* 0x0000003ab400780c */ /* 0x000fe20001741670 */
[-C--:B------:R-:W-:Y:S01]  /*16500*/  FMUL.FTZ R76, R76, R6.reuse ;  /* 0x000000064c4c7220 */ /* 0x080fe20000410000 */
[----:B------:R-:W-:Y:S01]  /*16510*/  FMNMX.FTZ R21, R166, R21, !PT ;  /* 0x00000015a6157209 */ /* 0x000fe20007810000 */
[----:B----4-:R-:W-:Y:S01]  /*16520*/  FADD.FTZ R3, R165, R3 ;  /* 0x00000003a5037221 */ /* 0x010fe20000010000 */
[----:B------:R-:W-:Y:S01]  /*16530*/  FSEL R176, R176, -INF , !P2 ;  /* 0xff800000b0b07808 */ /* 0x000fe20005000000 */
[----:B------:R-:W4:Y:S01]  /*16540*/  MUFU.EX2 R171, R171 ;  /* 0x000000ab00ab7308 */ /* 0x000f220000000800 */
[----:B------:R-:W-:Y:S01]  /*16550*/  FMNMX.FTZ R21, R168, R21, !PT ;  /* 0x00000015a8157209 */ /* 0x000fe20007810000 */
[----:B0-----:R-:W-:Y:S01]  /*16560*/  FADD.FTZ R3, R167, R3 ;  /* 0x00000003a7037221 */ /* 0x001fe20000010000 */
[-C--:B------:R-:W-:Y:S01]  /*16570*/  FMUL.FTZ R77, R77, R6.reuse ;  /* 0x000000064d4d7220 */ /* 0x080fe20000410000 */
[-C--:B------:R-:W-:Y:S01]  /*16580*/  FMUL.FTZ R80, R80, R6.reuse ;  /* 0x0000000650507220 */ /* 0x080fe20000410000 */
[----:B------:R-:W-:Y:S01]  /*16590*/  FMNMX.FTZ R21, R170, R21, !PT ;  /* 0x00000015aa157209 */ /* 0x000fe20007810000 */
[-C--:B------:R-:W-:Y:S01]  /*165a0*/  FMUL.FTZ R81, R81, R6.reuse ;  /* 0x0000000651517220 */ /* 0x080fe20000410000 */
[-C--:B------:R-:W-:Y:S01]  /*165b0*/  FMUL.FTZ R84, R84, R6.reuse ;  /* 0x0000000654547220 */ /* 0x080fe20000410000 */
[----:B------:R-:W0:Y:S01]  /*165c0*/  MUFU.EX2 R173, R173 ;  /* 0x000000ad00ad7308 */ /* 0x000e220000000800 */
[----:B------:R-:W-:Y:S01]  /*165d0*/  FMNMX.FTZ R21, R172, R21, !PT ;  /* 0x00000015ac157209 */ /* 0x000fe20007810000 */
[----:B---3--:R-:W-:Y:S01]  /*165e0*/  FADD.FTZ R3, R169, R3 ;  /* 0x00000003a9037221 */ /* 0x008fe20000010000 */
[-C--:B------:R-:W-:Y:S01]  /*165f0*/  FMUL.FTZ R85, R85, R6.reuse ;  /* 0x0000000655557220 */ /* 0x080fe20000410000 */
[-C--:B------:R-:W-:Y:S01]  /*16600*/  FMUL.FTZ R88, R88, R6.reuse ;  /* 0x0000000658587220 */ /* 0x080fe20000410000 */
[----:B------:R-:W-:Y:S01]  /*16610*/  FMNMX.FTZ R21, R174, R21, !PT ;  /* 0x00000015ae157209 */ /* 0x000fe20007810000 */
[-C--:B------:R-:W-:Y:S01]  /*16620*/  FMUL.FTZ R89, R89, R6.reuse ;  /* 0x0000000659597220 */ /* 0x080fe20000410000 */
[-C--:B------:R-:W-:Y:S01]  /*16630*/  FMUL.FTZ R92, R92, R6.reuse ;  /* 0x000000065c5c7220 */ /* 0x080fe20000410000 */
[----:B------:R-:W3:Y:S01]  /*16640*/  MUFU.EX2 R175, R175 ;  /* 0x000000af00af7308 */ /* 0x000ee20000000800 */
[----:B------:R-:W-:Y:S01]  /*16650*/  FMNMX.FTZ R21, R176, R21, !PT ;  /* 0x00000015b0157209 */ /* 0x000fe20007810000 */
[C---:B----4-:R-:W-:Y:S01]  /*16660*/  FADD.FTZ R3, R171.reuse, R3 ;  /* 0x00000003ab037221 */ /* 0x050fe20000010000 */
[----:B------:R-:W-:Y:S01]  /*16670*/  F2FP.SATFINITE.E4M3.F32.PACK_AB_MERGE_C R156, R171, R169, RZ ;  /* 0x000000a9ab9c723e */ /* 0x000fe200048070ff */
[-C--:B------:R-:W-:Y:S01]  /*16680*/  FMUL.FTZ R93, R93, R6.reuse ;  /* 0x000000065d5d7220 */ /* 0x080fe20000410000 */
[----:B------:R-:W-:Y:S01]  /*16690*/  FMUL.FTZ R96, R96, R6 ;  /* 0x0000000660607220 */ /* 0x000fe20000410000 */
[----:B------:R-:W4:Y:S01]  /*166a0*/  SHFL.BFLY PT, R154, R21, 0x2, 0x1f ;  /* 0x0c401f00159a7f89 */ /* 0x000f2200000e0000 */
[----:B------:R-:W-:Y:S01]  /*166b0*/  F2FP.SATFINITE.E4M3.F32.PACK_AB_MERGE_C R156, R167, R165, R156 ;  /* 0x000000a5a79c723e */ /* 0x000fe2000480709c */
[----:B------:R-:W5:Y:S01]  /*166c0*/  MUFU.EX2 R178, R178 ;  /* 0x000000b200b27308 */ /* 0x000f620000000800 */
        /* <DEDUP_REMOVED lines=8> */
[----:B---3--:R-:W-:-:S01]  /*16750*/  FADD.FTZ R3, R175, R3 ;  /* 0x00000003af037221 */ /* 0x008fc20000010000 */
[-C--:B------:R-:W-:Y:S01]  /*16760*/  FMUL.FTZ R109, R109, R6.reuse ;  /* 0x000000066d6d7220 */ /* 0x080fe20000410000 */
[-C--:B------:R-:W-:Y:S01]  /*16770*/  FMUL.FTZ R112, R112, R6.reuse ;  /* 0x0000000670707220 */ /* 0x080fe20000410000 */
[-C--:B------:R-:W-:Y:S01]  /*16780*/  FMUL.FTZ R113, R113, R6.reuse ;  /* 0x0000000671717220 */ /* 0x080fe20000410000 */
[-C--:B------:R-:W-:Y:S01]  /*16790*/  FMUL.FTZ R116, R116, R6.reuse ;  /* 0x0000000674747220 */ /* 0x080fe20000410000 */
[-C--:B------:R-:W-:Y:S01]  /*167a0*/  FMUL.FTZ R117, R117, R6.reuse ;  /* 0x0000000675757220 */ /* 0x080fe20000410000 */
[-C--:B------:R-:W-:Y:S01]  /*167b0*/  FMUL.FTZ R120, R120, R6.reuse ;  /* 0x0000000678787220 */ /* 0x080fe20000410000 */
[----:B------:R-:W-:Y:S01]  /*167c0*/  FMUL.FTZ R121, R121, R6 ;  /* 0x0000000679797220 */ /* 0x000fe20000410000 */
[----:B-----5:R-:W-:-:S01]  /*167d0*/  FADD.FTZ R3, R178, R3 ;  /* 0x00000003b2037221 */ /* 0x020fc20000010000 */
[-C--:B------:R-:W-:Y:S01]  /*167e0*/  FMUL.FTZ R124, R124, R6.reuse ;  /* 0x000000067c7c7220 */ /* 0x080fe20000410000 */
[-C--:B------:R-:W-:Y:S01]  /*167f0*/  FMUL.FTZ R125, R125, R6.reuse ;  /* 0x000000067d7d7220 */ /* 0x080fe20000410000 */
[-C--:B------:R-:W-:Y:S01]  /*16800*/  FMUL.FTZ R128, R128, R6.reuse ;  /* 0x0000000680807220 */ /* 0x080fe20000410000 */
[----:B------:R-:W-:Y:S01]  /*16810*/  FMUL.FTZ R129, R129, R6 ;  /* 0x0000000681817220 */ /* 0x000fe20000410000 */
[----:B----4-:R-:W-:Y:S01]  /*16820*/  FMNMX.FTZ R21, R21, R154, !PT ;  /* 0x0000009a15157209 */ /* 0x010fe20007810000 */
[----:B------:R-:W-:Y:S01]  /*16830*/  FMUL.FTZ R132, R132, R6 ;  /* 0x0000000684847220 */ /* 0x000fe20000410000 */
[----:B------:R-:W-:Y:S01]  /*16840*/  F2FP.SATFINITE.E4M3.F32.PACK_AB_MERGE_C R154, R163, R161, RZ ;  /* 0x000000a1a39a723e */ /* 0x000fe200048070ff */
[----:B0-----:R-:W-:-:S01]  /*16850*/  FADD.FTZ R3, R179, R3 ;  /* 0x00000003b3037221 */ /* 0x001fc20000010000 */
[----:B------:R-:W-:Y:S01]  /*16860*/  F2FP.SATFINITE.E4M3.F32.PACK_AB_MERGE_C R158, R179, R178, RZ ;  /* 0x000000b2b39e723e */ /* 0x000fe200048070ff */
[----:B------:R-:W0:Y:S01]  /*16870*/  SHFL.BFLY PT, R155, R21, 0x1, 0x1f ;  /* 0x0c201f00159b7f89 */ /* 0x000e2200000e0000 */
[----:B------:R-:W-:Y:S01]  /*16880*/  F2FP.SATFINITE.E4M3.F32.PACK_AB_MERGE_C R154, R159, R157, R154 ;  /* 0x0000009d9f9a723e */ /* 0x000fe2000480709a */
        /* <DEDUP_REMOVED lines=10> */
[----:B0-----:R-:W-:Y:S01]  /*16930*/  FMNMX.FTZ R21, R21, R155, !PT ;  /* 0x0000009b15157209 */ /* 0x001fe20007810000 */
[----:B------:R-:W-:-:S03]  /*16940*/  IMAD.U32 R155, RZ, RZ, UR38 ;  /* 0x00000026ff9b7e24 */ /* 0x000fc6000f8e00ff */
[C---:B------:R-:W-:Y:S01]  /*16950*/  FSETP.NEU.FTZ.AND P2, PT, R21.reuse, -INF , PT ;  /* 0xff8000001500780b */ /* 0x040fe20003f5d000 */
[----:B------:R-:W-:-:S05]  /*16960*/  FFMA.FTZ R155, R21, R155, -8 ;  /* 0xc1000000159b7423 */ /* 0x000fca000001009b */
[----:B------:R-:W-:-:S05]  /*16970*/  FSEL R155, R155, RZ, P2 ;  /* 0x000000ff9b9b7208 */ /* 0x000fca0001000000 */
[--C-:B------:R-:W-:Y:S01]  /*16980*/  FFMA.FTZ R157, R153, UR38, -R155.reuse ;  /* 0x00000026999d7c23 */ /* 0x100fe2000801089b */
[----:B------:R-:W-:Y:S01]  /*16990*/  FSEL R153, R21, RZ, P2 ;  /* 0x000000ff15997208 */ /* 0x000fe20001000000 */
[--C-:B------:R-:W-:Y:S01]  /*169a0*/  FFMA.FTZ R12, R12, UR38, -R155.reuse ;  /* 0x000000260c0c7c23 */ /* 0x100fe2000801089b */
[----:B------:R-:W-:-:S01]  /*169b0*/  FFMA.FTZ R13, R13, UR38, -R155 ;  /* 0x000000260d0d7c23 */ /* 0x000fc2000801089b */
[--C-:B------:R-:W-:Y:S01]  /*169c0*/  FFMA.FTZ R20, R20, UR38, -R155.reuse ;  /* 0x0000002614147c23 */ /* 0x100fe2000801089b */
[----:B------:R-:W-:-:S01]  /*169d0*/  FFMA.FTZ R11, R11, UR38, -R155 ;  /* 0x000000260b0b7c23 */ /* 0x000fc2000801089b */
[----:B------:R-:W-:Y:S01]  /*169e0*/  FADD.FTZ R153, -R153, R7 ;  /* 0x0000000799997221 */ /* 0x000fe20000010100 */
[----:B------:R-:W-:Y:S01]  /*169f0*/  MUFU.EX2 R157, R157 ;  /* 0x0000009d009d7308 */ /* 0x000fe20000000800 */
[----:B------:R-:W-:-:S01]  /*16a00*/  FFMA.FTZ R14, R14, UR38, -R155 ;  /* 0x000000260e0e7c23 */ /* 0x000fc2000801089b */
[--C-:B------:R-:W-:Y:S01]  /*16a10*/  FFMA.FTZ R15, R15, UR38, -R155.reuse ;  /* 0x000000260f0f7c23 */ /* 0x100fe2000801089b */
[----:B------:R-:W-:Y:S01]  /*16a20*/  FMUL.FTZ R7, R153, UR38 ;  /* 0x0000002699077c20 */ /* 0x000fe20008410000 */
[--C-:B------:R-:W-:Y:S01]  /*16a30*/  FFMA.FTZ R159, R160, UR38, -R155.reuse ;  /* 0x00000026a09f7c23 */ /* 0x100fe2000801089b */
[----:B------:R-:W-:-:S01]  /*16a40*/  FFMA.FTZ R160, R162, UR38, -R155 ;  /* 0x00000026a2a07c23 */ /* 0x000fc2000801089b */
[--C-:B------:R-:W-:Y:S01]  /*16a50*/  FFMA.FTZ R161, R172, UR38, -R155.reuse ;  /* 0x00000026aca17c23 */ /* 0x100fe2000801089b */
[----:B------:R-:W-:-:S01]  /*16a60*/  FFMA.FTZ R174, R174, UR38, -R155 ;  /* 0x00000026aeae7c23 */ /* 0x000fc2000801089b */
[----:B------:R-:W-:Y:S08]  /*16a70*/  MUFU.EX2 R12, R12 ;  /* 0x0000000c000c7308 */ /* 0x000ff00000000800 */
[----:B------:R-:W0:Y:S08]  /*16a80*/  MUFU.EX2 R7, R7 ;  /* 0x0000000700077308 */ /* 0x000e300000000800 */
[----:B------:R-:W3:Y:S08]  /*16a90*/  MUFU.EX2 R13, R13 ;  /* 0x0000000d000d7308 */ /* 0x000ef00000000800 */
[----:B------:R-:W4:Y:S01]  /*16aa0*/  MUFU.EX2 R20, R20 ;  /* 0x0000001400147308 */ /* 0x000f220000000800 */
        /* <DEDUP_REMOVED lines=16> */
[----:B----4-:R-:W-:Y:S01]  /*16bb0*/  F2FP.SATFINITE.E4M3.F32.PACK_AB_MERGE_C R153, R157, R20, RZ ;  /* 0x000000149d99723e */ /* 0x010fe200048070ff */
[----:B------:R-:W-:Y:S01]  /*16bc0*/  FADD.FTZ R0, R20, R0 ;  /* 0x0000000014007221 */ /* 0x000fe20000010000 */
[----:B------:R-:W-:-:S01]  /*16bd0*/  FFMA.FTZ R20, R170, UR38, -R155 ;  /* 0x00000026aa147c23 */ /* 0x000fc2000801089b */
[----:B------:R-:W-:Y:S01]  /*16be0*/  FMUL.FTZ R50, R50, R7 ;  /* 0x0000000732327220 */ /* 0x000fe20000410000 */
[----:B------:R-:W-:Y:S01]  /*16bf0*/  F2FP.SATFINITE.E4M3.F32.PACK_AB_MERGE_C R153, R13, R12, R153 ;  /* 0x0000000c0d99723e */ /* 0x000fe20004807099 */
[----:B------:R-:W-:Y:S01]  /*16c00*/  FADD.FTZ R157, R157, R0 ;  /* 0x000000009d9d7221 */ /* 0x000fe20000010000 */
[----:B------:R-:W-:-:S01]  /*16c10*/  FFMA.FTZ R12, R164, UR38, -R155 ;  /* 0x00000026a40c7c23 */ /* 0x000fc2000801089b */
[----:B------:R-:W4:Y:S01]  /*16c20*/  MUFU.EX2 R15, R15 ;  /* 0x0000000f000f7308 */ /* 0x000f220000000800 */
[----:B------:R-:W-:-:S01]  /*16c30*/  FFMA.FTZ R13, R166, UR38, -R155 ;  /* 0x00000026a60d7c23 */ /* 0x000fc2000801089b */
[----:B0-----:R-:W-:Y:S01]  /*16c40*/  FADD.FTZ R157, R11, R157 ;  /* 0x0000009d0b9d7221 */ /* 0x001fe20000010000 */
[----:B------:R-:W-:-:S01]  /*16c50*/  FFMA.FTZ R0, R168, UR38, -R155 ;  /* 0x00000026a8007c23 */ /* 0x000fc2000801089b */
[----:B------:R-:W-:Y:S01]  /*16c60*/  FFMA.FTZ R155, R176, UR38, -R155 ;  /* 0x00000026b09b7c23 */ /* 0x000fe2000801089b */
        /* <DEDUP_REMOVED lines=20> */
[----:B0-----:R-:W-:-:S01]  /*16db0*/  FADD.FTZ R157, R159, R157 ;  /* 0x0000009d9f9d7221 */ /* 0x001fc20000010000 */
[----:B------:R-:W-:Y:S01]  /*16dc0*/  F2FP.SATFINITE.E4M3.F32.PACK_AB_MERGE_C R15, R159, R15, RZ ;  /* 0x0000000f9f0f723e */ /* 0x000fe200048070ff */
        /* <DEDUP_REMOVED lines=48> */
[----:B------:R-:W-:-:S03]  /*170d0*/  FMUL.FTZ R151, R151, R7 ;  /* 0x0000000797977220 */ /* 0x000fc60000410000 */
[----:B------:R-:W-:Y:S01]  /*170e0*/  F2FP.SATFINITE.E4M3.F32.PACK_AB_MERGE_C R157, R12, R160, R157 ;  /* 0x000000a00c9d723e */ /* 0x000fe2000480709d */
[----:B---3--:R-:W-:-:S01]  /*170f0*/  FADD.FTZ R0, R174, R159 ;  /* 0x0000009fae007221 */ /* 0x008fc20000010000 */
[----:B----4-:R-:W-:-:S03]  /*17100*/  F2FP.SATFINITE.E4M3.F32.PACK_AB_MERGE_C R159, R155, R174, RZ ;  /* 0x000000ae9b9f723e */ /* 0x010fc600048070ff */
[----:B------:R-:W-:Y:S01]  /*17110*/  FADD.FTZ R0, R155, R0 ;  /* 0x000000009b007221 */ /* 0x000fe20000010000 */
[----:B------:R-:W-:Y:S02]  /*17120*/  F2FP.SATFINITE.E4M3.F32.PACK_AB_MERGE_C R155, R14, R11, R15 ;  /* 0x0000000b0e9b723e */ /* 0x000fe4000480700f */
[----:B------:R-:W-:Y:S01]  /*17130*/  F2FP.SATFINITE.E4M3.F32.PACK_AB_MERGE_C R159, R161, R20, R159 ;  /* 0x00000014a19f723e */ /* 0x000fe2000480709f */
[----:B------:R-:W-:Y:S06]  /*17140*/  @!P0 BRA `(.L_x_1947) ;  /* 0x0000000000048947 */ /* 0x000fec0003800000 */
[----:B------:R-:W-:Y:S01]  /*17150*/  BPT.TRAP 0x1 ;  /* 0x000000040000795c */ /* 0x000fe20000300000 */
.L_x_1947:
[----:B------:R0:W3:Y:S01]  /*17160*/  SYNCS.PHASECHK.TRANS64.TRYWAIT P2, [R205+URZ+0x28450], R9 ;  /* 0x02845009cd0075a7 */ /* 0x0000e2000804017f */
[----:B------:R-:W-:Y:S05]  /*17170*/  @!P0 BRA `(.L_x_1948) ;  /* 0x0000000000048947 */ /* 0x000fea0003800000 */
[----:B------:R-:W-:Y:S01]  /*17180*/  BPT.TRAP 0x1 ;  /* 0x000000040000795c */ /* 0x000fe20000300000 */
.L_x_1948:
[----:B------:R-:W-:Y:S04]  /*17190*/  BSSY B0, `(.L_x_1949) ;  /* 0x0000004000007945 */ /* 0x000fe80003800000 */
[----:B---3--:R-:W-:Y:S05]  /*171a0*/  @P2 BRA `(.L_x_1950) ;  /* 0x0000000000082947 */ /* 0x008fea0003800000 */
[----:B------:R-:W3:Y:S02]  /*171b0*/  SYNCS.PHASECHK.TRANS64.TRYWAIT P2, [R205+URZ+0x28450], R9 ;  /* 0x02845009cd0075a7 */ /* 0x000ee4000804017f */
[----:B---3--:R-:W-:Y:S05]  /*171c0*/  @!P2 BRA `(.L_x_1951) ;  /* 0x0000016400dca947 */ /* 0x008fea0003800000 */
.L_x_1950:
[----:B------:R-:W-:Y:S05]  /*171d0*/  BSYNC B0 ;  /* 0x0000000000007941 */ /* 0x000fea0003800000 */
.L_x_1949:
[----:B------:R-:W4:Y:S01]  /*171e0*/  S2R R11, SR_TID.X ;  /* 0x00000000000b7919 */ /* 0x000f220000002100 */
[----:B------:R-:W-:Y:S01]  /*171f0*/  IMAD.MOV.U32 R7, RZ, RZ, -0x7fffffe0 ;  /* 0x80000020ff077424 */ /* 0x000fe200078e00ff */
[----:B------:R-:W-:Y:S05]  /*17200*/  WARPSYNC.ALL ;  /* 0x0000000000007948 */ /* 0x000fea0003800000 */
[----:B------:R-:W-:Y:S02]  /*17210*/  R2UR UR7, R7 ;  /* 0x00000000070772ca */ /* 0x000fe400000e0000 */
[----:B------:R-:W-:-:S04]  /*17220*/  LEA R6, R23, UR43, 0xa ;  /* 0x0000002b17067c11 */ /* 0x000fc8000f8e50ff */
[C---:B------:R-:W-:Y:S01]  /*17230*/  R2UR UR6, R6.reuse ;  /* 0x00000000060672ca */ /* 0x040fe200000e0000 */
[----:B------:R-:W-:Y:S01]  /*17240*/  VIADD R6, R6, 0x2 ;  /* 0x0000000206067836 */ /* 0x000fe20000000000 */
[----:B----4-:R-:W-:-:S04]  /*17250*/  SHF.R.U32.HI R11, RZ, 0x7, R11 ;  /* 0x00000007ff0b7819 */ /* 0x010fc8000001160b */
[----:B------:R-:W-:-:S05]  /*17260*/  IADD3 R7, R11, 0x8, RZ ;  /* 0x000000080b077810 */ /* 0x000fca0007ffe0ff */
[----:B------:R4:W-:Y:S02]  /*17270*/  BAR.SYNC.DEFER_BLOCKING R7, 0x100 ;  /* 0x000400070000751d */ /* 0x0009e40000010000 */
[----:B----4-:R-:W-:-:S04]  /*17280*/  IMAD.MOV.U32 R7, RZ, RZ, -0x7fffffe0 ;  /* 0x80000020ff077424 */ /* 0x010fc800078e00ff */
[----:B------:R-:W-:-:S06]  /*17290*/  WARPGROUP.ARRIVE ;  /* 0x00000000000079c5 */ /* 0x000fcc0000000000 */
        /* <DEDUP_REMOVED lines=10> */
.L_x_1952:
[----:B------:R-:W-:Y:S01]  /*17340*/  ISETP.GT.AND P2, PT, R5, R8, PT ;  /* 0x000000080500720c */ /* 0x000fe20003f44270 */
[----:B01-3--:R-:W-:Y:S02]  /*17350*/  VIADD R205, R205, 0x28460 ;  /* 0x00028460cdcd7836 */ /* 0x00bfe40000000000 */
[----:B------:R-:W-:Y:S02]  /*17360*/  IMAD.U32 R6, RZ, RZ, UR39 ;  /* 0x00000027ff067e24 */ /* 0x000fe4000f8e00ff */
[----:B------:R-:W-:Y:S02]  /*17370*/  VIADD R5, R5, 0xffffffff ;  /* 0xffffffff05057836 */ /* 0x000fe40000000000 */
[----:B------:R-:W-:Y:S01]  /*17380*/  IMAD.MOV.U32 R7, RZ, RZ, R21 ;  /* 0x000000ffff077224 */ /* 0x000fe200078e0015 */
[----:B------:R-:W-:-:S04]  /*17390*/  PRMT R6, R6, 0x654, R205 ;  /* 0x0000065406067816 */ /* 0x000fc800000000cd */
[----:B------:R0:W-:Y:S02]  /*173a0*/  SYNCS.ARRIVE.TRANS64.RED.A1T0 RZ, [R6+URZ], RZ ;  /* 0x000000ff06ff79a7 */ /* 0x0001e4000810043f */
[----:B0-----:R-:W-:Y:S01]  /*173b0*/  IMAD.MOV.U32 R6, RZ, RZ, R10 ;  /* 0x000000ffff067224 */ /* 0x001fe200078e000a */
[----:B------:R-:W-:Y:S06]  /*173c0*/  @P2 BRA `(.L_x_1953) ;  /* 0xffffffd400a82947 */ /* 0x000fec000383ffff */
[----:B------:R-:W-:Y:S02]  /*173d0*/  IMAD.MOV.U32 R7, RZ, RZ, R21 ;  /* 0x000000ffff077224 */ /* 0x000fe400078e0015 */
[----:B------:R-:W-:-:S07]  /*173e0*/  IMAD.MOV.U32 R6, RZ, RZ, R10 ;  /* 0x000000ffff067224 */ /* 0x000fce00078e000a */
.L_x_1933:
[----:B------:R-:W0:Y:S01]  /*173f0*/  LDC R8, c[0x0][0x448] ;  /* 0x00011200ff087b82 */ /* 0x000e220000000800 */
[----:B------:R-:W-:Y:S01]  /*17400*/  VIADD R9, R201, 0x7f ;  /* 0x0000007fc9097836 */ /* 0x000fe20000000000 */
[----:B------:R-:W-:-:S06]  /*17410*/  ULDC UR4, c[0x0][0x9dc] ;  /* 0x0002770000047ab9 */ /* 0x000fcc0000000800 */
[----:B------:R-:W1:Y:S01]  /*17420*/  LDC R12, c[0x0][0x9e4] ;  /* 0x00027900ff0c7b82 */ /* 0x000e620000000800 */
[----:B0-----:R-:W-:Y:S02]  /*17430*/  ISETP.NE.AND P4, PT, R8, 0x1, PT ;  /* 0x000000010800780c */ /* 0x001fe40003f85270 */
[----:B-1----:R-:W-:-:S11]  /*17440*/  ISETP.GE.AND P5, PT, R12, 0x1, PT ;  /* 0x000000010c00780c */ /* 0x002fd60003fa6270 */
[----:B------:R-:W0:Y:S08]  /*17450*/  @P4 LDC R10, c[0x0][0x44c] ;  /* 0x00011300ff0a4b82 */ /* 0x000e300000000800 */
[----:B------:R-:W1:Y:S01]  /*17460*/  @P4 LDC R8, c[0x0][0x450] ;  /* 0x00011400ff084b82 */ /* 0x000e620000000800 */
[----:B0-----:R-:W-:-:S05]  /*17470*/  @P4 IMAD.HI.U32 R10, R9, R10, RZ ;  /* 0x0000000a090a4227 */ /* 0x001fca00078e00ff */
[----:B-1----:R-:W-:Y:S02]  /*17480*/  @P4 SHF.R.U32.HI R9, RZ, R8, R10 ;  /* 0x00000008ff094219 */ /* 0x002fe4000001160a */
[----:B------:R-:W-:-:S04]  /*17490*/  IADD3 R8, R192, 0x1, -R189 ;  /* 0x00000001c0087810 */ /* 0x000fc80007ffe8bd */
[----:B------:R-:W-:-:S05]  /*174a0*/  IADD3 R9, R8, R9, RZ ;  /* 0x0000000908097210 */ /* 0x000fca0007ffe0ff */
[----:B------:R-:W-:Y:S01]  /*174b0*/  VIADD R10, R9, -UR4 ;  /* 0x80000004090a7c36 */ /* 0x000fe20008000000 */
[----:B------:R-:W-:Y:S06]  /*174c0*/  @!P5 BRA `(.L_x_1954) ;  /* 0x000000000048d947 */ /* 0x000fec0003800000 */
[----:B------:R-:W-:Y:S01]  /*174d0*/  IMAD.MOV.U32 R11, RZ, RZ, R9 ;  /* 0x000000ffff0b7224 */ /* 0x000fe200078e0009 */
[----:B------:R-:W-:Y:S04]  /*174e0*/  BSSY B0, `(.L_x_1955) ;  /* 0x000000e000007945 */ /* 0x000fe80003800000 */
[----:B------:R-:W-:-:S13]  /*174f0*/  ISETP.GT.AND P1, PT, R11, -0x1, PT ;  /* 0xffffffff0b00780c */ /* 0x000fda0003f24270 */
        /* <DEDUP_REMOVED lines=8> */
.L_x_1956:
[----:B------:R-:W-:-:S13]  /*17580*/  ISETP.NE.AND P1, PT, R12, 0x1, PT ;  /* 0x000000010c00780c */ /* 0x000fda0003f25270 */
[----:B------:R-:W0:Y:S02]  /*17590*/  @P1 LDC.64 R8, c[0x0][0x9e8] ;  /* 0x00027a00ff081b82 */ /* 0x000e240000000a00 */
[----:B0-----:R-:W-:-:S05]  /*175a0*/  @P1 IMAD.HI.U32 R8, R11, R8, RZ ;  /* 0x000000080b081227 */ /* 0x001fca00078e00ff */
[----:B------:R-:W-:-:S07]  /*175b0*/  @P1 SHF.R.U32.HI R11, RZ, R9, R8 ;  /* 0x00000009ff0b1219 */ /* 0x000fce0000011608 */
.L_x_1957:
[----:B------:R-:W-:Y:S05]  /*175c0*/  BSYNC B0 ;  /* 0x0000000000007941 */ /* 0x000fea0003800000 */
.L_x_1955:
[----:B------:R-:W-:-:S05]  /*175d0*/  IMAD R11, R11, R12, RZ ;  /* 0x0000000c0b0b7224 */ /* 0x000fca00078e02ff */
[----:B------:R-:W-:-:S07]  /*175e0*/  VIMNMX R10, R10, R11, !PT ;  /* 0x0000000b0a0a7248 */ /* 0x000fce0007fe0100 */
.L_x_1954:
[----:B------:R-:W-:-:S05]  /*175f0*/  VIADD R10, R10, 0x3f ;  /* 0x0000003f0a0a7836 */ /* 0x000fca0000000000 */
[----:B------:R-:W-:-:S04]  /*17600*/  SHF.R.S32.HI R8, RZ, 0x1f, R10 ;  /* 0x0000001fff087819 */ /* 0x000fc8000001140a */
[----:B------:R-:W-:-:S04]  /*17610*/  LEA.HI R8, R8, R10, RZ, 0x6 ;  /* 0x0000000a08087211 */ /* 0x000fc800078f30ff */
[----:B------:R-:W-:-:S04]  /*17620*/  SHF.R.S32.HI R8, RZ, 0x6, R8 ;  /* 0x00000006ff087819 */ /* 0x000fc80000011408 */
[----:B------:R-:W-:-:S04]  /*17630*/  VIMNMX R8, R204, R8, !PT ;  /* 0x00000008cc087248 */ /* 0x000fc80007fe0100 */
[----:B------:R-:W-:-:S13]  /*17640*/  ISETP.GE.AND P1, PT, R5, R8, PT ;  /* 0x000000080500720c */ /* 0x000fda0003f26270 */
[----:B------:R-:W-:Y:S05]  /*17650*/  @!P1 BRA `(.L_x_1958) ;  /* 0x0000001c00cc9947 */ /* 0x000fea0003800000 */
[----:B------:R-:W-:Y:S02]  /*17660*/  IMAD.MOV.U32 R12, RZ, RZ, R7 ;  /* 0x000000ffff0c7224 */ /* 0x000fe400078e0007 */
[----:B------:R-:W-:Y:S02]  /*17670*/  IMAD.MOV.U32 R13, RZ, RZ, R6 ;  /* 0x000000ffff0d7224 */ /* 0x000fe400078e0006 */
[----:B------:R-:W-:-:S07]  /*17680*/  IMAD.MOV.U32 R9, RZ, RZ, R5 ;  /* 0x000000ffff097224 */ /* 0x000fce00078e0005 */
.L_x_1970:
[----:B------:R-:W-:Y:S01]  /*17690*/  VIADD R23, R23, 0x1 ;  /* 0x0000000117177836 */ /* 0x000fe20000000000 */
[----:B------:R-:W-:Y:S05]  /*176a0*/  YIELD ;  /* 0x0000000000007946 */ /* 0x000fea0003800000 */
[----:B--23--:R-:W-:Y:S01]  /*176b0*/  IMAD.MOV.U32 R4, RZ, RZ, R9 ;  /* 0x000000ffff047224 */ /* 0x00cfe200078e0009 */
[----:B------:R-:W-:Y:S01]  /*176c0*/  ISETP.NE.AND P2, PT, R23, 0x2, PT ;  /* 0x000000021700780c */ /* 0x000fe20003f45270 */
[----:B------:R-:W-:-:S03]  /*176d0*/  VIADD R9, R9, 0xffffffff ;  /* 0xffffffff09097836 */ /* 0x000fc60000000000 */
[----:B------:R-:W-:Y:S02]  /*176e0*/  ISETP.GT.AND P1, PT, R4, R8, PT ;  /* 0x000000080400720c */ /* 0x000fe40003f24270 */
[----:B------:R-:W-:Y:S02]  /*176f0*/  SEL R11, R23, RZ, P2 ;  /* 0x000000ff170b7207 */ /* 0x000fe40001000000 */
[----:B------:R-:W-:-:S03]  /*17700*/  SEL R4, RZ, 0x1, P2 ;  /* 0x00000001ff047807 */ /* 0x000fc60001000000 */
[----:B------:R-:W-:Y:S01]  /*17710*/  IMAD.MOV.U32 R23, RZ, RZ, R11 ;  /* 0x000000ffff177224 */ /* 0x000fe200078e000b */
[----:B------:R-:W-:Y:S01]  /*17720*/  LOP3.LUT R186, R186, R4, RZ, 0x3c, !PT ;  /* 0x00000004baba7212 */ /* 0x000fe200078e3cff */
[----:B0-----:R-:W-:Y:S06]  /*17730*/  @!P0 BRA `(.L_x_1959) ;  /* 0x0000000000048947 */ /* 0x001fec0003800000 */
[----:B------:R-:W-:Y:S01]  /*17740*/  BPT.TRAP 0x1 ;  /* 0x000000040000795c */ /* 0x000fe20000300000 */
.L_x_1959:
[----:B------:R-:W-:Y:S02]  /*17750*/  LEA R5, R23, R22, 0x3 ;  /* 0x0000001617057211 */ /* 0x000fe400078e18ff */
[----:B------:R-:W-:-:S04]  /*17760*/  SHF.L.U32 R10, R186, 0x1f, RZ ;  /* 0x0000001fba0a7819 */ /* 0x000fc800000006ff */
[----:B------:R0:W1:Y:S01]  /*17770*/  SYNCS.PHASECHK.TRANS64.TRYWAIT P2, [R5+URZ+0x28430], R10 ;  /* 0x0284300a050075a7 */ /* 0x000062000804017f */
[----:B------:R-:W-:Y:S05]  /*17780*/  @!P0 BRA `(.L_x_1960) ;  /* 0x0000000000048947 */ /* 0x000fea0003800000 */
[----:B------:R-:W-:Y:S01]  /*17790*/  BPT.TRAP 0x1 ;  /* 0x000000040000795c */ /* 0x000fe20000300000 */
.L_x_1960:
[----:B------:R-:W-:Y:S01]  /*177a0*/  LEA R6, R23, UR60, 0xa ;  /* 0x0000003c17067c11 */ /* 0x000fe2000f8e50ff */
[----:B------:R-:W-:-:S04]  /*177b0*/  IMAD.MOV.U32 R7, RZ, RZ, 0x40000040 ;  /* 0x40000040ff077424 */ /* 0x000fc800078e00ff */
[C---:B------:R-:W-:Y:S02]  /*177c0*/  VIADD R14, R6.reuse, 0x2 ;  /* 0x00000002060e7836 */ /* 0x040fe40000000000 */
[----:B------:R-:W-:Y:S01]  /*177d0*/  VIADD R4, R6, 0x4 ;  /* 0x0000000406047836 */ /* 0x000fe20000000000 */
[----:B-1----:R-:W-:Y:S06]  /*177e0*/  @P2 BRA `(.L_x_1961) ;  /* 0x0000000000082947 */ /* 0x002fec0003800000 */
[----:B------:R-:W1:Y:S02]  /*177f0*/  SYNCS.PHASECHK.TRANS64.TRYWAIT P2, [R5+URZ+0x28430], R10 ;  /* 0x0284300a050075a7 */ /* 0x000e64000804017f */
[----:B-1----:R-:W-:Y:S05]  /*17800*/  @!P2 BRA `(.L_x_1962) ;  /* 0x000001600060a947 */ /* 0x002fea0003800000 */
.L_x_1961:
[----:B------:R-:W-:Y:S05]  /*17810*/  WARPSYNC.ALL ;  /* 0x0000000000007948 */ /* 0x000fea0003800000 */
[C---:B------:R-:W-:Y:S01]  /*17820*/  R2UR UR14, R6.reuse ;  /* 0x00000000060e72ca */ /* 0x040fe200000e0000 */
[----:B------:R-:W-:Y:S01]  /*17830*/  VIADD R152, R6, 0x204 ;  /* 0x0000020406987836 */ /* 0x000fe20000000000 */
[----:B------:R-:W-:Y:S01]  /*17840*/  R2UR UR15, R7 ;  /* 0x00000000070f72ca */ /* 0x000fe200000e0000 */
[----:B------:R-:W-:Y:S01]  /*17850*/  IMAD.MOV.U32 R153, RZ, RZ, 0x40000040 ;  /* 0x40000040ff997424 */ /* 0x000fe200078e00ff */
[----:B------:R-:W-:Y:S01]  /*17860*/  R2UR UR12, R198 ;  /* 0x00000000c60c72ca */ /* 0x000fe200000e0000 */
[----:B------:R-:W-:Y:S01]  /*17870*/  IMAD.MOV.U32 R15, RZ, RZ, 0x40000040 ;  /* 0x40000040ff0f7424 */ /* 0x000fe200078e00ff */
[----:B------:R-:W-:Y:S01]  /*17880*/  R2UR UR13, R199 ;  /* 0x00000000c70d72ca */ /* 0x000fe200000e0000 */
[----:B------:R-:W-:Y:S01]  /*17890*/  VIADD R20, R6, 0x6 ;  /* 0x0000000606147836 */ /* 0x000fe20000000000 */
[----:B------:R-:W-:Y:S01]  /*178a0*/  R2UR UR30, R152 ;  /* 0x00000000981e72ca */ /* 0x000fe200000e0000 */
[----:B------:R-:W-:Y:S01]  /*178b0*/  IMAD.MOV.U32 R21, RZ, RZ, 0x40000040 ;  /* 0x40000040ff157424 */ /* 0x000fe200078e00ff */
        /* <DEDUP_REMOVED lines=8> */
[----:B------:R-:W-:Y:S01]  /*17940*/  UMOV UR20, UR52 ;  /* 0x0000003400147c82 */ /* 0x000fe20008000000 */
[----:B------:R-:W-:Y:S01]  /*17950*/  QGMMA.64x64x32.F32.E4M3.E4M3 R152, gdesc[UR12], RZ, !UPT, gsb0 ;  /* 0x00e000000c9879f3 */ /* 0x000fe2000c0008ff */
[----:B------:R-:W-:Y:S01]  /*17960*/  R2UR UR9, R197 ;  /* 0x00000000c50972ca */ /* 0x000fe200000e0000 */
[----:B------:R-:W-:Y:S01]  /*17970*/  UMOV UR21, UR53 ;  /* 0x0000003500157c82 */ /* 0x000fe20008000000 */
[----:B------:R-:W-:Y:S01]  /*17980*/  R2UR UR6, R14 ;  /* 0x000000000e0672ca */ /* 0x000fe200000e0000 */
[----:B------:R-:W-:Y:S01]  /*17990*/  VIADD R14, R6, 0x200 ;  /* 0x00000200060e7836 */ /* 0x000fe20000000000 */
        /* <DEDUP_REMOVED lines=14> */
[----:B------:R-:W-:Y:S01]  /*17a80*/  R2UR UR26, R20 ;  /* 0x00000000141a72ca */ /* 0x000fe200000e0000 */
[----:B------:R-:W-:Y:S01]  /*17a90*/  UMOV UR33, UR41 ;  /* 0x0000002900217c82 */ /* 0x000fe20008000000 */
[----:B------:R-:W-:Y:S01]  /*17aa0*/  R2UR UR27, R21 ;  /* 0x00000000151b72ca */ /* 0x000fe200000e0000 */
[----:B------:R-:W2:Y:S01]  /*17ab0*/  S2R R205, SR_TID.X ;  /* 0x0000000000cd7919 */ /* 0x000ea20000002100 */
[----:B------:R-:W-:-:S02]  /*17ac0*/  IADD3 R6, R6, 0x206, RZ ;  /* 0x0000020606067810 */ /* 0x000fc40007ffe0ff */
[----:B------:R-:W-:Y:S02]  /*17ad0*/  R2UR UR35, R7 ;  /* 0x00000000072372ca */ /* 0x000fe400000e0000 */
[----:B------:R-:W-:Y:S02]  /*17ae0*/  R2UR UR34, R6 ;  /* 0x00000000062272ca */ /* 0x000fe400000e0000 */
        /* <DEDUP_REMOVED lines=27> */
.L_x_1963:
        /* <DEDUP_REMOVED lines=17> */
[----:B------:R-:W-:Y:S01]  /*17db0*/  FMUL.FTZ R172, R2, R181 ;  /* 0x000000b502ac7220 */ /* 0x000fe20000410000 */
[----:B------:R-:W-:-:S04]  /*17dc0*/  UMOV UR38, UR55 ;  /* 0x0000003700267c82 */ /* 0x000fc80008000000 */
        /* <DEDUP_REMOVED lines=27> */
[----:B----4-:R-:W-:-:S04]  /*17f80*/  FMNMX.FTZ R6, R168, R6, !PT ;  /* 0x00000006a8067209 */ /* 0x010fc80007810000 */
[----:B-----5:R-:W-:-:S04]  /*17f90*/  FMNMX.FTZ R6, R169, R6, !PT ;  /* 0x00000006a9067209 */ /* 0x020fc80007810000 */
[----:B---3--:R-:W-:-:S05]  /*17fa0*/  FMNMX.FTZ R6, R172, R6, !PT ;  /* 0x00000006ac067209 */ /* 0x008fca0007810000 */
        /* <DEDUP_REMOVED lines=25> */
[----:B------:R-:W-:Y:S01]  /*18140*/  FFMA.FTZ R13, R172, UR38, -R13 ;  /* 0x00000026ac0d7c23 */ /* 0x000fe2000801080d */
[----:B------:R-:W-:-:S03]  /*18150*/  FMUL.FTZ R172, R2, R179 ;  /* 0x000000b302ac7220 */ /* 0x000fc60000410000 */
[----:B------:R-:W-:Y:S01]  /*18160*/  MUFU.EX2 R15, R15 ;  /* 0x0000000f000f7308 */ /* 0x000fe20000000800 */
[-C--:B---3--:R-:W-:Y:S01]  /*18170*/  FMUL.FTZ R24, R24, R173.reuse ;  /* 0x000000ad18187220 */ /* 0x088fe20000410000 */
[-C--:B------:R-:W-:Y:S01]  /*18180*/  FMUL.FTZ R25, R25, R173.reuse ;  /* 0x000000ad19197220 */ /* 0x080fe20000410000 */
[-C--:B------:R-:W-:Y:S01]  /*18190*/  FMUL.FTZ R28, R28, R173.reuse ;  /* 0x000000ad1c1c7220 */ /* 0x080fe20000410000 */
[-C--:B------:R-:W-:Y:S01]  /*181a0*/  FMUL.FTZ R29, R29, R173.reuse ;  /* 0x000000ad1d1d7220 */ /* 0x080fe20000410000 */
[-C--:B------:R-:W-:Y:S01]  /*181b0*/  FMUL.FTZ R32, R32, R173.reuse ;  /* 0x000000ad20207220 */ /* 0x080fe20000410000 */
[-C--:B------:R-:W-:Y:S01]  /*181c0*/  FMUL.FTZ R33, R33, R173.reuse ;  /* 0x000000ad21217220 */ /* 0x080fe20000410000 */
[----:B------:R-:W-:Y:S01]  /*181d0*/  FMUL.FTZ R36, R36, R173 ;  /* 0x000000ad24247220 */ /* 0x000fe20000410000 */
[----:B------:R-:W3:Y:S01]  /*181e0*/  MUFU.EX2 R20, R20 ;  /* 0x0000001400147308 */ /* 0x000ee20000000800 */
[----:B----4-:R-:W-:-:S01]  /*181f0*/  FFMA.FTZ R3, R173, R3, R7 ;  /* 0x00000003ad037223 */ /* 0x010fc20000010007 */
[-C--:B------:R-:W-:Y:S01]  /*18200*/  FMUL.FTZ R37, R37, R173.reuse ;  /* 0x000000ad25257220 */ /* 0x080fe20000410000 */
[-C--:B------:R-:W-:Y:S01]  /*18210*/  FMUL.FTZ R40, R40, R173.reuse ;  /* 0x000000ad28287220 */ /* 0x080fe20000410000 */
[-C--:B------:R-:W-:Y:S01]  /*18220*/  FMUL.FTZ R41, R41, R173.reuse ;  /* 0x000000ad29297220 */ /* 0x080fe20000410000 */
[-C--:B------:R-:W-:Y:S01]  /*18230*/  FMUL.FTZ R44, R44, R173.reuse ;  /* 0x000000ad2c2c7220 */ /* 0x080fe20000410000 */
[-C--:B------:R-:W-:Y:S01]  /*18240*/  FMUL.FTZ R45, R45, R173.reuse ;  /* 0x000000ad2d2d7220 */ /* 0x080fe20000410000 */
[-C--:B------:R-:W-:Y:S01]  /*18250*/  FMUL.FTZ R48, R48, R173.reuse ;  /* 0x000000ad30307220 */ /* 0x080fe20000410000 */
[----:B------:R-:W4:Y:S01]  /*18260*/  MUFU.EX2 R14, R14 ;  /* 0x0000000e000e7308 */ /* 0x000f220000000800 */
        /* <DEDUP_REMOVED lines=8> */
[----:B---3--:R-:W-:Y:S01]  /*182f0*/  F2FP.SATFINITE.E4M3.F32.PACK_AB_MERGE_C R152, R20, R15, RZ ;  /* 0x0000000f1498723e */ /* 0x008fe200048070ff */
        /* <DEDUP_REMOVED lines=8> */
[----:B------:R-:W-:Y:S01]  /*18380*/  F2FP.SATFINITE.E4M3.F32.PACK_AB_MERGE_C R152, R14, R7, R152 ;  /* 0x000000070e98723e */ /* 0x000fe20004807098 */
[C---:B------:R-:W-:Y:S01]  /*18390*/  FMUL.FTZ R14, R2.reuse, R154 ;  /* 0x0000009a020e7220 */ /* 0x040fe20000410000 */
[----:B------:R-:W-:Y:S01]  /*183a0*/  FMUL.FTZ R154, R2, R159 ;  /* 0x0000009f029a7220 */ /* 0x000fe20000410000 */
[----:B------:R-:W-:-:S01]  /*183b0*/  FADD.FTZ R3, R15, R3 ;  /* 0x000000030f037221 */ /* 0x000fc20000010000 */
[C---:B------:R-:W-:Y:S01]  /*183c0*/  FMUL.FTZ R15, R2.reuse, R155 ;  /* 0x0000009b020f7220 */ /* 0x040fe20000410000 */
[C---:B------:R-:W-:Y:S01]  /*183d0*/  FMUL.FTZ R155, R2.reuse, R162 ;  /* 0x000000a2029b7220 */ /* 0x040fe20000410000 */
[----:B------:R-:W-:Y:S01]  /*183e0*/  FMUL.FTZ R159, R2, R166 ;  /* 0x000000a6029f7220 */ /* 0x000fe20000410000 */
[----:B------:R-:W4:Y:S01]  /*183f0*/  MUFU.TANH R14, R14 ;  /* 0x0000000e000e7308 */ /* 0x000f220000002400 */
[----:B------:R-:W-:-:S01]  /*18400*/  FADD.FTZ R3, R20, R3 ;  /* 0x0000000314037221 */ /* 0x000fc20000010000 */
[C---:B------:R-:W-:Y:S01]  /*18410*/  FMUL.FTZ R20, R2.reuse, R158 ;  /* 0x0000009e02147220 */ /* 0x040fe20000410000 */
[C---:B------:R-:W-:Y:S01]  /*18420*/  FMUL.FTZ R158, R2.reuse, R163 ;  /* 0x000000a3029e7220 */ /* 0x040fe20000410000 */
        /* <DEDUP_REMOVED lines=8> */
[----:B------:R-:W-:Y:S01]  /*184b0*/  FMUL.FTZ R175, R2, R183 ;  /* 0x000000b702af7220 */ /* 0x000fe20000410000 */
[----:B---3--:R-:W-:-:S01]  /*184c0*/  FADD.FTZ R3, R21, R3 ;  /* 0x0000000315037221 */ /* 0x008fc20000010000 */
        /* <DEDUP_REMOVED lines=64> */
[----:B------:R-:W-:-:S03]  /*188d0*/  FMNMX.FTZ R7, R172, R7, !PT ;  /* 0x00000007ac077209 */ /* 0x000fc60007810000 */
[----:B------:R4:W-:Y:S01]  /*188e0*/  MUFU.EX2 R178, R153 ;  /* 0x0000009900b27308 */ /* 0x0009e20000000800 */
[----:B-----5:R-:W-:-:S07]  /*188f0*/  FMNMX.FTZ R7, R174, R7, !PT ;  /* 0x00000007ae077209 */ /* 0x020fce0007810000 */
[----:B------:R-:W5:Y:S01]  /*18900*/  MUFU.EX2 R176, R176 ;  /* 0x000000b000b07308 */ /* 0x000f620000000800 */
[----:B---3--:R-:W-:Y:S01]  /*18910*/  FMNMX.FTZ R177, R175, R7, !PT ;  /* 0x00000007afb17209 */ /* 0x008fe20007810000 */
[----:B----4-:R-:W-:-:S04]  /*18920*/  IMAD.U32 R153, RZ, RZ, UR38 ;  /* 0x00000026ff997e24 */ /* 0x010fc8000f8e00ff */
[----:B------:R-:W3:Y:S02]  /*18930*/  SHFL.BFLY PT, R7, R177, 0x2, 0x1f ;  /* 0x0c401f00b1077f89 */ /* 0x000ee400000e0000 */
[----:B------:R-:W4:Y:S08]  /*18940*/  MUFU.EX2 R156, R156 ;  /* 0x0000009c009c7308 */ /* 0x000f300000000800 */
[----:B------:R-:W0:Y:S01]  /*18950*/  MUFU.EX2 R157, R157 ;  /* 0x0000009d009d7308 */ /* 0x000e220000000800 */
[----:B-----5:R-:W-:-:S04]  /*18960*/  FADD.FTZ R3, R176, R3 ;  /* 0x00000003b0037221 */ /* 0x020fc80000010000 */
[----:B------:R-:W-:-:S03]  /*18970*/  FADD.FTZ R3, R178, R3 ;  /* 0x00000003b2037221 */ /* 0x000fc60000010000 */
[----:B------:R-:W5:Y:S01]  /*18980*/  MUFU.EX2 R160, R160 ;  /* 0x000000a000a07308 */ /* 0x000f620000000800 */
[----:B----4-:R-:W-:-:S01]  /*18990*/  FADD.FTZ R3, R156, R3 ;  /* 0x000000039c037221 */ /* 0x010fc20000010000 */
[----:B------:R-:W-:Y:S02]  /*189a0*/  F2FP.SATFINITE.E4M3.F32.PACK_AB_MERGE_C R156, R156, R178, RZ ;  /* 0x000000b29c9c723e */ /* 0x000fe400048070ff */
[----:B---3--:R-:W-:-:S04]  /*189b0*/  FMNMX.FTZ R177, R177, R7, !PT ;  /* 0x00000007b1b17209 */ /* 0x008fc80007810000 */
[----:B------:R-:W3:Y:S01]  /*189c0*/  MUFU.EX2 R161, R161 ;  /* 0x000000a100a17308 */ /* 0x000ee20000000800 */
[----:B0-----:R-:W-:-:S01]  /*189d0*/  FADD.FTZ R3, R157, R3 ;  /* 0x000000039d037221 */ /* 0x001fc20000010000 */
[----:B------:R-:W0:Y:S06]  /*189e0*/  SHFL.BFLY PT, R7, R177, 0x1, 0x1f ;  /* 0x0c201f00b1077f89 */ /* 0x000e2c00000e0000 */
[----:B------:R-:W4:Y:S01]  /*189f0*/  MUFU.EX2 R164, R164 ;  /* 0x000000a400a47308 */ /* 0x000f220000000800 */
[----:B-----5:R-:W-:-:S07]  /*18a00*/  FADD.FTZ R3, R160, R3 ;  /* 0x00000003a0037221 */ /* 0x020fce0000010000 */
[----:B------:R-:W5:Y:S01]  /*18a10*/  MUFU.EX2 R165, R165 ;  /* 0x000000a500a57308 */ /* 0x000f620000000800 */
[----:B---3--:R-:W-:-:S07]  /*18a20*/  FADD.FTZ R3, R161, R3 ;  /* 0x00000003a1037221 */ /* 0x008fce0000010000 */
[----:B------:R-:W3:Y:S01]  /*18a30*/  MUFU.EX2 R168, R168 ;  /* 0x000000a800a87308 */ /* 0x000ee20000000800 */
[----:B----4-:R-:W-:-:S01]  /*18a40*/  FADD.FTZ R3, R164, R3 ;  /* 0x00000003a4037221 */ /* 0x010fc20000010000 */
[----:B0-----:R-:W-:-:S05]  /*18a50*/  FMNMX.FTZ R7, R177, R7, !PT ;  /* 0x00000007b1077209 */ /* 0x001fca0007810000 */
[C---:B------:R-:W-:Y:S01]  /*18a60*/  FADD.FTZ R177, -R7.reuse, R12 ;  /* 0x0000000c07b17221 */ /* 0x040fe20000010100 */
[----:B------:R-:W-:-:S01]  /*18a70*/  FFMA.FTZ R12, R7, R153, -8 ;  /* 0xc1000000070c7423 */ /* 0x000fc20000010099 */
[----:B------:R-:W0:Y:S01]  /*18a80*/  MUFU.EX2 R169, R169 ;  /* 0x000000a900a97308 */ /* 0x000e220000000800 */
[----:B-----5:R-:W-:-:S01]  /*18a90*/  FADD.FTZ R3, R165, R3 ;  /* 0x00000003a5037221 */ /* 0x020fc20000010000 */
[----:B------:R-:W-:Y:S01]  /*18aa0*/  FMUL.FTZ R153, R177, UR38 ;  /* 0x00000026b1997c20 */ /* 0x000fe20008410000 */
        /* <DEDUP_REMOVED lines=14> */
[----:B------:R-:W-:-:S01]  /*18b90*/  FFMA.FTZ R171, R171, UR38, -R12 ;  /* 0x00000026abab7c23 */ /* 0x000fc2000801080c */
[--C-:B------:R-:W-:Y:S01]  /*18ba0*/  FFMA.FTZ R172, R172, UR38, -R12.reuse ;  /* 0x00000026acac7c23 */ /* 0x100fe2000801080c */
[----:B------:R-:W-:-:S01]  /*18bb0*/  FFMA.FTZ R174, R174, UR38, -R12 ;  /* 0x00000026aeae7c23 */ /* 0x000fc2000801080c */
[----:B------:R-:W-:Y:S01]  /*18bc0*/  FFMA.FTZ R12, R175, UR38, -R12 ;  /* 0x00000026af0c7c23 */ /* 0x000fe2000801080c */
[----:B---3--:R-:W-:-:S03]  /*18bd0*/  FADD.FTZ R3, R168, R3 ;  /* 0x00000003a8037221 */ /* 0x008fc60000010000 */
[----:B------:R-:W3:Y:S01]  /*18be0*/  MUFU.EX2 R15, R15 ;  /* 0x0000000f000f7308 */ /* 0x000ee20000000800 */
[----:B0-----:R-:W-:-:S01]  /*18bf0*/  FADD.FTZ R3, R169, R3 ;  /* 0x00000003a9037221 */ /* 0x001fc20000010000 */
[-C--:B----4-:R-:W-:Y:S01]  /*18c00*/  FMUL.FTZ R26, R26, R158.reuse ;  /* 0x0000009e1a1a7220 */ /* 0x090fe20000410000 */
[-C--:B------:R-:W-:Y:S01]  /*18c10*/  FMUL.FTZ R27, R27, R158.reuse ;  /* 0x0000009e1b1b7220 */ /* 0x080fe20000410000 */
[-C--:B------:R-:W-:Y:S01]  /*18c20*/  FMUL.FTZ R30, R30, R158.reuse ;  /* 0x0000009e1e1e7220 */ /* 0x080fe20000410000 */
[-C--:B------:R-:W-:Y:S01]  /*18c30*/  FMUL.FTZ R31, R31, R158.reuse ;  /* 0x0000009e1f1f7220 */ /* 0x080fe20000410000 */
[-C--:B------:R-:W-:Y:S01]  /*18c40*/  FMUL.FTZ R34, R34, R158.reuse ;  /* 0x0000009e22227220 */ /* 0x080fe20000410000 */
[----:B------:R-:W-:Y:S01]  /*18c50*/  FMUL.FTZ R35, R35, R158 ;  /* 0x0000009e23237220 */ /* 0x000fe20000410000 */
[----:B------:R-:W0:Y:S01]  /*18c60*/  MUFU.EX2 R20, R20 ;  /* 0x0000001400147308 */ /* 0x000e220000000800 */
[----:B-----5:R-:W-:-:S01]  /*18c70*/  FFMA.FTZ R0, R158, R0, R14 ;  /* 0x000000009e007223 */ /* 0x020fc2000001000e */
[-C--:B------:R-:W-:Y:S01]  /*18c80*/  FMUL.FTZ R38, R38, R158.reuse ;  /* 0x0000009e26267220 */ /* 0x080fe20000410000 */
[-C--:B------:R-:W-:Y:S01]  /*18c90*/  FMUL.FTZ R39, R39, R158.reuse ;  /* 0x0000009e27277220 */ /* 0x080fe20000410000 */
        /* <DEDUP_REMOVED lines=21> */
[----:B----4-:R-:W-:-:S01]  /*18df0*/  FADD.FTZ R0, R154, R0 ;  /* 0x000000009a007221 */ /* 0x010fc20000010000 */
[----:B------:R-:W-:Y:S01]  /*18e00*/  F2FP.SATFINITE.E4M3.F32.PACK_AB_MERGE_C R153, R154, R20, RZ ;  /* 0x000000149a99723e */ /* 0x000fe200048070ff */
[-C--:B------:R-:W-:Y:S01]  /*18e10*/  FMUL.FTZ R74, R74, R158.reuse ;  /* 0x0000009e4a4a7220 */ /* 0x080fe20000410000 */
[----:B------:R-:W-:Y:S01]  /*18e20*/  F2FP.SATFINITE.E4M3.F32.PACK_AB_MERGE_C R154, R176, R21, R156 ;  /* 0x00000015b09a723e */ /* 0x000fe2000480709c */
[----:B------:R-:W-:Y:S01]  /*18e30*/  FMUL.FTZ R75, R75, R158 ;  /* 0x0000009e4b4b7220 */ /* 0x000fe20000410000 */
[----:B------:R-:W-:Y:S01]  /*18e40*/  F2FP.SATFINITE.E4M3.F32.PACK_AB_MERGE_C R153, R15, R14, R153 ;  /* 0x0000000e0f99723e */ /* 0x000fe20004807099 */
[----:B------:R-:W-:Y:S01]  /*18e50*/  IMAD.U32 R15, RZ, RZ, UR39 ;  /* 0x00000027ff0f7e24 */ /* 0x000fe2000f8e00ff */
[----:B------:R-:W4:Y:S01]  /*18e60*/  MUFU.EX2 R159, R159 ;  /* 0x0000009f009f7308 */ /* 0x000f220000000800 */
        /* <DEDUP_REMOVED lines=25> */
[----:B------:R-:W-:Y:S01]  /*19000*/  F2FP.SATFINITE.E4M3.F32.PACK_AB_MERGE_C R14, R162, R159, RZ ;  /* 0x0000009fa20e723e */ /* 0x000fe200048070ff */
[-C--:B------:R-:W-:Y:S01]  /*19010*/  FMUL.FTZ R110, R110, R158.reuse ;  /* 0x0000009e6e6e7220 */ /* 0x080fe20000410000 */
[-C--:B------:R-:W-:Y:S01]  /*19020*/  FMUL.FTZ R111, R111, R158.reuse ;  /* 0x0000009e6f6f7220 */ /* 0x080fe20000410000 */
[----:B------:R-:W-:Y:S01]  /*19030*/  FMUL.FTZ R114, R114, R158 ;  /* 0x0000009e72727220 */ /* 0x000fe20000410000 */
[----:B------:R-:W-:Y:S01]  /*19040*/  F2FP.SATFINITE.E4M3.F32.PACK_AB_MERGE_C R155, R177, R155, R14 ;  /* 0x0000009bb19b723e */ /* 0x000fe2000480700e */
[----:B------:R-:W-:Y:S01]  /*19050*/  VIADD R14, R5, 0x28440 ;  /* 0x00028440050e7836 */ /* 0x000fe20000000000 */
[----:B------:R-:W3:Y:S01]  /*19060*/  MUFU.EX2 R167, R167 ;  /* 0x000000a700a77308 */ /* 0x000ee20000000800 */
[----:B0-----:R-:W-:-:S01]  /*19070*/  FADD.FTZ R0, R163, R0 ;  /* 0x00000000a3007221 */ /* 0x001fc20000010000 */
[-C--:B------:R-:W-:Y:S01]  /*19080*/  FMUL.FTZ R115, R115, R158.reuse ;  /* 0x0000009e73737220 */ /* 0x080fe20000410000 */
[-C--:B------:R-:W-:Y:S01]  /*19090*/  FMUL.FTZ R118, R118, R158.reuse ;  /* 0x0000009e76767220 */ /* 0x080fe20000410000 */
[----:B------:R-:W-:Y:S01]  /*190a0*/  PRMT R14, R15, 0x654, R14 ;  /* 0x000006540f0e7816 */ /* 0x000fe2000000000e */
[-C--:B------:R-:W-:Y:S01]  /*190b0*/  FMUL.FTZ R119, R119, R158.reuse ;  /* 0x0000009e77777220 */ /* 0x080fe20000410000 */
[-C--:B------:R-:W-:Y:S01]  /*190c0*/  FMUL.FTZ R122, R122, R158.reuse ;  /* 0x0000009e7a7a7220 */ /* 0x080fe20000410000 */
[----:B------:R-:W-:Y:S01]  /*190d0*/  FMUL.FTZ R123, R123, R158 ;  /* 0x0000009e7b7b7220 */ /* 0x000fe20000410000 */
[----:B------:R-:W0:Y:S01]  /*190e0*/  MUFU.EX2 R170, R170 ;  /* 0x000000aa00aa7308 */ /* 0x000e220000000800 */
[----:B----4-:R-:W-:-:S01]  /*190f0*/  FADD.FTZ R0, R166, R0 ;  /* 0x00000000a6007221 */ /* 0x010fc20000010000 */
[----:B------:R4:W-:Y:S01]  /*19100*/  SYNCS.ARRIVE.TRANS64.RED.A1T0 RZ, [R14+URZ], RZ ;  /* 0x000000ff0eff79a7 */ /* 0x0009e2000810043f */
[-C--:B------:R-:W-:Y:S01]  /*19110*/  FMUL.FTZ R126, R126, R158.reuse ;  /* 0x0000009e7e7e7220 */ /* 0x080fe20000410000 */
[-C--:B------:R-:W-:Y:S01]  /*19120*/  FMUL.FTZ R127, R127, R158.reuse ;  /* 0x0000009e7f7f7220 */ /* 0x080fe20000410000 */
[-C--:B------:R-:W-:Y:S01]  /*19130*/  FMUL.FTZ R130, R130, R158.reuse ;  /* 0x0000009e82827220 */ /* 0x080fe20000410000 */
[-C--:B------:R-:W-:Y:S01]  /*19140*/  FMUL.FTZ R131, R131, R158.reuse ;  /* 0x0000009e83837220 */ /* 0x080fe20000410000 */
[----:B------:R-:W-:Y:S01]  /*19150*/  FMUL.FTZ R134, R134, R158 ;  /* 0x0000009e86867220 */ /* 0x000fe20000410000 */
[----:B------:R-:W5:Y:S01]  /*19160*/  MUFU.EX2 R171, R171 ;  /* 0x000000ab00ab7308 */ /* 0x000f620000000800 */
        /* <DEDUP_REMOVED lines=11> */
[-C--:B------:R-:W-:Y:S01]  /*19220*/  FMUL.FTZ R150, R150, R158.reuse ;  /* 0x0000009e96967220 */ /* 0x080fe20000410000 */
[----:B------:R-:W-:Y:S01]  /*19230*/  FMUL.FTZ R151, R151, R158 ;  /* 0x0000009e97977220 */ /* 0x000fe20000410000 */
[----:B------:R-:W-:-:S02]  /*19240*/  F2FP.SATFINITE.E4M3.F32.PACK_AB_MERGE_C R157, R166, R163, R157 ;  /* 0x000000a3a69d723e */ /* 0x000fc4000480709d */
[----:B------:R-:W0:Y:S01]  /*19250*/  MUFU.EX2 R13, R13 ;  /* 0x0000000d000d7308 */ /* 0x000e220000000800 */
[----:B-----5:R-:W-:-:S07]  /*19260*/  FADD.FTZ R0, R171, R0 ;  /* 0x00000000ab007221 */ /* 0x020fce0000010000 */
[----:B------:R-:W5:Y:S01]  /*19270*/  MUFU.EX2 R174, R174 ;  /* 0x000000ae00ae7308 */ /* 0x000f620000000800 */
[----:B---3--:R-:W-:-:S07]  /*19280*/  FADD.FTZ R0, R172, R0 ;  /* 0x00000000ac007221 */ /* 0x008fce0000010000 */
[----:B------:R-:W3:Y:S01]  /*19290*/  MUFU.EX2 R12, R12 ;  /* 0x0000000c000c7308 */ /* 0x000ee20000000800 */
[----:B0-----:R-:W-:-:S01]  /*192a0*/  FADD.FTZ R3, R13, R3 ;  /* 0x000000030d037221 */ /* 0x001fc20000010000 */
[----:B------:R-:W-:-:S04]  /*192b0*/  F2FP.SATFINITE.E4M3.F32.PACK_AB_MERGE_C R13, R13, R169, RZ ;  /* 0x000000a90d0d723e */ /* 0x000fc800048070ff */
[----:B------:R-:W-:Y:S01]  /*192c0*/  F2FP.SATFINITE.E4M3.F32.PACK_AB_MERGE_C R158, R168, R165, R13 ;  /* 0x000000a5a89e723e */ /* 0x000fe2000480700d */
[----:B-----5:R-:W-:-:S01]  /*192d0*/  FADD.FTZ R0, R174, R0 ;  /* 0x00000000ae007221 */ /* 0x020fc20000010000 */
[----:B---3--:R-:W-:-:S03]  /*192e0*/  F2FP.SATFINITE.E4M3.F32.PACK_AB_MERGE_C R159, R12, R174, RZ ;  /* 0x000000ae0c9f723e */ /* 0x008fc600048070ff */
[----:B------:R-:W-:Y:S01]  /*192f0*/  FADD.FTZ R0, R12, R0 ;  /* 0x000000000c007221 */ /* 0x000fe20000010000 */
[----:B------:R-:W-:Y:S01]  /*19300*/  F2FP.SATFINITE.E4M3.F32.PACK_AB_MERGE_C R159, R172, R171, R159 ;  /* 0x000000abac9f723e */ /* 0x000fe2000480709f */
[----:B----4-:R-:W-:Y:S06]  /*19310*/  @!P0 BRA `(.L_x_1964) ;  /* 0x0000000000048947 */ /* 0x010fec0003800000 */
[----:B------:R-:W-:Y:S01]  /*19320*/  BPT.TRAP 0x1 ;  /* 0x000000040000795c */ /* 0x000fe20000300000 */
.L_x_1964:
[----:B------:R0:W3:Y:S01]  /*19330*/  SYNCS.PHASECHK.TRANS64.TRYWAIT P2, [R5+URZ+0x28450], R10 ;  /* 0x0284500a050075a7 */ /* 0x0000e2000804017f */
[----:B------:R-:W-:Y:S05]  /*19340*/  @!P0 BRA `(.L_x_1965) ;  /* 0x0000000000048947 */ /* 0x000fea0003800000 */
[----:B------:R-:W-:Y:S01]  /*19350*/  BPT.TRAP 0x1 ;  /* 0x000000040000795c */ /* 0x000fe20000300000 */
.L_x_1965:
[----:B------:R-:W-:Y:S04]  /*19360*/  BSSY B0, `(.L_x_1966) ;  /* 0x0000004000007945 */ /* 0x000fe80003800000 */
[----:B---3--:R-:W-:Y:S05]  /*19370*/  @P2 BRA `(.L_x_1967) ;  /* 0x0000000000082947 */ /* 0x008fea0003800000 */
[----:B------:R-:W3:Y:S02]  /*19380*/  SYNCS.PHASECHK.TRANS64.TRYWAIT P2, [R5+URZ+0x28450], R10 ;  /* 0x0284500a050075a7 */ /* 0x000ee4000804017f */
[----:B---3--:R-:W-:Y:S05]  /*19390*/  @!P2 BRA `(.L_x_1968) ;  /* 0x000001440090a947 */ /* 0x008fea0003800000 */
.L_x_1967:
[----:B------:R-:W-:Y:S05]  /*193a0*/  BSYNC B0 ;  /* 0x0000000000007941 */ /* 0x000fea0003800000 */
.L_x_1966:
[----:B------:R-:W4:Y:S01]  /*193b0*/  S2R R12, SR_TID.X ;  /* 0x00000000000c7919 */ /* 0x000f220000002100 */
[----:B01-3--:R-:W-:Y:S01]  /*193c0*/  LEA R10, R11, UR43, 0xa ;  /* 0x0000002b0b0a7c11 */ /* 0x00bfe2000f8e50ff */
[----:B------:R-:W-:Y:S01]  /*193d0*/  IMAD.MOV.U32 R11, RZ, RZ, -0x7fffffe0 ;  /* 0x80000020ff0b7424 */ /* 0x000fe200078e00ff */
[----:B------:R-:W-:Y:S05]  /*193e0*/  WARPSYNC.ALL ;  /* 0x0000000000007948 */ /* 0x000fea0003800000 */
[----:B------:R-:W-:Y:S02]  /*193f0*/  R2UR UR7, R11 ;  /* 0x000000000b0772ca */ /* 0x000fe400000e0000 */
[C---:B------:R-:W-:Y:S01]  /*19400*/  R2UR UR6, R10.reuse ;  /* 0x000000000a0672ca */ /* 0x040fe200000e0000 */
[----:B------:R-:W-:Y:S01]  /*19410*/  VIADD R10, R10, 0x2 ;  /* 0x000000020a0a7836 */ /* 0x000fe20000000000 */
[----:B----4-:R-:W-:-:S05]  /*19420*/  SHF.R.U32.HI R12, RZ, 0x7, R12 ;  /* 0x00000007ff0c7819 */ /* 0x010fca000001160c */
[----:B------:R-:W-:-:S05]  /*19430*/  VIADD R11, R12, 0x8 ;  /* 0x000000080c0b7836 */ /* 0x000fca0000000000 */
[----:B------:R0:W-:Y:S02]  /*19440*/  BAR.SYNC.DEFER_BLOCKING R11, 0x100 ;  /* 0x0004000b0000751d */ /* 0x0001e40000010000 */
[----:B0-----:R-:W-:-:S04]  /*19450*/  IMAD.MOV.U32 R11, RZ, RZ, -0x7fffffe0 ;  /* 0x80000020ff0b7424 */ /* 0x001fc800078e00ff */
        /* <DEDUP_REMOVED lines=11> */
.L_x_1969:
[----:B------:R-:W-:Y:S01]  /*19510*/  IMAD.U32 R10, RZ, RZ, UR39 ;  /* 0x00000027ff0a7e24 */ /* 0x000fe2000f8e00ff */
[----:B------:R-:W-:Y:S01]  /*19520*/  IADD3 R5, R5, 0x28460, RZ ;  /* 0x0002846005057810 */ /* 0x000fe20007ffe0ff */
[----:B------:R-:W-:Y:S02]  /*19530*/  IMAD.MOV.U32 R12, RZ, RZ, R7 ;  /* 0x000000ffff0c7224 */ /* 0x000fe400078e0007 */
[----:B------:R-:W-:Y:S01]  /*19540*/  IMAD.MOV.U32 R13, RZ, RZ, R6 ;  /* 0x000000ffff0d7224 */ /* 0x000fe200078e0006 */
[----:B------:R-:W-:-:S04]  /*19550*/  PRMT R5, R10, 0x654, R5 ;  /* 0x000006540a057816 */ /* 0x000fc80000000005 */
[----:B------:R0:W-:Y:S01]  /*19560*/  SYNCS.ARRIVE.TRANS64.RED.A1T0 RZ, [R5+URZ], RZ ;  /* 0x000000ff05ff79a7 */ /* 0x0001e2000810043f */
[----:B------:R-:W-:Y:S05]  /*19570*/  @P1 BRA `(.L_x_1970) ;  /* 0xffffffe000441947 */ /* 0x000fea000383ffff */
[----:B0-----:R-:W-:-:S07]  /*19580*/  IMAD.MOV.U32 R5, RZ, RZ, R9 ;  /* 0x000000ffff057224 */ /* 0x001fce00078e0009 */
.L_x_1958:
[----:B------:R-:W-:-:S13]  /*19590*/  ISETP.GE.AND P1, PT, R5, R204, PT ;  /* 0x000000cc0500720c */ /* 0x000fda0003f26270 */
[----:B------:R-:W-:Y:S05]  /*195a0*/  @!P1 BRA `(.L_x_1971) ;  /* 0x0000002800549947 */ /* 0x000fea0003800000 */
[----:B------:R-:W-:Y:S02]  /*195b0*/  IMAD.MOV.U32 R11, RZ, RZ, R7 ;  /* 0x000000ffff0b7224 */ /* 0x000fe400078e0007 */
[----:B------:R-:W-:-:S07]  /*195c0*/  IMAD.MOV.U32 R205, RZ, RZ, R6 ;  /* 0x000000ffffcd7224 */ /* 0x000fce00078e0006 */
.L_x_1991:
[----:B------:R-:W-:Y:S01]  /*195d0*/  VIADD R23, R23, 0x1 ;  /* 0x0000000117177836 */ /* 0x000fe20000000000 */
[----:B------:R-:W-:Y:S05]  /*195e0*/  YIELD ;  /* 0x0000000000007946 */ /* 0x000fea0003800000 */
[----:B------:R-:W-:-:S04]  /*195f0*/  ISETP.NE.AND P1, PT, R23, 0x2, PT ;  /* 0x000000021700780c */ /* 0x000fc80003f25270 */
[----:B------:R-:W-:Y:S02]  /*19600*/  SEL R9, R23, RZ, P1 ;  /* 0x000000ff17097207 */ /* 0x000fe40000800000 */
[----:B--23--:R-:W-:-:S03]  /*19610*/  SEL R4, RZ, 0x1, P1 ;  /* 0x00000001ff047807 */ /* 0x00cfc60000800000 */
[----:B------:R-:W-:Y:S01]  /*19620*/  IMAD.MOV.U32 R23, RZ, RZ, R9 ;  /* 0x000000ffff177224 */ /* 0x000fe200078e0009 */
[----:B------:R-:W-:Y:S01]  /*19630*/  LOP3.LUT R186, R186, R4, RZ, 0x3c, !PT ;  /* 0x00000004baba7212 */ /* 0x000fe200078e3cff */
[----:B0-----:R-:W-:Y:S06]  /*19640*/  @!P0 BRA `(.L_x_1972) ;  /* 0x0000000000048947 */ /* 0x001fec0003800000 */
[----:B------:R-:W-:Y:S01]  /*19650*/  BPT.TRAP 0x1 ;  /* 0x000000040000795c */ /* 0x000fe20000300000 */
.L_x_1972:
[----:B------:R-:W-:Y:S01]  /*19660*/  IMAD R10, R23, 0x8, R22 ;  /* 0x00000008170a7824 */ /* 0x000fe200078e0216 */
[----:B------:R-:W-:-:S04]  /*19670*/  SHF.L.U32 R8, R186, 0x1f, RZ ;  /* 0x0000001fba087819 */ /* 0x000fc800000006ff */
[----:B------:R0:W1:Y:S01]  /*19680*/  SYNCS.PHASECHK.TRANS64.TRYWAIT P1, [R10+URZ+0x28430], R8 ;  /* 0x028430080a0075a7 */ /* 0x000062000802017f */
[----:B------:R-:W-:Y:S05]  /*19690*/  @!P0 BRA `(.L_x_1973) ;  /* 0x0000000000048947 */ /* 0x000fea0003800000 */
[----:B------:R-:W-:Y:S01]  /*196a0*/  BPT.TRAP 0x1 ;  /* 0x000000040000795c */ /* 0x000fe20000300000 */
.L_x_1973:
[----:B------:R-:W-:Y:S01]  /*196b0*/  LEA R6, R23, UR60, 0xa ;  /* 0x0000003c17067c11 */ /* 0x000fe2000f8e50ff */
[----:B------:R-:W-:-:S03]  /*196c0*/  IMAD.MOV.U32 R7, RZ, RZ, 0x40000040 ;  /* 0x40000040ff077424 */ /* 0x000fc600078e00ff */
[C---:B------:R-:W-:Y:S01]  /*196d0*/  IADD3 R4, R6.reuse, 0x4, RZ ;  /* 0x0000000406047810 */ /* 0x040fe20007ffe0ff */
[----:B------:R-:W-:Y:S01]  /*196e0*/  VIADD R12, R6, 0x2 ;  /* 0x00000002060c7836 */ /* 0x000fe20000000000 */
[----:B-1----:R-:W-:Y:S06]  /*196f0*/  @P1 BRA `(.L_x_1974) ;  /* 0x0000000000081947 */ /* 0x002fec0003800000 */
[----:B------:R-:W1:Y:S02]  /*19700*/  SYNCS.PHASECHK.TRANS64.TRYWAIT P1, [R10+URZ+0x28430], R8 ;  /* 0x028430080a0075a7 */ /* 0x000e64000802017f */
[----:B-1----:R-:W-:Y:S05]  /*19710*/  @!P1 BRA `(.L_x_1975) ;  /* 0x0000014000c49947 */ /* 0x002fea0003800000 */
.L_x_1974:
        /* <DEDUP_REMOVED lines=41> */
[----:B------:R-:W-:Y:S01]  /*199b0*/  MOV R7, 0x40000040 ;  /* 0x4000004000077802 */ /* 0x000fe20000000f00 */
        /* <DEDUP_REMOVED lines=31> */
.L_x_1976:
        /* <DEDUP_REMOVED lines=33> */
[----:B------:R-:W-:Y:S02]  /*19dc0*/  IMAD.SHL.U32 R177, R5, 0x40, RZ ;  /* 0x0000004005b17824 */ /* 0x000fe400078e00ff */
[C---:B------:R-:W-:Y:S01]  /*19dd0*/  FMUL.FTZ R178, R2.reuse, R180 ;  /* 0x000000b402b27220 */ /* 0x040fe20000410000 */
[C---:B------:R-:W-:Y:S01]  /*19de0*/  FMUL.FTZ R179, R2.reuse, R181 ;  /* 0x000000b502b37220 */ /* 0x040fe20000410000 */
[C---:B------:R-:W-:Y:S01]  /*19df0*/  FMUL.FTZ R174, R2.reuse, R182 ;  /* 0x000000b602ae7220 */ /* 0x040fe20000410000 */
[----:B------:R-:W3:Y:S01]  /*19e00*/  SHFL.IDX PT, R206, R14, RZ, 0x1c1f ;  /* 0x001c1fff0ece7589 */ /* 0x000ee200000e0000 */
[----:B------:R-:W-:Y:S01]  /*19e10*/  FMUL.FTZ R175, R2, R183 ;  /* 0x000000b702af7220 */ /* 0x000fe20000410000 */
[----:B------:R-:W-:Y:S01]  /*19e20*/  IADD3 R181, -R191, 0x1, -R177 ;  /* 0x00000001bfb57810 */ /* 0x000fe20007ffe9b1 */
[----:B------:R-:W4:Y:S01]  /*19e30*/  MUFU.TANH R15, R15 ;  /* 0x0000000f000f7308 */ /* 0x000f220000002400 */
[----:B------:R-:W-:-:S02]  /*19e40*/  VIADD R6, R10, 0x28440 ;  /* 0x000284400a067836 */ /* 0x000fc40000000000 */
[----:B------:R-:W-:Y:S01]  /*19e50*/  IMAD.U32 R7, RZ, RZ, UR39 ;  /* 0x00000027ff077e24 */ /* 0x000fe2000f8e00ff */
[----:B------:R-:W-:-:S04]  /*19e60*/  IADD3 R181, -R189, R181, R192 ;  /* 0x000000b5bdb57210 */ /* 0x000fc80007ffe1c0 */
[----:B------:R-:W0:Y:S01]  /*19e70*/  MUFU.TANH R152, R152 ;  /* 0x0000009800987308 */ /* 0x000e220000002400 */
[----:B------:R-:W-:Y:S01]  /*19e80*/  PRMT R6, R7, 0x654, R6 ;  /* 0x0000065407067816 */ /* 0x000fe20000000006 */
[C---:B------:R-:W-:Y:S02]  /*19e90*/  VIADD R180, R181.reuse, UR59 ;  /* 0x0000003bb5b47c36 */ /* 0x040fe40008000000 */
[----:B------:R-:W-:Y:S01]  /*19ea0*/  VIADD R181, R181, UR51 ;  /* 0x00000033b5b57c36 */ /* 0x000fe20008000000 */
[----:B------:R0:W-:Y:S03]  /*19eb0*/  SYNCS.ARRIVE.TRANS64.RED.A1T0 RZ, [R6+URZ], RZ ;  /* 0x000000ff06ff79a7 */ /* 0x0001e6000810043f */
[----:B------:R-:W0:Y:S01]  /*19ec0*/  MUFU.TANH R12, R12 ;  /* 0x0000000c000c7308 */ /* 0x000e220000002400 */
[--C-:B---3--:R-:W-:Y:S02]  /*19ed0*/  IMAD.IADD R182, R180, 0x1, R206.reuse ;  /* 0x00000001b4b67824 */ /* 0x108fe400078e02ce */
        /* <DEDUP_REMOVED lines=30> */
[----:B---34-:R-:W-:Y:S05]  /*1a0c0*/  @!P5 BRA `(.L_x_1977) ;  /* 0x000000000058d947 */ /* 0x018fea0003800000 */
[----:B------:R-:W-:Y:S01]  /*1a0d0*/  IADD3 R206, -R189, R192, R206 ;  /* 0x000000c0bdce7210 */ /* 0x000fe20007ffe1ce */
[----:B------:R-:W-:Y:S03]  /*1a0e0*/  BSSY B0, `(.L_x_1978) ;  /* 0x0000010000007945 */ /* 0x000fe60003800000 */
[----:B------:R-:W-:-:S13]  /*1a0f0*/  ISETP.GT.AND P1, PT, R206, -0x1, PT ;  /* 0xffffffffce00780c */ /* 0x000fda0003f24270 */
[----:B------:R-:W-:Y:S05]  /*1a100*/  @P1 BRA `(.L_x_1979) ;  /* 0x0000000000201947 */ /* 0x000fea0003800000 */
[----:B------:R-:W-:Y:S01]  /*1a110*/  IMAD.U32 R226, RZ, RZ, UR54 ;  /* 0x00000036ffe27e24 */ /* 0x000fe2000f8e00ff */
[----:B------:R-:W-:-:S04]  /*1a120*/  LOP3.LUT R206, RZ, R206, RZ, 0x33, !PT ;  /* 0x000000ceffce7212 */ /* 0x000fc800078e33ff */
[----:B------:R-:W-:-:S13]  /*1a130*/  ISETP.NE.AND P1, PT, R226, 0x1, PT ;  /* 0x00000001e200780c */ /* 0x000fda0003f25270 */
[----:B0-----:R-:W0:Y:S02]  /*1a140*/  @P1 LDC.64 R6, c[0x0][0x9e8] ;  /* 0x00027a00ff061b82 */ /* 0x001e240000000a00 */
[----:B0-----:R-:W-:-:S05]  /*1a150*/  @P1 IMAD.HI.U32 R6, R206, R6, RZ ;  /* 0x00000006ce061227 */ /* 0x001fca00078e00ff */
[----:B------:R-:W-:-:S04]  /*1a160*/  @P1 SHF.R.U32.HI R206, RZ, R7, R6 ;  /* 0x00000007ffce1219 */ /* 0x000fc80000011606 */
[----:B------:R-:W-:Y:S01]  /*1a170*/  LOP3.LUT R206, RZ, R206, RZ, 0x33, !PT ;  /* 0x000000ceffce7212 */ /* 0x000fe200078e33ff */
[----:B------:R-:W-:Y:S06]  /*1a180*/  BRA `(.L_x_1980) ;  /* 0x0000000000147947 */ /* 0x000fec0003800000 */
.L_x_1979:
[----:B------:R-:W-:-:S05]  /*1a190*/  IMAD.U32 R226, RZ, RZ, UR54 ;  /* 0x00000036ffe27e24 */ /* 0x000fca000f8e00ff */
[----:B------:R-:W-:-:S13]  /*1a1a0*/  ISETP.NE.AND P1, PT, R226, 0x1, PT ;  /* 0x00000001e200780c */ /* 0x000fda0003f25270 */
[----:B0-----:R-:W0:Y:S02]  /*1a1b0*/  @P1 LDC.64 R6, c[0x0][0x9e8] ;  /* 0x00027a00ff061b82 */ /* 0x001e240000000a00 */
[----:B0-----:R-:W-:-:S05]  /*1a1c0*/  @P1 IMAD.HI.U32 R6, R206, R6, RZ ;  /* 0x00000006ce061227 */ /* 0x001fca00078e00ff */
[----:B------:R-:W-:-:S07]  /*1a1d0*/  @P1 SHF.R.U32.HI R206, RZ, R7, R6 ;  /* 0x00000007ffce1219 */ /* 0x000fce0000011606 */
.L_x_1980:
[----:B------:R-:W-:Y:S05]  /*1a1e0*/  BSYNC B0 ;  /* 0x0000000000007941 */ /* 0x000fea0003800000 */
.L_x_1978:
[----:B------:R-:W-:-:S05]  /*1a1f0*/  IMAD R206, R206, R226, -R177 ;  /* 0x000000e2cece7224 */ /* 0x000fca00078e0ab1 */
[----:B------:R-:W-:-:S04]  /*1a200*/  IADD3 R206, -R191, R206, RZ ;  /* 0x000000cebfce7210 */ /* 0x000fc80007ffe1ff */
[----:B------:R-:W-:Y:S02]  /*1a210*/  VIMNMX R183, R183, R206, !PT ;  /* 0x000000ceb7b77248 */ /* 0x000fe40007fe0100 */
[----:B------:R-:W-:-:S07]  /*1a220*/  VIADDMNMX R182, R206, R226, R182, PT ;  /* 0x000000e2ceb67246 */ /* 0x000fce00038001b6 */
.L_x_1977:
[----:B------:R-:W-:Y:S01]  /*1a230*/  ISETP.GT.AND P1, PT, R5, -0x1, PT ;  /* 0xffffffff0500780c */ /* 0x000fe20003f24270 */
[----:B------:R-:W3:Y:S03]  /*1a240*/  SHFL.IDX PT, R14, R14, 0x1, 0x1c1f ;  /* 0x003c1f000e0e7f89 */ /* 0x000ee600000e0000 */
[C---:B------:R-:W-:Y:S02]  /*1a250*/  ISETP.GT.AND P3, PT, R183.reuse, RZ, P1 ;  /* 0x000000ffb700720c */ /* 0x040fe40000f64270 */
[----:B------:R-:W-:Y:S02]  /*1a260*/  ISETP.GT.AND P2, PT, R183, 0x1, P1 ;  /* 0x00000001b700780c */ /* 0x000fe40000f44270 */
[C---:B------:R-:W-:Y:S02]  /*1a270*/  ISETP.LT.OR P3, PT, R182.reuse, 0x1, P3 ;  /* 0x00000001b600780c */ /* 0x040fe40001f61670 */
[----:B------:R-:W-:-:S02]  /*1a280*/  ISETP.LT.OR P2, PT, R182, 0x2, P2 ;  /* 0x00000002b600780c */ /* 0x000fc40001741670 */
[----:B------:R-:W-:Y:S02]  /*1a290*/  FSEL R15, R15, -INF , !P3 ;  /* 0xff8000000f0f7808 */ /* 0x000fe40005800000 */
[----:B0-----:R-:W-:Y:S02]  /*1a2a0*/  FSEL R152, R152, -INF , !P2 ;  /* 0xff80000098987808 */ /* 0x001fe40005000000 */
[C---:B------:R-:W-:Y:S02]  /*1a2b0*/  ISETP.GT.AND P3, PT, R183.reuse, 0x8, P1 ;  /* 0x00000008b700780c */ /* 0x040fe40000f64270 */
[----:B------:R-:W-:Y:S02]  /*1a2c0*/  ISETP.GT.AND P2, PT, R183, 0x9, P1 ;  /* 0x00000009b700780c */ /* 0x000fe40000f44270 */
[C---:B------:R-:W-:Y:S02]  /*1a2d0*/  ISETP.LT.OR P3, PT, R182.reuse, 0x9, P3 ;  /* 0x00000009b600780c */ /* 0x040fe40001f61670 */
[----:B------:R-:W-:-:S02]  /*1a2e0*/  ISETP.LT.OR P2, PT, R182, 0xa, P2 ;  /* 0x0000000ab600780c */ /* 0x000fc40001741670 */
[----:B------:R-:W-:Y:S01]  /*1a2f0*/  FSEL R154, R154, -INF , !P3 ;  /* 0xff8000009a9a7808 */ /* 0x000fe20005800000 */
[--C-:B---3--:R-:W-:Y:S01]  /*1a300*/  IMAD.IADD R180, R180, 0x1, R14.reuse ;  /* 0x00000001b4b47824 */ /* 0x108fe200078e020e */
[----:B------:R-:W-:Y:S01]  /*1a310*/  FSEL R155, R155, -INF , !P2 ;  /* 0xff8000009b9b7808 */ /* 0x000fe20005000000 */
[----:B------:R-:W-:Y:S01]  /*1a320*/  IMAD.IADD R181, R181, 0x1, R14 ;  /* 0x00000001b5b57824 */ /* 0x000fe200078e020e */
[C---:B------:R-:W-:Y:S02]  /*1a330*/  ISETP.GT.AND P3, PT, R183.reuse, 0x10, P1 ;  /* 0x00000010b700780c */ /* 0x040fe40000f64270 */
[----:B------:R-:W-:Y:S02]  /*1a340*/  ISETP.GT.AND P2, PT, R183, 0x11, P1 ;  /* 0x00000011b700780c */ /* 0x000fe40000f44270 */
[C---:B------:R-:W-:Y:S02]  /*1a350*/  ISETP.LT.OR P3, PT, R182.reuse, 0x11, P3 ;  /* 0x00000011b600780c */ /* 0x040fe40001f61670 */
[----:B------:R-:W-:-:S02]  /*1a360*/  ISETP.LT.OR P2, PT, R182, 0x12, P2 ;  /* 0x00000012b600780c */ /* 0x000fc40001741670 */
[----:B------:R-:W-:Y:S02]  /*1a370*/  FSEL R157, R157, -INF , !P3 ;  /* 0xff8000009d9d7808 */ /* 0x000fe40005800000 */
[----:B------:R-:W-:Y:S02]  /*1a380*/  FSEL R160, R160, -INF , !P2 ;  /* 0xff800000a0a07808 */ /* 0x000fe40005000000 */
        /* <DEDUP_REMOVED lines=29> */
[----:B------:R-:W-:Y:S01]  /*1a560*/  FSEL R179, R179, -INF , !P2 ;  /* 0xff800000b3b37808 */ /* 0x000fe20005000000 */
[----:B------:R-:W-:Y:S08]  /*1a570*/  @!P5 BRA `(.L_x_1981) ;  /* 0x000000000058d947 */ /* 0x000ff00003800000 */
        /* <DEDUP_REMOVED lines=12> */
.L_x_1983:
[----:B------:R-:W-:-:S05]  /*1a640*/  IMAD.U32 R182, RZ, RZ, UR54 ;  /* 0x00000036ffb67e24 */ /* 0x000fca000f8e00ff */
[----:B------:R-:W-:-:S13]  /*1a650*/  ISETP.NE.AND P2, PT, R182, 0x1, PT ;  /* 0x00000001b600780c */ /* 0x000fda0003f45270 */
[----:B------:R-:W0:Y:S02]  /*1a660*/  @P2 LDC.64 R6, c[0x0][0x9e8] ;  /* 0x00027a00ff062b82 */ /* 0x000e240000000a00 */
[----:B0-----:R-:W-:-:S05]  /*1a670*/  @P2 IMAD.HI.U32 R6, R14, R6, RZ ;  /* 0x000000060e062227 */ /* 0x001fca00078e00ff */
[----:B------:R-:W-:-:S07]  /*1a680*/  @P2 SHF.R.U32.HI R14, RZ, R7, R6 ;  /* 0x00000007ff0e2219 */ /* 0x000fce0000011606 */
.L_x_1984:
[----:B------:R-:W-:Y:S05]  /*1a690*/  BSYNC B0 ;  /* 0x0000000000007941 */ /* 0x000fea0003800000 */
.L_x_1982:
[----:B------:R-:W-:-:S04]  /*1a6a0*/  IMAD R14, R14, R182, -R177 ;  /* 0x000000b60e0e7224 */ /* 0x000fc800078e0ab1 */
[----:B------:R-:W-:-:S05]  /*1a6b0*/  IMAD.IADD R14, R14, 0x1, -R191 ;  /* 0x000000010e0e7824 */ /* 0x000fca00078e0abf */
[----:B------:R-:W-:Y:S02]  /*1a6c0*/  VIMNMX R181, R181, R14, !PT ;  /* 0x0000000eb5b57248 */ /* 0x000fe40007fe0100 */
[----:B------:R-:W-:-:S07]  /*1a6d0*/  VIADDMNMX R180, R14, R182, R180, PT ;  /* 0x000000b60eb47246 */ /* 0x000fce00038001b4 */
.L_x_1981:
[----:B------:R-:W-:Y:S01]  /*1a6e0*/  FMNMX.FTZ R6, R15, R205, !PT ;  /* 0x000000cd0f067209 */ /* 0x000fe20007810000 */
[----:B------:R-:W-:-:S03]  /*1a6f0*/  UMOV UR38, UR58 ;  /* 0x0000003a00267c82 */ /* 0x000fc60008000000 */
        /* <DEDUP_REMOVED lines=21> */
[----:B------:R-:W-:-:S03]  /*1a850*/  FFMA.FTZ R7, R6, R7, -8 ;  /* 0xc100000006077423 */ /* 0x000fc60000010007 */
[----:B------:R-:W-:Y:S02]  /*1a860*/  FSEL R14, R6, RZ, P2 ;  /* 0x000000ff060e7208 */ /* 0x000fe40001000000 */
[----:B------:R-:W-:Y:S02]  /*1a870*/  FSEL R7, R7, RZ, P2 ;  /* 0x000000ff07077208 */ /* 0x000fe40001000000 */
[----:B------:R-:W-:Y:S01]  /*1a880*/  ISETP.GT.AND P2, PT, R181, 0x1, P1 ;  /* 0x00000001b500780c */ /* 0x000fe20000f44270 */
[----:B------:R-:W-:-:S02]  /*1a890*/  FADD.FTZ R14, -R14, R205 ;  /* 0x000000cd0e0e7221 */ /* 0x000fc40000010100 */
[--C-:B------:R-:W-:Y:S01]  /*1a8a0*/  FFMA.FTZ R15, R15, UR38, -R7.reuse ;  /* 0x000000260f0f7c23 */ /* 0x100fe20008010807 */
[----:B------:R-:W-:-:S01]  /*1a8b0*/  FFMA.FTZ R152, R152, UR38, -R7 ;  /* 0x0000002698987c23 */ /* 0x000fc20008010807 */
[----:B------:R-:W-:Y:S01]  /*1a8c0*/  FMUL.FTZ R14, R14, UR38 ;  /* 0x000000260e0e7c20 */ /* 0x000fe20008410000 */
[----:B------:R-:W-:-:S01]  /*1a8d0*/  FFMA.FTZ R154, R154, UR38, -R7 ;  /* 0x000000269a9a7c23 */ /* 0x000fc20008010807 */
[--C-:B------:R-:W-:Y:S01]  /*1a8e0*/  FFMA.FTZ R155, R155, UR38, -R7.reuse ;  /* 0x000000269b9b7c23 */ /* 0x100fe20008010807 */
[----:B------:R-:W-:Y:S01]  /*1a8f0*/  ISETP.LT.OR P3, PT, R180, 0x2, P2 ;  /* 0x00000002b400780c */ /* 0x000fe20001761670 */
[----:B------:R-:W-:Y:S01]  /*1a900*/  MUFU.EX2 R15, R15 ;  /* 0x0000000f000f7308 */ /* 0x000fe20000000800 */
[----:B------:R-:W-:Y:S01]  /*1a910*/  ISETP.GT.AND P2, PT, R181, 0x8, P1 ;  /* 0x00000008b500780c */ /* 0x000fe20000f44270 */
[--C-:B------:R-:W-:Y:S01]  /*1a920*/  FFMA.FTZ R157, R157, UR38, -R7.reuse ;  /* 0x000000269d9d7c23 */ /* 0x100fe20008010807 */
[----:B------:R-:W-:Y:S01]  /*1a930*/  FSEL R13, R13, -INF , !P3 ;  /* 0xff8000000d0d7808 */ /* 0x000fe20005800000 */
[--C-:B------:R-:W-:Y:S01]  /*1a940*/  FFMA.FTZ R160, R160, UR38, -R7.reuse ;  /* 0x00000026a0a07c23 */ /* 0x100fe20008010807 */
[----:B------:R-:W-:Y:S01]  /*1a950*/  ISETP.GT.AND P3, PT, R181, 0x9, P1 ;  /* 0x00000009b500780c */ /* 0x000fe20000f64270 */
[--C-:B------:R-:W-:Y:S01]  /*1a960*/  FFMA.FTZ R162, R162, UR38, -R7.reuse ;  /* 0x00000026a2a27c23 */ /* 0x100fe20008010807 */
[C---:B------:R-:W-:Y:S01]  /*1a970*/  ISETP.LT.OR P2, PT, R180.reuse, 0x9, P2 ;  /* 0x00000009b400780c */ /* 0x040fe20001741670 */
[----:B------:R-:W0:Y:S01]  /*1a980*/  MUFU.EX2 R14, R14 ;  /* 0x0000000e000e7308 */ /* 0x000e220000000800 */
[----:B------:R-:W-:Y:S01]  /*1a990*/  ISETP.LT.OR P3, PT, R180, 0xa, P3 ;  /* 0x0000000ab400780c */ /* 0x000fe20001f61670 */
[--C-:B------:R-:W-:Y:S01]  /*1a9a0*/  FFMA.FTZ R163, R163, UR38, -R7.reuse ;  /* 0x00000026a3a37c23 */ /* 0x100fe20008010807 */
[----:B------:R-:W-:Y:S01]  /*1a9b0*/  FSEL R20, R20, -INF , !P2 ;  /* 0xff80000014147808 */ /* 0x000fe20005000000 */
[--C-:B------:R-:W-:Y:S01]  /*1a9c0*/  FFMA.FTZ R165, R165, UR38, -R7.reuse ;  /* 0x00000026a5a57c23 */ /* 0x100fe20008010807 */
[----:B------:R-:W-:Y:S01]  /*1a9d0*/  FSEL R21, R21, -INF , !P3 ;  /* 0xff80000015157808 */ /* 0x000fe20005800000 */
[--C-:B------:R-:W-:Y:S01]  /*1a9e0*/  FFMA.FTZ R168, R168, UR38, -R7.reuse ;  /* 0x00000026a8a87c23 */ /* 0x100fe20008010807 */
[C---:B------:R-:W-:Y:S01]  /*1a9f0*/  ISETP.GT.AND P3, PT, R181.reuse, 0x11, P1 ;  /* 0x00000011b500780c */ /* 0x040fe20000f64270 */
[----:B------:R-:W3:Y:S01]  /*1aa00*/  MUFU.EX2 R152, R152 ;  /* 0x0000009800987308 */ /* 0x000ee20000000800 */
[----:B------:R-:W-:Y:S01]  /*1aa10*/  ISETP.GT.AND P2, PT, R181, 0x10, P1 ;  /* 0x00000010b500780c */ /* 0x000fe20000f44270 */
[--C-:B------:R-:W-:Y:S01]  /*1aa20*/  FFMA.FTZ R170, R170, UR38, -R7.reuse ;  /* 0x00000026aaaa7c23 */ /* 0x100fe20008010807 */
[C---:B------:R-:W-:Y:S01]  /*1aa30*/  ISETP.LT.OR P3, PT, R180.reuse, 0x12, P3 ;  /* 0x00000012b400780c */ /* 0x040fe20001f61670 */
[--C-:B------:R-:W-:Y:S01]  /*1aa40*/  FFMA.FTZ R171, R171, UR38, -R7.reuse ;  /* 0x00000026abab7c23 */ /* 0x100fe20008010807 */
[----:B------:R-:W-:Y:S01]  /*1aa50*/  ISETP.LT.OR P2, PT, R180, 0x11, P2 ;  /* 0x00000011b400780c */ /* 0x000fe20001741670 */
[--C-:B------:R-:W-:Y:S01]  /*1aa60*/  FFMA.FTZ R173, R173, UR38, -R7.reuse ;  /* 0x00000026adad7c23 */ /* 0x100fe20008010807 */
[----:B------:R-:W-:-:S01]  /*1aa70*/  FFMA.FTZ R176, R176, UR38, -R7 ;  /* 0x00000026b0b07c23 */ /* 0x000fc20008010807 */
[----:B------:R-:W4:Y:S01]  /*1aa80*/  MUFU.EX2 R154, R154 ;  /* 0x0000009a009a7308 */ /* 0x000f220000000800 */
[----:B0-----:R-:W-:-:S01]  /*1aa90*/  FFMA.FTZ R3, R14, R3, R15 ;  /* 0x000000030e037223 */ /* 0x001fc2000001000f */
[----:B------:R-:W-:Y:S01]  /*1aaa0*/  FSEL R153, R153, -INF , !P2 ;  /* 0xff80000099997808 */ /* 0x000fe20005000000 */
[----:B------:R-:W-:-:S01]  /*1aab0*/  FFMA.FTZ R178, R178, UR38, -R7 ;  /* 0x00000026b2b27c23 */ /* 0x000fc20008010807 */
[----:B------:R-:W-:Y:S01]  /*1aac0*/  ISETP.GT.AND P2, PT, R181, 0x18, P1 ;  /* 0x00000018b500780c */ /* 0x000fe20000f44270 */
[----:B------:R-:W-:-:S01]  /*1aad0*/  FFMA.FTZ R7, R179, UR38, -R7 ;  /* 0x00000026b3077c23 */ /* 0x000fc20008010807 */
        /* <DEDUP_REMOVED lines=19> */
[C---:B0-----:R-:W-:Y:S01]  /*1ac10*/  F2FP.SATFINITE.E4M3.F32.PACK_AB_MERGE_C R154, R155.reuse, R154, RZ ;  /* 0x0000009a9b9a723e */ /* 0x041fe200048070ff */
[----:B------:R-:W-:Y:S01]  /*1ac20*/  FADD.FTZ R3, R155, R3 ;  /* 0x000000039b037221 */ /* 0x000fe20000010000 */
[----:B------:R-:W-:Y:S01]  /*1ac30*/  FSEL R155, R158, -INF , !P2 ;  /* 0xff8000009e9b7808 */ /* 0x000fe20005000000 */
[-C--:B------:R-:W-:Y:S01]  /*1ac40*/  FMUL.FTZ R49, R49, R14.reuse ;  /* 0x0000000e31317220 */ /* 0x080fe20000410000 */
[----:B------:R-:W-:Y:S01]  /*1ac50*/  F2FP.SATFINITE.E4M3.F32.PACK_AB_MERGE_C R152, R152, R15, R154 ;  /* 0x0000000f9898723e */ /* 0x000fe2000480709a */
[-C--:B------:R-:W-:Y:S01]  /*1ac60*/  FMUL.FTZ R52, R52, R14.reuse ;  /* 0x0000000e34347220 */ /* 0x080fe20000410000 */
[----:B------:R-:W-:Y:S01]  /*1ac70*/  FSEL R15, R156, -INF , !P3 ;  /* 0xff8000009c0f7808 */ /* 0x000fe20005800000 */
[----:B------:R-:W0:Y:S01]  /*1ac80*/  MUFU.EX2 R162, R162 ;  /* 0x000000a200a27308 */ /* 0x000e220000000800 */
[----:B------:R-:W-:Y:S01]  /*1ac90*/  ISETP.GT.AND P3, PT, R181, RZ, P1 ;  /* 0x000000ffb500720c */ /* 0x000fe20000f64270 */
[----:B---3--:R-:W-:Y:S01]  /*1aca0*/  FADD.FTZ R3, R157, R3 ;  /* 0x000000039d037221 */ /* 0x008fe20000010000 */
[----:B------:R-:W-:Y:S01]  /*1acb0*/  ISETP.GT.AND P2, PT, R181, 0x19, P1 ;  /* 0x00000019b500780c */ /* 0x000fe20000f44270 */
[-C--:B------:R-:W-:Y:S01]  /*1acc0*/  FMUL.FTZ R53, R53, R14.reuse ;  /* 0x0000000e35357220 */ /* 0x080fe20000410000 */
[----:B------:R-:W-:Y:S01]  /*1acd0*/  ISETP.LT.OR P3, PT, R180, 0x1, P3 ;  /* 0x00000001b400780c */ /* 0x000fe20001f61670 */
[-C--:B------:R-:W-:Y:S01]  /*1ace0*/  FMUL.FTZ R56, R56, R14.reuse ;  /* 0x0000000e38387220 */ /* 0x080fe20000410000 */
[----:B------:R-:W-:Y:S01]  /*1acf0*/  ISETP.LT.OR P2, PT, R180, 0x1a, P2 ;  /* 0x0000001ab400780c */ /* 0x000fe20001741670 */
[----:B------:R-:W3:Y:S01]  /*1ad00*/  MUFU.EX2 R163, R163 ;  /* 0x000000a300a37308 */ /* 0x000ee20000000800 */
[----:B------:R-:W-:Y:S01]  /*1ad10*/  FSEL R12, R12, -INF , !P3 ;  /* 0xff8000000c0c7808 */ /* 0x000fe20005800000 */
[----:B----4-:R-:W-:Y:S01]  /*1ad20*/  FADD.FTZ R3, R160, R3 ;  /* 0x00000003a0037221 */ /* 0x010fe20000010000 */
[----:B------:R-:W-:Y:S01]  /*1ad30*/  ISETP.GT.AND P3, PT, R181, 0x20, P1 ;  /* 0x00000020b500780c */ /* 0x000fe20000f64270 */
[-C--:B------:R-:W-:Y:S01]  /*1ad40*/  FMUL.FTZ R57, R57, R14.reuse ;  /* 0x0000000e39397220 */ /* 0x080fe20000410000 */
[----:B------:R-:W-:Y:S01]  /*1ad50*/  FMNMX.FTZ R154, R12, R11, !PT ;  /* 0x0000000b0c9a7209 */ /* 0x000fe20007810000 */
[----:B------:R-:W-:Y:S01]  /*1ad60*/  FMUL.FTZ R60, R60, R14 ;  /* 0x0000000e3c3c7220 */ /* 0x000fe20000410000 */
[----:B------:R-:W-:Y:S01]  /*1ad70*/  ISETP.LT.OR P3, PT, R180, 0x21, P3 ;  /* 0x00000021b400780c */ /* 0x000fe20001f61670 */
[----:B------:R-:W4:Y:S01]  /*1ad80*/  MUFU.EX2 R165, R165 ;  /* 0x000000a500a57308 */ /* 0x000f220000000800 */
[----:B------:R-:W-:Y:S01]  /*1ad90*/  FMNMX.FTZ R154, R13, R154, !PT ;  /* 0x0000009a0d9a7209 */ /* 0x000fe20007810000 */
[----:B0-----:R-:W-:Y:S01]  /*1ada0*/  FADD.FTZ R3, R162, R3 ;  /* 0x00000003a2037221 */ /* 0x001fe20000010000 */
[----:B------:R-:W-:Y:S01]  /*1adb0*/  FSEL R159, R159, -INF , !P2 ;  /* 0xff8000009f9f7808 */ /* 0x000fe20005000000 */
[----:B------:R-:W-:Y:S01]  /*1adc0*/  FMUL.FTZ R61, R61, R14 ;  /* 0x0000000e3d3d7220 */ /* 0x000fe20000410000 */
[----:B------:R-:W-:Y:S01]  /*1add0*/  FMNMX.FTZ R154, R20, R154, !PT ;  /* 0x0000009a149a7209 */ /* 0x000fe20007810000 */
[----:B------:R-:W-:Y:S01]  /*1ade0*/  FMUL.FTZ R64, R64, R14 ;  /* 0x0000000e40407220 */ /* 0x000fe20000410000 */
[----:B------:R-:W-:Y:S01]  /*1adf0*/  ISETP.GT.AND P2, PT, R181, 0x21, P1 ;  /* 0x00000021b500780c */ /* 0x000fe20000f44270 */
[----:B------:R-:W0:Y:S01]  /*1ae00*/  MUFU.EX2 R168, R168 ;  /* 0x000000a800a87308 */ /* 0x000e220000000800 */
[----:B------:R-:W-:Y:S01]  /*1ae10*/  FMNMX.FTZ R154, R21, R154, !PT ;  /* 0x0000009a159a7209 */ /* 0x000fe20007810000 */
[----:B---3--:R-:W-:Y:S01]  /*1ae20*/  FADD.FTZ R3, R163, R3 ;  /* 0x00000003a3037221 */ /* 0x008fe20000010000 */
[----:B------:R-:W-:Y:S01]  /*1ae30*/  FSEL R161, R161, -INF , !P3 ;  /* 0xff800000a1a17808 */ /* 0x000fe20005800000 */
[----:B------:R-:W-:Y:S01]  /*1ae40*/  FMUL.FTZ R65, R65, R14 ;  /* 0x0000000e41417220 */ /* 0x000fe20000410000 */
[----:B------:R-:W-:Y:S01]  /*1ae50*/  FMNMX.FTZ R154, R153, R154, !PT ;  /* 0x0000009a999a7209 */ /* 0x000fe20007810000 */
[----:B------:R-:W-:Y:S01]  /*1ae60*/  FMUL.FTZ R68, R68, R14 ;  /* 0x0000000e44447220 */ /* 0x000fe20000410000 */
[----:B------:R-:W-:Y:S01]  /*1ae70*/  ISETP.GT.AND P3, PT, R181, 0x28, P1 ;  /* 0x00000028b500780c */ /* 0x000fe20000f64270 */
[----:B------:R-:W3:Y:S01]  /*1ae80*/  MUFU.EX2 R170, R170 ;  /* 0x000000aa00aa7308 */ /* 0x000ee20000000800 */
[----:B------:R-:W-:Y:S01]  /*1ae90*/  FMNMX.FTZ R154, R15, R154, !PT ;  /* 0x0000009a0f9a7209 */ /* 0x000fe20007810000 */
[----:B----4-:R-:W-:Y:S01]  /*1aea0*/  FADD.FTZ R3, R165, R3 ;  /* 0x00000003a5037221 */ /* 0x010fe20000010000 */
[----:B------:R-:W-:Y:S01]  /*1aeb0*/  ISETP.LT.OR P2, PT, R180, 0x22, P2 ;  /* 0x00000022b400780c */ /* 0x000fe20001741670 */
[----:B------:R-:W-:Y:S01]  /*1aec0*/  FMUL.FTZ R69, R69, R14 ;  /* 0x0000000e45457220 */ /* 0x000fe20000410000 */
[----:B------:R-:W-:Y:S01]  /*1aed0*/  FMNMX.FTZ R154, R155, R154, !PT ;  /* 0x0000009a9b9a7209 */ /* 0x000fe20007810000 */
[----:B------:R-:W-:Y:S01]  /*1aee0*/  FMUL.FTZ R72, R72, R14 ;  /* 0x0000000e48487220 */ /* 0x000fe20000410000 */
[----:B------:R-:W-:Y:S01]  /*1aef0*/  ISETP.LT.OR P3, PT, R180, 0x29, P3 ;  /* 0x00000029b400780c */ /* 0x000fe20001f61670 */
[----:B------:R-:W4:Y:S01]  /*1af00*/  MUFU.EX2 R171, R171 ;  /* 0x000000ab00ab7308 */ /* 0x000f220000000800 */
[----:B------:R-:W-:Y:S01]  /*1af10*/  FMNMX.FTZ R154, R159, R154, !PT ;  /* 0x0000009a9f9a7209 */ /* 0x000fe20007810000 */
[----:B0-----:R-:W-:Y:S01]  /*1af20*/  FADD.FTZ R3, R168, R3 ;  /* 0x00000003a8037221 */ /* 0x001fe20000010000 */
[----:B------:R-:W-:Y:S01]  /*1af30*/  FSEL R164, R164, -INF , !P2 ;  /* 0xff800000a4a47808 */ /* 0x000fe20005000000 */
[-C--:B------:R-:W-:Y:S01]  /*1af40*/  FMUL.FTZ R73, R73, R14.reuse ;  /* 0x0000000e49497220 */ /* 0x080fe20000410000 */
[----:B------:R-:W-:Y:S01]  /*1af50*/  ISETP.GT.AND P2, PT, R181, 0x29, P1 ;  /* 0x00000029b500780c */ /* 0x000fe20000f44270 */
[----:B------:R-:W-:Y:S01]  /*1af60*/  FMUL.FTZ R76, R76, R14 ;  /* 0x0000000e4c4c7220 */ /* 0x000fe20000410000 */
[----:B------:R-:W-:Y:S01]  /*1af70*/  FMNMX.FTZ R154, R161, R154, !PT ;  /* 0x0000009aa19a7209 */ /* 0x000fe20007810000 */
[----:B------:R-:W0:Y:S01]  /*1af80*/  MUFU.EX2 R173, R173 ;  /* 0x000000ad00ad7308 */ /* 0x000e220000000800 */
[----:B------:R-:W-:Y:S01]  /*1af90*/  FSEL R166, R166, -INF , !P3 ;  /* 0xff800000a6a67808 */ /* 0x000fe20005800000 */
[----:B---3--:R-:W-:Y:S01]  /*1afa0*/  FADD.FTZ R3, R170, R3 ;  /* 0x00000003aa037221 */ /* 0x008fe20000010000 */
[----:B------:R-:W-:Y:S01]  /*1afb0*/  ISETP.GT.AND P3, PT, R181, 0x30, P1 ;  /* 0x00000030b500780c */ /* 0x000fe20000f64270 */
[-C--:B------:R-:W-:Y:S01]  /*1afc0*/  FMUL.FTZ R77, R77, R14.reuse ;  /* 0x0000000e4d4d7220 */ /* 0x080fe20000410000 */
[----:B------:R-:W-:Y:S01]  /*1afd0*/  ISETP.LT.OR P2, PT, R180, 0x2a, P2 ;  /* 0x0000002ab400780c */ /* 0x000fe20001741670 */
[----:B------:R-:W-:Y:S01]  /*1afe0*/  FMUL.FTZ R80, R80, R14 ;  /* 0x0000000e50507220 */ /* 0x000fe20000410000 */
[----:B------:R-:W-:Y:S01]  /*1aff0*/  FMNMX.FTZ R154, R164, R154, !PT ;  /* 0x0000009aa49a7209 */ /* 0x000fe20007810000 */
[----:B------:R-:W3:Y:S01]  /*1b000*/  MUFU.EX2 R176, R176 ;  /* 0x000000b000b07308 */ /* 0x000ee20000000800 */
[----:B------:R-:W-:Y:S01]  /*1b010*/  ISETP.LT.OR P3, PT, R180, 0x31, P3 ;  /* 0x00000031b400780c */ /* 0x000fe20001f61670 */
[----:B----4-:R-:W-:Y:S01]  /*1b020*/  FADD.FTZ R3, R171, R3 ;  /* 0x00000003ab037221 */ /* 0x010fe20000010000 */
[----:B------:R-:W-:Y:S01]  /*1b030*/  FSEL R167, R167, -INF , !P2 ;  /* 0xff800000a7a77808 */ /* 0x000fe20005000000 */
[-C--:B------:R-:W-:Y:S01]  /*1b040*/  FMUL.FTZ R81, R81, R14.reuse ;  /* 0x0000000e51517220 */ /* 0x080fe20000410000 */
[----:B------:R-:W-:Y:S01]  /*1b050*/  ISETP.GT.AND P2, PT, R181, 0x31, P1 ;  /* 0x00000031b500780c */ /* 0x000fe20000f44270 */
[----:B------:R-:W-:Y:S01]  /*1b060*/  FMUL.FTZ R84, R84, R14 ;  /* 0x0000000e54547220 */ /* 0x000fe20000410000 */
[----:B------:R-:W-:Y:S01]  /*1b070*/  FMNMX.FTZ R154, R166, R154, !PT ;  /* 0x0000009aa69a7209 */ /* 0x000fe20007810000 */
[----:B------:R-:W4:Y:S01]  /*1b080*/  MUFU.EX2 R178, R178 ;  /* 0x000000b200b27308 */ /* 0x000f220000000800 */
[----:B------:R-:W-:Y:S01]  /*1b090*/  FSEL R169, R169, -INF , !P3 ;  /* 0xff800000a9a97808 */ /* 0x000fe20005800000 */
[----:B0-----:R-:W-:Y:S01]  /*1b0a0*/  FADD.FTZ R3, R173, R3 ;  /* 0x00000003ad037221 */ /* 0x001fe20000010000 */
[----:B------:R-:W-:Y:S01]  /*1b0b0*/  ISETP.GT.AND P3, PT, R181, 0x38, P1 ;  /* 0x00000038b500780c */ /* 0x000fe20000f64270 */
[-C--:B------:R-:W-:Y:S01]  /*1b0c0*/  FMUL.FTZ R85, R85, R14.reuse ;  /* 0x0000000e55557220 */ /* 0x080fe20000410000 */
[----:B------:R-:W-:Y:S01]  /*1b0d0*/  ISETP.LT.OR P2, PT, R180, 0x32, P2 ;  /* 0x00000032b400780c */ /* 0x000fe20001741670 */
[----:B------:R-:W-:Y:S01]  /*1b0e0*/  FMUL.FTZ R88, R88, R14 ;  /* 0x0000000e58587220 */ /* 0x000fe20000410000 */
[----:B------:R-:W-:Y:S01]  /*1b0f0*/  FMNMX.FTZ R154, R167, R154, !PT ;  /* 0x0000009aa79a7209 */ /* 0x000fe20007810000 */
[-C--:B------:R-:W-:Y:S01]  /*1b100*/  FMUL.FTZ R89, R89, R14.reuse ;  /* 0x0000000e59597220 */ /* 0x080fe20000410000 */
[----:B------:R-:W-:Y:S01]  /*1b110*/  ISETP.GT.AND P1, PT, R181, 0x39, P1 ;  /* 0x00000039b500780c */ /* 0x000fe20000f24270 */
[----:B---3--:R-:W-:Y:S01]  /*1b120*/  FADD.FTZ R3, R176, R3 ;  /* 0x00000003b0037221 */ /* 0x008fe20000010000 */
[----:B------:R-:W-:Y:S01]  /*1b130*/  ISETP.LT.OR P3, PT, R180, 0x39, P3 ;  /* 0x00000039b400780c */ /* 0x000fe20001f61670 */
[-C--:B------:R-:W-:Y:S01]  /*1b140*/  FMUL.FTZ R92, R92, R14.reuse ;  /* 0x0000000e5c5c7220 */ /* 0x080fe20000410000 */
[----:B------:R-:W-:Y:S01]  /*1b150*/  FSEL R172, R172, -INF , !P2 ;  /* 0xff800000acac7808 */ /* 0x000fe20005000000 */
[----:B------:R-:W-:Y:S01]  /*1b160*/  FMUL.FTZ R93, R93, R14 ;  /* 0x0000000e5d5d7220 */ /* 0x000fe20000410000 */
[----:B------:R-:W-:Y:S01]  /*1b170*/  FMNMX.FTZ R154, R169, R154, !PT ;  /* 0x0000009aa99a7209 */ /* 0x000fe20007810000 */
[-C--:B------:R-:W-:Y:S01]  /*1b180*/  FMUL.FTZ R96, R96, R14.reuse ;  /* 0x0000000e60607220 */ /* 0x080fe20000410000 */
[----:B------:R-:W-:Y:S01]  /*1b190*/  ISETP.LT.OR P1, PT, R180, 0x3a, P1 ;  /* 0x0000003ab400780c */ /* 0x000fe20000f21670 */
[----:B----4-:R-:W-:Y:S01]  /*1b1a0*/  FADD.FTZ R3, R178, R3 ;  /* 0x00000003b2037221 */ /* 0x010fe20000010000 */
[----:B------:R-:W-:Y:S01]  /*1b1b0*/  FSEL R174, R174, -INF , !P3 ;  /* 0xff800000aeae7808 */ /* 0x000fe20005800000 */
[----:B------:R-:W-:Y:S01]  /*1b1c0*/  FMUL.FTZ R97, R97, R14 ;  /* 0x0000000e61617220 */ /* 0x000fe20000410000 */
[----:B------:R-:W-:Y:S01]  /*1b1d0*/  FMNMX.FTZ R154, R172, R154, !PT ;  /* 0x0000009aac9a7209 */ /* 0x000fe20007810000 */
[-C--:B------:R-:W-:Y:S01]  /*1b1e0*/  FMUL.FTZ R100, R100, R14.reuse ;  /* 0x0000000e64647220 */ /* 0x080fe20000410000 */
[----:B------:R-:W-:Y:S01]  /*1b1f0*/  FSEL R175, R175, -INF , !P1 ;  /* 0xff800000afaf7808 */ /* 0x000fe20004800000 */
[----:B------:R-:W-:Y:S01]  /*1b200*/  FMUL.FTZ R101, R101, R14 ;  /* 0x0000000e65657220 */ /* 0x000fe20000410000 */
[----:B------:R-:W-:Y:S01]  /*1b210*/  FMNMX.FTZ R154, R174, R154, !PT ;  /* 0x0000009aae9a7209 */ /* 0x000fe20007810000 */
[----:B------:R-:W-:Y:S01]  /*1b220*/  FMUL.FTZ R104, R104, R14 ;  /* 0x0000000e68687220 */ /* 0x000fe20000410000 */
[----:B------:R-:W-:Y:S01]  /*1b230*/  F2FP.SATFINITE.E4M3.F32.PACK_AB_MERGE_C R162, R163, R162, RZ ;  /* 0x000000a2a3a2723e */ /* 0x000fe200048070ff */
[----:B------:R-:W-:Y:S01]  /*1b240*/  FMUL.FTZ R105, R105, R14 ;  /* 0x0000000e69697220 */ /* 0x000fe20000410000 */
[----:B------:R-:W-:Y:S01]  /*1b250*/  FMNMX.FTZ R154, R175, R154, !PT ;  /* 0x0000009aaf9a7209 */ /* 0x000fe20007810000 */
[-C--:B------:R-:W-:Y:S01]  /*1b260*/  FMUL.FTZ R108, R108, R14.reuse ;  /* 0x0000000e6c6c7220 */ /* 0x080fe20000410000 */
[-C--:B------:R-:W-:Y:S01]  /*1b270*/  FMUL.FTZ R109, R109, R14.reuse ;  /* 0x0000000e6d6d7220 */ /* 0x080fe20000410000 */
[-C--:B------:R-:W-:Y:S01]  /*1b280*/  FMUL.FTZ R112, R112, R14.reuse ;  /* 0x0000000e70707220 */ /* 0x080fe20000410000 */
[-C--:B------:R-:W-:Y:S01]  /*1b290*/  FMUL.FTZ R113, R113, R14.reuse ;  /* 0x0000000e71717220 */ /* 0x080fe20000410000 */
[----:B------:R-:W0:Y:S01]  /*1b2a0*/  SHFL.BFLY PT, R156, R154, 0x2, 0x1f ;  /* 0x0c401f009a9c7f89 */ /* 0x000e2200000e0000 */
        /* <DEDUP_REMOVED lines=18> */
[----:B0-----:R-:W-:-:S02]  /*1b3d0*/  FMNMX.FTZ R177, R154, R156, !PT ;  /* 0x0000009c9ab17209 */ /* 0x001fc40007810000 */
[----:B------:R0:W3:Y:S01]  /*1b3e0*/  MUFU.EX2 R154, R7 ;  /* 0x00000007009a7308 */ /* 0x0000e20000000800 */
[----:B------:R-:W-:-:S04]  /*1b3f0*/  F2FP.SATFINITE.E4M3.F32.PACK_AB_MERGE_C R156, R171, R170, RZ ;  /* 0x000000aaab9c723e */ /* 0x000fc800048070ff */
[----:B------:R-:W-:Y:S01]  /*1b400*/  F2FP.SATFINITE.E4M3.F32.PACK_AB_MERGE_C R156, R168, R165, R156 ;  /* 0x000000a5a89c723e */ /* 0x000fe2000480709c */
[----:B0-----:R-:W0:Y:S01]  /*1b410*/  SHFL.BFLY PT, R7, R177, 0x1, 0x1f ;  /* 0x0c201f00b1077f89 */ /* 0x001e2200000e0000 */
[----:B---3--:R-:W-:-:S01]  /*1b420*/  FADD.FTZ R3, R154, R3 ;  /* 0x000000039a037221 */ /* 0x008fc20000010000 */
[----:B------:R-:W-:Y:S02]  /*1b430*/  F2FP.SATFINITE.E4M3.F32.PACK_AB_MERGE_C R158, R154, R178, RZ ;  /* 0x000000b29a9e723e */ /* 0x000fe400048070ff */
[----:B------:R-:W-:Y:S01]  /*1b440*/  F2FP.SATFINITE.E4M3.F32.PACK_AB_MERGE_C R154, R160, R157, R162 ;  /* 0x0000009da09a723e */ /* 0x000fe200048070a2 */
[----:B------:R-:W-:Y:S01]  /*1b450*/  IMAD.U32 R157, RZ, RZ, UR38 ;  /* 0x00000026ff9d7e24 */ /* 0x000fe2000f8e00ff */
[----:B------:R-:W-:Y:S02]  /*1b460*/  F2FP.SATFINITE.E4M3.F32.PACK_AB_MERGE_C R158, R176, R173, R158 ;  /* 0x000000adb09e723e */ /* 0x000fe4000480709e */
[----:B0-----:R-:W-:-:S04]  /*1b470*/  FMNMX.FTZ R7, R177, R7, !PT ;  /* 0x00000007b1077209 */ /* 0x001fc80007810000 */
[C---:B------:R-:W-:Y:S01]  /*1b480*/  FSETP.NEU.FTZ.AND P1, PT, R7.reuse, -INF , PT ;  /* 0xff8000000700780b */ /* 0x040fe20003f3d000 */
[----:B------:R-:W-:-:S03]  /*1b490*/  FFMA.FTZ R157, R7, R157, -8 ;  /* 0xc1000000079d7423 */ /* 0x000fc6000001009d */
[----:B------:R-:W-:Y:S02]  /*1b4a0*/  FSEL R160, R7, RZ, P1 ;  /* 0x000000ff07a07208 */ /* 0x000fe40000800000 */
[----:B------:R-:W-:-:S03]  /*1b4b0*/  FSEL R157, R157, RZ, P1 ;  /* 0x000000ff9d9d7208 */ /* 0x000fc60000800000 */
[----:B------:R-:W-:Y:S02]  /*1b4c0*/  FADD.FTZ R11, -R160, R11 ;  /* 0x0000000ba00b7221 */ /* 0x000fe40000010100 */
[----:B------:R-:W-:-:S01]  /*1b4d0*/  FFMA.FTZ R12, R12, UR38, -R157 ;  /* 0x000000260c0c7c23 */ /* 0x000fc2000801089d */
[--C-:B------:R-:W-:Y:S01]  /*1b4e0*/  FFMA.FTZ R13, R13, UR38, -R157.reuse ;  /* 0x000000260d0d7c23 */ /* 0x100fe2000801089d */
[----:B------:R-:W-:Y:S01]  /*1b4f0*/  FMUL.FTZ R11, R11, UR38 ;  /* 0x000000260b0b7c20 */ /* 0x000fe20008410000 */
[--C-:B------:R-:W-:Y:S01]  /*1b500*/  FFMA.FTZ R20, R20, UR38, -R157.reuse ;  /* 0x0000002614147c23 */ /* 0x100fe2000801089d */
[----:B------:R-:W-:-:S01]  /*1b510*/  FFMA.FTZ R21, R21, UR38, -R157 ;  /* 0x0000002615157c23 */ /* 0x000fc2000801089d */
[--C-:B------:R-:W-:Y:S01]  /*1b520*/  FFMA.FTZ R160, R153, UR38, -R157.reuse ;  /* 0x0000002699a07c23 */ /* 0x100fe2000801089d */
[----:B------:R-:W-:Y:S01]  /*1b530*/  MUFU.EX2 R12, R12 ;  /* 0x0000000c000c7308 */ /* 0x000fe20000000800 */
[----:B------:R-:W-:-:S01]  /*1b540*/  FFMA.FTZ R15, R15, UR38, -R157 ;  /* 0x000000260f0f7c23 */ /* 0x000fc2000801089d */
[--C-:B------:R-:W-:Y:S01]  /*1b550*/  FFMA.FTZ R155, R155, UR38, -R157.reuse ;  /* 0x000000269b9b7c23 */ /* 0x100fe2000801089d */
[----:B------:R-:W-:-:S01]  /*1b560*/  FFMA.FTZ R159, R159, UR38, -R157 ;  /* 0x000000269f9f7c23 */ /* 0x000fc2000801089d */
[--C-:B------:R-:W-:Y:S01]  /*1b570*/  FFMA.FTZ R161, R161, UR38, -R157.reuse ;  /* 0x00000026a1a17c23 */ /* 0x100fe2000801089d */
[----:B------:R-:W-:-:S01]  /*1b580*/  FFMA.FTZ R172, R172, UR38, -R157 ;  /* 0x00000026acac7c23 */ /* 0x000fc2000801089d */
[----:B------:R-:W-:-:S02]  /*1b590*/  FFMA.FTZ R174, R174, UR38, -R157 ;  /* 0x00000026aeae7c23 */ /* 0x000fc4000801089d */
        /* <DEDUP_REMOVED lines=29> */
[----:B------:R-:W-:-:S01]  /*1b770*/  FFMA.FTZ R0, R167, UR38, -R157 ;  /* 0x00000026a7007c23 */ /* 0x000fc2000801089d */
[----:B------:R-:W-:Y:S01]  /*1b780*/  FFMA.FTZ R20, R169, UR38, -R157 ;  /* 0x00000026a9147c23 */ /* 0x000fe2000801089d */
[----:B------:R-:W-:Y:S01]  /*1b790*/  F2FP.SATFINITE.E4M3.F32.PACK_AB_MERGE_C R153, R13, R12, R153 ;  /* 0x0000000c0d99723e */ /* 0x000fe20004807099 */
[--C-:B------:R-:W-:Y:S01]  /*1b7a0*/  FFMA.FTZ R12, R164, UR38, -R157.reuse ;  /* 0x00000026a40c7c23 */ /* 0x100fe2000801089d */
[----:B------:R-:W-:-:S01]  /*1b7b0*/  FFMA.FTZ R13, R166, UR38, -R157 ;  /* 0x00000026a60d7c23 */ /* 0x000fc2000801089d */
[----:B------:R-:W0:Y:S01]  /*1b7c0*/  MUFU.EX2 R155, R155 ;  /* 0x0000009b009b7308 */ /* 0x000e220000000800 */
[----:B---3--:R-:W-:-:S01]  /*1b7d0*/  FADD.FTZ R21, R160, R21 ;  /* 0x00000015a0157221 */ /* 0x008fc20000010000 */
[----:B------:R-:W-:Y:S01]  /*1b7e0*/  FFMA.FTZ R157, R175, UR38, -R157 ;  /* 0x00000026af9d7c23 */ /* 0x000fe2000801089d */
        /* <DEDUP_REMOVED lines=55> */
[----:B------:R-:W-:Y:S01]  /*1bb60*/  F2FP.SATFINITE.E4M3.F32.PACK_AB_MERGE_C R13, R0, R13, RZ ;  /* 0x0000000d000d723e */ /* 0x000fe200048070ff */
        /* <DEDUP_REMOVED lines=8> */
[----:B------:R-:W-:-:S05]  /*1bbf0*/  FMUL.FTZ R151, R151, R11 ;  /* 0x0000000b97977220 */ /* 0x000fca0000410000 */
[----:B------:R-:W0:Y:S01]  /*1bc00*/  MUFU.EX2 R157, R157 ;  /* 0x0000009d009d7308 */ /* 0x000e220000000800 */
[----:B---3--:R-:W-:-:S04]  /*1bc10*/  FADD.FTZ R162, R21, R162 ;  /* 0x000000a215a27221 */ /* 0x008fc80000010000 */
[----:B----4-:R-:W-:Y:S01]  /*1bc20*/  FADD.FTZ R162, R174, R162 ;  /* 0x000000a2aea27221 */ /* 0x010fe20000010000 */
[----:B0-----:R-:W-:-:S03]  /*1bc30*/  F2FP.SATFINITE.E4M3.F32.PACK_AB_MERGE_C R159, R157, R174, RZ ;  /* 0x000000ae9d9f723e */ /* 0x001fc600048070ff */
[----:B------:R-:W-:Y:S01]  /*1bc40*/  FADD.FTZ R0, R157, R162 ;  /* 0x000000a29d007221 */ /* 0x000fe20000010000 */
[----:B------:R-:W-:Y:S02]  /*1bc50*/  F2FP.SATFINITE.E4M3.F32.PACK_AB_MERGE_C R157, R12, R161, R13 ;  /* 0x000000a10c9d723e */ /* 0x000fe4000480700d */
[----:B------:R-:W-:Y:S01]  /*1bc60*/  F2FP.SATFINITE.E4M3.F32.PACK_AB_MERGE_C R159, R21, R20, R159 ;  /* 0x00000014159f723e */ /* 0x000fe2000480709f */
[----:B------:R-:W-:Y:S06]  /*1bc70*/  @!P0 BRA `(.L_x_1985) ;  /* 0x0000000000048947 */ /* 0x000fec0003800000 */
[----:B------:R-:W-:Y:S01]  /*1bc80*/  BPT.TRAP 0x1 ;  /* 0x000000040000795c */ /* 0x000fe20000300000 */
.L_x_1985:
[----:B------:R0:W3:Y:S01]  /*1bc90*/  SYNCS.PHASECHK.TRANS64.TRYWAIT P1, [R10+URZ+0x28450], R8 ;  /* 0x028450080a0075a7 */ /* 0x0000e2000802017f */
[----:B------:R-:W-:Y:S05]  /*1bca0*/  @!P0 BRA `(.L_x_1986) ;  /* 0x0000000000048947 */ /* 0x000fea0003800000 */
[----:B------:R-:W-:Y:S01]  /*1bcb0*/  BPT.TRAP 0x1 ;  /* 0x000000040000795c */ /* 0x000fe20000300000 */
.L_x_1986:
[----:B------:R-:W-:Y:S04]  /*1bcc0*/  BSSY B0, `(.L_x_1987) ;  /* 0x0000004000007945 */ /* 0x000fe80003800000 */
[----:B---3--:R-:W-:Y:S05]  /*1bcd0*/  @P1 BRA `(.L_x_1988) ;  /* 0x0000000000081947 */ /* 0x008fea0003800000 */
[----:B------:R-:W3:Y:S02]  /*1bce0*/  SYNCS.PHASECHK.TRANS64.TRYWAIT P1, [R10+URZ+0x28450], R8 ;  /* 0x028450080a0075a7 */ /* 0x000ee4000802017f */
[----:B---3--:R-:W-:Y:S05]  /*1bcf0*/  @!P1 BRA `(.L_x_1989) ;  /* 0x0000011c00609947 */ /* 0x008fea0003800000 */
.L_x_1988:
[----:B------:R-:W-:Y:S05]  /*1bd00*/  BSYNC B0 ;  /* 0x0000000000007941 */ /* 0x000fea0003800000 */
.L_x_1987:
        /* <DEDUP_REMOVED lines=10> */
[----:B0-----:R-:W-:-:S04]  /*1bdb0*/  MOV R9, 0x80000020 ;  /* 0x8000002000097802 */ /* 0x001fc80000000f00 */
        /* <DEDUP_REMOVED lines=11> */
.L_x_1990:
[C---:B------:R-:W-:Y:S01]  /*1be70*/  ISETP.GT.AND P1, PT, R5.reuse, R204, PT ;  /* 0x000000cc0500720c */ /* 0x040fe20003f24270 */
[----:B------:R-:W-:Y:S02]  /*1be80*/  VIADD R10, R10, 0x28460 ;  /* 0x000284600a0a7836 */ /* 0x000fe40000000000 */
[----:B------:R-:W-:Y:S02]  /*1be90*/  IMAD.U32 R8, RZ, RZ, UR39 ;  /* 0x00000027ff087e24 */ /* 0x000fe4000f8e00ff */
[----:B------:R-:W-:Y:S02]  /*1bea0*/  VIADD R5, R5, 0xffffffff ;  /* 0xffffffff05057836 */ /* 0x000fe40000000000 */
[----:B------:R-:W-:Y:S01]  /*1beb0*/  IMAD.MOV.U32 R11, RZ, RZ, R7 ;  /* 0x000000ffff0b7224 */ /* 0x000fe200078e0007 */
[----:B------:R-:W-:Y:S01]  /*1bec0*/  PRMT R8, R8, 0x654, R10 ;  /* 0x0000065408087816 */ /* 0x000fe2000000000a */
[----:B------:R-:W-:-:S03]  /*1bed0*/  IMAD.MOV.U32 R205, RZ, RZ, R6 ;  /* 0x000000ffffcd7224 */ /* 0x000fc600078e0006 */
[----:B------:R0:W-:Y:S01]  /*1bee0*/  SYNCS.ARRIVE.TRANS64.RED.A1T0 RZ, [R8+URZ], RZ ;  /* 0x000000ff08ff79a7 */ /* 0x0001e2000810043f */
[----:B------:R-:W-:Y:S05]  /*1bef0*/  @P1 BRA `(.L_x_1991) ;  /* 0xffffffd400b41947 */ /* 0x000fea000383ffff */
.L_x_1971:
[----:B------:R-:W-:Y:S05]  /*1bf00*/  WARPSYNC.ALL ;  /* 0x0000000000007948 */ /* 0x000fea0003800000 */
[----:B------:R-:W1:Y:S01]  /*1bf10*/  SHFL.BFLY PT, R2, R3, 0x2, 0x1f ;  /* 0x0c401f0003027f89 */ /* 0x000e6200000e0000 */
[----:B0-----:R-:W-:Y:S01]  /*1bf20*/  IMAD.MOV.U32 R8, RZ, RZ, RZ ;  /* 0x000000ffff087224 */ /* 0x001fe200078e00ff */
[----:B------:R-:W-:Y:S01]  /*1bf30*/  ULDC.64 UR4, c[0x0][0x9a0] ;  /* 0x0002680000047ab9 */ /* 0x000fe20000000a00 */
[----:B------:R-:W-:Y:S02]  /*1bf40*/  IMAD.MOV.U32 R163, RZ, RZ, -0x800000 ;  /* 0xff800000ffa37424 */ /* 0x000fe400078e00ff */
[----:B-1----:R-:W-:-:S05]  /*1bf50*/  FADD.FTZ R2, R2, R3 ;  /* 0x0000000302027221 */ /* 0x002fca0000010000 */
[----:B------:R-:W0:Y:S02]  /*1bf60*/  SHFL.BFLY PT, R3, R2, 0x1, 0x1f ;  /* 0x0c201f0002037f89 */ /* 0x000e2400000e0000 */
[----:B0-----:R-:W-:-:S04]  /*1bf70*/  FADD.FTZ R3, R2, R3 ;  /* 0x0000000302037221 */ /* 0x001fc80000010000 */
[----:B------:R-:W-:Y:S01]  /*1bf80*/  FMUL.FTZ R2, R3, 0.00390625 ;  /* 0x3b80000003027820 */ /* 0x000fe20000410000 */
[----:B------:R2:W-:Y:S08]  /*1bf90*/  BAR.ARV R4, 0x100 ;  /* 0x000400040000751d */ /* 0x0005f00000002000 */
[----:B------:R-:W-:Y:S06]  /*1bfa0*/  BAR.ARV 0x8, 0x180 ;  /* 0x0206000000007b1d */ /* 0x000fec0000002000 */
[----:B------:R-:W-:-:S02]  /*1bfb0*/  FSETP.NE.FTZ.AND P1, PT, R2, RZ, PT ;  /* 0x000000ff0200720b */ /* 0x000fc40003f35000 */
[----:B------:R-:W-:-:S11]  /*1bfc0*/  FSETP.NE.FTZ.AND P0, PT, R3, RZ, PT ;  /* 0x000000ff0300720b */ /* 0x000fd60003f15000 */
[----:B------:R-:W0:Y:S08]  /*1bfd0*/  @P1 MUFU.LG2 R2, R2 ;  /* 0x0000000200021308 */ /* 0x000e300000000c00 */
[----:B------:R1:W-:Y:S01]  /*1bfe0*/  @P0 MUFU.RCP R8, R3 ;  /* 0x0000000300080308 */ /* 0x0003e20000001000 */
[----:B------:R-:W-:-:S04]  /*1bff0*/  ISETP.NE.U32.AND P0, PT, RZ, UR4, PT ;  /* 0x00000004ff007c0c */ /* 0x000fc8000bf05070 */
[----:B------:R-:W-:Y:S01]  /*1c000*/  ISETP.NE.AND.EX P0, PT, RZ, UR5, PT, P0 ;  /* 0x00000005ff007c0c */ /* 0x000fe2000bf05300 */
[----:B-1----:R-:W-:Y:S02]  /*1c010*/  IMAD.U32 R3, RZ, RZ, UR38 ;  /* 0x00000026ff037e24 */ /* 0x002fe4000f8e00ff */
[----:B0-----:R-:W-:Y:S02]  /*1c020*/  @P1 FMUL.FTZ R2, R2, 0.69314718246459960938 ;  /* 0x3f31721802021820 */ /* 0x001fe40000410000 */
[----:B------:R-:W-:-:S04]  /*1c030*/  @P1 FMUL.FTZ R3, R3, 0.69314718246459960938 ;  /* 0x3f31721803031820 */ /* 0x000fc80000410000 */
[----:B------:R-:W-:-:S04]  /*1c040*/  @P1 FFMA.FTZ R163, R3, R6, R2 ;  /* 0x0000000603a31223 */ /* 0x000fc80000010002 */
[----:B--23--:R-:W-:Y:S01]  /*1c050*/  @P0 SHF.R.S32.HI R4, RZ, 0x1f, R207 ;  /* 0x0000001fff040819 */ /* 0x00cfe200000114cf */
[----:B------:R-:W0:Y:S04]  /*1c060*/  @P0 LDC.64 R2, c[0x0][0x9c8] ;  /* 0x00027200ff020b82 */ /* 0x000e280000000a00 */
[----:B0-----:R-:W-:-:S04]  /*1c070*/  @P0 IMAD R4, R4, R2, RZ ;  /* 0x0000000204040224 */ /* 0x001fc800078e02ff */
[C---:B------:R-:W-:Y:S02]  /*1c080*/  @P0 IMAD R4, R207.reuse, R3, R4 ;  /* 0x00000003cf040224 */ /* 0x040fe400078e0204 */
[----:B------:R-:W-:-:S04]  /*1c090*/  @P0 IMAD.WIDE.U32 R2, R207, R2, RZ ;  /* 0x00000002cf020225 */ /* 0x000fc800078e00ff */
[----:B------:R-:W-:Y:S02]  /*1c0a0*/  @P0 IMAD.IADD R5, R3, 0x1, R4 ;  /* 0x0000000103050824 */ /* 0x000fe400078e0204 */
[----:B------:R-:W-:Y:S02]  /*1c0b0*/  @P0 IMAD.MOV.U32 R4, RZ, RZ, R2 ;  /* 0x000000ffff040224 */ /* 0x000fe400078e0002 */
[----:B------:R-:W0:Y:S02]  /*1c0c0*/  @P0 LDC.64 R2, c[0x0][0x9d0] ;  /* 0x00027400ff020b82 */ /* 0x000e240000000a00 */
[----:B0-----:R-:W-:-:S04]  /*1c0d0*/  @P0 IMAD.WIDE.U32 R4, R188, R2, R4 ;  /* 0x00000002bc040225 */ /* 0x001fc800078e0004 */
[----:B------:R-:W-:Y:S01]  /*1c0e0*/  @P0 IMAD R3, R188, R3, R5 ;  /* 0x00000003bc030224 */ /* 0x000fe200078e0205 */
[----:B------:R-:W-:-:S04]  /*1c0f0*/  @P0 LEA R2, P1, R4, UR4, 0x2 ;  /* 0x0000000404020c11 */ /* 0x000fc8000f8210ff */
[----:B------:R-:W-:Y:S02]  /*1c100*/  @P0 LEA.HI.X R3, R4, UR5, R3, 0x2, P1 ;  /* 0x0000000504030c11 */ /* 0x000fe400088f1403 */
[----:B------:R-:W-:-:S06]  /*1c110*/  MOV R4, 0x3f800000 ;  /* 0x3f80000000047802 */ /* 0x000fcc0000000f00 */
[----:B------:R0:W2:Y:S01]  /*1c120*/  @P0 LDG.E R4, desc[UR36][R2.64] ;  /* 0x0000002402040981 */ /* 0x0000a2000c1e1900 */
[----:B------:R-:W-:Y:S02]  /*1c130*/  VIADD R23, R23, 0x1 ;  /* 0x0000000117177836 */ /* 0x000fe40000000000 */
[----:B------:R-:W-:Y:S02]  /*1c140*/  IMAD.MOV.U32 R162, RZ, RZ, -0x800000 ;  /* 0xff800000ffa27424 */ /* 0x000fe400078e00ff */
[----:B------:R-:W-:Y:S01]  /*1c150*/  VIADD R217, R217, 0x1 ;  /* 0x00000001d9d97836 */ /* 0x000fe20000000000 */
[----:B0-----:R-:W0:Y:S01]  /*1c160*/  SHFL.BFLY PT, R2, R0, 0x2, 0x1f ;  /* 0x0c401f0000027f89 */ /* 0x001e2200000e0000 */
[----:B------:R-:W-:Y:S02]  /*1c170*/  IMAD.MOV.U32 R3, RZ, RZ, RZ ;  /* 0x000000ffff037224 */ /* 0x000fe400078e00ff */
[----:B0-----:R-:W-:-:S05]  /*1c180*/  FADD.FTZ R0, R2, R0 ;  /* 0x0000000002007221 */ /* 0x001fca0000010000 */
[----:B------:R-:W0:Y:S02]  /*1c190*/  SHFL.BFLY PT, R2, R0, 0x1, 0x1f ;  /* 0x0c201f0000027f89 */ /* 0x000e2400000e0000 */
[----:B0-----:R-:W-:-:S04]  /*1c1a0*/  FADD.FTZ R0, R0, R2 ;  /* 0x0000000200007221 */ /* 0x001fc80000010000 */
[C---:B------:R-:W-:Y:S01]  /*1c1b0*/  FMUL.FTZ R2, R0.reuse, 0.00390625 ;  /* 0x3b80000000027820 */ /* 0x040fe20000410000 */
[----:B------:R-:W-:-:S04]  /*1c1c0*/  FSETP.NE.FTZ.AND P0, PT, R0, RZ, PT ;  /* 0x000000ff0000720b */ /* 0x000fc80003f15000 */
[----:B------:R-:W-:-:S09]  /*1c1d0*/  FSETP.NE.FTZ.AND P1, PT, R2, RZ, PT ;  /* 0x000000ff0200720b */ /* 0x000fd20003f35000 */
[----:B------:R-:W-:Y:S01]  /*1c1e0*/  @P0 MUFU.RCP R3, R0 ;  /* 0x0000000000030308 */ /* 0x000fe20000001000 */
[----:B------:R-:W-:-:S07]  /*1c1f0*/  PLOP3.LUT P0, PT, PT, PT, PT, 0x8, 0x0 ;  /* 0x000000000000781c */ /* 0x000fce0003f0e170 */
[----:B------:R-:W0:Y:S02]  /*1c200*/  @P1 MUFU.LG2 R0, R2 ;  /* 0x0000000200001308 */ /* 0x000e240000000c00 */
[----:B0-----:R-:W-:Y:S01]  /*1c210*/  @P1 FMUL.FTZ R0, R0, 0.69314718246459960938 ;  /* 0x3f31721800001820 */ /* 0x001fe20000410000 */
[-C--:B--2---:R-:W-:Y:S01]  /*1c220*/  FMUL.FTZ R2, R8, R4.reuse ;  /* 0x0000000408027220 */ /* 0x084fe20000410000 */
[----:B------:R-:W-:Y:S01]  /*1c230*/  FMUL.FTZ R3, R3, R4 ;  /* 0x0000000403037220 */ /* 0x000fe20000410000 */
[----:B------:R-:W-:Y:S02]  /*1c240*/  IMAD.U32 R4, RZ, RZ, UR38 ;  /* 0x00000026ff047e24 */ /* 0x000fe4000f8e00ff */
[-C--:B------:R-:W-:Y:S01]  /*1c250*/  FMUL.FTZ R5, R24, R2.reuse ;  /* 0x0000000218057220 */ /* 0x080fe20000410000 */
[-C--:B------:R-:W-:Y:S01]  /*1c260*/  FMUL.FTZ R29, R29, R2.reuse ;  /* 0x000000021d1d7220 */ /* 0x080fe20000410000 */
[----:B------:R-:W-:Y:S01]  /*1c270*/  @P1 FMUL.FTZ R4, R4, 0.69314718246459960938 ;  /* 0x3f31721804041820 */ /* 0x000fe20000410000 */
[-C--:B------:R-:W-:Y:S01]  /*1c280*/  FMUL.FTZ R32, R32, R2.reuse ;  /* 0x0000000220207220 */ /* 0x080fe20000410000 */
[-C--:B------:R-:W-:Y:S01]  /*1c290*/  FMUL.FTZ R37, R37, R2.reuse ;  /* 0x0000000225257220 */ /* 0x080fe20000410000 */
[-C--:B------:R-:W-:Y:S01]  /*1c2a0*/  FMUL.FTZ R40, R40, R2.reuse ;  /* 0x0000000228287220 */ /* 0x080fe20000410000 */
[----:B------:R-:W-:Y:S01]  /*1c2b0*/  @P1 FFMA.FTZ R162, R4, R7, R0 ;  /* 0x0000000704a21223 */ /* 0x000fe20000010000 */
[----:B------:R-:W-:Y:S01]  /*1c2c0*/  ISETP.NE.AND P1, PT, R23, 0x2, PT ;  /* 0x000000021700780c */ /* 0x000fe20003f25270 */
        /* <DEDUP_REMOVED lines=124> */
[----:B------:R-:W-:-:S02]  /*1ca90*/  LOP3.LUT R186, R186, R2, RZ, 0x3c, !PT ;  /* 0x00000002baba7212 */ /* 0x000fc400078e3cff */
[----:B------:R-:W-:-:S07]  /*1caa0*/  SEL R23, R23, RZ, P1 ;  /* 0x000000ff17177207 */ /* 0x000fce0000800000 */
.L_x_1856:
[----:B------:R-:W-:Y:S05]  /*1cab0*/  WARPSYNC.ALL ;  /* 0x0000000000007948 */ /* 0x000fea0003800000 */
[----:B------:R-:W0:Y:S08]  /*1cac0*/  S2UR UR39, SR_CgaCtaId ;  /* 0x00000000002779c3 */ /* 0x000e300000008800 */
[----:B------:R-:W-:Y:S01]  /*1cad0*/  BAR.SYNC.DEFER_BLOCKING 0x5, 0x180 ;  /* 0x0146000000007b1d */ /* 0x000fe20000010000 */
[----:B------:R-:W-:-:S05]  /*1cae0*/  ISETP.NE.AND P1, PT, R215, RZ, PT ;  /* 0x000000ffd700720c */ /* 0x000fca0003f25270 */
[----:B------:R-:W-:Y:S01]  /*1caf0*/  UMOV UR4, 0x400 ;  /* 0x0000040000047882 */ /* 0x000fe20000000000 */
[----:B------:R-:W-:Y:S07]  /*1cb00*/  BSSY B0, `(.L_x_1992) ;  /* 0x00006f0000007945 */ /* 0x000fee0003800000 */
[----:B------:R-:W1:Y:S01]  /*1cb10*/  @!P1 LDC R215, c[0x0][0xad4] ;  /* 0x0002b500ffd79b82 */ /* 0x000e620000000800 */
[----:B0-----:R-:W-:-:S06]  /*1cb20*/  ULEA UR4, UR39, UR4, 0x18 ;  /* 0x0000000427047291 */ /* 0x001fcc000f8ec03f */
[----:B------:R-:W-:-:S05]  /*1cb30*/  IMAD.U32 R22, RZ, RZ, UR4 ;  /* 0x00000004ff167e24 */ /* 0x000fca000f8e00ff */
[----:B------:R0:W2:Y:S01]  /*1cb40*/  LDS.128 R204, [R22+0x284d0] ;  /* 0x0284d00016cc7984 */ /* 0x0000a20000000c00 */
[----:B------:R-:W-:Y:S06]  /*1cb50*/  BAR.ARV 0x4, 0x180 ;  /* 0x0106000000007b1d */ /* 0x000fec0000002000 */
[----:B------:R-:W-:Y:S05]  /*1cb60*/  @P0 BRA `(.L_x_1993) ;  /* 0x0000006000180947 */ /* 0x000fea0003800000 */
[----:B------:R-:W3:Y:S01]  /*1cb70*/  LDL R3, [R1+0x84] ;  /* 0x0000840001037983 */ /* 0x000ee20000100800 */
[----:B------:R-:W-:Y:S01]  /*1cb80*/  ULDC.64 UR4, c[0x4][0x38] ;  /* 0x01000e0000047ab9 */ /* 0x000fe20000000a00 */
[----:B------:R-:W4:Y:S01]  /*1cb90*/  S2R R2, SR_SWINHI ;  /* 0x0000000000027919 */ /* 0x000f220000002f00 */
[----:B------:R-:W-:Y:S02]  /*1cba0*/  MOV R24, R22 ;  /* 0x0000001600187202 */ /* 0x000fe40000000f00 */
[----:B----4-:R-:W-:-:S03]  /*1cbb0*/  MOV R25, R2 ;  /* 0x0000000200197202 */ /* 0x010fc60000000f00 */
[----:B---3--:R-:W-:-:S03]  /*1cbc0*/  IMAD.WIDE R2, R3, 0x2, R24 ;  /* 0x0000000203027825 */ /* 0x008fc600078e0218 */
[C---:B------:R-:W-:Y:S02]  /*1cbd0*/  IADD3 R34, P5, R2.reuse, 0xc000, RZ ;  /* 0x0000c00002227810 */ /* 0x040fe40007fbe0ff */
[----:B-----5:R-:W-:Y:S02]  /*1cbe0*/  IADD3 R38, P1, R2, 0xc060, RZ ;  /* 0x0000c06002267810 */ /* 0x020fe40007f3e0ff */
        /* <DEDUP_REMOVED lines=22> */
[----:B------:R-:W-:Y:S02]  /*1cd50*/  IADD3 R30, P3, R2, 0xc020, RZ ;  /* 0x0000c020021e7810 */ /* 0x000fe40007f7e0ff */
[----:B------:R-:W-:Y:S02]  /*1cd60*/  SHF.R.U64 R15, R15, 0x3, RZ ;  /* 0x000000030f0f7819 */ /* 0x000fe400000012ff */
[----:B------:R-:W-:Y:S02]  /*1cd70*/  LOP3.LUT R6, R7, R6, RZ, 0x3c, !PT ;  /* 0x0000000607067212 */ /* 0x000fe400078e3cff */
[----:B------:R-:W-:Y:S02]  /*1cd80*/  LOP3.LUT R12, R4, R12, RZ, 0x3c, !PT ;  /* 0x0000000c040c7212 */ /* 0x000fe400078e3cff */
[----:B------:R-:W-:-:S02]  /*1cd90*/  MOV R7, R38 ;  /* 0x0000002600077202 */ /* 0x000fc40000000f00 */
[----:B------:R-:W-:Y:S02]  /*1cda0*/  LOP3.LUT R31, R30, 0x380, RZ, 0xc0, !PT ;  /* 0x000003801e1f7812 */ /* 0x000fe400078ec0ff */
[----:B------:R-:W-:Y:S01]  /*1cdb0*/  LOP3.LUT R14, R15, R14, RZ, 0x3c, !PT ;  /* 0x0000000e0f0e7212 */ /* 0x000fe200078e3cff */
[----:B------:R-:W-:Y:S01]  /*1cdc0*/  STL [R1+0x68], R7 ;  /* 0x0000680701007387 */ /* 0x000fe20000100800 */
[----:B------:R-:W-:Y:S02]  /*1cdd0*/  MOV R4, R42 ;  /* 0x0000002a00047202 */ /* 0x000fe40000000f00 */
[----:B------:R-:W-:Y:S02]  /*1cde0*/  IADD3.X R15, RZ, R3, RZ, P4, !PT ;  /* 0x00000003ff0f7210 */ /* 0x000fe400027fe4ff */
[C---:B------:R-:W-:Y:S01]  /*1cdf0*/  IADD3 R38, P4, R2.reuse, 0x4020, RZ ;  /* 0x0000402002267810 */ /* 0x040fe20007f9e0ff */
[----:B------:R3:W-:Y:S01]  /*1ce00*/  STL [R1+0x64], R4 ;  /* 0x0000640401007387 */ /* 0x0007e20000100800 */
[----:B------:R-:W-:-:S02]  /*1ce10*/  IADD3 R26, P2, R2, 0x8040, RZ ;  /* 0x00008040021a7810 */ /* 0x000fc40007f5e0ff */
[----:B------:R-:W-:Y:S01]  /*1ce20*/  SHF.R.U64 R31, R31, 0x3, RZ ;  /* 0x000000031f1f7819 */ /* 0x000fe200000012ff */
[--C-:B------:R-:W-:Y:S01]  /*1ce30*/  IMAD.X R39, RZ, RZ, R3.reuse, P4 ;  /* 0x000000ffff277224 */ /* 0x100fe200020e0603 */
[----:B------:R-:W-:Y:S02]  /*1ce40*/  LOP3.LUT R27, R26, 0x380, RZ, 0xc0, !PT ;  /* 0x000003801a1b7812 */ /* 0x000fe400078ec0ff */
[----:B------:R-:W-:Y:S01]  /*1ce50*/  LOP3.LUT R30, R31, R30, RZ, 0x3c, !PT ;  /* 0x0000001e1f1e7212 */ /* 0x000fe200078e3cff */
[----:B------:R-:W-:Y:S01]  /*1ce60*/  IMAD.X R31, RZ, RZ, R3, P3 ;  /* 0x000000ffff1f7224 */ /* 0x000fe200018e0603 */
[----:B------:R-:W-:Y:S02]  /*1ce70*/  SHF.R.U64 R27, R27, 0x3, RZ ;  /* 0x000000031b1b7819 */ /* 0x000fe400000012ff */
[----:B---3--:R-:W-:Y:S02]  /*1ce80*/  LOP3.LUT R4, R38, 0x380, RZ, 0xc0, !PT ;  /* 0x0000038026047812 */ /* 0x008fe400078ec0ff */
[----:B------:R-:W-:-:S02]  /*1ce90*/  MOV R7, R30 ;  /* 0x0000001e00077202 */ /* 0x000fc40000000f00 */
[----:B------:R-:W-:Y:S02]  /*1cea0*/  SHF.R.U64 R4, R4, 0x3, RZ ;  /* 0x0000000304047819 */ /* 0x000fe400000012ff */
[----:B------:R-:W-:Y:S01]  /*1ceb0*/  LOP3.LUT R26, R27, R26, RZ, 0x3c, !PT ;  /* 0x0000001a1b1a7212 */ /* 0x000fe200078e3cff */
[----:B------:R-:W-:Y:S01]  /*1cec0*/  IMAD.X R27, RZ, RZ, R3, P2 ;  /* 0x000000ffff1b7224 */ /* 0x000fe200010e0603 */
[----:B------:R-:W-:Y:S01]  /*1ced0*/  LOP3.LUT R38, R4, R38, RZ, 0x3c, !PT ;  /* 0x0000002604267212 */ /* 0x000fe200078e3cff */
[----:B------:R3:W-:Y:S01]  /*1cee0*/  STL [R1+0x60], R7 ;  /* 0x0000600701007387 */ /* 0x0007e20000100800 */
[----:B------:R-:W-:Y:S02]  /*1cef0*/  MOV R4, R34 ;  /* 0x0000002200047202 */ /* 0x000fe40000000f00 */
[C---:B------:R-:W-:Y:S02]  /*1cf00*/  IADD3 R8, P0, R2.reuse, 0x8000, RZ ;  /* 0x0000800002087810 */ /* 0x040fe40007f1e0ff */
[----:B------:R-:W-:Y:S01]  /*1cf10*/  IADD3 R30, P2, R2, 0x4000, RZ ;  /* 0x00004000021e7810 */ /* 0x000fe20007f5e0ff */
[----:B------:R4:W-:Y:S01]  /*1cf20*/  STL [R1+0x5c], R4 ;  /* 0x00005c0401007387 */ /* 0x0009e20000100800 */
[----:B------:R-:W-:-:S02]  /*1cf30*/  LOP3.LUT R9, R8, 0x380, RZ, 0xc0, !PT ;  /* 0x0000038008097812 */ /* 0x000fc400078ec0ff */
[----:B------:R-:W-:Y:S01]  /*1cf40*/  IADD3 R10, P3, R2, 0x4060, RZ ;  /* 0x00004060020a7810 */ /* 0x000fe20007f7e0ff */
[--C-:B---3--:R-:W-:Y:S01]  /*1cf50*/  IMAD.X R7, RZ, RZ, R3.reuse, P1 ;  /* 0x000000ffff077224 */ /* 0x108fe200008e0603 */
[----:B------:R-:W-:Y:S01]  /*1cf60*/  SHF.R.U64 R9, R9, 0x3, RZ ;  /* 0x0000000309097819 */ /* 0x000fe200000012ff */
[----:B------:R-:W-:Y:S01]  /*1cf70*/  IMAD.X R31, RZ, RZ, R3, P2 ;  /* 0x000000ffff1f7224 */ /* 0x000fe200010e0603 */
[----:B------:R-:W-:Y:S02]  /*1cf80*/  LOP3.LUT R11, R10, 0x380, RZ, 0xc0, !PT ;  /* 0x000003800a0b7812 */ /* 0x000fe400078ec0ff */
[----:B------:R-:W-:Y:S02]  /*1cf90*/  LOP3.LUT R8, R9, R8, RZ, 0x3c, !PT ;  /* 0x0000000809087212 */ /* 0x000fe400078e3cff */
[----:B----4-:R-:W-:Y:S02]  /*1cfa0*/  LOP3.LUT R4, R30, 0x380, RZ, 0xc0, !PT ;  /* 0x000003801e047812 */ /* 0x010fe400078ec0ff */
[----:B------:R-:W-:-:S02]  /*1cfb0*/  MOV R9, R14 ;  /* 0x0000000e00097202 */ /* 0x000fc40000000f00 */
[----:B------:R-:W-:Y:S02]  /*1cfc0*/  SHF.R.U64 R4, R4, 0x3, RZ ;  /* 0x0000000304047819 */ /* 0x000fe400000012ff */
[----:B------:R-:W-:Y:S01]  /*1cfd0*/  IADD3 R14, P1, R2, 0x60, RZ ;  /* 0x00000060020e7810 */ /* 0x000fe20007f3e0ff */
[----:B------:R3:W-:Y:S01]  /*1cfe0*/  STL [R1+0x58], R9 ;  /* 0x0000580901007387 */ /* 0x0007e20000100800 */
[----:B------:R-:W-:Y:S02]  /*1cff0*/  LOP3.LUT R30, R4, R30, RZ, 0x3c, !PT ;  /* 0x0000001e041e7212 */ /* 0x000fe400078e3cff */
[----:B------:R-:W-:Y:S01]  /*1d000*/  MOV R4, R26 ;  /* 0x0000001a00047202 */ /* 0x000fe20000000f00 */
[----:B------:R-:W-:Y:S01]  /*1d010*/  IMAD.X R15, RZ, RZ, R3, P1 ;  /* 0x000000ffff0f7224 */ /* 0x000fe200008e0603 */
[----:B------:R-:W-:Y:S01]  /*1d020*/  SHF.R.U64 R11, R11, 0x3, RZ ;  /* 0x000000030b0b7819 */ /* 0x000fe200000012ff */
[----:B------:R-:W4:Y:S01]  /*1d030*/  S2R R26, SR_TID.X ;  /* 0x00000000001a7919 */ /* 0x000f220000002100 */
[----:B------:R-:W-:-:S02]  /*1d040*/  MOV R6, R6 ;  /* 0x0000000600067202 */ /* 0x000fc40000000f00 */
[----:B------:R-:W-:Y:S01]  /*1d050*/  LOP3.LUT R10, R11, R10, RZ, 0x3c, !PT ;  /* 0x0000000a0b0a7212 */ /* 0x000fe200078e3cff */
[----:B------:R0:W-:Y:S01]  /*1d060*/  STL [R1+0x54], R4 ;  /* 0x0000540401007387 */ /* 0x0001e20000100800 */
[--C-:B---3--:R-:W-:Y:S02]  /*1d070*/  IMAD.X R9, RZ, RZ, R3.reuse, P0 ;  /* 0x000000ffff097224 */ /* 0x108fe400000e0603 */
[----:B------:R-:W-:Y:S01]  /*1d080*/  IMAD.X R11, RZ, RZ, R3, P3 ;  /* 0x000000ffff0b7224 */ /* 0x000fe200018e0603 */
[----:B------:R3:W-:Y:S01]  /*1d090*/  STL [R1+0x50], R6 ;  /* 0x0000500601007387 */ /* 0x0007e20000100800 */
[----:B0-----:R-:W-:-:S04]  /*1d0a0*/  LOP3.LUT R4, R14, 0x380, RZ, 0xc0, !PT ;  /* 0x000003800e047812 */ /* 0x001fc800078ec0ff */
[----:B------:R-:W-:Y:S02]  /*1d0b0*/  SHF.R.U64 R4, R4, 0x3, RZ ;  /* 0x0000000304047819 */ /* 0x000fe400000012ff */
[----:B---3--:R-:W-:Y:S02]  /*1d0c0*/  MOV R6, R10 ;  /* 0x0000000a00067202 */ /* 0x008fe40000000f00 */
[----:B------:R-:W-:Y:S02]  /*1d0d0*/  LOP3.LUT R14, R4, R14, RZ, 0x3c, !PT ;  /* 0x0000000e040e7212 */ /* 0x000fe400078e3cff */
[----:B------:R-:W-:Y:S02]  /*1d0e0*/  MOV R4, R8 ;  /* 0x0000000800047202 */ /* 0x000fe40000000f00 */
[----:B------:R-:W-:-:S03]  /*1d0f0*/  MOV R7, R14 ;  /* 0x0000000e00077202 */ /* 0x000fc60000000f00 */
[----:B------:R0:W-:Y:S04]  /*1d100*/  STL [R1+0x4c], R4 ;  /* 0x00004c0401007387 */ /* 0x0001e80000100800 */
[----:B------:R3:W-:Y:S01]  /*1d110*/  STL [R1+0x48], R6 ;  /* 0x0000480601007387 */ /* 0x0007e20000100800 */
[----:B0-----:R-:W-:Y:S02]  /*1d120*/  MOV R4, R12 ;  /* 0x0000000c00047202 */ /* 0x001fe40000000f00 */
[----:B---3--:R-:W-:-:S03]  /*1d130*/  MOV R6, R38 ;  /* 0x0000002600067202 */ /* 0x008fc60000000f00 */
[----:B------:R0:W-:Y:S04]  /*1d140*/  STL [R1+0x44], R4 ;  /* 0x0000440401007387 */ /* 0x0001e80000100800 */
[----:B------:R3:W-:Y:S01]  /*1d150*/  STL [R1+0x40], R6 ;  /* 0x0000400601007387 */ /* 0x0007e20000100800 */
[----:B0-----:R-:W-:Y:S02]  /*1d160*/  MOV R4, R30 ;  /* 0x0000001e00047202 */ /* 0x001fe40000000f00 */
[----:B---3--:R-:W-:-:S03]  /*1d170*/  IADD3 R6, P0, R2, 0x40, RZ ;  /* 0x0000004002067810 */ /* 0x008fc60007f1e0ff */
[----:B------:R0:W-:Y:S04]  /*1d180*/  STL [R1+0x3c], R4 ;  /* 0x00003c0401007387 */ /* 0x0001e80000100800 */
[----:B------:R3:W-:Y:S01]  /*1d190*/  STL [R1+0x38], R7 ;  /* 0x0000380701007387 */ /* 0x0007e20000100800 */
[----:B0-----:R-:W-:-:S04]  /*1d1a0*/  LOP3.LUT R4, R6, 0x380, RZ, 0xc0, !PT ;  /* 0x0000038006047812 */ /* 0x001fc800078ec0ff */
[----:B------:R-:W-:Y:S01]  /*1d1b0*/  SHF.R.U64 R4, R4, 0x3, RZ ;  /* 0x0000000304047819 */ /* 0x000fe200000012ff */
[----:B---3--:R-:W-:-:S03]  /*1d1c0*/  IMAD.X R7, RZ, RZ, R3, P0 ;  /* 0x000000ffff077224 */ /* 0x008fc600000e0603 */
[----:B------:R-:W-:-:S04]  /*1d1d0*/  LOP3.LUT R6, R4, R6, RZ, 0x3c, !PT ;  /* 0x0000000604067212 */ /* 0x000fc800078e3cff */
[----:B------:R-:W-:Y:S02]  /*1d1e0*/  MOV R7, R6 ;  /* 0x0000000600077202 */ /* 0x000fe40000000f00 */
[----:B------:R-:W-:-:S03]  /*1d1f0*/  IADD3 R6, P0, R2, 0x20, RZ ;  /* 0x0000002002067810 */ /* 0x000fc60007f1e0ff */
[----:B------:R0:W-:Y:S01]  /*1d200*/  STL [R1+0x34], R7 ;  /* 0x0000340701007387 */ /* 0x0001e20000100800 */
[----:B------:R-:W-:-:S04]  /*1d210*/  LOP3.LUT R4, R6, 0x380, RZ, 0xc0, !PT ;  /* 0x0000038006047812 */ /* 0x000fc800078ec0ff */
[----:B------:R-:W-:-:S04]  /*1d220*/  SHF.R.U64 R4, R4, 0x3, RZ ;  /* 0x0000000304047819 */ /* 0x000fc800000012ff */
[----:B------:R-:W-:Y:S01]  /*1d230*/  LOP3.LUT R6, R4, R6, RZ, 0x3c, !PT ;  /* 0x0000000604067212 */ /* 0x000fe200078e3cff */
[----:B0-----:R-:W-:Y:S01]  /*1d240*/  IMAD.X R7, RZ, RZ, R3, P0 ;  /* 0x000000ffff077224 */ /* 0x001fe200000e0603 */
[----:B------:R-:W-:-:S04]  /*1d250*/  LOP3.LUT R4, R2, 0x380, RZ, 0xc0, !PT ;  /* 0x0000038002047812 */ /* 0x000fc800078ec0ff */
[----:B------:R-:W-:Y:S02]  /*1d260*/  SHF.R.U64 R4, R4, 0x3, RZ ;  /* 0x0000000304047819 */ /* 0x000fe400000012ff */
[----:B------:R-:W-:Y:S02]  /*1d270*/  MOV R6, R6 ;  /* 0x0000000600067202 */ /* 0x000fe40000000f00 */
[----:B------:R-:W-:-:S03]  /*1d280*/  LOP3.LUT R2, R4, R2, RZ, 0x3c, !PT ;  /* 0x0000000204027212 */ /* 0x000fc600078e3cff */
[----:B------:R0:W-:Y:S01]  /*1d290*/  STL [R1+0x30], R6 ;  /* 0x0000300601007387 */ /* 0x0001e20000100800 */
[----:B------:R-:W-:Y:S02]  /*1d2a0*/  MOV R3, R2 ;  /* 0x0000000200037202 */ /* 0x000fe40000000f00 */
[----:B----4-:R-:W-:-:S03]  /*1d2b0*/  LOP3.LUT P0, R2, R26, 0x3, RZ, 0xc0, !PT ;  /* 0x000000031a027812 */ /* 0x010fc6000780c0ff */
[----:B------:R3:W-:Y:S01]  /*1d2c0*/  STL [R1+0x2c], R3 ;  /* 0x00002c0301007387 */ /* 0x0007e20000100800 */
[----:B------:R-:W-:Y:S02]  /*1d2d0*/  ISETP.EQ.OR P0, PT, R2, 0x3, !P0 ;  /* 0x000000030200780c */ /* 0x000fe40004702670 */
[----:B------:R-:W-:Y:S02]  /*1d2e0*/  SHF.L.U32 R2, R26, 0x2, RZ ;  /* 0x000000021a027819 */ /* 0x000fe400000006ff */
[----:B------:R-:W-:Y:S02]  /*1d2f0*/  SEL R4, R5, R0, P0 ;  /* 0x0000000005047207 */ /* 0x000fe40000000000 */
[----:B------:R-:W-:Y:S02]  /*1d300*/  LOP3.LUT R2, R2, 0xc, RZ, 0xc0, !PT ;  /* 0x0000000c02027812 */ /* 0x000fe400078ec0ff */
[----:B------:R-:W-:Y:S02]  /*1d310*/  SEL R5, R0, R5, P0 ;  /* 0x0000000500057207 */ /* 0x000fe40000000000 */
[----:B------:R-:W-:-:S02]  /*1d320*/  IADD3 R2, P1, R2, UR4, RZ ;  /* 0x0000000402027c10 */ /* 0x000fc4000ff3e0ff */
[----:B------:R-:W-:Y:S02]  /*1d330*/  SEL R13, R28, R29, P0 ;  /* 0x0000001d1c0d7207 */ /* 0x000fe40000000000 */
[----:B0-----:R-:W-:Y:S01]  /*1d340*/  SEL R6, R29, R28, P0 ;  /* 0x0000001c1d067207 */ /* 0x001fe20000000000 */
[----:B---3--:R-:W-:-:S05]  /*1d350*/  IMAD.X R3, RZ, RZ, UR5, P1 ;  /* 0x00000005ff037e24 */ /* 0x008fca00088e06ff */
[----:B------:R0:W5:Y:S01]  /*1d360*/  LDG.E.CONSTANT R0, desc[UR36][R2.64] ;  /* 0x0000002402007981 */ /* 0x000162000c1e9900 */
[----:B------:R-:W-:-:S03]  /*1d370*/  UMOV UR4, 0xffffffff ;  /* 0xffffffff00047882 */ /* 0x000fc60000000000 */
[----:B------:R-:W-:Y:S05]  /*1d380*/  BRA.DIV UR4, `(.L_x_1994) ;  /* 0x0000010604d07947 */ /* 0x000fea000b800000 */
[----:B0----5:R-:W-:Y:S01]  /*1d390*/  LOP3.LUT R2, R0, 0x2, RZ, 0x3c, !PT ;  /* 0x0000000200027812 */ /* 0x021fe200078e3cff */
[----:B------:R-:W-:Y:S01]  /*1d3a0*/  SHFL.IDX PT, R4, R4, R0, 0x1c1f ;  /* 0x001c1f0004047589 */ /* 0x000fe200000e0000 */
[----:B------:R-:W-:Y:S02]  /*1d3b0*/  SEL R35, R52, R53, P0 ;  /* 0x0000003534237207 */ /* 0x000fe40000000000 */
[----:B------:R-:W-:Y:S01]  /*1d3c0*/  SEL R52, R53, R52, P0 ;  /* 0x0000003435347207 */ /* 0x000fe20000000000 */
[----:B------:R-:W0:Y:S01]  /*1d3d0*/  SHFL.IDX PT, R5, R5, R2, 0x1c1f ;  /* 0x001c1f0205057589 */ /* 0x000e2200000e0000 */
[----:B------:R-:W-:Y:S02]  /*1d3e0*/  SEL R53, R108, R109, P0 ;  /* 0x0000006d6c357207 */ /* 0x000fe40000000000 */
[----:B------:R-:W-:Y:S01]  /*1d3f0*/  SEL R108, R109, R108, P0 ;  /* 0x0000006c6d6c7207 */ /* 0x000fe20000000000 */
[----:B------:R-:W-:Y:S01]  /*1d400*/  SHFL.IDX PT, R3, R13, R0, 0x1c1f ;  /* 0x001c1f000d037589 */ /* 0x000fe200000e0000 */
        /* <DEDUP_REMOVED lines=15> */
[----:B0-----:R-:W-:Y:S02]  /*1d500*/  SEL R7, R4, R5, P0 ;  /* 0x0000000504077207 */ /* 0x001fe40000000000 */
[----:B------:R-:W-:Y:S01]  /*1d510*/  SEL R57, R112, R113, P0 ;  /* 0x0000007170397207 */ /* 0x000fe20000000000 */
[----:B------:R-:W-:Y:S01]  /*1d520*/  SHFL.IDX PT, R51, R51, R2, 0x1c1f ;  /* 0x001c1f0233337589 */ /* 0x000fe200000e0000 */
[----:B------:R-:W-:-:S02]  /*1d530*/  SEL R50, R54, R55, P0 ;  /* 0x0000003736327207 */ /* 0x000fc40000000000 */
[----:B------:R-:W-:Y:S01]  /*1d540*/  SEL R60, R61, R60, P0 ;  /* 0x0000003c3d3c7207 */ /* 0x000fe20000000000 */
[----:B------:R0:W-:Y:S01]  /*1d550*/  STL [R1+0x24], R7 ;  /* 0x0000240701007387 */ /* 0x0001e20000100800 */
[----:B------:R-:W-:Y:S02]  /*1d560*/  SEL R68, R69, R68, P0 ;  /* 0x0000004445447207 */ /* 0x000fe40000000000 */
[----:B------:R-:W-:Y:S01]  /*1d570*/  SEL R112, R113, R112, P0 ;  /* 0x0000007071707207 */ /* 0x000fe20000000000 */
[----:B------:R-:W-:Y:S01]  /*1d580*/  SHFL.IDX PT, R57, R57, R0, 0x1c1f ;  /* 0x001c1f0039397589 */ /* 0x000fe200000e0000 */
[----:B------:R-:W-:Y:S02]  /*1d590*/  SEL R55, R55, R54, P0 ;  /* 0x0000003637377207 */ /* 0x000fe40000000000 */
[----:B------:R-:W-:Y:S01]  /*1d5a0*/  SEL R61, R116, R117, P0 ;  /* 0x00000075743d7207 */ /* 0x000fe20000000000 */
[----:B------:R-:W-:Y:S01]  /*1d5b0*/  SHFL.IDX PT, R50, R50, R0, 0x1c1f ;  /* 0x001c1f0032327589 */ /* 0x000fe200000e0000 */
[----:B------:R-:W-:-:S02]  /*1d5c0*/  SEL R69, R124, R125, P0 ;  /* 0x0000007d7c457207 */ /* 0x000fc40000000000 */
[----:B0-----:R-:W-:Y:S01]  /*1d5d0*/  SEL R7, R36, R37, P0 ;  /* 0x0000002524077207 */ /* 0x001fe20000000000 */
        /* <DEDUP_REMOVED lines=84> */
[----:B------:R-:W0:Y:S01]  /*1db20*/  SHFL.IDX PT, R80, R80, R2, 0x1c1f ;  /* 0x001c1f0250507589 */ /* 0x000e2200000e0000 */
[----:B------:R-:W-:Y:S02]  /*1db30*/  SEL R49, R104, R105, P0 ;  /* 0x0000006968317207 */ /* 0x000fe40000000000 */
[----:B------:R-:W-:Y:S01]  /*1db40*/  SEL R65, R120, R121, P0 ;  /* 0x0000007978417207 */ /* 0x000fe20000000000 */
[----:B------:R-:W4:Y:S01]  /*1db50*/  SHFL.IDX PT, R84, R84, R2, 0x1c1f ;  /* 0x001c1f0254547589 */ /* 0x000f2200000e0000 */
[----:B------:R-:W-:-:S02]  /*1db60*/  SEL R73, R128, R129, P0 ;  /* 0x0000008180497207 */ /* 0x000fc40000000000 */
[----:B------:R-:W-:Y:S01]  /*1db70*/  SEL R21, R146, R64, P0 ;  /* 0x0000004092157207 */ /* 0x000fe20000000000 */
[----:B------:R-:W1:Y:S01]  /*1db80*/  SHFL.IDX PT, R88, R88, R2, 0x1c1f ;  /* 0x001c1f0258587589 */ /* 0x000e6200000e0000 */
[----:B------:R-:W-:Y:S02]  /*1db90*/  SEL R94, R95, R94, P0 ;  /* 0x0000005e5f5e7207 */ /* 0x000fe40000000000 */
[----:B------:R-:W-:Y:S01]  /*1dba0*/  SEL R118, R119, R118, P0 ;  /* 0x0000007677767207 */ /* 0x000fe20000000000 */
[----:B------:R-:W2:Y:S01]  /*1dbb0*/  SHFL.IDX PT, R100, R100, R2, 0x1c1f ;  /* 0x001c1f0264647589 */ /* 0x000ea200000e0000 */
        /* <DEDUP_REMOVED lines=47> */
[----:B------:R-:W2:Y:S01]  /*1deb0*/  SHFL.IDX PT, R68, R68, R2, 0x1c1f ;  /* 0x001c1f0244447589 */ /* 0x000ea200000e0000 */
[----:B------:R-:W-:-:S02]  /*1dec0*/  SEL R131, R142, R143, P0 ;  /* 0x0000008f8e837207 */ /* 0x000fc40000000000 */
[----:B------:R-:W-:Y:S01]  /*1ded0*/  SEL R138, R139, R138, P0 ;  /* 0x0000008a8b8a7207 */ /* 0x000fe20000000000 */
[----:B------:R-:W-:Y:S01]  /*1dee0*/  SHFL.IDX PT, R31, R31, R0, 0x1c1f ;  /* 0x001c1f001f1f7589 */ /* 0x000fe200000e0000 */
[----:B------:R-:W-:Y:S02]  /*1def0*/  SEL R142, R143, R142, P0 ;  /* 0x0000008e8f8e7207 */ /* 0x000fe40000000000 */
[----:B------:R-:W-:Y:S01]  /*1df00*/  SEL R5, R5, R4, P0 ;  /* 0x0000000405057207 */ /* 0x000fe20000000000 */
[----:B------:R-:W2:Y:S01]  /*1df10*/  SHFL.IDX PT, R72, R72, R2, 0x1c1f ;  /* 0x001c1f0248487589 */ /* 0x000ea200000e0000 */
[----:B---3--:R-:W-:Y:S02]  /*1df20*/  SEL R4, R3, R6, P0 ;  /* 0x0000000603047207 */ /* 0x008fe40000000000 */
        /* <DEDUP_REMOVED lines=11> */
[----:B----4-:R-:W-:-:S02]  /*1dfe0*/  SEL R169, R39, R84, P0 ;  /* 0x0000005427a97207 */ /* 0x010fc40000000000 */
[----:B------:R-:W-:Y:S01]  /*1dff0*/  SEL R168, R84, R39, P0 ;  /* 0x0000002754a87207 */ /* 0x000fe20000000000 */
[----:B------:R-:W-:Y:S01]  /*1e000*/  SHFL.IDX PT, R113, R125, R2, 0x1c1f ;  /* 0x001c1f027d717589 */ /* 0x000fe200000e0000 */
[----:B-1----:R-:W-:Y:S02]  /*1e010*/  SEL R167, R41, R88, P0 ;  /* 0x0000005829a77207 */ /* 0x002fe40000000000 */
[----:B------:R-:W-:Y:S01]  /*1e020*/  SEL R166, R88, R41, P0 ;  /* 0x0000002958a67207 */ /* 0x000fe20000000000 */
[----:B------:R-:W-:Y:S01]  /*1e030*/  SHFL.IDX PT, R99, R129, R0, 0x1c1f ;  /* 0x001c1f0081637589 */ /* 0x000fe200000e0000 */
[----:B--2---:R-:W-:Y:S02]  /*1e040*/  SEL R159, R45, R100, P0 ;  /* 0x000000642d9f7207 */ /* 0x004fe40000000000 */
        /* <DEDUP_REMOVED lines=45> */
[----:B---3--:R-:W-:Y:S01]  /*1e320*/  SEL R173, R37, R76, P0 ;  /* 0x0000004c25ad7207 */ /* 0x008fe20000000000 */
[----:B------:R-:W-:Y:S01]  /*1e330*/  SHFL.IDX PT, R97, R97, R0, 0x1c1f ;  /* 0x001c1f0061617589 */ /* 0x000fe200000e0000 */
[----:B------:R-:W-:-:S02]  /*1e340*/  SEL R172, R76, R37, P0 ;  /* 0x000000254cac7207 */ /* 0x000fc40000000000 */
[----:B------:R-:W-:Y:S01]  /*1e350*/  SEL R104, R104, R49, P0 ;  /* 0x0000003168687207 */ /* 0x000fe20000000000 */
[----:B------:R-:W-:Y:S01]  /*1e360*/  SHFL.IDX PT, R155, R155, R2, 0x1c1f ;  /* 0x001c1f029b9b7589 */ /* 0x000fe200000e0000 */
[----:B0-----:R-:W-:Y:S02]  /*1e370*/  SEL R96, R53, R108, P0 ;  /* 0x0000006c35607207 */ /* 0x001fe40000000000 */
[----:B------:R-:W-:Y:S01]  /*1e380*/  SEL R92, R108, R53, P0 ;  /* 0x000000356c5c7207 */ /* 0x000fe20000000000 */
[----:B------:R-:W-:Y:S01]  /*1e390*/  SHFL.IDX PT, R21, R21, R0, 0x1c1f ;  /* 0x001c1f0015157589 */ /* 0x000fe200000e0000 */
[----:B------:R-:W-:Y:S02]  /*1e3a0*/  SEL R112, R112, R57, P0 ;  /* 0x0000003970707207 */ /* 0x000fe40000000000 */
[----:B------:R-:W-:Y:S01]  /*1e3b0*/  SEL R116, R116, R61, P0 ;  /* 0x0000003d74747207 */ /* 0x000fe20000000000 */
[----:B------:R-:W0:Y:S01]  /*1e3c0*/  SHFL.IDX PT, R146, R146, R2, 0x1c1f ;  /* 0x001c1f0292927589 */ /* 0x000e2200000e0000 */
[----:B------:R-:W-:-:S02]  /*1e3d0*/  SEL R120, R120, R65, P0 ;  /* 0x0000004178787207 */ /* 0x000fc40000000000 */
[----:B------:R-:W-:Y:S01]  /*1e3e0*/  SEL R46, R51, R46, P0 ;  /* 0x0000002e332e7207 */ /* 0x000fe20000000000 */
[----:B------:R-:W-:Y:S01]  /*1e3f0*/  SHFL.IDX PT, R64, R64, R0, 0x1c1f ;  /* 0x001c1f0040407589 */ /* 0x000fe200000e0000 */
[----:B------:R-:W-:Y:S02]  /*1e400*/  SEL R50, R55, R50, P0 ;  /* 0x0000003237327207 */ /* 0x000fe40000000000 */
[----:B------:R-:W-:Y:S01]  /*1e410*/  SEL R58, R62, R58, P0 ;  /* 0x0000003a3e3a7207 */ /* 0x000fe20000000000 */
[----:B------:R-:W2:Y:S01]  /*1e420*/  SHFL.IDX PT, R152, R152, R2, 0x1c1f ;  /* 0x001c1f0298987589 */ /* 0x000ea200000e0000 */
[----:B------:R-:W-:Y:S02]  /*1e430*/  SEL R66, R78, R66, P0 ;  /* 0x000000424e427207 */ /* 0x000fe40000000000 */
[----:B-1----:R-:W-:Y:S01]  /*1e440*/  SEL R6, R81, R136, P0 ;  /* 0x0000008851067207 */ /* 0x002fe20000000000 */
[----:B------:R-:W-:Y:S01]  /*1e450*/  SHFL.IDX PT, R101, R101, R0, 0x1c1f ;  /* 0x001c1f0065657589 */ /* 0x000fe200000e0000 */
[----:B------:R-:W-:-:S02]  /*1e460*/  SEL R56, R106, R103, P0 ;  /* 0x000000676a387207 */ /* 0x000fc40000000000 */
[----:B------:R-:W-:Y:S01]  /*1e470*/  SEL R68, R122, R119, P0 ;  /* 0x000000777a447207 */ /* 0x000fe20000000000 */
[----:B------:R-:W1:Y:S01]  /*1e480*/  SHFL.IDX PT, R153, R153, R2, 0x1c1f ;  /* 0x001c1f0299997589 */ /* 0x000e6200000e0000 */
[----:B------:R-:W-:Y:S02]  /*1e490*/  SEL R81, R136, R81, P0 ;  /* 0x0000005188517207 */ /* 0x000fe40000000000 */
[----:B------:R-:W-:Y:S01]  /*1e4a0*/  SEL R103, R103, R106, P0 ;  /* 0x0000006a67677207 */ /* 0x000fe20000000000 */
[----:B------:R-:W-:Y:S01]  /*1e4b0*/  SHFL.IDX PT, R105, R105, R0, 0x1c1f ;  /* 0x001c1f0069697589 */ /* 0x000fe200000e0000 */
[----:B------:R-:W-:-:S03]  /*1e4c0*/  SEL R119, R119, R122, P0 ;  /* 0x0000007a77777207 */ /* 0x000fc60000000000 */
[----:B------:R-:W3:Y:S01]  /*1e4d0*/  SHFL.IDX PT, R154, R154, R2, 0x1c1f ;  /* 0x001c1f029a9a7589 */ /* 0x000ee200000e0000 */
[----:B0-----:R-:W-:Y:S02]  /*1e4e0*/  SEL R20, R21, R146, P0 ;  /* 0x0000009215147207 */ /* 0x001fe40000000000 */
[----:B------:R-:W-:Y:S01]  /*1e4f0*/  SEL R21, R146, R21, P0 ;  /* 0x0000001592157207 */ /* 0x000fe20000000000 */
[----:B------:R-:W-:Y:S04]  /*1e500*/  SHFL.IDX PT, R109, R109, R0, 0x1c1f ;  /* 0x001c1f006d6d7589 */ /* 0x000fe800000e0000 */
[----:B------:R-:W0:Y:S01]  /*1e510*/  SHFL.IDX PT, R47, R47, R2, 0x1c1f ;  /* 0x001c1f022f2f7589 */ /* 0x000e2200000e0000 */
[----:B--2---:R-:W-:Y:S02]  /*1e520*/  SEL R26, R64, R152, P0 ;  /* 0x00000098401a7207 */ /* 0x004fe40000000000 */
[----:B------:R-:W-:Y:S01]  /*1e530*/  SEL R64, R152, R64, P0 ;  /* 0x0000004098407207 */ /* 0x000fe20000000000 */
[----:B------:R-:W-:Y:S04]  /*1e540*/  SHFL.IDX PT, R54, R54, R0, 0x1c1f ;  /* 0x001c1f0036367589 */ /* 0x000fe800000e0000 */
[----:B------:R-:W2:Y:S01]  /*1e550*/  SHFL.IDX PT, R117, R117, R0, 0x1c1f ;  /* 0x001c1f0075757589 */ /* 0x000ea200000e0000 */
[----:B-1----:R-:W-:-:S02]  /*1e560*/  SEL R27, R101, R153, P0 ;  /* 0x00000099651b7207 */ /* 0x002fc40000000000 */
[----:B------:R-:W-:Y:S01]  /*1e570*/  SEL R101, R153, R101, P0 ;  /* 0x0000006599657207 */ /* 0x000fe20000000000 */
[----:B------:R-:W-:Y:S04]  /*1e580*/  SHFL.IDX PT, R121, R59, R0, 0x1c1f ;  /* 0x001c1f003b797589 */ /* 0x000fe800000e0000 */
[----:B------:R-:W1:Y:S01]  /*1e590*/  SHFL.IDX PT, R70, R70, R2, 0x1c1f ;  /* 0x001c1f0246467589 */ /* 0x000e6200000e0000 */
[----:B---3--:R-:W-:Y:S02]  /*1e5a0*/  SEL R36, R105, R154, P0 ;  /* 0x0000009a69247207 */ /* 0x008fe40000000000 */
[----:B------:R-:W-:Y:S01]  /*1e5b0*/  SEL R105, R154, R105, P0 ;  /* 0x000000699a697207 */ /* 0x000fe20000000000 */
[----:B------:R-:W-:Y:S04]  /*1e5c0*/  SHFL.IDX PT, R125, R63, R0, 0x1c1f ;  /* 0x001c1f003f7d7589 */ /* 0x000fe800000e0000 */
[----:B------:R-:W3:Y:S01]  /*1e5d0*/  SHFL.IDX PT, R74, R74, R2, 0x1c1f ;  /* 0x001c1f024a4a7589 */ /* 0x000ee200000e0000 */
[----:B0-----:R-:W-:-:S02]  /*1e5e0*/  SEL R37, R109, R47, P0 ;  /* 0x0000002f6d257207 */ /* 0x001fc40000000000 */
        /* <DEDUP_REMOVED lines=17> */
[----:B------:R-:W0:Y:S04]  /*1e700*/  SHFL.IDX PT, R98, R98, R2, 0x1c1f ;  /* 0x001c1f0262627589 */ /* 0x000e2800000e0000 */
[----:B------:R-:W-:Y:S01]  /*1e710*/  SHFL.IDX PT, R83, R83, R0, 0x1c1f ;  /* 0x001c1f0053537589 */ /* 0x000fe200000e0000 */
[----:B--2---:R-:W-:Y:S02]  /*1e720*/  SEL R49, R71, R86, P0 ;  /* 0x0000005647317207 */ /* 0x004fe40000000000 */
[----:B------:R-:W-:Y:S01]  /*1e730*/  SEL R71, R86, R71, P0 ;  /* 0x0000004756477207 */ /* 0x000fe20000000000 */
[----:B------:R-:W2:Y:S04]  /*1e740*/  SHFL.IDX PT, R102, R102, R2, 0x1c1f ;  /* 0x001c1f0266667589 */ /* 0x000ea800000e0000 */
[----:B------:R-:W-:Y:S01]  /*1e750*/  SHFL.IDX PT, R87, R87, R0, 0x1c1f ;  /* 0x001c1f0057577589 */ /* 0x000fe200000e0000 */
[----:B-1----:R-:W-:-:S02]  /*1e760*/  SEL R51, R75, R90, P0 ;  /* 0x0000005a4b337207 */ /* 0x002fc40000000000 */
[----:B------:R-:W-:Y:S01]  /*1e770*/  SEL R75, R90, R75, P0 ;  /* 0x0000004b5a4b7207 */ /* 0x000fe20000000000 */
[----:B------:R-:W1:Y:S04]  /*1e780*/  SHFL.IDX PT, R110, R110, R2, 0x1c1f ;  /* 0x001c1f026e6e7589 */ /* 0x000e6800000e0000 */
[----:B------:R-:W4:Y:S01]  /*1e790*/  SHFL.IDX PT, R111, R111, R0, 0x1c1f ;  /* 0x001c1f006f6f7589 */ /* 0x000f2200000e0000 */
[----:B---3--:R-:W-:Y:S02]  /*1e7a0*/  SEL R52, R79, R94, P0 ;  /* 0x0000005e4f347207 */ /* 0x008fe40000000000 */
[----:B------:R-:W-:Y:S01]  /*1e7b0*/  SEL R79, R94, R79, P0 ;  /* 0x0000004f5e4f7207 */ /* 0x000fe20000000000 */
[----:B------:R-:W-:Y:S01]  /*1e7c0*/  SHFL.IDX PT, R91, R91, R0, 0x1c1f ;  /* 0x001c1f005b5b7589 */ /* 0x000fe200000e0000 */
[----:B0-----:R-:W-:-:S02]  /*1e7d0*/  SEL R53, R99, R98, P0 ;  /* 0x0000006263357207 */ /* 0x001fc40000000000 */
[----:B------:R-:W-:Y:S01]  /*1e7e0*/  SEL R98, R98, R99, P0 ;  /* 0x0000006362627207 */ /* 0x000fe20000000000 */
[----:B------:R-:W0:Y:S04]  /*1e7f0*/  SHFL.IDX PT, R118, R118, R2, 0x1c1f ;  /* 0x001c1f0276767589 */ /* 0x000e2800000e0000 */
[----:B------:R-:W3:Y:S01]  /*1e800*/  SHFL.IDX PT, R115, R115, R0, 0x1c1f ;  /* 0x001c1f0073737589 */ /* 0x000ee200000e0000 */
[----:B--2---:R-:W-:Y:S02]  /*1e810*/  SEL R55, R83, R102, P0 ;  /* 0x0000006653377207 */ /* 0x004fe40000000000 */
[----:B------:R-:W-:Y:S01]  /*1e820*/  SEL R83, R102, R83, P0 ;  /* 0x0000005366537207 */ /* 0x000fe20000000000 */
[----:B------:R-:W-:Y:S04]  /*1e830*/  SHFL.IDX PT, R95, R95, R0, 0x1c1f ;  /* 0x001c1f005f5f7589 */ /* 0x000fe800000e0000 */
[----:B------:R-:W2:Y:S01]  /*1e840*/  SHFL.IDX PT, R126, R126, R2, 0x1c1f ;  /* 0x001c1f027e7e7589 */ /* 0x000ea200000e0000 */
[----:B-1----:R-:W-:-:S02]  /*1e850*/  SEL R57, R87, R110, P0 ;  /* 0x0000006e57397207 */ /* 0x002fc40000000000 */
[----:B------:R-:W-:Y:S01]  /*1e860*/  SEL R87, R110, R87, P0 ;  /* 0x000000576e577207 */ /* 0x000fe20000000000 */
[----:B------:R-:W-:Y:S01]  /*1e870*/  SHFL.IDX PT, R123, R123, R0, 0x1c1f ;  /* 0x001c1f007b7b7589 */ /* 0x000fe200000e0000 */
[----:B----4-:R-:W-:Y:S02]  /*1e880*/  SEL R60, R111, R107, P0 ;  /* 0x0000006b6f3c7207 */ /* 0x010fe40000000000 */
[----:B------:R-:W-:Y:S01]  /*1e890*/  SEL R107, R107, R111, P0 ;  /* 0x0000006f6b6b7207 */ /* 0x000fe20000000000 */
[----:B------:R-:W1:Y:S04]  /*1e8a0*/  SHFL.IDX PT, R134, R134, R2, 0x1c1f ;  /* 0x001c1f0286867589 */ /* 0x000e6800000e0000 */
[----:B------:R-:W4:Y:S01]  /*1e8b0*/  SHFL.IDX PT, R127, R138, R2, 0x1c1f ;  /* 0x001c1f028a7f7589 */ /* 0x000f2200000e0000 */
[----:B0-----:R-:W-:-:S02]  /*1e8c0*/  SEL R61, R91, R118, P0 ;  /* 0x000000765b3d7207 */ /* 0x001fc40000000000 */
[----:B------:R-:W-:Y:S01]  /*1e8d0*/  SEL R91, R118, R91, P0 ;  /* 0x0000005b765b7207 */ /* 0x000fe20000000000 */
[----:B------:R-:W-:Y:S01]  /*1e8e0*/  SHFL.IDX PT, R131, R131, R0, 0x1c1f ;  /* 0x001c1f0083837589 */ /* 0x000fe200000e0000 */
[----:B---3--:R-:W-:Y:S02]  /*1e8f0*/  SEL R62, R115, R114, P0 ;  /* 0x00000072733e7207 */ /* 0x008fe40000000000 */
[----:B------:R-:W-:Y:S01]  /*1e900*/  SEL R114, R114, R115, P0 ;  /* 0x0000007372727207 */ /* 0x000fe20000000000 */
[----:B------:R-:W0:Y:S04]  /*1e910*/  SHFL.IDX PT, R129, R142, R2, 0x1c1f ;  /* 0x001c1f028e817589 */ /* 0x000e2800000e0000 */
[----:B------:R3:W-:Y:S01]  /*1e920*/  STL [R1+0x28], R5 ;  /* 0x0000280501007387 */ /* 0x0007e20000100800 */
[----:B--2---:R-:W-:-:S02]  /*1e930*/  SEL R65, R95, R126, P0 ;  /* 0x0000007e5f417207 */ /* 0x004fc40000000000 */
[----:B------:R-:W-:Y:S01]  /*1e940*/  SEL R95, R126, R95, P0 ;  /* 0x0000005f7e5f7207 */ /* 0x000fe20000000000 */
[----:B------:R2:W-:Y:S04]  /*1e950*/  STL [R1+0x18], R4 ;  /* 0x0000180401007387 */ /* 0x0005e80000100800 */
[----:B------:R0:W-:Y:S01]  /*1e960*/  STL [R1+0x20], R3 ;  /* 0x0000200301007387 */ /* 0x0001e20000100800 */
[----:B-1----:R-:W-:Y:S02]  /*1e970*/  SEL R72, R123, R134, P0 ;  /* 0x000000867b487207 */ /* 0x002fe40000000000 */
[----:B---3--:R-:W-:Y:S01]  /*1e980*/  SEL R5, R9, R8, P0 ;  /* 0x0000000809057207 */ /* 0x008fe20000000000 */
[----:B------:R-:W1:Y:S01]  /*1e990*/  SHFL.IDX PT, R59, R12, R0, 0x1c1f ;  /* 0x001c1f000c3b7589 */ /* 0x000e6200000e0000 */
[----:B----4-:R-:W-:-:S02]  /*1e9a0*/  SEL R76, R130, R127, P0 ;  /* 0x0000007f824c7207 */ /* 0x010fc40000000000 */
[----:B--2---:R-:W-:Y:S01]  /*1e9b0*/  SEL R4, R7, R10, P0 ;  /* 0x0000000a07047207 */ /* 0x004fe20000000000 */
[----:B------:R-:W2:Y:S01]  /*1e9c0*/  SHFL.IDX PT, R63, R133, R0, 0x1c1f ;  /* 0x001c1f00853f7589 */ /* 0x000ea200000e0000 */
[----:B------:R-:W-:Y:S02]  /*1e9d0*/  SEL R123, R134, R123, P0 ;  /* 0x0000007b867b7207 */ /* 0x000fe40000000000 */
[----:B0-----:R-:W-:Y:S01]  /*1e9e0*/  SEL R3, R8, R9, P0 ;  /* 0x0000000908037207 */ /* 0x001fe20000000000 */
[----:B------:R-:W0:Y:S01]  /*1e9f0*/  SHFL.IDX PT, R11, R11, R2, 0x1c1f ;  /* 0x001c1f020b0b7589 */ /* 0x000e2200000e0000 */
[----:B------:R-:W-:Y:S02]  /*1ea00*/  SEL R8, R89, R144, P0 ;  /* 0x0000009059087207 */ /* 0x000fe40000000000 */
[----:B------:R-:W-:Y:S01]  /*1ea10*/  SEL R9, R93, R148, P0 ;  /* 0x000000945d097207 */ /* 0x000fe20000000000 */
[----:B------:R3:W-:Y:S01]  /*1ea20*/  STL [R1+0x10], R3 ;  /* 0x0000100301007387 */ /* 0x0007e20000100800 */
[----:B------:R-:W-:-:S02]  /*1ea30*/  SEL R78, R131, R129, P0 ;  /* 0x00000081834e7207 */ /* 0x000fc40000000000 */
[----:B------:R-:W-:Y:S01]  /*1ea40*/  SEL R89, R144, R89, P0 ;  /* 0x0000005990597207 */ /* 0x000fe20000000000 */
[----:B------:R4:W-:Y:S01]  /*1ea50*/  STL [R1+0x14], R5 ;  /* 0x0000140501007387 */ /* 0x0009e20000100800 */
[----:B------:R-:W-:Y:S02]  /*1ea60*/  SEL R93, R148, R93, P0 ;  /* 0x0000005d945d7207 */ /* 0x000fe40000000000 */
[----:B------:R-:W-:Y:S01]  /*1ea70*/  SEL R127, R127, R130, P0 ;  /* 0x000000827f7f7207 */ /* 0x000fe20000000000 */
[----:B------:R1:W-:Y:S01]  /*1ea80*/  STL [R1+0x8], R4 ;  /* 0x0000080401007387 */ /* 0x0003e20000100800 */
[----:B------:R-:W-:Y:S02]  /*1ea90*/  SEL R129, R129, R131, P0 ;  /* 0x0000008381817207 */ /* 0x000fe40000000000 */
[----:B---3--:R-:W-:Y:S01]  /*1eaa0*/  SEL R3, R10, R7, P0 ;  /* 0x000000070a037207 */ /* 0x008fe20000000000 */
[----:B------:R3:W0:Y:S01]  /*1eab0*/  SHFL.IDX PT, R0, R150, R2, 0x1c1f ;  /* 0x001c1f0296007589 */ /* 0x00062200000e0000 */
[----:B------:R-:W-:-:S02]  /*1eac0*/  SEL R7, R85, R140, P0 ;  /* 0x0000008c55077207 */ /* 0x000fc40000000000 */
[----:B----4-:R-:W-:Y:S01]  /*1ead0*/  SEL R5, R77, R132, P0 ;  /* 0x000000844d057207 */ /* 0x010fe20000000000 */
[----:B------:R4:W-:Y:S01]  /*1eae0*/  STL [R1+0xc], R3 ;  /* 0x00000c0301007387 */ /* 0x0009e20000100800 */
[----:B------:R-:W-:Y:S02]  /*1eaf0*/  SEL R10, R97, R155, P0 ;  /* 0x0000009b610a7207 */ /* 0x000fe40000000000 */
[----:B-1----:R-:W-:Y:S02]  /*1eb00*/  SEL R4, R73, R128, P0 ;  /* 0x0000008049047207 */ /* 0x002fe40000000000 */
[----:B------:R-:W-:Y:S01]  /*1eb10*/  SEL R73, R128, R73, P0 ;  /* 0x0000004980497207 */ /* 0x000fe20000000000 */
[----:B---3--:R-:W-:Y:S01]  /*1eb20*/  IMAD.MOV.U32 R2, RZ, RZ, RZ ;  /* 0x000000ffff027224 */ /* 0x008fe200078e00ff */
[----:B------:R-:W-:Y:S02]  /*1eb30*/  SEL R77, R132, R77, P0 ;  /* 0x0000004d844d7207 */ /* 0x000fe40000000000 */
[----:B------:R-:W-:-:S02]  /*1eb40*/  SEL R85, R140, R85, P0 ;  /* 0x000000558c557207 */ /* 0x000fc40000000000 */
[----:B----4-:R-:W-:Y:S02]  /*1eb50*/  SEL R3, R40, R29, P0 ;  /* 0x0000001d28037207 */ /* 0x010fe40000000000 */
[----:B------:R-:W-:Y:S02]  /*1eb60*/  SEL R40, R54, R32, P0 ;  /* 0x0000002036287207 */ /* 0x000fe40000000000 */
[----:B------:R-:W-:Y:S01]  /*1eb70*/  SEL R97, R155, R97, P0 ;  /* 0x000000619b617207 */ /* 0x000fe20000000000 */
[----:B------:R1:W-:Y:S01]  /*1eb80*/  STL [R1+0x4], R3 ;  /* 0x0000040301007387 */ /* 0x0003e20000100800 */
[----:B------:R-:W-:Y:S02]  /*1eb90*/  SEL R54, R32, R54, P0 ;  /* 0x0000003620367207 */ /* 0x000fe40000000000 */
[----:B-1----:R-:W-:Y:S02]  /*1eba0*/  SEL R3, R69, R124, P0 ;  /* 0x0000007c45037207 */ /* 0x002fe40000000000 */
[----:B0-2---:R-:W-:-:S07]  /*1ebb0*/  SEL R69, R124, R69, P0 ;  /* 0x000000457c457207 */ /* 0x005fce0000000000 */
.L_x_2389:
[----:B------:R-:W2:Y:S04]  /*1ebc0*/  LDL.LU R28, [R1+0x2c] ;  /* 0x00002c00011c7983 */ /* 0x000ea80000300800 */
[----:B------:R-:W3:Y:S04]  /*1ebd0*/  LDL.LU R32, [R1+0x30] ;  /* 0x0000300001207983 */ /* 0x000ee80000300800 */
[----:B------:R-:W4:Y:S04]  /*1ebe0*/  LDL.LU R86, [R1+0x34] ;  /* 0x0000340001567983 */ /* 0x000f280000300800 */
[----:B------:R-:W4:Y:S04]  /*1ebf0*/  LDL.LU R82, [R1+0x38] ;  /* 0x0000380001527983 */ /* 0x000f280000300800 */
[----:B------:R-:W4:Y:S04]  /*1ec00*/  LDL.LU R108, [R1+0x3c] ;  /* 0x00003c00016c7983 */ /* 0x000f280000300800 */
[----:B------:R-:W4:Y:S04]  /*1ec10*/  LDL.LU R99, [R1+0x40] ;  /* 0x0000400001637983 */ /* 0x000f280000300800 */
[----:B------:R-:W2:Y:S04]  /*1ec20*/  LDL R122, [R1+0x18] ;  /* 0x00001800017a7983 */ /* 0x000ea80000100800 */
[----:B------:R-:W2:Y:S04]  /*1ec30*/  LDL R121, [R1+0x24] ;  /* 0x0000240001797983 */ /* 0x000ea80000100800 */
[----:B------:R-:W3:Y:S04]  /*1ec40*/  LDL R118, [R1+0x20] ;  /* 0x0000200001767983 */ /* 0x000ee80000100800 */
[----:B------:R-:W3:Y:S04]  /*1ec50*/  LDL R117, [R1+0x28] ;  /* 0x0000280001757983 */ /* 0x000ee80000100800 */
[----:B------:R-:W4:Y:S04]  /*1ec60*/  LDL R115, [R1+0x8] ;  /* 0x0000080001737983 */ /* 0x000f280000100800 */
[----:B------:R-:W4:Y:S04]  /*1ec70*/  LDL R111, [R1+0x10] ;  /* 0x00001000016f7983 */ /* 0x000f280000100800 */
[----:B------:R-:W4:Y:S04]  /*1ec80*/  LDL R110, [R1+0xc] ;  /* 0x00000c00016e7983 */ /* 0x000f280000100800 */
[----:B------:R-:W4:Y:S04]  /*1ec90*/  LDL R106, [R1+0x14] ;  /* 0x00001400016a7983 */ /* 0x000f280000100800 */
[----:B------:R-:W4:Y:S01]  /*1eca0*/  LDL R102, [R1+0x4] ;  /* 0x0000040001667983 */ /* 0x000f220000100800 */
[----:B------:R-:W-:Y:S05]  /*1ecb0*/  WARPSYNC.ALL ;  /* 0x0000000000007948 */ /* 0x000fea0003800000 */
[----:B------:R-:W-:Y:S01]  /*1ecc0*/  F2FP.BF16.F32.PACK_AB R13, R20, R10 ;  /* 0x0000000a140d723e */ /* 0x000fe200000010ff */
[----:B------:R-:W4:Y:S01]  /*1ecd0*/  LDL.LU R94, [R1+0x44] ;  /* 0x00004400015e7983 */ /* 0x000f220000300800 */
[----:B------:R-:W-:Y:S01]  /*1ece0*/  F2FP.BF16.F32.PACK_AB R15, R21, R97 ;  /* 0x00000061150f723e */ /* 0x000fe200000010ff */
[----:B------:R-:W-:Y:S01]  /*1ecf0*/  ULDC.64 UR4, c[0x0][0xc00] ;  /* 0x0003000000047ab9 */ /* 0x000fe20000000a00 */
[----:B------:R-:W-:Y:S01]  /*1ed00*/  F2FP.BF16.F32.PACK_AB R29, R27, R26 ;  /* 0x0000001a1b1d723e */ /* 0x000fe200000010ff */
[----:B------:R-:W4:Y:S01]  /*1ed10*/  LDL.LU R90, [R1+0x48] ;  /* 0x00004800015a7983 */ /* 0x000f220000300800 */
[----:B------:R-:W-:Y:S01]  /*1ed20*/  F2FP.BF16.F32.PACK_AB R31, R101, R64 ;  /* 0x00000040651f723e */ /* 0x000fe200000010ff */
[----:B------:R-:W-:Y:S01]  /*1ed30*/  ULDC.64 UR6, c[0x0][0xc08] ;  /* 0x0003020000067ab9 */ /* 0x000fe20000000a00 */
[----:B------:R-:W-:-:S02]  /*1ed40*/  F2FP.BF16.F32.PACK_AB R33, R37, R36 ;  /* 0x000000242521723e */ /* 0x000fc400000010ff */
[----:B------:R-:W-:Y:S01]  /*1ed50*/  F2FP.BF16.F32.PACK_AB R35, R47, R105 ;  /* 0x000000692f23723e */ /* 0x000fe200000010ff */
[----:B------:R-:W-:Y:S01]  /*1ed60*/  BAR.SYNC.DEFER_BLOCKING 0x1, 0x100 ;  /* 0x0044000000007b1d */ /* 0x000fe20000010000 */
[----:B--2---:R-:W-:Y:S02]  /*1ed70*/  F2FP.BF16.F32.PACK_AB R12, R122, R121 ;  /* 0x000000797a0c723e */ /* 0x004fe400000010ff */
[----:B---3--:R-:W-:-:S05]  /*1ed80*/  F2FP.BF16.F32.PACK_AB R14, R118, R117 ;  /* 0x00000075760e723e */ /* 0x008fca00000010ff */
[----:B------:R0:W-:Y:S01]  /*1ed90*/  STSM.16.M88.4 [R28], R12 ;  /* 0x0000000c1c007844 */ /* 0x0001e20000000200 */
[----:B----4-:R-:W-:Y:S02]  /*1eda0*/  F2FP.BF16.F32.PACK_AB R30, R110, R106 ;  /* 0x0000006a6e1e723e */ /* 0x010fe400000010ff */
[----:B0-----:R-:W-:Y:S02]  /*1edb0*/  F2FP.BF16.F32.PACK_AB R28, R115, R111 ;  /* 0x0000006f731c723e */ /* 0x001fe400000010ff */
[----:B------:R-:W-:-:S03]  /*1edc0*/  F2FP.BF16.F32.PACK_AB R34, R228, R102 ;  /* 0x00000066e422723e */ /* 0x000fc600000010ff */
[----:B------:R0:W-:Y:S01]  /*1edd0*/  STSM.16.M88.4 [R32], R28 ;  /* 0x0000001c20007844 */ /* 0x0001e20000000200 */
[----:B------:R-:W-:Y:S02]  /*1ede0*/  F2FP.BF16.F32.PACK_AB R12, R189, R204 ;  /* 0x000000ccbd0c723e */ /* 0x000fe400000010ff */
[----:B------:R-:W-:Y:S02]  /*1edf0*/  F2FP.BF16.F32.PACK_AB R13, R39, R38 ;  /* 0x00000026270d723e */ /* 0x000fe400000010ff */
[----:B------:R-:W-:Y:S02]  /*1ee00*/  F2FP.BF16.F32.PACK_AB R14, R192, R226 ;  /* 0x000000e2c00e723e */ /* 0x000fe400000010ff */
[----:B------:R-:W-:Y:S02]  /*1ee10*/  F2FP.BF16.F32.PACK_AB R15, R50, R46 ;  /* 0x0000002e320f723e */ /* 0x000fe400000010ff */
[----:B0-----:R-:W-:-:S05]  /*1ee20*/  F2FP.BF16.F32.PACK_AB R32, R227, R229 ;  /* 0x000000e5e320723e */ /* 0x001fca00000010ff */
[----:B------:R0:W-:Y:S04]  /*1ee30*/  STSM.16.M88.4 [R86], R32 ;  /* 0x0000002056007844 */ /* 0x0001e80000000200 */
[----:B------:R1:W-:Y:S04]  /*1ee40*/  STSM.16.M88.4 [R82], R12 ;  /* 0x0000000c52007844 */ /* 0x0003e80000000200 */
[----:B0-----:R-:W2:Y:S04]  /*1ee50*/  LDL.LU R86, [R1+0x4c] ;  /* 0x00004c0001567983 */ /* 0x001ea80000300800 */
[----:B-1----:R-:W3:Y:S01]  /*1ee60*/  LDL.LU R82, [R1+0x50] ;  /* 0x0000500001527983 */ /* 0x002ee20000300800 */
[----:B------:R-:W-:-:S02]  /*1ee70*/  F2FP.BF16.F32.PACK_AB R28, R180, R182 ;  /* 0x000000b6b41c723e */ /* 0x000fc400000010ff */
[----:B------:R-:W-:Y:S02]  /*1ee80*/  F2FP.BF16.F32.PACK_AB R29, R41, R40 ;  /* 0x00000028291d723e */ /* 0x000fe400000010ff */
        /* <DEDUP_REMOVED lines=8> */
[----:B------:R-:W-:Y:S02]  /*1ef10*/  F2FP.BF16.F32.PACK_AB R13, R45, R44 ;  /* 0x0000002c2d0d723e */ /* 0x000fe400000010ff */
[----:B------:R-:W-:Y:S02]  /*1ef20*/  F2FP.BF16.F32.PACK_AB R14, R172, R174 ;  /* 0x000000aeac0e723e */ /* 0x000fe400000010ff */
[----:B------:R-:W-:Y:S01]  /*1ef30*/  F2FP.BF16.F32.PACK_AB R15, R66, R74 ;  /* 0x0000004a420f723e */ /* 0x000fe200000010ff */
[----:B------:R1:W-:Y:S04]  /*1ef40*/  STSM.16.M88.4 [R99], R32 ;  /* 0x0000002063007844 */ /* 0x0003e80000000200 */
[----:B0-----:R-:W4:Y:S01]  /*1ef50*/  LDL.LU R108, [R1+0x54] ;  /* 0x00005400016c7983 */ /* 0x001f220000300800 */
[----:B------:R-:W-:-:S02]  /*1ef60*/  F2FP.BF16.F32.PACK_AB R28, R169, R171 ;  /* 0x000000aba91c723e */ /* 0x000fc400000010ff */
[----:B------:R-:W-:Y:S02]  /*1ef70*/  F2FP.BF16.F32.PACK_AB R29, R49, R48 ;  /* 0x00000030311d723e */ /* 0x000fe400000010ff */
[----:B------:R-:W-:Y:S02]  /*1ef80*/  F2FP.BF16.F32.PACK_AB R30, R168, R170 ;  /* 0x000000aaa81e723e */ /* 0x000fe400000010ff */
[----:B------:R-:W-:Y:S01]  /*1ef90*/  F2FP.BF16.F32.PACK_AB R31, R71, R67 ;  /* 0x00000043471f723e */ /* 0x000fe200000010ff */
[----:B------:R0:W-:Y:S04]  /*1efa0*/  STSM.16.M88.4 [R94], R12 ;  /* 0x0000000c5e007844 */ /* 0x0001e80000000200 */
[----:B-1----:R-:W4:Y:S04]  /*1efb0*/  LDL.LU R99, [R1+0x58] ;  /* 0x0000580001637983 */ /* 0x002f280000300800 */
[----:B------:R1:W-:Y:S01]  /*1efc0*/  STSM.16.M88.4 [R90], R28 ;  /* 0x0000001c5a007844 */ /* 0x0003e20000000200 */
[----:B------:R-:W-:-:S02]  /*1efd0*/  F2FP.BF16.F32.PACK_AB R32, R165, R167 ;  /* 0x000000a7a520723e */ /* 0x000fc400000010ff */
[----:B------:R-:W-:Y:S01]  /*1efe0*/  F2FP.BF16.F32.PACK_AB R33, R52, R51 ;  /* 0x000000333421723e */ /* 0x000fe200000010ff */
[----:B0-----:R-:W4:Y:S01]  /*1eff0*/  LDL.LU R94, [R1+0x5c] ;  /* 0x00005c00015e7983 */ /* 0x001f220000300800 */
[----:B------:R-:W-:Y:S02]  /*1f000*/  F2FP.BF16.F32.PACK_AB R34, R164, R166 ;  /* 0x000000a6a422723e */ /* 0x000fe400000010ff */
[----:B------:R-:W-:Y:S01]  /*1f010*/  F2FP.BF16.F32.PACK_AB R35, R79, R75 ;  /* 0x0000004b4f23723e */ /* 0x000fe200000010ff */
[----:B-1----:R-:W4:Y:S01]  /*1f020*/  LDL.LU R90, [R1+0x60] ;  /* 0x00006000015a7983 */ /* 0x002f220000300800 */
[----:B------:R-:W-:Y:S02]  /*1f030*/  F2FP.BF16.F32.PACK_AB R12, R159, R161 ;  /* 0x000000a19f0c723e */ /* 0x000fe400000010ff */
[----:B------:R-:W-:Y:S02]  /*1f040*/  F2FP.BF16.F32.PACK_AB R13, R55, R53 ;  /* 0x00000035370d723e */ /* 0x000fe400000010ff */
[----:B------:R-:W-:-:S02]  /*1f050*/  F2FP.BF16.F32.PACK_AB R14, R147, R160 ;  /* 0x000000a0930e723e */ /* 0x000fc400000010ff */
[----:B------:R-:W-:Y:S01]  /*1f060*/  F2FP.BF16.F32.PACK_AB R15, R83, R98 ;  /* 0x00000062530f723e */ /* 0x000fe200000010ff */
[----:B--2---:R0:W-:Y:S04]  /*1f070*/  STSM.16.M88.4 [R86], R32 ;  /* 0x0000002056007844 */ /* 0x0041e80000000200 */
[----:B---3--:R1:W-:Y:S04]  /*1f080*/  STSM.16.M88.4 [R82], R12 ;  /* 0x0000000c52007844 */ /* 0x0083e80000000200 */
        /* <DEDUP_REMOVED lines=8> */
[----:B----4-:R0:W-:Y:S01]  /*1f110*/  STSM.16.M88.4 [R108], R28 ;  /* 0x0000001c6c007844 */ /* 0x0101e20000000200 */
[----:B------:R-:W-:-:S02]  /*1f120*/  F2FP.BF16.F32.PACK_AB R34, R116, R112 ;  /* 0x000000707422723e */ /* 0x000fc400000010ff */
[----:B------:R-:W-:Y:S02]  /*1f130*/  F2FP.BF16.F32.PACK_AB R35, R91, R107 ;  /* 0x0000006b5b23723e */ /* 0x000fe400000010ff */
        /* <DEDUP_REMOVED lines=10> */
[----:B-1----:R-:W-:Y:S01]  /*1f1e0*/  F2FP.BF16.F32.PACK_AB R32, R7, R6 ;  /* 0x000000060720723e */ /* 0x002fe200000010ff */
[----:B------:R-:W1:Y:S02]  /*1f1f0*/  LDC R99, c[0x0][0xbe8] ;  /* 0x0002fa00ff637b82 */ /* 0x000e640000000800 */
[----:B------:R4:W-:Y:S01]  /*1f200*/  STSM.16.M88.4 [R90], R28 ;  /* 0x0000001c5a007844 */ /* 0x0009e20000000200 */
[----:B------:R-:W-:-:S02]  /*1f210*/  F2FP.BF16.F32.PACK_AB R33, R78, R76 ;  /* 0x0000004c4e21723e */ /* 0x000fc400000010ff */
[----:B------:R-:W-:Y:S02]  /*1f220*/  F2FP.BF16.F32.PACK_AB R34, R85, R81 ;  /* 0x000000515522723e */ /* 0x000fe400000010ff */
[----:B------:R-:W-:Y:S02]  /*1f230*/  F2FP.BF16.F32.PACK_AB R35, R129, R127 ;  /* 0x0000007f8123723e */ /* 0x000fe400000010ff */
[----:B0-----:R-:W-:Y:S02]  /*1f240*/  F2FP.BF16.F32.PACK_AB R12, R9, R8 ;  /* 0x00000008090c723e */ /* 0x001fe400000010ff */
[----:B------:R-:W-:Y:S02]  /*1f250*/  F2FP.BF16.F32.PACK_AB R14, R93, R89 ;  /* 0x000000595d0e723e */ /* 0x000fe400000010ff */
[----:B----4-:R-:W-:Y:S02]  /*1f260*/  SEL R28, R59, R11, P0 ;  /* 0x0000000b3b1c7207 */ /* 0x010fe40000000000 */
[----:B------:R-:W-:-:S02]  /*1f270*/  SEL R30, R11, R59, P0 ;  /* 0x0000003b0b1e7207 */ /* 0x000fc40000000000 */
[----:B------:R-:W-:Y:S02]  /*1f280*/  SEL R29, R63, R0, P0 ;  /* 0x000000003f1d7207 */ /* 0x000fe40000000000 */
[----:B------:R-:W-:Y:S02]  /*1f290*/  SEL R31, R0, R63, P0 ;  /* 0x0000003f001f7207 */ /* 0x000fe40000000000 */
[----:B------:R-:W-:Y:S02]  /*1f2a0*/  F2FP.BF16.F32.PACK_AB R13, R29, R28 ;  /* 0x0000001c1d0d723e */ /* 0x000fe400000010ff */
[----:B------:R-:W-:Y:S02]  /*1f2b0*/  F2FP.BF16.F32.PACK_AB R15, R31, R30 ;  /* 0x0000001e1f0f723e */ /* 0x000fe400000010ff */
[----:B------:R-:W-:-:S04]  /*1f2c0*/  ISETP.NE.U32.AND P3, PT, RZ, UR4, PT ;  /* 0x00000004ff007c0c */ /* 0x000fc8000bf65070 */
[----:B------:R-:W-:Y:S01]  /*1f2d0*/  ISETP.NE.AND.EX P3, PT, RZ, UR5, PT, P3 ;  /* 0x00000005ff007c0c */ /* 0x000fe2000bf65330 */
[----:B--2---:R-:W-:Y:S04]  /*1f2e0*/  STSM.16.M88.4 [R86], R32 ;  /* 0x0000002056007844 */ /* 0x004fe80000000200 */
[----:B---3--:R0:W-:Y:S02]  /*1f2f0*/  STSM.16.M88.4 [R82], R12 ;  /* 0x0000000c52007844 */ /* 0x0081e40000000200 */
[----:B0-----:R-:W0:Y:S02]  /*1f300*/  LDC.64 R12, c[0x0][0xc00] ;  /* 0x00030000ff0c7b82 */ /* 0x001e240000000a00 */
[----:B0-----:R-:W-:-:S06]  /*1f310*/  IMAD.WIDE R12, R216, 0x4, R12 ;  /* 0x00000004d80c7825 */ /* 0x001fcc00078e020c */
[----:B------:R-:W-:Y:S06]  /*1f320*/  BAR.SYNC.DEFER_BLOCKING 0x1, 0x100 ;  /* 0x0044000000007b1d */ /* 0x000fec0000010000 */
[----:B------:R-:W5:Y:S01]  /*1f330*/  @P3 LDG.E R2, desc[UR36][R12.64] ;  /* 0x000000240c023981 */ /* 0x000f62000c1e1900 */
[----:B------:R-:W-:-:S04]  /*1f340*/  ISETP.NE.U32.AND P0, PT, RZ, UR6, PT ;  /* 0x00000006ff007c0c */ /* 0x000fc8000bf05070 */
[----:B------:R-:W-:-:S13]  /*1f350*/  ISETP.NE.AND.EX P0, PT, RZ, UR7, PT, P0 ;  /* 0x00000007ff007c0c */ /* 0x000fda000bf05300 */
[----:B------:R-:W0:Y:S01]  /*1f360*/  @P0 LDC.64 R14, c[0x0][0xc08] ;  /* 0x00030200ff0e0b82 */ /* 0x000e220000000a00 */
[----:B------:R-:W-:Y:S01]  /*1f370*/  ULDC UR6, c[0x0][0xa88] ;  /* 0x0002a20000067ab9 */ /* 0x000fe20000000800 */
[----:B------:R-:W-:Y:S01]  /*1f380*/  IMAD.MOV.U32 R11, RZ, RZ, 0x9b8 ;  /* 0x000009b8ff0b7424 */ /* 0x000fe200078e00ff */
[----:B------:R-:W-:Y:S01]  /*1f390*/  ISETP.GT.AND P1, PT, R215, 0x1, PT ;  /* 0x00000001d700780c */ /* 0x000fe20003f24270 */
[----:B------:R-:W-:-:S03]  /*1f3a0*/  IMAD.U32 R63, RZ, RZ, UR6 ;  /* 0x00000006ff3f7e24 */ /* 0x000fc6000f8e00ff */
[----:B------:R-:W-:-:S04]  /*1f3b0*/  SEL R11, R11, 0x978, P1 ;  /* 0x000009780b0b7807 */ /* 0x000fc80000800000 */
[----:B------:R2:W3:Y:S01]  /*1f3c0*/  LDC.64 R34, c[0x0][R11+0x218] ;  /* 0x000086000b227b82 */ /* 0x0004e20000000a00 */
[----:B0-----:R-:W-:-:S07]  /*1f3d0*/  @P0 IMAD.WIDE R14, R216, 0x4, R14 ;  /* 0x00000004d80e0825 */ /* 0x001fce00078e020e */
[----:B------:R2:W0:Y:S01]  /*1f3e0*/  LDC.64 R32, c[0x0][R11+0x228] ;  /* 0x00008a000b207b82 */ /* 0x0004220000000a00 */
[----:B------:R4:W5:Y:S07]  /*1f3f0*/  @P0 LDG.E R63, desc[UR36][R14.64] ;  /* 0x000000240e3f0981 */ /* 0x00096e000c1e1900 */
[----:B----4-:R2:W4:Y:S01]  /*1f400*/  LDC.64 R14, c[0x0][R11+0x220] ;  /* 0x000088000b0e7b82 */ /* 0x0105220000000a00 */
[----:B-1----:R-:W-:-:S13]  /*1f410*/  ISETP.NE.AND P2, PT, R99, 0x1, PT ;  /* 0x000000016300780c */ /* 0x002fda0003f45270 */
[----:B------:R-:W1:Y:S08]  /*1f420*/  @P2 LDC R82, c[0x0][0xbec] ;  /* 0x0002fb00ff522b82 */ /* 0x000e700000000800 */
[----:B------:R-:W0:Y:S01]  /*1f430*/  @P2 LDC R0, c[0x0][0xbf0] ;  /* 0x0002fc00ff002b82 */ /* 0x000e220000000800 */
[----:B--23--:R-:W-:Y:S05]  /*1f440*/  @P0 BRA `(.L_x_1995) ;  /* 0x0000000000100947 */ /* 0x00cfea0003800000 */
[----:B------:R-:W-:Y:S05]  /*1f450*/  @!P3 BRA `(.L_x_1995) ;  /* 0x00000000000cb947 */ /* 0x000fea0003800000 */
[----:B-----5:R-:W2:Y:S04]  /*1f460*/  LDG.E R63, desc[UR36][R12.64] ;  /* 0x000000240c3f7981 */ /* 0x020ea8000c1e1900 */
[----:B------:R-:W2:Y:S02]  /*1f470*/  LDG.E R12, desc[UR36][R12.64+0x4] ;  /* 0x000004240c0c7981 */ /* 0x000ea4000c1e1900 */
[----:B--2---:R-:W-:-:S07]  /*1f480*/  IMAD.IADD R63, R12, 0x1, -R63 ;  /* 0x000000010c3f7824 */ /* 0x004fce00078e0a3f */
.L_x_1995:
[----:B------:R-:W2:Y:S04]  /*1f490*/  LDL R125, [R1+0x80] ;  /* 0x00008000017d7983 */ /* 0x000ea80000100800 */
[----:B------:R-:W3:Y:S01]  /*1f4a0*/  LDL R124, [R1+0x6c] ;  /* 0x00006c00017c7983 */ /* 0x000ee20000100800 */
[----:B------:R-:W-:Y:S01]  /*1f4b0*/  IMAD.IADD R59, R208, 0x1, R201 ;  /* 0x00000001d03b7824 */ /* 0x000fe200078e02c9 */
[----:B------:R-:W-:Y:S01]  /*1f4c0*/  ISETP.NE.U32.AND P0, PT, RZ, UR4, PT ;  /* 0x00000004ff007c0c */ /* 0x000fe2000bf05070 */
[----:B------:R-:W4:Y:S01]  /*1f4d0*/  LDC.64 R108, c[0x0][0xba8] ;  /* 0x0002ea00ff6c7b82 */ /* 0x000f220000000a00 */
[----:B------:R-:W-:Y:S01]  /*1f4e0*/  SHF.R.S32.HI R86, RZ, 0x1f, R216 ;  /* 0x0000001fff567819 */ /* 0x000fe200000114d8 */
[----:B-1----:R-:W-:Y:S01]  /*1f4f0*/  @P2 IMAD.HI.U32 R12, R59, R82, RZ ;  /* 0x000000523b0c2227 */ /* 0x002fe200078e00ff */
[----:B------:R-:W-:-:S02]  /*1f500*/  ISETP.NE.AND.EX P0, PT, RZ, UR5, PT, P0 ;  /* 0x00000005ff007c0c */ /* 0x000fc4000bf05300 */
[----:B------:R-:W-:Y:S01]  /*1f510*/  SEL R94, R220, RZ, P1 ;  /* 0x000000ffdc5e7207 */ /* 0x000fe20000800000 */
[----:B------:R-:W-:Y:S01]  /*1f520*/  IMAD.MOV.U32 R82, RZ, RZ, R59 ;  /* 0x000000ffff527224 */ /* 0x000fe200078e003b */
[----:B0-----:R-:W-:Y:S02]  /*1f530*/  @P2 SHF.R.U32.HI R82, RZ, R0, R12 ;  /* 0x00000000ff522219 */ /* 0x001fe4000001160c */
[----:B------:R0:W1:Y:S01]  /*1f540*/  LDC.64 R12, c[0x0][R11+0x210] ;  /* 0x000084000b0c7b82 */ /* 0x0000620000000a00 */
[----:B------:R-:W-:Y:S01]  /*1f550*/  SEL R0, R216, RZ, !P0 ;  /* 0x000000ffd8007207 */ /* 0x000fe20004000000 */
[-C--:B------:R-:W-:Y:S02]  /*1f560*/  IMAD R90, R33, R94.reuse, RZ ;  /* 0x0000005e215a7224 */ /* 0x080fe400078e02ff */
[----:B------:R-:W-:Y:S01]  /*1f570*/  IMAD.WIDE.U32 R32, R32, R94, RZ ;  /* 0x0000005e20207225 */ /* 0x000fe200078e00ff */
[----:B0-----:R-:W-:-:S03]  /*1f580*/  SEL R11, R86, RZ, !P0 ;  /* 0x000000ff560b7207 */ /* 0x001fc60004000000 */
[----:B----4-:R-:W-:Y:S02]  /*1f590*/  IMAD R15, R15, R0, RZ ;  /* 0x000000000f0f7224 */ /* 0x010fe400078e02ff */
[----:B------:R-:W-:Y:S02]  /*1f5a0*/  IMAD R86, R35, R188, RZ ;  /* 0x000000bc23567224 */ /* 0x000fe400078e02ff */
[C---:B------:R-:W-:Y:S02]  /*1f5b0*/  IMAD R11, R14.reuse, R11, R15 ;  /* 0x0000000b0e0b7224 */ /* 0x040fe400078e020f */
[----:B------:R-:W-:Y:S01]  /*1f5c0*/  IMAD.WIDE.U32 R14, R14, R0, RZ ;  /* 0x000000000e0e7225 */ /* 0x000fe200078e00ff */
[----:B------:R-:W0:Y:S03]  /*1f5d0*/  @!P1 LDC R108, c[0x0][0xb50] ;  /* 0x0002d400ff6c9b82 */ /* 0x000e260000000800 */
[----:B------:R-:W-:-:S04]  /*1f5e0*/  IMAD.WIDE.U32 R34, R34, R188, RZ ;  /* 0x000000bc22227225 */ /* 0x000fc800078e00ff */
[----:B------:R-:W-:Y:S01]  /*1f5f0*/  IMAD.IADD R15, R15, 0x1, R11 ;  /* 0x000000010f0f7824 */ /* 0x000fe200078e020b */
[----:B-----5:R-:W-:Y:S01]  /*1f600*/  IADD3 R14, P0, P3, R14, R34, R2 ;  /* 0x000000220e0e7210 */ /* 0x020fe20007b1e002 */
[----:B------:R-:W-:Y:S01]  /*1f610*/  IMAD.IADD R86, R35, 0x1, R86 ;  /* 0x0000000123567824 */ /* 0x000fe200078e0256 */
[----:B------:R-:W-:Y:S01]  /*1f620*/  SHF.R.S32.HI R11, RZ, 0x1f, R2 ;  /* 0x0000001fff0b7819 */ /* 0x000fe20000011402 */
[----:B------:R-:W-:Y:S01]  /*1f630*/  IMAD.IADD R90, R33, 0x1, R90 ;  /* 0x00000001215a7824 */ /* 0x000fe200078e025a */
[----:B------:R-:W-:Y:S01]  /*1f640*/  IADD3 R32, P4, P5, R82, R14, R32 ;  /* 0x0000000e52207210 */ /* 0x000fe20007d9e020 */
[----:B------:R-:W4:Y:S01]  /*1f650*/  @!P1 LDC R109, c[0x0][0xb54] ;  /* 0x0002d500ff6d9b82 */ /* 0x000f220000000800 */
[----:B------:R-:W-:Y:S02]  /*1f660*/  IADD3.X R15, R15, R86, R11, P0, P3 ;  /* 0x000000560f0f7210 */ /* 0x000fe400007e640b */
[----:B------:R-:W-:-:S04]  /*1f670*/  SHF.R.S32.HI R14, RZ, 0x1f, R82 ;  /* 0x0000001fff0e7819 */ /* 0x000fc80000011452 */
[----:B------:R-:W-:Y:S02]  /*1f680*/  IADD3.X R33, R14, R15, R90, P4, P5 ;  /* 0x0000000f0e217210 */ /* 0x000fe400027ea45a */
[----:B------:R-:W-:-:S05]  /*1f690*/  IADD3 R14, -R82, RZ, RZ ;  /* 0x000000ff520e7210 */ /* 0x000fca0007ffe1ff */
[----:B------:R-:W-:-:S05]  /*1f6a0*/  IMAD R14, R99, R14, R59 ;  /* 0x0000000e630e7224 */ /* 0x000fca00078e023b */
[----:B------:R-:W-:Y:S01]  /*1f6b0*/  SHF.R.S32.HI R15, RZ, 0x1f, R14 ;  /* 0x0000001fff0f7819 */ /* 0x000fe2000001140e */
[-C--:B-1----:R-:W-:Y:S02]  /*1f6c0*/  IMAD R13, R13, R14.reuse, RZ ;  /* 0x0000000e0d0d7224 */ /* 0x082fe400078e02ff */
[----:B------:R-:W-:-:S04]  /*1f6d0*/  IMAD.WIDE.U32 R32, R12, R14, R32 ;  /* 0x0000000e0c207225 */ /* 0x000fc800078e0020 */
[----:B------:R-:W-:Y:S01]  /*1f6e0*/  IMAD R13, R12, R15, R13 ;  /* 0x0000000f0c0d7224 */ /* 0x000fe200078e020d */
[----:B0-----:R-:W-:-:S03]  /*1f6f0*/  LEA R108, P0, R32, R108, 0x2 ;  /* 0x0000006c206c7211 */ /* 0x001fc600078010ff */
[----:B------:R-:W-:Y:S02]  /*1f700*/  IMAD.IADD R13, R33, 0x1, R13 ;  /* 0x00000001210d7824 */ /* 0x000fe400078e020d */
[----:B------:R-:W-:Y:S03]  /*1f710*/  SHFL.IDX PT, R12, R108, RZ, 0x1c1f ;  /* 0x001c1fff6c0c7589 */ /* 0x000fe600000e0000 */
[----:B----4-:R-:W-:Y:S01]  /*1f720*/  LEA.HI.X R109, R32, R109, R13, 0x2, P0 ;  /* 0x0000006d206d7211 */ /* 0x010fe200000f140d */
[----:B------:R-:W-:Y:S01]  /*1f730*/  SHFL.IDX PT, R14, R108, 0x1, 0x1c1f ;  /* 0x003c1f006c0e7f89 */ /* 0x000fe200000e0000 */
[----:B------:R-:W-:-:S03]  /*1f740*/  IMAD R32, R63, R99, RZ ;  /* 0x000000633f207224 */ /* 0x000fc600078e02ff */
[----:B------:R-:W0:Y:S04]  /*1f750*/  SHFL.IDX PT, R13, R109, RZ, 0x1c1f ;  /* 0x001c1fff6d0d7589 */ /* 0x000e2800000e0000 */
[----:B------:R-:W1:Y:S01]  /*1f760*/  SHFL.IDX PT, R15, R109, 0x1, 0x1c1f ;  /* 0x003c1f006d0f7f89 */ /* 0x000e6200000e0000 */
[----:B--2---:R-:W-:Y:S01]  /*1f770*/  IMAD.IADD R34, R125, 0x1, R201 ;  /* 0x000000017d227824 */ /* 0x004fe200078e02c9 */
[----:B---3--:R-:W-:-:S03]  /*1f780*/  LOP3.LUT P0, RZ, R124, 0x3, RZ, 0xc0, !PT ;  /* 0x000000037cff7812 */ /* 0x008fc6000780c0ff */
[C---:B------:R-:W-:Y:S01]  /*1f790*/  VIADD R33, R34.reuse, 0x8 ;  /* 0x0000000822217836 */ /* 0x040fe20000000000 */
[----:B------:R-:W-:-:S04]  /*1f7a0*/  ISETP.GE.OR P3, PT, R34, R32, P0 ;  /* 0x000000202200720c */ /* 0x000fc80000766670 */
[----:B------:R-:W-:-:S09]  /*1f7b0*/  ISETP.GE.OR P0, PT, R33, R32, P0 ;  /* 0x000000202100720c */ /* 0x000fd20000706670 */
[----:B0-----:R0:W-:Y:S04]  /*1f7c0*/  @!P3 ST.E desc[UR36][R12.64], R163 ;  /* 0x000000a30c00b985 */ /* 0x0011e8000c101924 */
[----:B-1----:R0:W-:Y:S01]  /*1f7d0*/  @!P0 ST.E desc[UR36][R14.64], R162 ;  /* 0x000000a20e008985 */ /* 0x0021e2000c101924 */
[----:B------:R-:W-:Y:S05]  /*1f7e0*/  @P1 BRA `(.L_x_1996) ;  /* 0x0000000c00f81947 */ /* 0x000fea0003800000 */
[----:B------:R-:W1:Y:S01]  /*1f7f0*/  S2R R124, SR_TID.X ;  /* 0x00000000007c7919 */ /* 0x000e620000002100 */
[----:B------:R-:W2:Y:S01]  /*1f800*/  @P2 LDC R9, c[0x0][0xbec] ;  /* 0x0002fb00ff092b82 */ /* 0x000ea20000000800 */
[----:B------:R-:W-:-:S07]  /*1f810*/  ULDC.64 UR4, c[0x0][0xaa0] ;  /* 0x0002a80000047ab9 */ /* 0x000fce0000000a00 */
[----:B0-----:R-:W0:Y:S01]  /*1f820*/  @P2 LDC R13, c[0x0][0xbf0] ;  /* 0x0002fc00ff0d2b82 */ /* 0x001e220000000800 */
[----:B-1----:R-:W-:-:S05]  /*1f830*/  VIADD R8, R124, 0xffffff80 ;  /* 0xffffff807c087836 */ /* 0x002fca0000000000 */
[----:B------:R-:W-:-:S04]  /*1f840*/  SHF.R.S32.HI R3, RZ, 0x1f, R8 ;  /* 0x0000001fff037819 */ /* 0x000fc80000011408 */
[----:B------:R-:W-:-:S04]  /*1f850*/  LEA.HI R3, R3, R8, RZ, 0x3 ;  /* 0x0000000803037211 */ /* 0x000fc800078f18ff */
[----:B------:R-:W-:-:S05]  /*1f860*/  LOP3.LUT R3, R3, 0xfffffff8, RZ, 0xc0, !PT ;  /* 0xfffffff803037812 */ /* 0x000fca00078ec0ff */
[----:B------:R-:W-:-:S04]  /*1f870*/  IMAD.IADD R8, R8, 0x1, -R3 ;  /* 0x0000000108087824 */ /* 0x000fc800078e0a03 */
[----:B------:R-:W-:-:S04]  /*1f880*/  IMAD R5, R187, 0x8, R8 ;  /* 0x00000008bb057824 */ /* 0x000fc800078e0208 */
[----:B------:R-:W-:-:S04]  /*1f890*/  IMAD.SHL.U32 R5, R5, 0x8, RZ ;  /* 0x0000000805057824 */ /* 0x000fc800078e00ff */
[----:B------:R-:W-:-:S03]  /*1f8a0*/  IMAD.WIDE R4, R5, 0x2, R24 ;  /* 0x0000000205047825 */ /* 0x000fc600078e0218 */
[C---:B------:R-:W-:Y:S02]  /*1f8b0*/  IADD3 R45, P5, R4.reuse, 0x5000, RZ ;  /* 0x00005000042d7810 */ /* 0x040fe40007fbe0ff */
[C---:B------:R-:W-:Y:S02]  /*1f8c0*/  IADD3 R25, P0, R4.reuse, 0x1000, RZ ;  /* 0x0000100004197810 */ /* 0x040fe40007f1e0ff */
[----:B------:R-:W-:Y:S02]  /*1f8d0*/  LOP3.LUT R44, R45, 0x380, RZ, 0xc0, !PT ;  /* 0x000003802d2c7812 */ /* 0x000fe400078ec0ff */
[----:B------:R-:W-:Y:S02]  /*1f8e0*/  IADD3 R29, P1, R4, 0x2000, RZ ;  /* 0x00002000041d7810 */ /* 0x000fe40007f3e0ff */
[----:B------:R-:W-:Y:S02]  /*1f8f0*/  SHF.R.U64 R44, R44, 0x3, RZ ;  /* 0x000000032c2c7819 */ /* 0x000fe400000012ff */
[----:B------:R-:W-:-:S02]  /*1f900*/  IADD3 R37, P3, R4, 0x3000, RZ ;  /* 0x0000300004257810 */ /* 0x000fc40007f7e0ff */
[----:B------:R-:W-:Y:S02]  /*1f910*/  IADD3 R41, P4, R4, 0x4000, RZ ;  /* 0x0000400004297810 */ /* 0x000fe40007f9e0ff */
[----:B------:R-:W-:Y:S01]  /*1f920*/  LOP3.LUT R44, R44, R45, RZ, 0x3c, !PT ;  /* 0x0000002d2c2c7212 */ /* 0x000fe200078e3cff */
[----:B------:R-:W-:Y:S01]  /*1f930*/  IMAD.X R45, RZ, RZ, R5, P5 ;  /* 0x000000ffff2d7224 */ /* 0x000fe200028e0605 */
[----:B------:R-:W-:Y:S02]  /*1f940*/  IADD3 R65, P5, R4, 0xa000, RZ ;  /* 0x0000a00004417810 */ /* 0x000fe40007fbe0ff */
[----:B------:R-:W-:Y:S02]  /*1f950*/  LOP3.LUT R24, R25, 0x380, RZ, 0xc0, !PT ;  /* 0x0000038019187812 */ /* 0x000fe400078ec0ff */
[----:B------:R-:W-:Y:S01]  /*1f960*/  LOP3.LUT R28, R29, 0x380, RZ, 0xc0, !PT ;  /* 0x000003801d1c7812 */ /* 0x000fe200078ec0ff */
[----:B------:R-:W-:Y:S01]  /*1f970*/  IMAD R11, R11, UR4, RZ ;  /* 0x000000040b0b7c24 */ /* 0x000fe2000f8e02ff */
[----:B------:R-:W-:Y:S01]  /*1f980*/  LOP3.LUT R36, R37, 0x380, RZ, 0xc0, !PT ;  /* 0x0000038025247812 */ /* 0x000fe200078ec0ff */
[----:B------:R-:W-:Y:S01]  /*1f990*/  IMAD R12, R8, 0x20, R187 ;  /* 0x00000020080c7824 */ /* 0x000fe200078e02bb */
        /* <DEDUP_REMOVED lines=14> */
[----:B------:R-:W-:Y:S01]  /*1fa80*/  LOP3.LUT R40, R40, R41, RZ, 0x3c, !PT ;  /* 0x0000002928287212 */ /* 0x000fe200078e3cff */
[----:B------:R-:W-:Y:S01]  /*1fa90*/  IMAD R11, R2, UR5, R11 ;  /* 0x00000005020b7c24 */ /* 0x000fe2000f8e020b */
[----:B------:R-:W-:-:S02]  /*1faa0*/  IADD3.X R41, RZ, R5, RZ, P4, !PT ;  /* 0x00000005ff297210 */ /* 0x000fc400027fe4ff */
[C---:B------:R-:W-:Y:S01]  /*1fab0*/  LOP3.LUT R7, R4.reuse, 0x380, RZ, 0xc0, !PT ;  /* 0x0000038004077812 */ /* 0x040fe200078ec0ff */
[----:B------:R-:W-:Y:S01]  /*1fac0*/  IMAD.IADD R12, R201, 0x1, R12 ;  /* 0x00000001c90c7824 */ /* 0x000fe200078e020c */
[C---:B------:R-:W-:Y:S01]  /*1fad0*/  IADD3 R49, P0, R4.reuse, 0x6000, RZ ;  /* 0x0000600004317810 */ /* 0x040fe20007f1e0ff */
[----:B------:R-:W5:Y:S01]  /*1fae0*/  LD.E.128 R24, desc[UR36][R24.64] ;  /* 0x0000002418187980 */ /* 0x000f62000c101d00 */
[C---:B------:R-:W-:Y:S02]  /*1faf0*/  IADD3 R53, P1, R4.reuse, 0x7000, RZ ;  /* 0x0000700004357810 */ /* 0x040fe40007f3e0ff */
[C---:B------:R-:W-:Y:S01]  /*1fb00*/  IADD3 R57, P3, R4.reuse, 0x8000, RZ ;  /* 0x0000800004397810 */ /* 0x040fe20007f7e0ff */
[----:B------:R-:W5:Y:S01]  /*1fb10*/  LD.E.128 R28, desc[UR36][R28.64] ;  /* 0x000000241c1c7980 */ /* 0x000f62000c101d00 */
[----:B------:R-:W-:Y:S02]  /*1fb20*/  IADD3 R61, P4, R4, 0x9000, RZ ;  /* 0x00009000043d7810 */ /* 0x000fe40007f9e0ff */
[----:B------:R-:W-:Y:S01]  /*1fb30*/  LOP3.LUT R64, R64, R65, RZ, 0x3c, !PT ;  /* 0x0000004140407212 */ /* 0x000fe200078e3cff */
[----:B------:R-:W-:Y:S01]  /*1fb40*/  IMAD.X R65, RZ, RZ, R5, P5 ;  /* 0x000000ffff417224 */ /* 0x000fe200028e0605 */
[----:B------:R-:W-:Y:S01]  /*1fb50*/  IADD3 R6, P5, R4, 0xf000, RZ ;  /* 0x0000f00004067810 */ /* 0x000fe20007fbe0ff */
[----:B------:R-:W5:Y:S01]  /*1fb60*/  LD.E.128 R36, desc[UR36][R36.64] ;  /* 0x0000002424247980 */ /* 0x000f62000c101d00 */
[----:B------:R-:W-:-:S02]  /*1fb70*/  LOP3.LUT R48, R49, 0x380, RZ, 0xc0, !PT ;  /* 0x0000038031307812 */ /* 0x000fc400078ec0ff */
[----:B------:R-:W-:Y:S01]  /*1fb80*/  LOP3.LUT R52, R53, 0x380, RZ, 0xc0, !PT ;  /* 0x0000038035347812 */ /* 0x000fe200078ec0ff */
[----:B------:R-:W5:Y:S01]  /*1fb90*/  LD.E.128 R40, desc[UR36][R40.64] ;  /* 0x0000002428287980 */ /* 0x000f62000c101d00 */
[----:B------:R-:W-:Y:S02]  /*1fba0*/  LOP3.LUT R56, R57, 0x380, RZ, 0xc0, !PT ;  /* 0x0000038039387812 */ /* 0x000fe400078ec0ff */
[----:B------:R-:W-:Y:S02]  /*1fbb0*/  LOP3.LUT R60, R61, 0x380, RZ, 0xc0, !PT ;  /* 0x000003803d3c7812 */ /* 0x000fe400078ec0ff */
[----:B------:R-:W-:Y:S01]  /*1fbc0*/  SHF.R.U64 R7, R7, 0x3, RZ ;  /* 0x0000000307077819 */ /* 0x000fe200000012ff */
[----:B--2---:R-:W-:Y:S01]  /*1fbd0*/  @P2 IMAD.HI.U32 R8, R12, R9, RZ ;  /* 0x000000090c082227 */ /* 0x004fe200078e00ff */
[----:B------:R-:W-:Y:S01]  /*1fbe0*/  LOP3.LUT R3, R6, 0x380, RZ, 0xc0, !PT ;  /* 0x0000038006037812 */ /* 0x000fe200078ec0ff */
[----:B------:R-:W5:Y:S01]  /*1fbf0*/  LD.E.128 R64, desc[UR36][R64.64] ;  /* 0x0000002440407980 */ /* 0x000f62000c101d00 */
[----:B------:R-:W-:-:S02]  /*1fc00*/  SHF.R.U64 R48, R48, 0x3, RZ ;  /* 0x0000000330307819 */ /* 0x000fc400000012ff */
        /* <DEDUP_REMOVED lines=13> */
[----:B------:R-:W-:Y:S01]  /*1fce0*/  IADD3.X R85, RZ, R5, RZ, P5, !PT ;  /* 0x00000005ff557210 */ /* 0x000fe20002ffe4ff */
[----:B------:R-:W-:Y:S01]  /*1fcf0*/  IMAD.MOV.U32 R9, RZ, RZ, R12 ;  /* 0x000000ffff097224 */ /* 0x000fe200078e000c */
[C---:B------:R-:W-:Y:S01]  /*1fd00*/  IADD3 R73, P1, R4.reuse, 0xc000, RZ ;  /* 0x0000c00004497810 */ /* 0x040fe20007f3e0ff */
[----:B------:R-:W5:Y:S01]  /*1fd10*/  LD.E.128 R48, desc[UR36][R48.64] ;  /* 0x0000002430307980 */ /* 0x000f62000c101d00 */
[C---:B------:R-:W-:Y:S02]  /*1fd20*/  IADD3 R77, P3, R4.reuse, 0xd000, RZ ;  /* 0x0000d000044d7810 */ /* 0x040fe40007f7e0ff */
[----:B------:R-:W-:Y:S01]  /*1fd30*/  IADD3 R81, P4, R4, 0xe000, RZ ;  /* 0x0000e00004517810 */ /* 0x000fe20007f9e0ff */
[----:B------:R-:W5:Y:S01]  /*1fd40*/  LD.E.128 R52, desc[UR36][R52.64] ;  /* 0x0000002434347980 */ /* 0x000f62000c101d00 */
[----:B------:R-:W-:Y:S01]  /*1fd50*/  LOP3.LUT R84, R3, R6, RZ, 0x3c, !PT ;  /* 0x0000000603547212 */ /* 0x000fe200078e3cff */
[----:B------:R-:W-:Y:S01]  /*1fd60*/  IMAD.WIDE.U32 R2, R2, UR4, RZ ;  /* 0x0000000402027c25 */ /* 0x000fe2000f8e00ff */
[----:B------:R-:W-:Y:S01]  /*1fd70*/  LOP3.LUT R68, R69, 0x380, RZ, 0xc0, !PT ;  /* 0x0000038045447812 */ /* 0x000fe200078ec0ff */
[----:B------:R-:W-:Y:S01]  /*1fd80*/  ULDC.64 UR4, c[0x0][0xae8] ;  /* 0x0002ba0000047ab9 */ /* 0x000fe20000000a00 */
[----:B------:R-:W-:Y:S01]  /*1fd90*/  LOP3.LUT R72, R73, 0x380, RZ, 0xc0, !PT ;  /* 0x0000038049487812 */ /* 0x000fe200078ec0ff */
[----:B------:R-:W-:Y:S01]  /*1fda0*/  IMAD.IADD R3, R3, 0x1, R11 ;  /* 0x0000000103037824 */ /* 0x000fe200078e020b */
[----:B------:R-:W-:Y:S01]  /*1fdb0*/  LOP3.LUT R76, R77, 0x380, RZ, 0xc0, !PT ;  /* 0x000003804d4c7812 */ /* 0x000fe200078ec0ff */
[----:B------:R-:W5:Y:S01]  /*1fdc0*/  LD.E.128 R56, desc[UR36][R56.64] ;  /* 0x0000002438387980 */ /* 0x000f62000c101d00 */
[----:B------:R-:W-:Y:S01]  /*1fdd0*/  LOP3.LUT R80, R81, 0x380, RZ, 0xc0, !PT ;  /* 0x0000038051507812 */ /* 0x000fe200078ec0ff */
[----:B------:R-:W-:Y:S01]  /*1fde0*/  IMAD.WIDE.U32 R2, R188, UR4, R2 ;  /* 0x00000004bc027c25 */ /* 0x000fe2000f8e0002 */
[----:B------:R-:W-:Y:S01]  /*1fdf0*/  SHF.R.U64 R68, R68, 0x3, RZ ;  /* 0x0000000344447819 */ /* 0x000fe200000012ff */
[----:B------:R-:W5:Y:S01]  /*1fe00*/  LD.E.128 R60, desc[UR36][R60.64] ;  /* 0x000000243c3c7980 */ /* 0x000f62000c101d00 */
[----:B------:R-:W-:-:S02]  /*1fe10*/  SHF.R.U64 R72, R72, 0x3, RZ ;  /* 0x0000000348487819 */ /* 0x000fc400000012ff */
[----:B------:R-:W-:Y:S01]  /*1fe20*/  SHF.R.U64 R76, R76, 0x3, RZ ;  /* 0x000000034c4c7819 */ /* 0x000fe200000012ff */
[----:B------:R-:W5:Y:S01]  /*1fe30*/  LD.E.128 R84, desc[UR36][R84.64] ;  /* 0x0000002454547980 */ /* 0x000f62000c101d00 */
[----:B------:R-:W-:Y:S02]  /*1fe40*/  SHF.R.U64 R80, R80, 0x3, RZ ;  /* 0x0000000350507819 */ /* 0x000fe400000012ff */
[----:B------:R-:W-:Y:S01]  /*1fe50*/  SHF.R.S32.HI R11, RZ, 0x1f, R0 ;  /* 0x0000001fff0b7819 */ /* 0x000fe20000011400 */
        /* <DEDUP_REMOVED lines=10> */
[----:B------:R-:W-:Y:S01]  /*1ff00*/  ULDC.64 UR4, c[0x0][0xaf0] ;  /* 0x0002bc0000047ab9 */ /* 0x000fe20000000a00 */
[----:B0-----:R-:W-:Y:S01]  /*1ff10*/  @P2 SHF.R.U32.HI R9, RZ, R13, R8 ;  /* 0x0000000dff092219 */ /* 0x001fe20000011608 */
[----:B------:R-:W-:Y:S01]  /*1ff20*/  IMAD R11, R11, UR4, RZ ;  /* 0x000000040b0b7c24 */ /* 0x000fe2000f8e02ff */
[----:B------:R-:W5:Y:S01]  /*1ff30*/  LD.E.128 R68, desc[UR36][R68.64] ;  /* 0x0000002444447980 */ /* 0x000f62000c101d00 */
[----:B------:R-:W-:-:S03]  /*1ff40*/  IMAD.WIDE.U32 R2, R0, UR4, R2 ;  /* 0x0000000400027c25 */ /* 0x000fc6000f8e0002 */
[----:B------:R-:W5:Y:S01]  /*1ff50*/  LD.E.128 R4, desc[UR36][R4.64] ;  /* 0x0000002404047980 */ /* 0x000f62000c101d00 */
[----:B------:R-:W-:Y:S01]  /*1ff60*/  IMAD R11, R0, UR5, R11 ;  /* 0x00000005000b7c24 */ /* 0x000fe2000f8e020b */
[--C-:B------:R-:W-:Y:S02]  /*1ff70*/  SHF.R.S32.HI R0, RZ, 0x1f, R9.reuse ;  /* 0x0000001fff007819 */ /* 0x100fe40000011409 */
[----:B------:R-:W5:Y:S01]  /*1ff80*/  LD.E.128 R72, desc[UR36][R72.64] ;  /* 0x0000002448487980 */ /* 0x000f62000c101d00 */
[----:B------:R-:W-:Y:S01]  /*1ff90*/  IMAD.MOV R10, RZ, RZ, -R9 ;  /* 0x000000ffff0a7224 */ /* 0x000fe200078e0a09 */
[----:B------:R-:W-:Y:S02]  /*1ffa0*/  ULDC.64 UR4, c[0x0][0xae0] ;  /* 0x0002b80000047ab9 */ /* 0x000fe40000000a00 */
        /* <DEDUP_REMOVED lines=8> */
[----:B------:R-:W-:-:S02]  /*20030*/  IMAD.IADD R3, R3, 0x1, R11 ;  /* 0x0000000103037824 */ /* 0x000fc400078e020b */
[----:B------:R-:W-:Y:S02]  /*20040*/  IMAD R8, R0, UR4, RZ ;  /* 0x0000000400087c24 */ /* 0x000fe4000f8e02ff */
[----:B------:R-:W-:Y:S02]  /*20050*/  IMAD R99, R99, R10, R12 ;  /* 0x0000000a63637224 */ /* 0x000fe400078e020c */
[----:B------:R-:W-:-:S04]  /*20060*/  IMAD.WIDE.U32 R2, R9, UR4, R2 ;  /* 0x0000000409027c25 */ /* 0x000fc8000f8e0002 */
[----:B------:R-:W-:Y:S01]  /*20070*/  IMAD R9, R9, UR5, R8 ;  /* 0x0000000509097c24 */ /* 0x000fe2000f8e0208 */
[----:B------:R-:W-:Y:S01]  /*20080*/  SHF.R.S32.HI R8, RZ, 0x1f, R99 ;  /* 0x0000001fff087819 */ /* 0x000fe20000011463 */
[----:B------:R-:W-:Y:S01]  /*20090*/  ULDC.64 UR4, c[0x0][0xad8] ;  /* 0x0002b60000047ab9 */ /* 0x000fe20000000a00 */
[----:B------:R-:W-:Y:S02]  /*200a0*/  VIADD R0, R22, 0x28420 ;  /* 0x0002842016007836 */ /* 0x000fe40000000000 */
[----:B------:R-:W-:Y:S02]  /*200b0*/  IMAD.IADD R3, R3, 0x1, R9 ;  /* 0x0000000103037824 */ /* 0x000fe400078e0209 */
[----:B------:R-:W-:Y:S01]  /*200c0*/  IMAD R8, R8, UR4, RZ ;  /* 0x0000000408087c24 */ /* 0x000fe2000f8e02ff */
[----:B------:R-:W-:Y:S01]  /*200d0*/  PRMT R0, RZ, 0x654, R0 ;  /* 0x00000654ff007816 */ /* 0x000fe20000000000 */
[----:B------:R-:W-:-:S04]  /*200e0*/  IMAD.WIDE.U32 R2, R99, UR4, R2 ;  /* 0x0000000463027c25 */ /* 0x000fc8000f8e0002 */
[----:B------:R-:W-:Y:S01]  /*200f0*/  IMAD R99, R99, UR5, R8 ;  /* 0x0000000563637c24 */ /* 0x000fe2000f8e0208 */
[----:B------:R-:W-:Y:S01]  /*20100*/  ULDC.64 UR4, c[0x0][0xa80] ;  /* 0x0002a00000047ab9 */ /* 0x000fe20000000a00 */
[----:B0-----:R0:W-:Y:S02]  /*20110*/  SYNCS.ARRIVE.TRANS64.RED.A1T0 RZ, [R0+URZ], RZ ;  /* 0x000000ff00ff79a7 */ /* 0x0011e4000810043f */
[----:B------:R-:W-:Y:S01]  /*20120*/  IMAD.IADD R3, R3, 0x1, R99 ;  /* 0x0000000103037824 */ /* 0x000fe200078e0263 */
[----:B0-----:R-:W-:Y:S01]  /*20130*/  LEA R0, P0, R2, UR4, 0x1 ;  /* 0x0000000402007c11 */ /* 0x001fe2000f8008ff */
[----:B------:R-:W-:-:S03]  /*20140*/  UMOV UR4, 0xffffffff ;  /* 0xffffffff00047882 */ /* 0x000fc60000000000 */
[----:B------:R-:W-:Y:S01]  /*20150*/  LEA.HI.X R20, R2, UR5, R3, 0x1, P0 ;  /* 0x0000000502147c11 */ /* 0x000fe200080f0c03 */
[----:B------:R-:W-:Y:S01]  /*20160*/  IMAD.IADD R201, R187, 0x1, R201 ;  /* 0x00000001bbc97824 */ /* 0x000fe200078e02c9 */
[----:B------:R-:W-:Y:S07]  /*20170*/  BRA.DIV UR4, `(.L_x_1997) ;  /* 0x0000011604687947 */ /* 0x000fee000b800000 */
[----:B------:R0:W1:Y:S04]  /*20180*/  SHFL.IDX PT, R21, R20, RZ, 0x181f ;  /* 0x00181fff14157589 */ /* 0x00006800000e0000 */
[----:B------:R0:W2:Y:S02]  /*20190*/  SHFL.IDX PT, R14, R0, RZ, 0x181f ;  /* 0x00181fff000e7589 */ /* 0x0000a400000e0000 */
.L_x_2392:
[----:B------:R-:W-:Y:S01]  /*201a0*/  ISETP.GE.AND P0, PT, R201, R32, PT ;  /* 0x00000020c900720c */ /* 0x000fe20003f06270 */
[----:B------:R-:W-:-:S12]  /*201b0*/  BSSY B1, `(.L_x_1998) ;  /* 0x0000013000017945 */ /* 0x000fd80003800000 */
[----:B------:R-:W-:Y:S05]  /*201c0*/  @P0 BRA `(.L_x_1999) ;  /* 0x0000000000440947 */ /* 0x000fea0003800000 */
[----:B------:R-:W-:Y:S02]  /*201d0*/  ULDC UR4, c[0x0][0xac8] ;  /* 0x0002b20000047ab9 */ /* 0x000fe40000000800 */
[----:B------:R-:W-:Y:S02]  /*201e0*/  ISETP.GE.AND P3, PT, R18, UR4, PT ;  /* 0x0000000412007c0c */ /* 0x000fe4000bf66270 */
[----:B------:R-:W-:Y:S02]  /*201f0*/  ISETP.GE.AND P2, PT, R190, UR4, PT ;  /* 0x00000004be007c0c */ /* 0x000fe4000bf46270 */
[----:B------:R-:W-:Y:S02]  /*20200*/  ISETP.GE.AND P1, PT, R210, UR4, PT ;  /* 0x00000004d2007c0c */ /* 0x000fe4000bf26270 */
[----:B------:R-:W-:-:S07]  /*20210*/  ISETP.GE.AND P0, PT, R211, UR4, PT ;  /* 0x00000004d3007c0c */ /* 0x000fce000bf06270 */
[-C--:B--2---:R-:W-:Y:S02]  /*20220*/  @!P3 LEA R2, P5, R18, R14.reuse, 0x1 ;  /* 0x0000000e1202b211 */ /* 0x084fe400078a08ff */
[-C--:B------:R-:W-:Y:S02]  /*20230*/  @!P2 LEA R8, P4, R190, R14.reuse, 0x1 ;  /* 0x0000000ebe08a211 */ /* 0x080fe400078808ff */
[-C--:B-1----:R-:W-:Y:S02]  /*20240*/  @!P3 LEA.HI.X R3, R18, R21.reuse, R19, 0x1, P5 ;  /* 0x000000151203b211 */ /* 0x082fe400028f0c13 */
[-C--:B------:R-:W-:Y:S02]  /*20250*/  @!P1 LEA R10, P5, R210, R14.reuse, 0x1 ;  /* 0x0000000ed20a9211 */ /* 0x080fe400078a08ff */
[----:B------:R-:W-:Y:S01]  /*20260*/  @!P2 LEA.HI.X R9, R190, R21, R214, 0x1, P4 ;  /* 0x00000015be09a211 */ /* 0x000fe200020f0cd6 */
[----:B-----5:R3:W-:Y:S01]  /*20270*/  @!P3 ST.E.128 desc[UR36][R2.64], R4 ;  /* 0x000000040200b985 */ /* 0x0207e2000c101d24 */
[----:B------:R-:W-:-:S02]  /*20280*/  @!P0 LEA R12, P4, R211, R14, 0x1 ;  /* 0x0000000ed30c8211 */ /* 0x000fc400078808ff */
[-C--:B------:R-:W-:Y:S01]  /*20290*/  @!P1 LEA.HI.X R11, R210, R21.reuse, R219, 0x1, P5 ;  /* 0x00000015d20b9211 */ /* 0x080fe200028f0cdb */
[----:B------:R3:W-:Y:S01]  /*202a0*/  @!P2 ST.E.128 desc[UR36][R8.64], R40 ;  /* 0x000000280800a985 */ /* 0x0007e2000c101d24 */
[----:B------:R-:W-:-:S03]  /*202b0*/  @!P0 LEA.HI.X R13, R211, R21, R218, 0x1, P4 ;  /* 0x00000015d30d8211 */ /* 0x000fc600020f0cda */
[----:B------:R3:W-:Y:S04]  /*202c0*/  @!P1 ST.E.128 desc[UR36][R10.64], R56 ;  /* 0x000000380a009985 */ /* 0x0007e8000c101d24 */
[----:B------:R3:W-:Y:S02]  /*202d0*/  @!P0 ST.E.128 desc[UR36][R12.64], R72 ;  /* 0x000000480c008985 */ /* 0x0007e4000c101d24 */
.L_x_1999:
[----:B------:R-:W-:Y:S05]  /*202e0*/  BSYNC B1 ;  /* 0x0000000000017941 */ /* 0x000fea0003800000 */
.L_x_1998:
[----:B------:R-:W-:-:S03]  /*202f0*/  UMOV UR4, 0xffffffff ;  /* 0xffffffff00047882 */ /* 0x000fc60000000000 */
[----:B------:R-:W-:Y:S05]  /*20300*/  BRA.DIV UR4, `(.L_x_2000) ;  /* 0x0000011604387947 */ /* 0x000fea000b800000 */
[----:B---3--:R3:W4:Y:S04]  /*20310*/  SHFL.IDX PT, R9, R20, 0x1, 0x181f ;  /* 0x00381f0014097f89 */ /* 0x00872800000e0000 */
[----:B--2---:R3:W2:Y:S02]  /*20320*/  SHFL.IDX PT, R14, R0, 0x1, 0x181f ;  /* 0x00381f00000e7f89 */ /* 0x0046a400000e0000 */
.L_x_2396:
[----:B------:R-:W-:Y:S01]  /*20330*/  IADD3 R3, R201, 0x20, RZ ;  /* 0x00000020c9037810 */ /* 0x000fe20007ffe0ff */
[----:B------:R-:W-:Y:S03]  /*20340*/  BSSY B1, `(.L_x_2001) ;  /* 0x0000014000017945 */ /* 0x000fe60003800000 */
[----:B------:R-:W-:-:S13]  /*20350*/  ISETP.GE.AND P0, PT, R3, R32, PT ;  /* 0x000000200300720c */ /* 0x000fda0003f06270 */
[----:B------:R-:W-:Y:S05]  /*20360*/  @P0 BRA `(.L_x_2002) ;  /* 0x0000000000440947 */ /* 0x000fea0003800000 */
[----:B------:R-:W-:Y:S02]  /*20370*/  ULDC UR4, c[0x0][0xac8] ;  /* 0x0002b20000047ab9 */ /* 0x000fe40000000800 */
[----:B------:R-:W-:Y:S02]  /*20380*/  ISETP.GE.AND P3, PT, R18, UR4, PT ;  /* 0x0000000412007c0c */ /* 0x000fe4000bf66270 */
[----:B------:R-:W-:Y:S02]  /*20390*/  ISETP.GE.AND P2, PT, R190, UR4, PT ;  /* 0x00000004be007c0c */ /* 0x000fe4000bf46270 */
[----:B------:R-:W-:Y:S02]  /*203a0*/  ISETP.GE.AND P1, PT, R210, UR4, PT ;  /* 0x00000004d2007c0c */ /* 0x000fe4000bf26270 */
[----:B------:R-:W-:-:S07]  /*203b0*/  ISETP.GE.AND P0, PT, R211, UR4, PT ;  /* 0x00000004d3007c0c */ /* 0x000fce000bf06270 */
[-C--:B--2---:R-:W-:Y:S02]  /*203c0*/  @!P3 LEA R2, P5, R18, R14.reuse, 0x1 ;  /* 0x0000000e1202b211 */ /* 0x084fe400078a08ff */
[-C--:B-----5:R-:W-:Y:S02]  /*203d0*/  @!P2 LEA R4, P4, R190, R14.reuse, 0x1 ;  /* 0x0000000ebe04a211 */ /* 0x0a0fe400078808ff */
[-C--:B----4-:R-:W-:Y:S02]  /*203e0*/  @!P3 LEA.HI.X R3, R18, R9.reuse, R19, 0x1, P5 ;  /* 0x000000091203b211 */ /* 0x090fe400028f0c13 */
[-C--:B------:R-:W-:Y:S02]  /*203f0*/  @!P1 LEA R6, P5, R210, R14.reuse, 0x1 ;  /* 0x0000000ed2069211 */ /* 0x080fe400078a08ff */
        /* <DEDUP_REMOVED lines=8> */
.L_x_2002:
[----:B------:R-:W-:Y:S05]  /*20480*/  BSYNC B1 ;  /* 0x0000000000017941 */ /* 0x000fea0003800000 */
.L_x_2001:
[----:B------:R-:W-:-:S03]  /*20490*/  UMOV UR4, 0xffffffff ;  /* 0xffffffff00047882 */ /* 0x000fc60000000000 */
[----:B------:R-:W-:Y:S05]  /*204a0*/  BRA.DIV UR4, `(.L_x_2003) ;  /* 0x0000011604187947 */ /* 0x000fea000b800000 */
[----:B--2-4-:R2:W4:Y:S04]  /*204b0*/  SHFL.IDX PT, R9, R20, 0x2, 0x181f ;  /* 0x00581f0014097f89 */ /* 0x01452800000e0000 */
[----:B------:R2:W0:Y:S02]  /*204c0*/  SHFL.IDX PT, R14, R0, 0x2, 0x181f ;  /* 0x00581f00000e7f89 */ /* 0x00042400000e0000 */
.L_x_2400:
[----:B------:R-:W-:Y:S01]  /*204d0*/  VIADD R3, R201, 0x40 ;  /* 0x00000040c9037836 */ /* 0x000fe20000000000 */
[----:B------:R-:W-:Y:S04]  /*204e0*/  BSSY B1, `(.L_x_2004) ;  /* 0x0000014000017945 */ /* 0x000fe80003800000 */
[----:B------:R-:W-:-:S13]  /*204f0*/  ISETP.GE.AND P0, PT, R3, R32, PT ;  /* 0x000000200300720c */ /* 0x000fda0003f06270 */
[----:B------:R-:W-:Y:S05]  /*20500*/  @P0 BRA `(.L_x_2005) ;  /* 0x0000000000440947 */ /* 0x000fea0003800000 */
[----:B------:R-:W-:Y:S02]  /*20510*/  ULDC UR4, c[0x0][0xac8] ;  /* 0x0002b20000047ab9 */ /* 0x000fe40000000800 */
[----:B------:R-:W-:Y:S02]  /*20520*/  ISETP.GE.AND P3, PT, R18, UR4, PT ;  /* 0x0000000412007c0c */ /* 0x000fe4000bf66270 */
[----:B------:R-:W-:Y:S02]  /*20530*/  ISETP.GE.AND P2, PT, R190, UR4, PT ;  /* 0x00000004be007c0c */ /* 0x000fe4000bf46270 */
[----:B------:R-:W-:Y:S02]  /*20540*/  ISETP.GE.AND P1, PT, R210, UR4, PT ;  /* 0x00000004d2007c0c */ /* 0x000fe4000bf26270 */
[----:B------:R-:W-:-:S07]  /*20550*/  ISETP.GE.AND P0, PT, R211, UR4, PT ;  /* 0x00000004d3007c0c */ /* 0x000fce000bf06270 */
[-C--:B0-----:R-:W-:Y:S02]  /*20560*/  @!P3 LEA R2, P5, R18, R14.reuse, 0x1 ;  /* 0x0000000e1202b211 */ /* 0x081fe400078a08ff */
        /* <DEDUP_REMOVED lines=11> */
.L_x_2005:
[----:B------:R-:W-:Y:S05]  /*20620*/  BSYNC B1 ;  /* 0x0000000000017941 */ /* 0x000fea0003800000 */
.L_x_2004:
[----:B------:R-:W-:-:S03]  /*20630*/  UMOV UR4, 0xffffffff ;  /* 0xffffffff00047882 */ /* 0x000fc60000000000 */
[----:B------:R-:W-:Y:S05]  /*20640*/  BRA.DIV UR4, `(.L_x_2006) ;  /* 0x0000011204f87947 */ /* 0x000fea000b800000 */
[----:B0---4-:R0:W4:Y:S04]  /*20650*/  SHFL.IDX PT, R9, R20, 0x3, 0x181f ;  /* 0x00781f0014097f89 */ /* 0x01112800000e0000 */
[----:B------:R0:W0:Y:S02]  /*20660*/  SHFL.IDX PT, R14, R0, 0x3, 0x181f ;  /* 0x00781f00000e7f89 */ /* 0x00002400000e0000 */
.L_x_2404:
[----:B------:R-:W-:-:S05]  /*20670*/  VIADD R3, R201, 0x60 ;  /* 0x00000060c9037836 */ /* 0x000fca0000000000 */
[----:B------:R-:W-:-:S13]  /*20680*/  ISETP.GE.AND P0, PT, R3, R32, PT ;  /* 0x000000200300720c */ /* 0x000fda0003f06270 */
[----:B------:R-:W-:Y:S05]  /*20690*/  @P0 BRA `(.L_x_2007) ;  /* 0x0000003000d80947 */ /* 0x000fea0003800000 */
[----:B------:R-:W-:Y:S02]  /*206a0*/  ULDC UR4, c[0x0][0xac8] ;  /* 0x0002b20000047ab9 */ /* 0x000fe40000000800 */
[----:B------:R-:W-:Y:S02]  /*206b0*/  ISETP.GE.AND P3, PT, R18, UR4, PT ;  /* 0x0000000412007c0c */ /* 0x000fe4000bf66270 */
[----:B------:R-:W-:Y:S02]  /*206c0*/  ISETP.GE.AND P4, PT, R190, UR4, PT ;  /* 0x00000004be007c0c */ /* 0x000fe4000bf86270 */
[----:B------:R-:W-:-:S09]  /*206d0*/  ISETP.GE.AND P5, PT, R210, UR4, PT ;  /* 0x00000004d2007c0c */ /* 0x000fd2000bfa6270 */
[-C--:B0-----:R-:W-:Y:S02]  /*206e0*/  @!P3 LEA R2, P0, R18, R14.reuse, 0x1 ;  /* 0x0000000e1202b211 */ /* 0x081fe400078008ff */
[-C--:B-----5:R-:W-:Y:S02]  /*206f0*/  @!P4 LEA R4, P1, R190, R14.reuse, 0x1 ;  /* 0x0000000ebe04c211 */ /* 0x0a0fe400078208ff */
[----:B------:R-:W-:Y:S02]  /*20700*/  @!P5 LEA R6, P2, R210, R14, 0x1 ;  /* 0x0000000ed206d211 */ /* 0x000fe400078408ff */
[-C--:B----4-:R-:W-:Y:S02]  /*20710*/  @!P3 LEA.HI.X R3, R18, R9.reuse, R19, 0x1, P0 ;  /* 0x000000091203b211 */ /* 0x090fe400000f0c13 */
[-C--:B------:R-:W-:Y:S02]  /*20720*/  @!P4 LEA.HI.X R5, R190, R9.reuse, R214, 0x1, P1 ;  /* 0x00000009be05c211 */ /* 0x080fe400008f0cd6 */
[----:B------:R-:W-:Y:S01]  /*20730*/  @!P5 LEA.HI.X R7, R210, R9, R219, 0x1, P2 ;  /* 0x00000009d207d211 */ /* 0x000fe200010f0cdb */
[----:B------:R0:W-:Y:S01]  /*20740*/  @!P3 ST.E.128 desc[UR36][R2.64], R36 ;  /* 0x000000240200b985 */ /* 0x0001e2000c101d24 */
[----:B------:R-:W-:-:S03]  /*20750*/  ISETP.GE.AND P0, PT, R211, UR4, PT ;  /* 0x00000004d3007c0c */ /* 0x000fc6000bf06270 */
[----:B------:R0:W-:Y:S04]  /*20760*/  @!P4 ST.E.128 desc[UR36][R4.64], R52 ;  /* 0x000000340400c985 */ /* 0x0001e8000c101d24 */
[----:B------:R0:W-:Y:S06]  /*20770*/  @!P5 ST.E.128 desc[UR36][R6.64], R68 ;  /* 0x000000440600d985 */ /* 0x0001ec000c101d24 */
[----:B------:R-:W-:Y:S05]  /*20780*/  @P0 BRA `(.L_x_2007) ;  /* 0x00000030009c0947 */ /* 0x000fea0003800000 */
[----:B------:R-:W-:-:S04]  /*20790*/  LEA R14, P0, R211, R14, 0x1 ;  /* 0x0000000ed30e7211 */ /* 0x000fc800078008ff */
[----:B------:R-:W-:-:S05]  /*207a0*/  LEA.HI.X R15, R211, R9, R218, 0x1, P0 ;  /* 0x00000009d30f7211 */ /* 0x000fca00000f0cda */
[----:B------:R4:W-:Y:S01]  /*207b0*/  ST.E.128 desc[UR36][R14.64], R84 ;  /* 0x000000540e007985 */ /* 0x0009e2000c101d24 */
[----:B------:R-:W-:Y:S05]  /*207c0*/  BRA `(.L_x_2007) ;  /* 0x00000030008c7947 */ /* 0x000fea0003800000 */
.L_x_1996:
        /* <DEDUP_REMOVED lines=10> */
[----:B------:R-:W-:Y:S02]  /*20870*/  SHF.R.S32.HI R2, RZ, 0x1f, R0 ;  /* 0x0000001fff027819 */ /* 0x000fe40000011400 */
[----:B------:R-:W-:Y:S02]  /*20880*/  IMAD.IADD R13, R13, 0x1, R11 ;  /* 0x000000010d0d7824 */ /* 0x000fe400078e020b */
[----:B------:R-:W-:Y:S02]  /*20890*/  VIADD R11, R22, 0x28420 ;  /* 0x00028420160b7836 */ /* 0x000fe40000000000 */
[----:B------:R-:W-:-:S03]  /*208a0*/  IMAD.WIDE.U32 R12, R188, UR4, R12 ;  /* 0x00000004bc0c7c25 */ /* 0x000fc6000f8e000c */
[----:B------:R-:W-:Y:S01]  /*208b0*/  PRMT R11, RZ, 0x654, R11 ;  /* 0x00000654ff0b7816 */ /* 0x000fe2000000000b */
[----:B------:R-:W-:Y:S01]  /*208c0*/  IMAD R13, R188, UR5, R13 ;  /* 0x00000005bc0d7c24 */ /* 0x000fe2000f8e020d */
[----:B------:R-:W-:Y:S02]  /*208d0*/  ULDC.64 UR4, c[0x0][0xb40] ;  /* 0x0002d00000047ab9 */ /* 0x000fe40000000a00 */
[----:B------:R-:W-:Y:S01]  /*208e0*/  IMAD R2, R2, UR4, RZ ;  /* 0x0000000402027c24 */ /* 0x000fe2000f8e02ff */
[----:B------:R0:W-:Y:S01]  /*208f0*/  SYNCS.ARRIVE.TRANS64.RED.A1T0 RZ, [R11+URZ], RZ ;  /* 0x000000ff0bff79a7 */ /* 0x0001e2000810043f */
        /* <DEDUP_REMOVED lines=13> */
[----:B------:R-:W-:-:S03]  /*209d0*/  ULDC.64 UR4, c[0x0][0xb28] ;  /* 0x0002ca0000047ab9 */ /* 0x000fc60000000a00 */
[----:B------:R-:W-:Y:S01]  /*209e0*/  IMAD.IADD R13, R13, 0x1, R2 ;  /* 0x000000010d0d7824 */ /* 0x000fe200078e0202 */
        /* <DEDUP_REMOVED lines=12> */
.L_x_2407:
[----:B------:R-:W-:Y:S01]  /*20ab0*/  ISETP.GE.AND P0, PT, R34, R32, PT ;  /* 0x000000202200720c */ /* 0x000fe20003f06270 */
[----:B------:R-:W-:-:S12]  /*20ac0*/  BSSY B1, `(.L_x_2009) ;  /* 0x0000111000017945 */ /* 0x000fd80003800000 */
[----:B------:R-:W-:Y:S05]  /*20ad0*/  @P0 BRA `(.L_x_2010) ;  /* 0x00000010003c0947 */ /* 0x000fea0003800000 */
[----:B------:R-:W-:Y:S01]  /*20ae0*/  ULDC UR4, c[0x0][0xac8] ;  /* 0x0002b20000047ab9 */ /* 0x000fe20000000800 */
[----:B------:R-:W-:Y:S01]  /*20af0*/  SHF.R.S32.HI R14, RZ, 0x1f, R191 ;  /* 0x0000001fff0e7819 */ /* 0x000fe200000114bf */
[C---:B------:R-:W-:Y:S01]  /*20b00*/  VIADD R25, R191.reuse, 0x8 ;  /* 0x00000008bf197836 */ /* 0x040fe20000000000 */
[C---:B------:R-:W-:Y:S01]  /*20b10*/  ISETP.GE.AND P0, PT, R191.reuse, UR4, PT ;  /* 0x00000004bf007c0c */ /* 0x040fe2000bf06270 */
[C---:B------:R-:W-:Y:S02]  /*20b20*/  VIADD R35, R191.reuse, 0x8 ;  /* 0x00000008bf237836 */ /* 0x040fe40000000000 */
[C---:B------:R-:W-:Y:S02]  /*20b30*/  VIADD R59, R191.reuse, 0x10 ;  /* 0x00000010bf3b7836 */ /* 0x040fe40000000000 */
[C---:B------:R-:W-:Y:S01]  /*20b40*/  VIADD R63, R191.reuse, 0x10 ;  /* 0x00000010bf3f7836 */ /* 0x040fe20000000000 */
[----:B------:R-:W-:Y:S01]  /*20b50*/  SHF.R.S32.HI R35, RZ, 0x1f, R35 ;  /* 0x0000001fff237819 */ /* 0x000fe20000011423 */
[----:B------:R-:W-:-:S02]  /*20b60*/  VIADD R34, R191, 0x40 ;  /* 0x00000040bf227836 */ /* 0x000fc40000000000 */
[C---:B------:R-:W-:Y:S01]  /*20b70*/  VIADD R82, R191.reuse, 0x58 ;  /* 0x00000058bf527836 */ /* 0x040fe20000000000 */
[----:B------:R-:W-:Y:S01]  /*20b80*/  SHF.R.S32.HI R63, RZ, 0x1f, R63 ;  /* 0x0000001fff3f7819 */ /* 0x000fe2000001143f */
[C---:B------:R-:W-:Y:S02]  /*20b90*/  VIADD R86, R191.reuse, 0x70 ;  /* 0x00000070bf567836 */ /* 0x040fe40000000000 */
[C---:B--2---:R-:W-:Y:S01]  /*20ba0*/  @!P0 LEA R12, P1, R191.reuse, R11, 0x2 ;  /* 0x0000000bbf0c8211 */ /* 0x044fe200078210ff */
[----:B------:R-:W-:Y:S01]  /*20bb0*/  @!P0 IMAD.MOV.U32 R15, RZ, RZ, R122 ;  /* 0x000000ffff0f8224 */ /* 0x000fe200078e007a */
[----:B------:R-:W-:Y:S01]  /*20bc0*/  SHF.R.S32.HI R82, RZ, 0x1f, R82 ;  /* 0x0000001fff527819 */ /* 0x000fe20000011452 */
[C---:B------:R-:W-:Y:S01]  /*20bd0*/  VIADD R90, R191.reuse, 0x60 ;  /* 0x00000060bf5a7836 */ /* 0x040fe20000000000 */
[C---:B-1----:R-:W-:Y:S01]  /*20be0*/  @!P0 LEA.HI.X R13, R191.reuse, R24, R14, 0x2, P1 ;  /* 0x00000018bf0d8211 */ /* 0x042fe200008f140e */
[----:B------:R-:W-:Y:S01]  /*20bf0*/  VIADD R94, R191, 0xb0 ;  /* 0x000000b0bf5e7836 */ /* 0x000fe20000000000 */
[----:B------:R-:W-:-:S02]  /*20c00*/  @!P0 MOV R14, R121 ;  /* 0x00000079000e8202 */ /* 0x000fc40000000f00 */
[----:B------:R-:W-:Y:S02]  /*20c10*/  SHF.R.S32.HI R90, RZ, 0x1f, R90 ;  /* 0x0000001fff5a7819 */ /* 0x000fe4000001145a */
[----:B------:R-:W-:Y:S01]  /*20c20*/  SHF.R.S32.HI R94, RZ, 0x1f, R94 ;  /* 0x0000001fff5e7819 */ /* 0x000fe2000001145e */
[----:B------:R1:W-:Y:S01]  /*20c30*/  @!P0 ST.E.64 desc[UR36][R12.64], R14 ;  /* 0x0000000e0c008985 */ /* 0x0003e2000c101b24 */
[----:B------:R-:W-:-:S13]  /*20c40*/  ISETP.GE.AND P0, PT, R25, UR4, PT ;  /* 0x0000000419007c0c */ /* 0x000fda000bf06270 */
[C---:B-1----:R-:W-:Y:S01]  /*20c50*/  @!P0 LEA R12, P1, R25.reuse, R11, 0x2 ;  /* 0x0000000b190c8211 */ /* 0x042fe200078210ff */
[----:B------:R-:W-:Y:S02]  /*20c60*/  @!P0 IMAD.MOV.U32 R14, RZ, RZ, R117 ;  /* 0x000000ffff0e8224 */ /* 0x000fe400078e0075 */
[----:B------:R-:W-:Y:S01]  /*20c70*/  @!P0 IMAD.MOV.U32 R15, RZ, RZ, R118 ;  /* 0x000000ffff0f8224 */ /* 0x000fe200078e0076 */
[----:B------:R-:W-:Y:S01]  /*20c80*/  @!P0 LEA.HI.X R13, R25, R24, R35, 0x2, P1 ;  /* 0x00000018190d8211 */ /* 0x000fe200008f1423 */
[C---:B------:R-:W-:Y:S02]  /*20c90*/  VIADD R25, R191.reuse, 0x18 ;  /* 0x00000018bf197836 */ /* 0x040fe40000000000 */
[----:B------:R-:W-:Y:S02]  /*20ca0*/  VIADD R35, R191, 0x20 ;  /* 0x00000020bf237836 */ /* 0x000fe40000000000 */
[----:B------:R1:W-:Y:S01]  /*20cb0*/  @!P0 ST.E.64 desc[UR36][R12.64], R14 ;  /* 0x0000000e0c008985 */ /* 0x0003e2000c101b24 */
[----:B------:R-:W-:-:S02]  /*20cc0*/  ISETP.GE.AND P0, PT, R59, UR4, PT ;  /* 0x000000043b007c0c */ /* 0x000fc4000bf06270 */
[----:B------:R-:W-:-:S11]  /*20cd0*/  ISETP.GE.AND P1, PT, R25, UR4, PT ;  /* 0x0000000419007c0c */ /* 0x000fd6000bf26270 */
[C---:B-1----:R-:W-:Y:S01]  /*20ce0*/  @!P0 LEA R12, P2, R59.reuse, R11, 0x2 ;  /* 0x0000000b3b0c8211 */ /* 0x042fe200078410ff */
[----:B------:R-:W-:Y:S02]  /*20cf0*/  @!P0 IMAD.MOV.U32 R14, RZ, RZ, R111 ;  /* 0x000000ffff0e8224 */ /* 0x000fe400078e006f */
[----:B------:R-:W-:Y:S01]  /*20d00*/  @!P0 IMAD.MOV.U32 R15, RZ, RZ, R115 ;  /* 0x000000ffff0f8224 */ /* 0x000fe200078e0073 */
[----:B------:R-:W-:Y:S01]  /*20d10*/  @!P0 LEA.HI.X R13, R59, R24, R63, 0x2, P2 ;  /* 0x000000183b0d8211 */ /* 0x000fe200010f143f */
[C---:B------:R-:W-:Y:S01]  /*20d20*/  VIADD R59, R191.reuse, 0x28 ;  /* 0x00000028bf3b7836 */ /* 0x040fe20000000000 */
[----:B------:R-:W-:-:S03]  /*20d30*/  IADD3 R63, R191, 0x18, RZ ;  /* 0x00000018bf3f7810 */ /* 0x000fc60007ffe0ff */
[----:B------:R1:W-:Y:S01]  /*20d40*/  @!P0 ST.E.64 desc[UR36][R12.64], R14 ;  /* 0x0000000e0c008985 */ /* 0x0003e2000c101b24 */
[----:B------:R-:W-:Y:S02]  /*20d50*/  ISETP.GE.AND P0, PT, R35, UR4, PT ;  /* 0x0000000423007c0c */ /* 0x000fe4000bf06270 */
[----:B------:R-:W-:Y:S02]  /*20d60*/  SHF.R.S32.HI R63, RZ, 0x1f, R63 ;  /* 0x0000001fff3f7819 */ /* 0x000fe4000001143f */
[C---:B-1----:R-:W-:Y:S01]  /*20d70*/  @!P1 LEA R12, P2, R25.reuse, R11, 0x2 ;  /* 0x0000000b190c9211 */ /* 0x042fe200078410ff */
[----:B------:R-:W-:Y:S02]  /*20d80*/  @!P1 IMAD.MOV.U32 R14, RZ, RZ, R106 ;  /* 0x000000ffff0e9224 */ /* 0x000fe400078e006a */
[----:B------:R-:W-:Y:S01]  /*20d90*/  @!P1 IMAD.MOV.U32 R15, RZ, RZ, R110 ;  /* 0x000000ffff0f9224 */ /* 0x000fe200078e006e */
[----:B------:R-:W-:Y:S01]  /*20da0*/  @!P1 LEA.HI.X R13, R25, R24, R63, 0x2, P2 ;  /* 0x00000018190d9211 */ /* 0x000fe200010f143f */
[----:B------:R-:W-:-:S02]  /*20db0*/  VIADD R63, R191, 0x20 ;  /* 0x00000020bf3f7836 */ /* 0x000fc40000000000 */
[----:B------:R-:W-:Y:S02]  /*20dc0*/  VIADD R25, R191, 0x30 ;  /* 0x00000030bf197836 */ /* 0x000fe40000000000 */
[----:B------:R1:W-:Y:S01]  /*20dd0*/  @!P1 ST.E.64 desc[UR36][R12.64], R14 ;  /* 0x0000000e0c009985 */ /* 0x0003e2000c101b24 */
[----:B------:R-:W-:Y:S02]  /*20de0*/  SHF.R.S32.HI R63, RZ, 0x1f, R63 ;  /* 0x0000001fff3f7819 */ /* 0x000fe4000001143f */
[----:B------:R-:W-:Y:S02]  /*20df0*/  ISETP.GE.AND P1, PT, R59, UR4, PT ;  /* 0x000000043b007c0c */ /* 0x000fe4000bf26270 */
[C---:B-1----:R-:W-:Y:S01]  /*20e00*/  @!P0 LEA R12, P2, R35.reuse, R11, 0x2 ;  /* 0x0000000b230c8211 */ /* 0x042fe200078410ff */
[----:B------:R-:W-:Y:S02]  /*20e10*/  @!P0 IMAD.MOV.U32 R14, RZ, RZ, R229 ;  /* 0x000000ffff0e8224 */ /* 0x000fe400078e00e5 */
[----:B------:R-:W-:Y:S01]  /*20e20*/  @!P0 IMAD.MOV.U32 R15, RZ, RZ, R227 ;  /* 0x000000ffff0f8224 */ /* 0x000fe200078e00e3 */
[----:B------:R-:W-:Y:S01]  /*20e30*/  @!P0 LEA.HI.X R13, R35, R24, R63, 0x2, P2 ;  /* 0x00000018230d8211 */ /* 0x000fe200010f143f */
[----:B------:R-:W-:-:S02]  /*20e40*/  VIADD R63, R191, 0x28 ;  /* 0x00000028bf3f7836 */ /* 0x000fc40000000000 */
[----:B------:R-:W-:Y:S02]  /*20e50*/  VIADD R35, R191, 0x38 ;  /* 0x00000038bf237836 */ /* 0x000fe40000000000 */
[----:B------:R1:W-:Y:S01]  /*20e60*/  @!P0 ST.E.64 desc[UR36][R12.64], R14 ;  /* 0x0000000e0c008985 */ /* 0x0003e2000c101b24 */
[----:B------:R-:W-:Y:S02]  /*20e70*/  ISETP.GE.AND P0, PT, R25, UR4, PT ;  /* 0x0000000419007c0c */ /* 0x000fe4000bf06270 */
[----:B------:R-:W-:Y:S02]  /*20e80*/  SHF.R.S32.HI R63, RZ, 0x1f, R63 ;  /* 0x0000001fff3f7819 */ /* 0x000fe4000001143f */
[C---:B-1----:R-:W-:Y:S01]  /*20e90*/  @!P1 LEA R12, P2, R59.reuse, R11, 0x2 ;  /* 0x0000000b3b0c9211 */ /* 0x042fe200078410ff */
[----:B------:R-:W-:Y:S01]  /*20ea0*/  @!P1 IMAD.MOV.U32 R14, RZ, RZ, R102 ;  /* 0x000000ffff0e9224 */ /* 0x000fe200078e0066 */
[----:B------:R-:W-:Y:S02]  /*20eb0*/  @!P1 MOV R15, R228 ;  /* 0x000000e4000f9202 */ /* 0x000fe40000000f00 */
        /* <DEDUP_REMOVED lines=16> */
[----:B------:R-:W-:Y:S02]  /*20fc0*/  @!P1 IMAD.MOV.U32 R14, RZ, RZ, R226 ;  /* 0x000000ffff0e9224 */ /* 0x000fe400078e00e2 */
[----:B------:R-:W-:Y:S01]  /*20fd0*/  @!P1 IMAD.MOV.U32 R15, RZ, RZ, R192 ;  /* 0x000000ffff0f9224 */ /* 0x000fe200078e00c0 */
[----:B------:R-:W-:Y:S01]  /*20fe0*/  @!P1 LEA.HI.X R13, R35, R24, R59, 0x2, P2 ;  /* 0x00000018230d9211 */ /* 0x000fe200010f143b */
[----:B------:R-:W-:Y:S01]  /*20ff0*/  VIADD R35, R191, 0x40 ;  /* 0x00000040bf237836 */ /* 0x000fe20000000000 */
[----:B------:R-:W-:Y:S01]  /*21000*/  ISETP.GE.AND P2, PT, R25, UR4, PT ;  /* 0x0000000419007c0c */ /* 0x000fe2000bf46270 */
[----:B------:R-:W-:-:S02]  /*21010*/  VIADD R59, R191, 0x58 ;  /* 0x00000058bf3b7836 */ /* 0x000fc40000000000 */
[----:B------:R1:W-:Y:S01]  /*21020*/  @!P1 ST.E.64 desc[UR36][R12.64], R14 ;  /* 0x0000000e0c009985 */ /* 0x0003e2000c101b24 */
[----:B------:R-:W-:Y:S02]  /*21030*/  SHF.R.S32.HI R35, RZ, 0x1f, R35 ;  /* 0x0000001fff237819 */ /* 0x000fe40000011423 */
[C---:B-1----:R-:W-:Y:S01]  /*21040*/  @!P0 LEA R12, P1, R34.reuse, R11, 0x2 ;  /* 0x0000000b220c8211 */ /* 0x042fe200078210ff */
[----:B------:R-:W-:Y:S01]  /*21050*/  @!P0 IMAD.MOV.U32 R15, RZ, RZ, R180 ;  /* 0x000000ffff0f8224 */ /* 0x000fe200078e00b4 */
[----:B------:R-:W-:Y:S02]  /*21060*/  @!P0 MOV R14, R182 ;  /* 0x000000b6000e8202 */ /* 0x000fe40000000f00 */
[----:B------:R-:W-:Y:S01]  /*21070*/  @!P0 LEA.HI.X R13, R34, R24, R35, 0x2, P1 ;  /* 0x00000018220d8211 */ /* 0x000fe200008f1423 */
[----:B------:R-:W-:Y:S01]  /*21080*/  VIADD R34, R191, 0x50 ;  /* 0x00000050bf227836 */ /* 0x000fe20000000000 */
[----:B------:R-:W-:Y:S01]  /*21090*/  ISETP.GE.AND P1, PT, R59, UR4, PT ;  /* 0x000000043b007c0c */ /* 0x000fe2000bf26270 */
[----:B------:R-:W-:-:S02]  /*210a0*/  VIADD R35, R191, 0x48 ;  /* 0x00000048bf237836 */ /* 0x000fc40000000000 */
        /* <DEDUP_REMOVED lines=12> */
[----:B------:R-:W-:Y:S02]  /*21170*/  ISETP.GE.AND P3, PT, R25, UR4, PT ;  /* 0x0000000419007c0c */ /* 0x000fe4000bf66270 */
[-C--:B-1----:R-:W-:Y:S02]  /*21180*/  @!P0 LEA R14, P4, R34, R11.reuse, 0x2 ;  /* 0x0000000b220e8211 */ /* 0x082fe400078810ff */
[----:B------:R-:W-:-:S02]  /*21190*/  @!P1 LEA R12, P5, R59, R11, 0x2 ;  /* 0x0000000b3b0c9211 */ /* 0x000fc400078a10ff */
[-C--:B------:R-:W-:Y:S01]  /*211a0*/  @!P0 LEA.HI.X R15, R34, R24.reuse, R35, 0x2, P4 ;  /* 0x00000018220f8211 */ /* 0x080fe200020f1423 */
[----:B------:R-:W-:Y:S01]  /*211b0*/  @!P0 IMAD.MOV.U32 R35, RZ, RZ, R177 ;  /* 0x000000ffff238224 */ /* 0x000fe200078e00b1 */
[----:B------:R-:W-:Y:S02]  /*211c0*/  @!P0 MOV R34, R179 ;  /* 0x000000b300228202 */ /* 0x000fe40000000f00 */
[----:B------:R-:W-:Y:S01]  /*211d0*/  @!P1 LEA.HI.X R13, R59, R24, R82, 0x2, P5 ;  /* 0x000000183b0d9211 */ /* 0x000fe200028f1452 */
[C---:B------:R-:W-:Y:S02]  /*211e0*/  VIADD R59, R191.reuse, 0x78 ;  /* 0x00000078bf3b7836 */ /* 0x040fe40000000000 */
[----:B------:R1:W-:Y:S01]  /*211f0*/  @!P0 ST.E.64 desc[UR36][R14.64], R34 ;  /* 0x000000220e008985 */ /* 0x0003e2000c101b24 */
[----:B------:R-:W-:Y:S01]  /*21200*/  ISETP.GE.AND P0, PT, R86, UR4, PT ;  /* 0x0000000456007c0c */ /* 0x000fe2000bf06270 */
[----:B------:R-:W-:-:S05]  /*21210*/  VIADD R82, R191, 0x68 ;  /* 0x00000068bf527836 */ /* 0x000fca0000000000 */
[----:B------:R-:W-:Y:S01]  /*21220*/  SHF.R.S32.HI R82, RZ, 0x1f, R82 ;  /* 0x0000001fff527819 */ /* 0x000fe20000011452 */
[----:B-1----:R-:W-:Y:S01]  /*21230*/  @!P1 IMAD.MOV.U32 R34, RZ, RZ, R178 ;  /* 0x000000ffff229224 */ /* 0x002fe200078e00b2 */
[----:B------:R-:W-:Y:S01]  /*21240*/  @!P2 LEA R14, P4, R63, R11, 0x2 ;  /* 0x0000000b3f0ea211 */ /* 0x000fe200078810ff */
[----:B------:R-:W-:-:S03]  /*21250*/  @!P1 IMAD.MOV.U32 R35, RZ, RZ, R176 ;  /* 0x000000ffff239224 */ /* 0x000fc600078e00b0 */
[----:B------:R-:W-:Y:S01]  /*21260*/  @!P2 LEA.HI.X R15, R63, R24, R90, 0x2, P4 ;  /* 0x000000183f0fa211 */ /* 0x000fe200020f145a */
[----:B------:R-:W-:Y:S01]  /*21270*/  VIADD R63, R191, 0x80 ;  /* 0x00000080bf3f7836 */ /* 0x000fe20000000000 */
        /* <DEDUP_REMOVED lines=12> */
[----:B------:R-:W-:Y:S02]  /*21340*/  SHF.R.S32.HI R82, RZ, 0x1f, R82 ;  /* 0x0000001fff527819 */ /* 0x000fe40000011452 */
[----:B-1----:R-:W-:Y:S01]  /*21350*/  @!P3 MOV R34, R174 ;  /* 0x000000ae0022b202 */ /* 0x002fe20000000f00 */
[----:B------:R-:W-:Y:S01]  /*21360*/  @!P3 IMAD.MOV.U32 R35, RZ, RZ, R172 ;  /* 0x000000ffff23b224 */ /* 0x000fe200078e00ac */
[----:B------:R-:W-:-:S04]  /*21370*/  @!P0 LEA R14, P4, R86, R11, 0x2 ;  /* 0x0000000b560e8211 */ /* 0x000fc800078810ff */
[----:B------:R1:W-:Y:S01]  /*21380*/  @!P3 ST.E.64 desc[UR36][R12.64], R34 ;  /* 0x000000220c00b985 */ /* 0x0003e2000c101b24 */
[----:B------:R-:W-:Y:S01]  /*21390*/  @!P0 LEA.HI.X R15, R86, R24, R90, 0x2, P4 ;  /* 0x00000018560f8211 */ /* 0x000fe200020f145a */
[----:B------:R-:W-:Y:S01]  /*213a0*/  VIADD R86, R191, 0x90 ;  /* 0x00000090bf567836 */ /* 0x000fe20000000000 */
[----:B------:R-:W-:Y:S01]  /*213b0*/  ISETP.GE.AND P3, PT, R25, UR4, PT ;  /* 0x0000000419007c0c */ /* 0x000fe2000bf66270 */
[----:B------:R-:W-:-:S05]  /*213c0*/  VIADD R90, R191, 0x80 ;  /* 0x00000080bf5a7836 */ /* 0x000fca0000000000 */
[----:B------:R-:W-:Y:S01]  /*213d0*/  SHF.R.S32.HI R90, RZ, 0x1f, R90 ;  /* 0x0000001fff5a7819 */ /* 0x000fe2000001145a */
[----:B-1----:R-:W-:Y:S01]  /*213e0*/  @!P0 IMAD.MOV.U32 R34, RZ, RZ, R171 ;  /* 0x000000ffff228224 */ /* 0x002fe200078e00ab */
[----:B------:R-:W-:Y:S01]  /*213f0*/  @!P1 LEA R12, P5, R59, R11, 0x2 ;  /* 0x0000000b3b0c9211 */ /* 0x000fe200078a10ff */
[----:B------:R-:W-:-:S03]  /*21400*/  @!P0 IMAD.MOV.U32 R35, RZ, RZ, R169 ;  /* 0x000000ffff238224 */ /* 0x000fc600078e00a9 */
[----:B------:R-:W-:Y:S01]  /*21410*/  @!P1 LEA.HI.X R13, R59, R24, R82, 0x2, P5 ;  /* 0x000000183b0d9211 */ /* 0x000fe200028f1452 */
[C---:B------:R-:W-:Y:S01]  /*21420*/  VIADD R59, R191.reuse, 0x98 ;  /* 0x00000098bf3b7836 */ /* 0x040fe20000000000 */
[----:B------:R1:W-:Y:S01]  /*21430*/  @!P0 ST.E.64 desc[UR36][R14.64], R34 ;  /* 0x000000220e008985 */ /* 0x0003e2000c101b24 */
[----:B------:R-:W-:Y:S02]  /*21440*/  ISETP.GE.AND P0, PT, R86, UR4, PT ;  /* 0x0000000456007c0c */ /* 0x000fe4000bf06270 */
[----:B------:R-:W-:-:S04]  /*21450*/  IADD3 R82, R191, 0x88, RZ ;  /* 0x00000088bf527810 */ /* 0x000fc80007ffe0ff */
        /* <DEDUP_REMOVED lines=17> */
[----:B------:R-:W-:Y:S02]  /*21570*/  VIADD R82, R191, 0x98 ;  /* 0x00000098bf527836 */ /* 0x000fe40000000000 */
[----:B------:R-:W-:-:S03]  /*21580*/  ISETP.GE.AND P4, PT, R25, UR4, PT ;  /* 0x0000000419007c0c */ /* 0x000fc6000bf86270 */
[----:B------:R-:W-:Y:S01]  /*21590*/  SHF.R.S32.HI R82, RZ, 0x1f, R82 ;  /* 0x0000001fff527819 */ /* 0x000fe20000011452 */
[----:B-1----:R-:W-:Y:S01]  /*215a0*/  @!P3 IMAD.MOV.U32 R34, RZ, RZ, R166 ;  /* 0x000000ffff22b224 */ /* 0x002fe200078e00a6 */
[----:B------:R-:W-:Y:S01]  /*215b0*/  @!P0 LEA R14, P5, R86, R11, 0x2 ;  /* 0x0000000b560e8211 */ /* 0x000fe200078a10ff */
[----:B------:R-:W-:-:S03]  /*215c0*/  @!P3 IMAD.MOV.U32 R35, RZ, RZ, R164 ;  /* 0x000000ffff23b224 */ /* 0x000fc600078e00a4 */
[----:B------:R-:W-:Y:S01]  /*215d0*/  @!P0 LEA.HI.X R15, R86, R24, R90, 0x2, P5 ;  /* 0x00000018560f8211 */ /* 0x000fe200028f145a */
[C---:B------:R-:W-:Y:S01]  /*215e0*/  VIADD R86, R191.reuse, 0xa0 ;  /* 0x000000a0bf567836 */ /* 0x040fe20000000000 */
[----:B------:R1:W-:Y:S01]  /*215f0*/  @!P3 ST.E.64 desc[UR36][R12.64], R34 ;  /* 0x000000220c00b985 */ /* 0x0003e2000c101b24 */
[----:B------:R-:W-:-:S03]  /*21600*/  VIADD R90, R191, 0xb0 ;  /* 0x000000b0bf5a7836 */ /* 0x000fc60000000000 */
[----:B------:R-:W-:Y:S01]  /*21610*/  SHF.R.S32.HI R86, RZ, 0x1f, R86 ;  /* 0x0000001fff567819 */ /* 0x000fe20000011456 */
[----:B-1----:R-:W-:Y:S01]  /*21620*/  @!P0 IMAD.MOV.U32 R34, RZ, RZ, R161 ;  /* 0x000000ffff228224 */ /* 0x002fe200078e00a1 */
[----:B------:R-:W-:Y:S02]  /*21630*/  @!P0 MOV R35, R159 ;  /* 0x0000009f00238202 */ /* 0x000fe40000000f00 */
[----:B------:R-:W-:-:S03]  /*21640*/  @!P1 LEA R12, P3, R59, R11, 0x2 ;  /* 0x0000000b3b0c9211 */ /* 0x000fc600078610ff */
[----:B------:R1:W-:Y:S01]  /*21650*/  @!P0 ST.E.64 desc[UR36][R14.64], R34 ;  /* 0x000000220e008985 */ /* 0x0003e2000c101b24 */
[----:B------:R-:W-:Y:S01]  /*21660*/  @!P1 LEA.HI.X R13, R59, R24, R82, 0x2, P3 ;  /* 0x000000183b0d9211 */ /* 0x000fe200018f1452 */
[C---:B------:R-:W-:Y:S01]  /*21670*/  VIADD R82, R191.reuse, 0xb8 ;  /* 0x000000b8bf527836 */ /* 0x040fe20000000000 */
        /* <DEDUP_REMOVED lines=18> */
[----:B------:R-:W-:Y:S02]  /*217a0*/  ISETP.GE.AND P2, PT, R63, UR4, PT ;  /* 0x000000043f007c0c */ /* 0x000fe4000bf46270 */
[----:B------:R-:W-:Y:S01]  /*217b0*/  IADD3 R59, R191, 0xc8, RZ ;  /* 0x000000c8bf3b7810 */ /* 0x000fe20007ffe0ff */
[----:B-1----:R-:W-:Y:S01]  /*217c0*/  @!P4 IMAD.MOV.U32 R34, RZ, RZ, R104 ;  /* 0x000000ffff22c224 */ /* 0x002fe200078e0068 */
[----:B------:R-:W-:Y:S01]  /*217d0*/  @!P0 LEA R14, P3, R90, R11, 0x2 ;  /* 0x0000000b5a0e8211 */ /* 0x000fe200078610ff */
[----:B------:R-:W-:-:S03]  /*217e0*/  @!P4 IMAD.MOV.U32 R35, RZ, RZ, R92 ;  /* 0x000000ffff23c224 */ /* 0x000fc600078e005c */
[-C--:B------:R-:W-:Y:S02]  /*217f0*/  @!P0 LEA.HI.X R15, R90, R24.reuse, R94, 0x2, P3 ;  /* 0x000000185a0f8211 */ /* 0x080fe400018f145e */
[----:B------:R1:W-:Y:S01]  /*21800*/  @!P4 ST.E.64 desc[UR36][R12.64], R34 ;  /* 0x000000220c00c985 */ /* 0x0003e2000c101b24 */
[----:B------:R-:W-:Y:S02]  /*21810*/  ISETP.GE.AND P4, PT, R59, UR4, PT ;  /* 0x000000043b007c0c */ /* 0x000fe4000bf86270 */
[----:B------:R-:W-:Y:S02]  /*21820*/  ISETP.GE.AND P3, PT, R25, UR4, PT ;  /* 0x0000000419007c0c */ /* 0x000fe4000bf66270 */
[C---:B-1----:R-:W-:Y:S01]  /*21830*/  @!P1 LEA R12, P5, R82.reuse, R11, 0x2 ;  /* 0x0000000b520c9211 */ /* 0x042fe200078a10ff */
[----:B------:R-:W-:Y:S02]  /*21840*/  @!P0 IMAD.MOV.U32 R34, RZ, RZ, R88 ;  /* 0x000000ffff228224 */ /* 0x000fe400078e0058 */
[----:B------:R-:W-:Y:S01]  /*21850*/  @!P0 IMAD.MOV.U32 R35, RZ, RZ, R84 ;  /* 0x000000ffff238224 */ /* 0x000fe200078e0054 */
[----:B------:R-:W-:Y:S01]  /*21860*/  @!P1 LEA.HI.X R13, R82, R24, R86, 0x2, P5 ;  /* 0x00000018520d9211 */ /* 0x000fe200028f1456 */
[----:B------:R-:W-:-:S06]  /*21870*/  VIADD R82, R191, 0xc0 ;  /* 0x000000c0bf527836 */ /* 0x000fcc0000000000 */
[-C--:B------:R-:W-:Y:S01]  /*21880*/  @!P3 LEA R108, P5, R25, R11.reuse, 0x2 ;  /* 0x0000000b196cb211 */ /* 0x080fe200078a10ff */
[----:B------:R1:W-:Y:S01]  /*21890*/  @!P0 ST.E.64 desc[UR36][R14.64], R34 ;  /* 0x000000220e008985 */ /* 0x0003e2000c101b24 */
[----:B------:R-:W-:Y:S02]  /*218a0*/  SHF.R.S32.HI R82, RZ, 0x1f, R82 ;  /* 0x0000001fff527819 */ /* 0x000fe40000011452 */
[C---:B-1----:R-:W-:Y:S01]  /*218b0*/  @!P2 LEA R14, P0, R63.reuse, R11, 0x2 ;  /* 0x0000000b3f0ea211 */ /* 0x042fe200078010ff */
[----:B------:R-:W-:Y:S02]  /*218c0*/  @!P1 IMAD.MOV.U32 R34, RZ, RZ, R112 ;  /* 0x000000ffff229224 */ /* 0x000fe400078e0070 */
[----:B------:R-:W-:Y:S01]  /*218d0*/  @!P1 IMAD.MOV.U32 R35, RZ, RZ, R116 ;  /* 0x000000ffff239224 */ /* 0x000fe200078e0074 */
[----:B------:R-:W-:Y:S01]  /*218e0*/  @!P2 LEA.HI.X R15, R63, R24, R82, 0x2, P0 ;  /* 0x000000183f0fa211 */ /* 0x000fe200000f1452 */
[----:B------:R-:W-:Y:S01]  /*218f0*/  VIADD R63, R191, 0xc8 ;  /* 0x000000c8bf3f7836 */ /* 0x000fe20000000000 */
[----:B------:R-:W-:-:S02]  /*21900*/  ISETP.GE.AND P0, PT, R225, UR4, PT ;  /* 0x00000004e1007c0c */ /* 0x000fc4000bf06270 */
[----:B------:R1:W-:Y:S02]  /*21910*/  @!P1 ST.E.64 desc[UR36][R12.64], R34 ;  /* 0x000000220c009985 */ /* 0x0003e4000c101b24 */
[----:B------:R-:W-:Y:S02]  /*21920*/  SHF.R.S32.HI R63, RZ, 0x1f, R63 ;  /* 0x0000001fff3f7819 */ /* 0x000fe4000001143f */
[C---:B-1----:R-:W-:Y:S01]  /*21930*/  @!P4 LEA R12, P1, R59.reuse, R11, 0x2 ;  /* 0x0000000b3b0cc211 */ /* 0x042fe200078210ff */
[----:B------:R-:W-:Y:S01]  /*21940*/  @!P2 IMAD.MOV.U32 R34, RZ, RZ, R80 ;  /* 0x000000ffff22a224 */ /* 0x000fe200078e0050 */
[----:B------:R-:W-:Y:S02]  /*21950*/  @!P2 MOV R35, R3 ;  /* 0x000000030023a202 */ /* 0x000fe40000000f00 */
[----:B------:R-:W-:Y:S01]  /*21960*/  @!P4 LEA.HI.X R13, R59, R24, R63, 0x2, P1 ;  /* 0x000000183b0dc211 */ /* 0x000fe200008f143f */
[----:B------:R-:W-:Y:S01]  /*21970*/  VIADD R59, R191, 0xd0 ;  /* 0x000000d0bf3b7836 */ /* 0x000fe20000000000 */
[----:B------:R-:W-:Y:S01]  /*21980*/  ISETP.GE.AND P1, PT, R224, UR4, PT ;  /* 0x00000004e0007c0c */ /* 0x000fe2000bf26270 */
[----:B------:R1:W-:Y:S01]  /*21990*/  @!P2 ST.E.64 desc[UR36][R14.64], R34 ;  /* 0x000000220e00a985 */ /* 0x0003e2000c101b24 */
[----:B------:R-:W-:-:S02]  /*219a0*/  SHF.R.S32.HI R63, RZ, 0x1f, R223 ;  /* 0x0000001fff3f7819 */ /* 0x000fc400000114df */
[----:B------:R-:W-:-:S04]  /*219b0*/  SHF.R.S32.HI R59, RZ, 0x1f, R59 ;  /* 0x0000001fff3b7819 */ /* 0x000fc8000001143b */
[----:B------:R-:W-:Y:S02]  /*219c0*/  @!P3 LEA.HI.X R109, R25, R24, R59, 0x2, P5 ;  /* 0x00000018196db211 */ /* 0x000fe400028f143b */
[----:B------:R-:W-:Y:S02]  /*219d0*/  SHF.R.S32.HI R59, RZ, 0x1f, R225 ;  /* 0x0000001fff3b7819 */ /* 0x000fe400000114e1 */
[----:B------:R-:W-:Y:S02]  /*219e0*/  ISETP.GE.AND P5, PT, R222, UR4, PT ;  /* 0x00000004de007c0c */ /* 0x000fe4000bfa6270 */
[----:B------:R-:W-:Y:S01]  /*219f0*/  SHF.R.S32.HI R25, RZ, 0x1f, R224 ;  /* 0x0000001fff197819 */ /* 0x000fe200000114e0 */
[----:B-1----:R-:W-:Y:S02]  /*21a00*/  @!P4 IMAD.MOV.U32 R14, RZ, RZ, R120 ;  /* 0x000000ffff0ec224 */ /* 0x002fe400078e0078 */
[----:B------:R-:W-:-:S05]  /*21a10*/  @!P4 IMAD.MOV.U32 R15, RZ, RZ, R69 ;  /* 0x000000ffff0fc224 */ /* 0x000fca00078e0045 */
[----:B------:R1:W-:Y:S01]  /*21a20*/  @!P4 ST.E.64 desc[UR36][R12.64], R14 ;  /* 0x0000000e0c00c985 */ /* 0x0003e2000c101b24 */
[----:B------:R-:W-:-:S03]  /*21a30*/  ISETP.GE.AND P4, PT, R223, UR4, PT ;  /* 0x00000004df007c0c */ /* 0x000fc6000bf86270 */
[----:B------:R2:W-:Y:S01]  /*21a40*/  @!P3 ST.E.64 desc[UR36][R108.64], R4 ;  /* 0x000000046c00b985 */ /* 0x0005e2000c101b24 */
[----:B------:R-:W-:Y:S02]  /*21a50*/  ISETP.GE.AND P3, PT, R221, UR4, PT ;  /* 0x00000004dd007c0c */ /* 0x000fe4000bf66270 */
[CC--:B-1----:R-:W-:Y:S01]  /*21a60*/  @!P0 LEA R12, P2, R225.reuse, R11.reuse, 0x2 ;  /* 0x0000000be10c8211 */ /* 0x0c2fe200078410ff */
[----:B------:R-:W-:Y:S02]  /*21a70*/  @!P0 IMAD.MOV.U32 R14, RZ, RZ, R73 ;  /* 0x000000ffff0e8224 */ /* 0x000fe400078e0049 */
[----:B------:R-:W-:Y:S01]  /*21a80*/  @!P0 IMAD.MOV.U32 R15, RZ, RZ, R77 ;  /* 0x000000ffff0f8224 */ /* 0x000fe200078e004d */
[-C--:B------:R-:W-:Y:S02]  /*21a90*/  @!P0 LEA.HI.X R13, R225, R24.reuse, R59, 0x2, P2 ;  /* 0x00000018e10d8211 */ /* 0x080fe400010f143b */
[C---:B--2---:R-:W-:Y:S02]  /*21aa0*/  @!P1 LEA R4, P2, R224.reuse, R11, 0x2 ;  /* 0x0000000be0049211 */ /* 0x044fe400078410ff */
[----:B------:R-:W-:Y:S01]  /*21ab0*/  SHF.R.S32.HI R59, RZ, 0x1f, R222 ;  /* 0x0000001fff3b7819 */ /* 0x000fe200000114de */
[----:B------:R1:W-:Y:S01]  /*21ac0*/  @!P0 ST.E.64 desc[UR36][R12.64], R14 ;  /* 0x0000000e0c008985 */ /* 0x0003e2000c101b24 */
[----:B------:R-:W-:-:S02]  /*21ad0*/  @!P1 LEA.HI.X R5, R224, R24, R25, 0x2, P2 ;  /* 0x00000018e0059211 */ /* 0x000fc400010f1419 */
[----:B------:R-:W-:-:S03]  /*21ae0*/  SHF.R.S32.HI R25, RZ, 0x1f, R221 ;  /* 0x0000001fff197819 */ /* 0x000fc600000114dd */
[----:B------:R2:W-:Y:S01]  /*21af0*/  @!P1 ST.E.64 desc[UR36][R4.64], R6 ;  /* 0x0000000604009985 */ /* 0x0005e2000c101b24 */
[CC--:B-1----:R-:W-:Y:S01]  /*21b00*/  @!P4 LEA R12, P0, R223.reuse, R11.reuse, 0x2 ;  /* 0x0000000bdf0cc211 */ /* 0x0c2fe200078010ff */
[----:B------:R-:W-:Y:S02]  /*21b10*/  @!P4 IMAD.MOV.U32 R14, RZ, RZ, R81 ;  /* 0x000000ffff0ec224 */ /* 0x000fe400078e0051 */
[----:B------:R-:W-:Y:S01]  /*21b20*/  @!P4 IMAD.MOV.U32 R15, RZ, RZ, R85 ;  /* 0x000000ffff0fc224 */ /* 0x000fe200078e0055 */
[-C--:B------:R-:W-:Y:S02]  /*21b30*/  @!P4 LEA.HI.X R13, R223, R24.reuse, R63, 0x2, P0 ;  /* 0x00000018df0dc211 */ /* 0x080fe400000f143f */
[CC--:B--2---:R-:W-:Y:S02]  /*21b40*/  @!P5 LEA R4, P1, R222.reuse, R11.reuse, 0x2 ;  /* 0x0000000bde04d211 */ /* 0x0c4fe400078210ff */
[----:B------:R-:W-:Y:S01]  /*21b50*/  @!P3 LEA R6, P2, R221, R11, 0x2 ;  /* 0x0000000bdd06b211 */ /* 0x000fe200078410ff */
[----:B------:R1:W-:Y:S01]  /*21b60*/  @!P4 ST.E.64 desc[UR36][R12.64], R14 ;  /* 0x0000000e0c00c985 */ /* 0x0003e2000c101b24 */
[----:B------:R-:W-:-:S02]  /*21b70*/  @!P5 LEA.HI.X R5, R222, R24, R59, 0x2, P1 ;  /* 0x00000018de05d211 */ /* 0x000fc400008f143b */
[----:B------:R-:W-:-:S03]  /*21b80*/  @!P3 LEA.HI.X R7, R221, R24, R25, 0x2, P2 ;  /* 0x00000018dd07b211 */ /* 0x000fc600010f1419 */
[----:B------:R3:W-:Y:S01]  /*21b90*/  @!P5 ST.E.64 desc[UR36][R4.64], R8 ;  /* 0x000000080400d985 */ /* 0x0007e2000c101b24 */
[----:B-1----:R-:W-:Y:S02]  /*21ba0*/  @!P3 IMAD.MOV.U32 R12, RZ, RZ, R89 ;  /* 0x000000ffff0cb224 */ /* 0x002fe400078e0059 */
[----:B------:R-:W-:-:S05]  /*21bb0*/  @!P3 IMAD.MOV.U32 R13, RZ, RZ, R93 ;  /* 0x000000ffff0db224 */ /* 0x000fca00078e005d */
[----:B------:R3:W-:Y:S02]  /*21bc0*/  @!P3 ST.E.64 desc[UR36][R6.64], R12 ;  /* 0x0000000c0600b985 */ /* 0x0007e4000c101b24 */
.L_x_2010:
[----:B------:R-:W-:Y:S05]  /*21bd0*/  BSYNC B1 ;  /* 0x0000000000017941 */ /* 0x000fea0003800000 */
.L_x_2009:
[----:B------:R-:W-:-:S03]  /*21be0*/  UMOV UR4, 0xffffffff ;  /* 0xffffffff00047882 */ /* 0x000fc60000000000 */
[----:B------:R-:W-:Y:S05]  /*21bf0*/  BRA.DIV UR4, `(.L_x_2011) ;  /* 0x00000102040c7947 */ /* 0x000fea000b800000 */
[----:B---3--:R3:W4:Y:S04]  /*21c00*/  SHFL.IDX PT, R8, R2, 0x1, 0x1c1f ;  /* 0x003c1f0002087f89 */ /* 0x00872800000e0000 */
[----:B0-----:R-:W0:Y:S02]  /*21c10*/  SHFL.IDX PT, R0, R0, 0x1, 0x1c1f ;  /* 0x003c1f0000007f89 */ /* 0x001e2400000e0000 */
.L_x_2411:
[----:B------:R-:W-:-:S13]  /*21c20*/  ISETP.GE.AND P0, PT, R33, R32, PT ;  /* 0x000000202100720c */ /* 0x000fda0003f06270 */
[----:B------:R-:W-:Y:S05]  /*21c30*/  @P0 BRA `(.L_x_2007) ;  /* 0x0000001c00700947 */ /* 0x000fea0003800000 */
        /* <DEDUP_REMOVED lines=9> */
[C---:B------:R-:W-:Y:S01]  /*21cd0*/  VIADD R13, R191.reuse, 0x10 ;  /* 0x00000010bf0d7836 */ /* 0x040fe20000000000 */
[----:B------:R-:W-:Y:S01]  /*21ce0*/  SHF.R.S32.HI R4, RZ, 0x1f, R191 ;  /* 0x0000001fff047819 */ /* 0x000fe200000114bf */
[C---:B------:R-:W-:Y:S01]  /*21cf0*/  VIADD R15, R191.reuse, 0x28 ;  /* 0x00000028bf0f7836 */ /* 0x040fe20000000000 */
[----:B------:R-:W-:Y:S01]  /*21d00*/  ISETP.GE.AND P2, PT, R14, UR4, PT ;  /* 0x000000040e007c0c */ /* 0x000fe2000bf46270 */
[C---:B-1----:R-:W-:Y:S01]  /*21d10*/  VIADD R24, R191.reuse, 0x18 ;  /* 0x00000018bf187836 */ /* 0x042fe20000000000 */
[----:B------:R-:W-:Y:S01]  /*21d20*/  SHF.R.S32.HI R7, RZ, 0x1f, R7 ;  /* 0x0000001fff077819 */ /* 0x000fe20000011407 */
[----:B--2---:R-:W-:Y:S01]  /*21d30*/  @!P5 IMAD.MOV.U32 R11, RZ, RZ, R20 ;  /* 0x000000ffff0bd224 */ /* 0x004fe200078e0014 */
[C---:B0--3--:R-:W-:Y:S01]  /*21d40*/  @!P5 LEA R2, P1, R191.reuse, R0, 0x2 ;  /* 0x00000000bf02d211 */ /* 0x049fe200078210ff */
[----:B------:R-:W-:Y:S01]  /*21d50*/  VIADD R25, R191, 0xa8 ;  /* 0x000000a8bf197836 */ /* 0x000fe20000000000 */
[----:B------:R-:W-:-:S02]  /*21d60*/  SHF.R.S32.HI R13, RZ, 0x1f, R13 ;  /* 0x0000001fff0d7819 */ /* 0x000fc4000001140d */
[----:B----4-:R-:W-:Y:S02]  /*21d70*/  @!P5 LEA.HI.X R3, R191, R8, R4, 0x2, P1 ;  /* 0x00000008bf03d211 */ /* 0x010fe400008f1404 */
[C---:B------:R-:W-:Y:S02]  /*21d80*/  @!P0 LEA R4, P4, R6.reuse, R0, 0x2 ;  /* 0x0000000006048211 */ /* 0x040fe400078810ff */
[----:B------:R-:W-:Y:S01]  /*21d90*/  ISETP.GE.AND P1, PT, R9, UR4, PT ;  /* 0x0000000409007c0c */ /* 0x000fe2000bf26270 */
[----:B------:R0:W-:Y:S01]  /*21da0*/  @!P5 ST.E.64 desc[UR36][R2.64], R10 ;  /* 0x0000000a0200d985 */ /* 0x0001e2000c101b24 */
[----:B------:R-:W-:Y:S01]  /*21db0*/  @!P0 LEA.HI.X R5, R6, R8, R7, 0x2, P4 ;  /* 0x0000000806058211 */ /* 0x000fe200020f1407 */
[----:B------:R-:W-:Y:S01]  /*21dc0*/  @!P0 IMAD.MOV.U32 R6, RZ, RZ, R97 ;  /* 0x000000ffff068224 */ /* 0x000fe200078e0061 */
[----:B------:R-:W-:Y:S01]  /*21dd0*/  SHF.R.S32.HI R24, RZ, 0x1f, R24 ;  /* 0x0000001fff187819 */ /* 0x000fe20000011418 */
[----:B------:R-:W-:Y:S01]  /*21de0*/  @!P0 IMAD.MOV.U32 R7, RZ, RZ, R21 ;  /* 0x000000ffff078224 */ /* 0x000fe200078e0015 */
[----:B------:R-:W-:-:S04]  /*21df0*/  SHF.R.S32.HI R25, RZ, 0x1f, R25 ;  /* 0x0000001fff197819 */ /* 0x000fc80000011419 */
[----:B------:R1:W-:Y:S01]  /*21e00*/  @!P0 ST.E.64 desc[UR36][R4.64], R6 ;  /* 0x0000000604008985 */ /* 0x0003e2000c101b24 */
[----:B------:R-:W-:Y:S02]  /*21e10*/  ISETP.GE.AND P0, PT, R15, UR4, PT ;  /* 0x000000040f007c0c */ /* 0x000fe4000bf06270 */
[----:B0-----:R-:W-:-:S04]  /*21e20*/  @!P3 LEA R2, P5, R12, R0, 0x2 ;  /* 0x000000000c02b211 */ /* 0x001fc800078a10ff */
[----:B------:R-:W-:Y:S01]  /*21e30*/  @!P3 LEA.HI.X R3, R12, R8, R13, 0x2, P5 ;  /* 0x000000080c03b211 */ /* 0x000fe200028f140d */
[C---:B------:R-:W-:Y:S01]  /*21e40*/  VIADD R12, R191.reuse, 0x30 ;  /* 0x00000030bf0c7836 */ /* 0x040fe20000000000 */
[C---:B------:R-:W-:Y:S02]  /*21e50*/  IADD3 R13, R191.reuse, 0x20, RZ ;  /* 0x00000020bf0d7810 */ /* 0x040fe40007ffe0ff */
[----:B-1----:R-:W-:Y:S01]  /*21e60*/  @!P2 LEA R4, P4, R14, R0, 0x2 ;  /* 0x000000000e04a211 */ /* 0x002fe200078810ff */
[----:B------:R0:W-:Y:S01]  /*21e70*/  @!P3 ST.E.64 desc[UR36][R2.64], R26 ;  /* 0x0000001a0200b985 */ /* 0x0001e2000c101b24 */
[----:B------:R-:W-:Y:S01]  /*21e80*/  @!P2 IMAD.MOV.U32 R6, RZ, RZ, R64 ;  /* 0x000000ffff06a224 */ /* 0x000fe200078e0040 */
[----:B------:R-:W-:Y:S01]  /*21e90*/  ISETP.GE.AND P3, PT, R12, UR4, PT ;  /* 0x000000040c007c0c */ /* 0x000fe2000bf66270 */
[----:B------:R-:W-:Y:S01]  /*21ea0*/  @!P2 IMAD.MOV.U32 R7, RZ, RZ, R101 ;  /* 0x000000ffff07a224 */ /* 0x000fe200078e0065 */
[----:B------:R-:W-:Y:S01]  /*21eb0*/  @!P2 LEA.HI.X R5, R14, R8, R24, 0x2, P4 ;  /* 0x000000080e05a211 */ /* 0x000fe200020f1418 */
[C---:B------:R-:W-:Y:S01]  /*21ec0*/  VIADD R14, R191.reuse, 0x38 ;  /* 0x00000038bf0e7836 */ /* 0x040fe20000000000 */
[----:B------:R-:W-:Y:S01]  /*21ed0*/  SHF.R.S32.HI R13, RZ, 0x1f, R13 ;  /* 0x0000001fff0d7819 */ /* 0x000fe2000001140d */
[----:B------:R-:W-:-:S02]  /*21ee0*/  VIADD R24, R191, 0x28 ;  /* 0x00000028bf187836 */ /* 0x000fc40000000000 */
[----:B------:R1:W-:Y:S01]  /*21ef0*/  @!P2 ST.E.64 desc[UR36][R4.64], R6 ;  /* 0x000000060400a985 */ /* 0x0003e2000c101b24 */
[----:B------:R-:W-:Y:S02]  /*21f00*/  ISETP.GE.AND P2, PT, R14, UR4, PT ;  /* 0x000000040e007c0c */ /* 0x000fe4000bf46270 */
[----:B------:R-:W-:Y:S02]  /*21f10*/  SHF.R.S32.HI R24, RZ, 0x1f, R24 ;  /* 0x0000001fff187819 */ /* 0x000fe40000011418 */
[----:B0-----:R-:W-:-:S04]  /*21f20*/  @!P1 LEA R2, P5, R9, R0, 0x2 ;  /* 0x0000000009029211 */ /* 0x001fc800078a10ff */
[----:B------:R-:W-:Y:S01]  /*21f30*/  @!P1 LEA.HI.X R3, R9, R8, R13, 0x2, P5 ;  /* 0x0000000809039211 */ /* 0x000fe200028f140d */
[C---:B------:R-:W-:Y:S02]  /*21f40*/  VIADD R9, R191.reuse, 0x40 ;  /* 0x00000040bf097836 */ /* 0x040fe40000000000 */
[----:B------:R-:W-:Y:S01]  /*21f50*/  VIADD R13, R191, 0x30 ;  /* 0x00000030bf0d7836 */ /* 0x000fe20000000000 */
[----:B-1----:R-:W-:Y:S01]  /*21f60*/  @!P0 LEA R4, P4, R15, R0, 0x2 ;  /* 0x000000000f048211 */ /* 0x002fe200078810ff */
[----:B------:R0:W-:Y:S01]  /*21f70*/  @!P1 ST.E.64 desc[UR36][R2.64], R36 ;  /* 0x0000002402009985 */ /* 0x0001e2000c101b24 */
[----:B------:R-:W-:Y:S01]  /*21f80*/  ISETP.GE.AND P1, PT, R9, UR4, PT ;  /* 0x0000000409007c0c */ /* 0x000fe2000bf26270 */
[----:B------:R-:W-:Y:S01]  /*21f90*/  @!P0 IMAD.MOV.U32 R6, RZ, RZ, R105 ;  /* 0x000000ffff068224 */ /* 0x000fe200078e0069 */
[----:B------:R-:W-:Y:S01]  /*21fa0*/  @!P0 LEA.HI.X R5, R15, R8, R24, 0x2, P4 ;  /* 0x000000080f058211 */ /* 0x000fe200020f1418 */
[----:B------:R-:W-:Y:S01]  /*21fb0*/  @!P0 IMAD.MOV.U32 R7, RZ, RZ, R47 ;  /* 0x000000ffff078224 */ /* 0x000fe200078e002f */
[----:B------:R-:W-:Y:S01]  /*21fc0*/  SHF.R.S32.HI R13, RZ, 0x1f, R13 ;  /* 0x0000001fff0d7819 */ /* 0x000fe2000001140d */
[C---:B------:R-:W-:Y:S01]  /*21fd0*/  VIADD R15, R191.reuse, 0x48 ;  /* 0x00000048bf0f7836 */ /* 0x040fe20000000000 */
[----:B------:R-:W-:Y:S01]  /*21fe0*/  IADD3 R24, R191, 0x38, RZ ;  /* 0x00000038bf187810 */ /* 0x000fe20007ffe0ff */
[----:B------:R-:W-:Y:S01]  /*21ff0*/  @!P2 IMAD.MOV.U32 R47, RZ, RZ, R50 ;  /* 0x000000ffff2fa224 */ /* 0x000fe200078e0032 */
[----:B------:R1:W-:Y:S02]  /*22000*/  @!P0 ST.E.64 desc[UR36][R4.64], R6 ;  /* 0x0000000604008985 */ /* 0x0003e4000c101b24 */
[----:B------:R-:W-:-:S02]  /*22010*/  ISETP.GE.AND P0, PT, R15, UR4, PT ;  /* 0x000000040f007c0c */ /* 0x000fc4000bf06270 */
[----:B------:R-:W-:Y:S02]  /*22020*/  SHF.R.S32.HI R24, RZ, 0x1f, R24 ;  /* 0x0000001fff187819 */ /* 0x000fe40000011418 */
[----:B0-----:R-:W-:-:S04]  /*22030*/  @!P3 LEA R2, P5, R12, R0, 0x2 ;  /* 0x000000000c02b211 */ /* 0x001fc800078a10ff */
[----:B------:R-:W-:Y:S01]  /*22040*/  @!P3 LEA.HI.X R3, R12, R8, R13, 0x2, P5 ;  /* 0x000000080c03b211 */ /* 0x000fe200028f140d */
[C---:B------:R-:W-:Y:S02]  /*22050*/  VIADD R12, R191.reuse, 0x50 ;  /* 0x00000050bf0c7836 */ /* 0x040fe40000000000 */
[C---:B------:R-:W-:Y:S01]  /*22060*/  VIADD R13, R191.reuse, 0x40 ;  /* 0x00000040bf0d7836 */ /* 0x040fe20000000000 */
[----:B-1----:R-:W-:Y:S01]  /*22070*/  @!P2 LEA R4, P4, R14, R0, 0x2 ;  /* 0x000000000e04a211 */ /* 0x002fe200078810ff */
[----:B------:R0:W-:Y:S01]  /*22080*/  @!P3 ST.E.64 desc[UR36][R2.64], R38 ;  /* 0x000000260200b985 */ /* 0x0001e2000c101b24 */
[----:B------:R-:W-:Y:S01]  /*22090*/  ISETP.GE.AND P3, PT, R12, UR4, PT ;  /* 0x000000040c007c0c */ /* 0x000fe2000bf66270 */
[----:B------:R-:W-:Y:S01]  /*220a0*/  @!P0 IMAD.MOV.U32 R59, RZ, RZ, R58 ;  /* 0x000000ffff3b8224 */ /* 0x000fe200078e003a */
[----:B------:R-:W-:Y:S01]  /*220b0*/  @!P2 LEA.HI.X R5, R14, R8, R24, 0x2, P4 ;  /* 0x000000080e05a211 */ /* 0x000fe200020f1418 */
[C---:B------:R-:W-:Y:S01]  /*220c0*/  VIADD R14, R191.reuse, 0x58 ;  /* 0x00000058bf0e7836 */ /* 0x040fe20000000000 */
[----:B------:R-:W-:Y:S01]  /*220d0*/  SHF.R.S32.HI R13, RZ, 0x1f, R13 ;  /* 0x0000001fff0d7819 */ /* 0x000fe2000001140d */
[----:B------:R-:W-:-:S02]  /*220e0*/  VIADD R24, R191, 0x48 ;  /* 0x00000048bf187836 */ /* 0x000fc40000000000 */
[----:B------:R1:W-:Y:S01]  /*220f0*/  @!P2 ST.E.64 desc[UR36][R4.64], R46 ;  /* 0x0000002e0400a985 */ /* 0x0003e2000c101b24 */
[----:B------:R-:W-:Y:S01]  /*22100*/  ISETP.GE.AND P2, PT, R14, UR4, PT ;  /* 0x000000040e007c0c */ /* 0x000fe2000bf46270 */
[----:B------:R-:W-:Y:S01]  /*22110*/  @!P0 IMAD.MOV.U32 R58, RZ, RZ, R54 ;  /* 0x000000ffff3a8224 */ /* 0x000fe200078e0036 */
        /* <DEDUP_REMOVED lines=10> */
[C---:B------:R-:W-:Y:S01]  /*221c0*/  VIADD R15, R191.reuse, 0x68 ;  /* 0x00000068bf0f7836 */ /* 0x040fe20000000000 */
[----:B------:R-:W-:Y:S01]  /*221d0*/  SHF.R.S32.HI R13, RZ, 0x1f, R13 ;  /* 0x0000001fff0d7819 */ /* 0x000fe2000001140d */
[----:B------:R-:W-:Y:S01]  /*221e0*/  @!P2 IMAD.MOV.U32 R7, RZ, RZ, R70 ;  /* 0x000000ffff07a224 */ /* 0x000fe200078e0046 */
[----:B------:R-:W-:Y:S01]  /*221f0*/  IADD3 R24, R191, 0x58, RZ ;  /* 0x00000058bf187810 */ /* 0x000fe20007ffe0ff */
[----:B------:R1:W-:Y:S01]  /*22200*/  @!P0 ST.E.64 desc[UR36][R4.64], R58 ;  /* 0x0000003a04008985 */ /* 0x0003e2000c101b24 */
        /* <DEDUP_REMOVED lines=8> */
[----:B------:R-:W-:Y:S02]  /*22290*/  ISETP.GE.AND P3, PT, R12, UR4, PT ;  /* 0x000000040c007c0c */ /* 0x000fe4000bf66270 */
        /* <DEDUP_REMOVED lines=18> */
[----:B------:R-:W-:-:S02]  /*223c0*/  VIADD R15, R191, 0x88 ;  /* 0x00000088bf0f7836 */ /* 0x000fc40000000000 */
[----:B------:R-:W-:Y:S01]  /*223d0*/  VIADD R24, R191, 0x78 ;  /* 0x00000078bf187836 */ /* 0x000fe20000000000 */
[----:B------:R1:W-:Y:S02]  /*223e0*/  @!P0 ST.E.64 desc[UR36][R4.64], R6 ;  /* 0x0000000604008985 */ /* 0x0003e4000c101b24 */
[----:B------:R-:W-:Y:S02]  /*223f0*/  ISETP.GE.AND P0, PT, R15, UR4, PT ;  /* 0x000000040f007c0c */ /* 0x000fe4000bf06270 */
[----:B------:R-:W-:Y:S02]  /*22400*/  SHF.R.S32.HI R24, RZ, 0x1f, R24 ;  /* 0x0000001fff187819 */ /* 0x000fe40000011418 */
        /* <DEDUP_REMOVED lines=14> */
[----:B------:R-:W-:Y:S02]  /*224f0*/  SHF.R.S32.HI R24, RZ, 0x1f, R24 ;  /* 0x0000001fff187819 */ /* 0x000fe40000011418 */
[----:B------:R-:W-:Y:S02]  /*22500*/  ISETP.GE.AND P2, PT, R14, UR4, PT ;  /* 0x000000040e007c0c */ /* 0x000fe4000bf46270 */
[----:B0-----:R-:W-:-:S04]  /*22510*/  @!P1 LEA R2, P5, R9, R0, 0x2 ;  /* 0x0000000009029211 */ /* 0x001fc800078a10ff */
[----:B------:R-:W-:Y:S01]  /*22520*/  @!P1 LEA.HI.X R3, R9, R8, R13, 0x2, P5 ;  /* 0x0000000809039211 */ /* 0x000fe200028f140d */
[C---:B------:R-:W-:Y:S02]  /*22530*/  VIADD R9, R191.reuse, 0xa0 ;  /* 0x000000a0bf097836 */ /* 0x040fe40000000000 */
[----:B------:R-:W-:Y:S02]  /*22540*/  VIADD R13, R191, 0x90 ;  /* 0x00000090bf0d7836 */ /* 0x000fe40000000000 */
[----:B-1----:R-:W-:Y:S01]  /*22550*/  @!P1 IMAD.MOV.U32 R4, RZ, RZ, R51 ;  /* 0x000000ffff049224 */ /* 0x002fe200078e0033 */
[C---:B------:R-:W-:Y:S01]  /*22560*/  @!P0 LEA R6, P4, R15.reuse, R0, 0x2 ;  /* 0x000000000f068211 */ /* 0x040fe200078810ff */
[----:B------:R-:W-:Y:S01]  /*22570*/  @!P1 IMAD.MOV.U32 R5, RZ, RZ, R52 ;  /* 0x000000ffff059224 */ /* 0x000fe200078e0034 */
[----:B------:R-:W-:Y:S01]  /*22580*/  SHF.R.S32.HI R13, RZ, 0x1f, R13 ;  /* 0x0000001fff0d7819 */ /* 0x000fe2000001140d */
[----:B------:R-:W-:Y:S01]  /*22590*/  @!P2 IMAD.MOV.U32 R99, RZ, RZ, R83 ;  /* 0x000000ffff63a224 */ /* 0x000fe200078e0053 */
[----:B------:R-:W-:Y:S01]  /*225a0*/  @!P0 LEA.HI.X R7, R15, R8, R24, 0x2, P4 ;  /* 0x000000080f078211 */ /* 0x000fe200020f1418 */
[----:B------:R-:W-:Y:S01]  /*225b0*/  VIADD R15, R191, 0x98 ;  /* 0x00000098bf0f7836 */ /* 0x000fe20000000000 */
[----:B------:R0:W-:Y:S01]  /*225c0*/  @!P1 ST.E.64 desc[UR36][R2.64], R4 ;  /* 0x0000000402009985 */ /* 0x0001e2000c101b24 */
[----:B------:R-:W-:-:S02]  /*225d0*/  ISETP.GE.AND P1, PT, R9, UR4, PT ;  /* 0x0000000409007c0c */ /* 0x000fc4000bf26270 */
[----:B------:R-:W-:Y:S02]  /*225e0*/  IADD3 R24, R191, 0xa8, RZ ;  /* 0x000000a8bf187810 */ /* 0x000fe40007ffe0ff */
[----:B------:R-:W-:Y:S01]  /*225f0*/  SHF.R.S32.HI R15, RZ, 0x1f, R15 ;  /* 0x0000001fff0f7819 */ /* 0x000fe2000001140f */
[----:B0-----:R-:W-:Y:S01]  /*22600*/  @!P0 IMAD.MOV.U32 R4, RZ, RZ, R75 ;  /* 0x000000ffff048224 */ /* 0x001fe200078e004b */
[----:B------:R-:W-:Y:S01]  /*22610*/  @!P3 LEA R2, P5, R12, R0, 0x2 ;  /* 0x000000000c02b211 */ /* 0x000fe200078a10ff */
[----:B------:R-:W-:-:S03]  /*22620*/  @!P0 IMAD.MOV.U32 R5, RZ, RZ, R79 ;  /* 0x000000ffff058224 */ /* 0x000fc600078e004f */
[----:B------:R-:W-:Y:S01]  /*22630*/  @!P3 LEA.HI.X R3, R12, R8, R13, 0x2, P5 ;  /* 0x000000080c03b211 */ /* 0x000fe200028f140d */
[C---:B------:R-:W-:Y:S01]  /*22640*/  VIADD R12, R191.reuse, 0xb0 ;  /* 0x000000b0bf0c7836 */ /* 0x040fe20000000000 */
[----:B------:R0:W-:Y:S01]  /*22650*/  @!P0 ST.E.64 desc[UR36][R6.64], R4 ;  /* 0x0000000406008985 */ /* 0x0001e2000c101b24 */
[----:B------:R-:W-:Y:S01]  /*22660*/  VIADD R13, R191, 0xa0 ;  /* 0x000000a0bf0d7836 */ /* 0x000fe20000000000 */
[----:B------:R-:W-:-:S04]  /*22670*/  ISETP.GE.AND P0, PT, R24, UR4, PT ;  /* 0x0000000418007c0c */ /* 0x000fc8000bf06270 */
[----:B------:R-:W-:Y:S01]  /*22680*/  SHF.R.S32.HI R13, RZ, 0x1f, R13 ;  /* 0x0000001fff0d7819 */ /* 0x000fe2000001140d */
[----:B0-----:R-:W-:Y:S01]  /*22690*/  @!P3 IMAD.MOV.U32 R4, RZ, RZ, R53 ;  /* 0x000000ffff04b224 */ /* 0x001fe200078e0035 */
[----:B------:R-:W-:Y:S01]  /*226a0*/  @!P2 LEA R6, P4, R14, R0, 0x2 ;  /* 0x000000000e06a211 */ /* 0x000fe200078810ff */
[----:B------:R-:W-:-:S03]  /*226b0*/  @!P3 IMAD.MOV.U32 R5, RZ, RZ, R55 ;  /* 0x000000ffff05b224 */ /* 0x000fc600078e0037 */
[----:B------:R-:W-:Y:S01]  /*226c0*/  @!P2 LEA.HI.X R7, R14, R8, R15, 0x2, P4 ;  /* 0x000000080e07a211 */ /* 0x000fe200020f140f */
[C---:B------:R-:W-:Y:S01]  /*226d0*/  VIADD R14, R191.reuse, 0xb8 ;  /* 0x000000b8bf0e7836 */ /* 0x040fe20000000000 */
[----:B------:R0:W-:Y:S01]  /*226e0*/  @!P3 ST.E.64 desc[UR36][R2.64], R4 ;  /* 0x000000040200b985 */ /* 0x0001e2000c101b24 */
[----:B------:R-:W-:Y:S01]  /*226f0*/  ISETP.GE.AND P3, PT, R12, UR4, PT ;  /* 0x000000040c007c0c */ /* 0x000fe2000bf66270 */
[----:B------:R-:W-:Y:S02]  /*22700*/  VIADD R15, R191, 0xb0 ;  /* 0x000000b0bf0f7836 */ /* 0x000fe40000000000 */
[----:B------:R1:W-:Y:S01]  /*22710*/  @!P2 ST.E.64 desc[UR36][R6.64], R98 ;  /* 0x000000620600a985 */ /* 0x0003e2000c101b24 */
[----:B------:R-:W-:Y:S02]  /*22720*/  ISETP.GE.AND P2, PT, R14, UR4, PT ;  /* 0x000000040e007c0c */ /* 0x000fe4000bf46270 */
[----:B------:R-:W-:Y:S02]  /*22730*/  SHF.R.S32.HI R15, RZ, 0x1f, R15 ;  /* 0x0000001fff0f7819 */ /* 0x000fe4000001140f */
[----:B0-----:R-:W-:-:S02]  /*22740*/  @!P1 LEA R2, P5, R9, R0, 0x2 ;  /* 0x0000000009029211 */ /* 0x001fc400078a10ff */
[C---:B------:R-:W-:Y:S02]  /*22750*/  @!P0 LEA R4, P4, R24.reuse, R0, 0x2 ;  /* 0x0000000018048211 */ /* 0x040fe400078810ff */
[-C--:B------:R-:W-:Y:S01]  /*22760*/  @!P1 LEA.HI.X R3, R9, R8.reuse, R13, 0x2, P5 ;  /* 0x0000000809039211 */ /* 0x080fe200028f140d */
[C---:B------:R-:W-:Y:S01]  /*22770*/  VIADD R13, R191.reuse, 0xc0 ;  /* 0x000000c0bf0d7836 */ /* 0x040fe20000000000 */
[----:B------:R-:W-:Y:S01]  /*22780*/  @!P0 LEA.HI.X R5, R24, R8, R25, 0x2, P4 ;  /* 0x0000000818058211 */ /* 0x000fe200020f1419 */
[----:B-1----:R-:W-:Y:S01]  /*22790*/  @!P0 IMAD.MOV.U32 R6, RZ, RZ, R103 ;  /* 0x000000ffff068224 */ /* 0x002fe200078e0067 */
[----:B------:R-:W-:Y:S01]  /*227a0*/  IADD3 R9, R191, 0xc8, RZ ;  /* 0x000000c8bf097810 */ /* 0x000fe20007ffe0ff */
[----:B------:R0:W-:Y:S01]  /*227b0*/  @!P1 ST.E.64 desc[UR36][R2.64], R56 ;  /* 0x0000003802009985 */ /* 0x0001e2000c101b24 */
[----:B------:R-:W-:Y:S01]  /*227c0*/  @!P0 IMAD.MOV.U32 R7, RZ, RZ, R87 ;  /* 0x000000ffff078224 */ /* 0x000fe200078e0057 */
[----:B------:R-:W-:Y:S02]  /*227d0*/  ISETP.GE.AND P1, PT, R13, UR4, PT ;  /* 0x000000040d007c0c */ /* 0x000fe4000bf26270 */
[----:B------:R-:W-:-:S02]  /*227e0*/  ISETP.GE.AND P4, PT, R9, UR4, PT ;  /* 0x0000000409007c0c */ /* 0x000fc4000bf86270 */
[----:B------:R1:W-:Y:S01]  /*227f0*/  @!P0 ST.E.64 desc[UR36][R4.64], R6 ;  /* 0x0000000604008985 */ /* 0x0003e2000c101b24 */
[----:B0-----:R-:W-:-:S08]  /*22800*/  @!P3 LEA R2, P5, R12, R0, 0x2 ;  /* 0x000000000c02b211 */ /* 0x001fd000078a10ff */
[----:B------:R-:W-:Y:S02]  /*22810*/  @!P1 MOV R63, R65 ;  /* 0x00000041003f9202 */ /* 0x000fe40000000f00 */
[----:B------:R-:W-:Y:S01]  /*22820*/  @!P4 IMAD.MOV.U32 R115, RZ, RZ, R95 ;  /* 0x000000ffff73c224 */ /* 0x000fe200078e005f */
[----:B------:R-:W-:Y:S01]  /*22830*/  @!P3 LEA.HI.X R3, R12, R8, R15, 0x2, P5 ;  /* 0x000000080c03b211 */ /* 0x000fe200028f140f */
[C---:B------:R-:W-:Y:S01]  /*22840*/  VIADD R15, R191.reuse, 0xb8 ;  /* 0x000000b8bf0f7836 */ /* 0x040fe20000000000 */
[CC--:B-1----:R-:W-:Y:S01]  /*22850*/  @!P2 LEA R4, P0, R14.reuse, R0.reuse, 0x2 ;  /* 0x000000000e04a211 */ /* 0x0c2fe200078010ff */
[----:B------:R-:W-:Y:S02]  /*22860*/  VIADD R12, R191, 0xd0 ;  /* 0x000000d0bf0c7836 */ /* 0x000fe40000000000 */
[----:B------:R0:W-:Y:S01]  /*22870*/  @!P3 ST.E.64 desc[UR36][R2.64], R60 ;  /* 0x0000003c0200b985 */ /* 0x0001e2000c101b24 */
[----:B------:R-:W-:Y:S01]  /*22880*/  SHF.R.S32.HI R15, RZ, 0x1f, R15 ;  /* 0x0000001fff0f7819 */ /* 0x000fe2000001140f */
[----:B------:R-:W-:Y:S01]  /*22890*/  @!P2 IMAD.MOV.U32 R6, RZ, RZ, R107 ;  /* 0x000000ffff06a224 */ /* 0x000fe200078e006b */
[----:B------:R-:W-:Y:S01]  /*228a0*/  @!P4 LEA R10, P3, R9, R0, 0x2 ;  /* 0x00000000090ac211 */ /* 0x000fe200078610ff */
[----:B------:R-:W-:Y:S01]  /*228b0*/  @!P2 IMAD.MOV.U32 R7, RZ, RZ, R91 ;  /* 0x000000ffff07a224 */ /* 0x000fe200078e005b */
[----:B------:R-:W-:Y:S01]  /*228c0*/  @!P2 LEA.HI.X R5, R14, R8, R15, 0x2, P0 ;  /* 0x000000080e05a211 */ /* 0x000fe200000f140f */
[----:B------:R-:W-:Y:S01]  /*228d0*/  VIADD R14, R191, 0xc0 ;  /* 0x000000c0bf0e7836 */ /* 0x000fe20000000000 */
[----:B------:R-:W-:-:S03]  /*228e0*/  ISETP.GE.AND P0, PT, R12, UR4, PT ;  /* 0x000000040c007c0c */ /* 0x000fc6000bf06270 */
[----:B------:R1:W-:Y:S01]  /*228f0*/  @!P2 ST.E.64 desc[UR36][R4.64], R6 ;  /* 0x000000060400a985 */ /* 0x0003e2000c101b24 */
[----:B------:R-:W-:Y:S02]  /*22900*/  SHF.R.S32.HI R14, RZ, 0x1f, R14 ;  /* 0x0000001fff0e7819 */ /* 0x000fe4000001140e */
[----:B------:R-:W-:Y:S02]  /*22910*/  ISETP.GE.AND P2, PT, R225, UR4, PT ;  /* 0x00000004e1007c0c */ /* 0x000fe4000bf46270 */
[----:B0-----:R-:W-:-:S04]  /*22920*/  @!P1 LEA R2, P5, R13, R0, 0x2 ;  /* 0x000000000d029211 */ /* 0x001fc800078a10ff */
[-C--:B------:R-:W-:Y:S01]  /*22930*/  @!P1 LEA.HI.X R3, R13, R8.reuse, R14, 0x2, P5 ;  /* 0x000000080d039211 */ /* 0x080fe200028f140e */
[----:B------:R-:W-:Y:S01]  /*22940*/  VIADD R13, R191, 0xc8 ;  /* 0x000000c8bf0d7836 */ /* 0x000fe20000000000 */
[----:B------:R-:W-:Y:S01]  /*22950*/  ISETP.GE.AND P5, PT, R223, UR4, PT ;  /* 0x00000004df007c0c */ /* 0x000fe2000bfa6270 */
[----:B------:R-:W-:Y:S02]  /*22960*/  @!P0 IMAD.MOV.U32 R69, RZ, RZ, R72 ;  /* 0x000000ffff458224 */ /* 0x000fe400078e0048 */
[----:B------:R0:W-:Y:S01]  /*22970*/  @!P1 ST.E.64 desc[UR36][R2.64], R62 ;  /* 0x0000003e02009985 */ /* 0x0001e2000c101b24 */
[----:B------:R-:W-:Y:S01]  /*22980*/  SHF.R.S32.HI R13, RZ, 0x1f, R13 ;  /* 0x0000001fff0d7819 */ /* 0x000fe2000001140d */
[----:B-1----:R-:W-:Y:S02]  /*22990*/  @!P2 IMAD.MOV.U32 R6, RZ, RZ, R119 ;  /* 0x000000ffff06a224 */ /* 0x002fe400078e0077 */
[----:B------:R-:W-:Y:S01]  /*229a0*/  @!P2 IMAD.MOV.U32 R7, RZ, RZ, R123 ;  /* 0x000000ffff07a224 */ /* 0x000fe200078e007b */
[----:B------:R-:W-:Y:S01]  /*229b0*/  @!P4 LEA.HI.X R11, R9, R8, R13, 0x2, P3 ;  /* 0x00000008090bc211 */ /* 0x000fe200018f140d */
[----:B------:R-:W-:Y:S01]  /*229c0*/  VIADD R13, R191, 0xd0 ;  /* 0x000000d0bf0d7836 */ /* 0x000fe20000000000 */
[----:B------:R-:W-:-:S02]  /*229d0*/  ISETP.GE.AND P3, PT, R224, UR4, PT ;  /* 0x00000004e0007c0c */ /* 0x000fc4000bf66270 */
[----:B------:R-:W-:Y:S01]  /*229e0*/  SHF.R.S32.HI R9, RZ, 0x1f, R225 ;  /* 0x0000001fff097819 */ /* 0x000fe200000114e1 */
[----:B------:R-:W-:Y:S01]  /*229f0*/  @!P4 ST.E.64 desc[UR36][R10.64], R114 ;  /* 0x000000720a00c985 */ /* 0x000fe2000c101b24 */
[----:B------:R-:W-:Y:S01]  /*22a00*/  SHF.R.S32.HI R13, RZ, 0x1f, R13 ;  /* 0x0000001fff0d7819 */ /* 0x000fe2000001140d */
[----:B------:R-:W-:Y:S01]  /*22a10*/  @!P5 IMAD.MOV.U32 R128, RZ, RZ, R127 ;  /* 0x000000ffff80d224 */ /* 0x000fe200078e007f */
[----:B------:R-:W-:Y:S02]  /*22a20*/  ISETP.GE.AND P4, PT, R222, UR4, PT ;  /* 0x00000004de007c0c */ /* 0x000fe4000bf86270 */
[----:B0-----:R-:W-:-:S04]  /*22a30*/  @!P0 LEA R2, P1, R12, R0, 0x2 ;  /* 0x000000000c028211 */ /* 0x001fc800078210ff */
[----:B------:R-:W-:Y:S01]  /*22a40*/  @!P0 LEA.HI.X R3, R12, R8, R13, 0x2, P1 ;  /* 0x000000080c038211 */ /* 0x000fe200008f140d */
[----:B------:R-:W-:Y:S01]  /*22a50*/  @!P3 IMAD.MOV.U32 R77, RZ, RZ, R78 ;  /* 0x000000ffff4db224 */ /* 0x000fe200078e004e */
[C---:B------:R-:W-:Y:S02]  /*22a60*/  @!P2 LEA R4, P1, R225.reuse, R0, 0x2 ;  /* 0x00000000e104a211 */ /* 0x040fe400078210ff */
[----:B------:R-:W-:Y:S01]  /*22a70*/  SHF.R.S32.HI R13, RZ, 0x1f, R224 ;  /* 0x0000001fff0d7819 */ /* 0x000fe200000114e0 */
[----:B------:R0:W-:Y:S01]  /*22a80*/  @!P0 ST.E.64 desc[UR36][R2.64], R68 ;  /* 0x0000004402008985 */ /* 0x0001e2000c101b24 */
[----:B------:R-:W-:Y:S02]  /*22a90*/  @!P2 LEA.HI.X R5, R225, R8, R9, 0x2, P1 ;  /* 0x00000008e105a211 */ /* 0x000fe400008f1409 */
[----:B------:R-:W-:Y:S02]  /*22aa0*/  SHF.R.S32.HI R12, RZ, 0x1f, R223 ;  /* 0x0000001fff0c7819 */ /* 0x000fe400000114df */
[----:B------:R-:W-:Y:S01]  /*22ab0*/  SHF.R.S32.HI R9, RZ, 0x1f, R222 ;  /* 0x0000001fff097819 */ /* 0x000fe200000114de */
[----:B------:R1:W-:Y:S01]  /*22ac0*/  @!P2 ST.E.64 desc[UR36][R4.64], R6 ;  /* 0x000000060400a985 */ /* 0x0003e2000c101b24 */
[----:B0-----:R-:W-:-:S04]  /*22ad0*/  @!P3 LEA R2, P0, R224, R0, 0x2 ;  /* 0x00000000e002b211 */ /* 0x001fc800078010ff */
[----:B------:R-:W-:Y:S02]  /*22ae0*/  @!P3 LEA.HI.X R3, R224, R8, R13, 0x2, P0 ;  /* 0x00000008e003b211 */ /* 0x000fe400000f140d */
[CC--:B-1----:R-:W-:Y:S02]  /*22af0*/  @!P5 LEA R4, P1, R223.reuse, R0.reuse, 0x2 ;  /* 0x00000000df04d211 */ /* 0x0c2fe400078210ff */
[C---:B------:R-:W-:Y:S01]  /*22b00*/  @!P4 LEA R6, P2, R222.reuse, R0, 0x2 ;  /* 0x00000000de06c211 */ /* 0x040fe200078410ff */
[----:B------:R0:W-:Y:S01]  /*22b10*/  @!P3 ST.E.64 desc[UR36][R2.64], R76 ;  /* 0x0000004c0200b985 */ /* 0x0001e2000c101b24 */
[-C--:B------:R-:W-:Y:S02]  /*22b20*/  @!P5 LEA.HI.X R5, R223, R8.reuse, R12, 0x2, P1 ;  /* 0x00000008df05d211 */ /* 0x080fe400008f140c */
[----:B------:R-:W-:Y:S02]  /*22b30*/  @!P4 LEA.HI.X R7, R222, R8, R9, 0x2, P2 ;  /* 0x00000008de07c211 */ /* 0x000fe400010f1409 */
[----:B------:R-:W-:Y:S01]  /*22b40*/  ISETP.GE.AND P0, PT, R221, UR4, PT ;  /* 0x00000004dd007c0c */ /* 0x000fe2000bf06270 */
[----:B------:R0:W-:Y:S04]  /*22b50*/  @!P5 ST.E.64 desc[UR36][R4.64], R128 ;  /* 0x000000800400d985 */ /* 0x0001e8000c101b24 */
[----:B------:R0:W-:Y:S08]  /*22b60*/  @!P4 ST.E.64 desc[UR36][R6.64], R28 ;  /* 0x0000001c0600c985 */ /* 0x0001f0000c101b24 */
[----:B------:R-:W-:Y:S05]  /*22b70*/  @P0 BRA `(.L_x_2007) ;  /* 0x0000000c00a00947 */ /* 0x000fea0003800000 */
[----:B------:R-:W-:Y:S02]  /*22b80*/  SHF.R.S32.HI R9, RZ, 0x1f, R221 ;  /* 0x0000001fff097819 */ /* 0x000fe400000114dd */
[----:B0-----:R-:W-:-:S04]  /*22b90*/  LEA R2, P0, R221, R0, 0x2 ;  /* 0x00000000dd027211 */ /* 0x001fc800078010ff */
[----:B------:R-:W-:-:S05]  /*22ba0*/  LEA.HI.X R3, R221, R8, R9, 0x2, P0 ;  /* 0x00000008dd037211 */ /* 0x000fca00000f1409 */
[----:B------:R0:W-:Y:S01]  /*22bb0*/  ST.E.64 desc[UR36][R2.64], R30 ;  /* 0x0000001e02007985 */ /* 0x0001e2000c101b24 */
[----:B------:R-:W-:Y:S05]  /*22bc0*/  BRA `(.L_x_2007) ;  /* 0x0000000c008c7947 */ /* 0x000fea0003800000 */
.L_x_1993:
[----:B------:R-:W-:Y:S01]  /*22bd0*/  ULDC.64 UR4, c[0x0][0xc08] ;  /* 0x0003020000047ab9 */ /* 0x000fe20000000a00 */
[----:B------:R-:W3:Y:S01]  /*22be0*/  LDC.64 R2, c[0x0][0xc00] ;  /* 0x00030000ff027b82 */ /* 0x000ee20000000a00 */
[----:B------:R-:W-:Y:S01]  /*22bf0*/  ISETP.NE.U32.AND P0, PT, RZ, UR4, PT ;  /* 0x00000004ff007c0c */ /* 0x000fe2000bf05070 */
[----:B------:R-:W-:-:S03]  /*22c00*/  IMAD.MOV.U32 R15, RZ, RZ, RZ ;  /* 0x000000ffff0f7224 */ /* 0x000fc600078e00ff */
[----:B------:R-:W-:Y:S01]  /*22c10*/  ISETP.NE.AND.EX P1, PT, RZ, UR5, PT, P0 ;  /* 0x00000005ff007c0c */ /* 0x000fe2000bf25300 */
[----:B------:R-:W-:Y:S02]  /*22c20*/  ULDC.64 UR4, c[0x0][0xc00] ;  /* 0x0003000000047ab9 */ /* 0x000fe40000000a00 */
[----:B------:R-:W-:-:S04]  /*22c30*/  ISETP.NE.U32.AND P0, PT, RZ, UR4, PT ;  /* 0x00000004ff007c0c */ /* 0x000fc8000bf05070 */
[----:B------:R-:W-:-:S06]  /*22c40*/  ISETP.NE.AND.EX P0, PT, RZ, UR5, PT, P0 ;  /* 0x00000005ff007c0c */ /* 0x000fcc000bf05300 */
[----:B------:R-:W4:Y:S01]  /*22c50*/  @P1 LDC.64 R4, c[0x0][0xc08] ;  /* 0x00030200ff041b82 */ /* 0x000f220000000a00 */
[----:B------:R-:W-:Y:S02]  /*22c60*/  ULDC UR4, c[0x0][0xa88] ;  /* 0x0002a20000047ab9 */ /* 0x000fe40000000800 */
[----:B------:R-:W-:Y:S02]  /*22c70*/  IMAD.U32 R20, RZ, RZ, UR4 ;  /* 0x00000004ff147e24 */ /* 0x000fe4000f8e00ff */
[----:B---3--:R-:W-:-:S05]  /*22c80*/  IMAD.WIDE R2, R216, 0x4, R2 ;  /* 0x00000004d8027825 */ /* 0x008fca00078e0202 */
[----:B------:R3:W5:Y:S01]  /*22c90*/  @P0 LDG.E R15, desc[UR36][R2.64] ;  /* 0x00000024020f0981 */ /* 0x000762000c1e1900 */
[----:B------:R-:W0:Y:S01]  /*22ca0*/  S2R R28, SR_TID.X ;  /* 0x00000000001c7919 */ /* 0x000e220000002100 */
[----:B----4-:R-:W-:-:S05]  /*22cb0*/  @P1 IMAD.WIDE R4, R216, 0x4, R4 ;  /* 0x00000004d8041825 */ /* 0x010fca00078e0204 */
[----:B------:R3:W5:Y:S01]  /*22cc0*/  @P1 LDG.E R20, desc[UR36][R4.64] ;  /* 0x0000002404141981 */ /* 0x000762000c1e1900 */
[----:B-1----:R-:W-:Y:S02]  /*22cd0*/  ISETP.GT.AND P2, PT, R215, 0x1, PT ;  /* 0x00000001d700780c */ /* 0x002fe40003f44270 */
[----:B------:R-:W-:Y:S01]  /*22ce0*/  SHF.R.S32.HI R24, RZ, 0x1f, R216 ;  /* 0x0000001fff187819 */ /* 0x000fe200000114d8 */
[----:B0-----:R-:W-:-:S05]  /*22cf0*/  VIADD R0, R28, 0xffffff80 ;  /* 0xffffff801c007836 */ /* 0x001fca0000000000 */
[----:B------:R-:W-:Y:S01]  /*22d00*/  ISETP.GT.AND P3, PT, R0, 0x7f, PT ;  /* 0x0000007f0000780c */ /* 0x000fe20003f64270 */
[----:B---3--:R-:W-:-:S12]  /*22d10*/  @P1 BRA `(.L_x_2012) ;  /* 0x0000000000101947 */ /* 0x008fd80003800000 */
[----:B------:R-:W-:Y:S05]  /*22d20*/  @!P0 BRA `(.L_x_2012) ;  /* 0x00000000000c8947 */ /* 0x000fea0003800000 */
[----:B------:R-:W3:Y:S04]  /*22d30*/  LDG.E R5, desc[UR36][R2.64] ;  /* 0x0000002402057981 */ /* 0x000ee8000c1e1900 */
[----:B-----5:R-:W3:Y:S02]  /*22d40*/  LDG.E R20, desc[UR36][R2.64+0x4] ;  /* 0x0000042402147981 */ /* 0x020ee4000c1e1900 */
[----:B---3--:R-:W-:-:S07]  /*22d50*/  IADD3 R20, -R5, R20, RZ ;  /* 0x0000001405147210 */ /* 0x008fce0007ffe1ff */
.L_x_2012:
[----:B------:R-:W-:Y:S01]  /*22d60*/  BSSY B1, `(.L_x_2013) ;  /* 0x0000035000017945 */ /* 0x000fe20003800000 */
[----:B------:R-:W-:Y:S02]  /*22d70*/  SEL R25, R216, RZ, !P0 ;  /* 0x000000ffd8197207 */ /* 0x000fe40004000000 */
[----:B------:R-:W-:Y:S02]  /*22d80*/  SEL R24, R24, RZ, !P0 ;  /* 0x000000ff18187207 */ /* 0x000fe40004000000 */
[----:B-----5:R-:W-:Y:S01]  /*22d90*/  SHF.R.S32.HI R14, RZ, 0x1f, R15 ;  /* 0x0000001fff0e7819 */ /* 0x020fe2000001140f */
[----:B------:R-:W-:Y:S06]  /*22da0*/  @P3 BRA `(.L_x_2014) ;  /* 0x0000000000c03947 */ /* 0x000fec0003800000 */
[----:B------:R-:W0:Y:S01]  /*22db0*/  LDC R29, c[0x0][0xbe8] ;  /* 0x0002fa00ff1d7b82 */ /* 0x000e220000000800 */
[----:B------:R-:W-:Y:S01]  /*22dc0*/  IADD3 R27, R201, -0x80, R28 ;  /* 0xffffff80c91b7810 */ /* 0x000fe20007ffe01c */
[----:B0-----:R-:W-:-:S05]  /*22dd0*/  IMAD R0, R20, R29, RZ ;  /* 0x0000001d14007224 */ /* 0x001fca00078e02ff */
[----:B------:R-:W-:-:S13]  /*22de0*/  ISETP.GE.AND P0, PT, R27, R0, PT ;  /* 0x000000001b00720c */ /* 0x000fda0003f06270 */
[----:B------:R-:W-:Y:S05]  /*22df0*/  @P0 BRA `(.L_x_2014) ;  /* 0x0000000000ac0947 */ /* 0x000fea0003800000 */
[----:B------:R-:W-:Y:S01]  /*22e00*/  IMAD.MOV.U32 R0, RZ, RZ, 0x9b8 ;  /* 0x000009b8ff007424 */ /* 0x000fe200078e00ff */
[----:B------:R-:W-:Y:S01]  /*22e10*/  ISETP.GT.AND P3, PT, R215, 0x1, PT ;  /* 0x00000001d700780c */ /* 0x000fe20003f64270 */
[----:B------:R-:W0:Y:S01]  /*22e20*/  LDC.64 R8, c[0x0][0xba8] ;  /* 0x0002ea00ff087b82 */ /* 0x000e220000000a00 */
[----:B------:R-:W-:Y:S01]  /*22e30*/  ISETP.NE.AND P0, PT, R29, 0x1, PT ;  /* 0x000000011d00780c */ /* 0x000fe20003f05270 */
[----:B------:R-:W-:Y:S01]  /*22e40*/  IMAD.MOV.U32 R21, RZ, RZ, R27 ;  /* 0x000000ffff157224 */ /* 0x000fe200078e001b */
[----:B------:R-:W-:-:S05]  /*22e50*/  SEL R26, R0, 0x978, P3 ;  /* 0x00000978001a7807 */ /* 0x000fca0001800000 */
[----:B------:R-:W1:Y:S08]  /*22e60*/  LDC.64 R2, c[0x0][R26+0x220] ;  /* 0x000088001a027b82 */ /* 0x000e700000000a00 */
[----:B------:R-:W3:Y:S08]  /*22e70*/  LDC.64 R10, c[0x0][R26+0x218] ;  /* 0x000086001a0a7b82 */ /* 0x000ef00000000a00 */
[----:B------:R-:W4:Y:S08]  /*22e80*/  LDC.64 R4, c[0x0][R26+0x228] ;  /* 0x00008a001a047b82 */ /* 0x000f300000000a00 */
[----:B------:R-:W5:Y:S08]  /*22e90*/  LDC.64 R6, c[0x0][R26+0x210] ;  /* 0x000084001a067b82 */ /* 0x000f700000000a00 */
[----:B------:R-:W2:Y:S08]  /*22ea0*/  @P0 LDC R0, c[0x0][0xbec] ;  /* 0x0002fb00ff000b82 */ /* 0x000eb00000000800 */
[----:B------:R-:W4:Y:S01]  /*22eb0*/  @P0 LDC R33, c[0x0][0xbf0] ;  /* 0x0002fc00ff210b82 */ /* 0x000f220000000800 */
[----:B-1----:R-:W-:-:S07]  /*22ec0*/  IMAD R3, R3, R25, RZ ;  /* 0x0000001903037224 */ /* 0x002fce00078e02ff */
[----:B0-----:R-:W0:Y:S01]  /*22ed0*/  @!P3 LDC R8, c[0x0][0xb50] ;  /* 0x0002d400ff08bb82 */ /* 0x001e220000000800 */
[----:B------:R-:W-:-:S04]  /*22ee0*/  IMAD.WIDE.U32 R12, R2, R25, RZ ;  /* 0x00000019020c7225 */ /* 0x000fc800078e00ff */
[----:B------:R-:W-:Y:S02]  /*22ef0*/  IMAD R3, R2, R24, R3 ;  /* 0x0000001802037224 */ /* 0x000fe400078e0203 */
[----:B--2---:R-:W-:Y:S01]  /*22f00*/  @P0 IMAD.HI.U32 R0, R27, R0, RZ ;  /* 0x000000001b000227 */ /* 0x004fe200078e00ff */
[----:B------:R-:W1:Y:S03]  /*22f10*/  @!P3 LDC R9, c[0x0][0xb54] ;  /* 0x0002d500ff09bb82 */ /* 0x000e660000000800 */
[-C--:B---3--:R-:W-:Y:S02]  /*22f20*/  IMAD R31, R11, R188.reuse, RZ ;  /* 0x000000bc0b1f7224 */ /* 0x088fe400078e02ff */
[----:B------:R-:W-:Y:S01]  /*22f30*/  IMAD.WIDE.U32 R10, R10, R188, RZ ;  /* 0x000000bc0a0a7225 */ /* 0x000fe200078e00ff */
[----:B----4-:R-:W-:Y:S02]  /*22f40*/  @P0 SHF.R.U32.HI R21, RZ, R33, R0 ;  /* 0x00000021ff150219 */ /* 0x010fe40000011600 */
[----:B------:R-:W-:Y:S01]  /*22f50*/  SEL R33, R220, RZ, P3 ;  /* 0x000000ffdc217207 */ /* 0x000fe20001800000 */
[----:B------:R-:W-:Y:S01]  /*22f60*/  IMAD.IADD R11, R31, 0x1, R11 ;  /* 0x000000011f0b7824 */ /* 0x000fe200078e020b */
[----:B------:R-:W-:Y:S01]  /*22f70*/  IADD3 R10, P0, P1, R12, R10, R15 ;  /* 0x0000000a0c0a7210 */ /* 0x000fe2000791e00f */
[----:B------:R-:W-:-:S02]  /*22f80*/  IMAD.MOV R0, RZ, RZ, -R21 ;  /* 0x000000ffff007224 */ /* 0x000fc400078e0a15 */
[----:B------:R-:W-:Y:S02]  /*22f90*/  IMAD.IADD R12, R13, 0x1, R3 ;  /* 0x000000010d0c7824 */ /* 0x000fe400078e0203 */
[----:B------:R-:W-:-:S04]  /*22fa0*/  IMAD.WIDE.U32 R2, R4, R33, RZ ;  /* 0x0000002104027225 */ /* 0x000fc800078e00ff */
[----:B------:R-:W-:Y:S02]  /*22fb0*/  IMAD R13, R5, R33, RZ ;  /* 0x00000021050d7224 */ /* 0x000fe400078e02ff */
[----:B------:R-:W-:Y:S01]  /*22fc0*/  IMAD R5, R29, R0, R27 ;  /* 0x000000001d057224 */ /* 0x000fe200078e021b */
[----:B------:R-:W-:Y:S01]  /*22fd0*/  IADD3.X R0, R12, R11, R14, P0, P1 ;  /* 0x0000000b0c007210 */ /* 0x000fe200007e240e */
[----:B------:R-:W-:Y:S01]  /*22fe0*/  IMAD.IADD R3, R13, 0x1, R3 ;  /* 0x000000010d037824 */ /* 0x000fe200078e0203 */
[----:B------:R-:W-:Y:S02]  /*22ff0*/  IADD3 R2, P0, P1, R21, R10, R2 ;  /* 0x0000000a15027210 */ /* 0x000fe4000791e002 */
[----:B------:R-:W-:Y:S02]  /*23000*/  SHF.R.S32.HI R21, RZ, 0x1f, R21 ;  /* 0x0000001fff157819 */ /* 0x000fe40000011415 */
[----:B------:R-:W-:Y:S02]  /*23010*/  SHF.R.S32.HI R11, RZ, 0x1f, R5 ;  /* 0x0000001fff0b7819 */ /* 0x000fe40000011405 */
        /* <DEDUP_REMOVED lines=9> */
.L_x_2014:
[----:B------:R-:W-:Y:S05]  /*230b0*/  BSYNC B1 ;  /* 0x0000000000017941 */ /* 0x000fea0003800000 */
.L_x_2013:
[----:B------:R-:W-:Y:S05]  /*230c0*/  @P2 BRA `(.L_x_2007) ;  /* 0x00000008004c2947 */ /* 0x000fea0003800000 */
[----:B0-----:R-:W0:Y:S01]  /*230d0*/  LDC R9, c[0x0][0xbe8] ;  /* 0x0002fa00ff097b82 */ /* 0x001e220000000800 */
[----:B------:R-:W-:Y:S01]  /*230e0*/  VIADD R4, R28, 0xffffff80 ;  /* 0xffffff801c047836 */ /* 0x000fe20000000000 */
[----:B------:R-:W-:Y:S02]  /*230f0*/  ULDC.64 UR4, c[0x0][0xaa0] ;  /* 0x0002a80000047ab9 */ /* 0x000fe40000000a00 */
[----:B------:R-:W-:Y:S02]  /*23100*/  IMAD R0, R14, UR4, RZ ;  /* 0x000000040e007c24 */ /* 0x000fe4000f8e02ff */
[----:B------:R-:W-:Y:S01]  /*23110*/  SHF.R.S32.HI R11, RZ, 0x1f, R4 ;  /* 0x0000001fff0b7819 */ /* 0x000fe20000011404 */
[----:B------:R-:W-:-:S04]  /*23120*/  IMAD.WIDE.U32 R2, R15, UR4, RZ ;  /* 0x000000040f027c25 */ /* 0x000fc8000f8e00ff */
[----:B------:R-:W-:Y:S01]  /*23130*/  IMAD R5, R15, UR5, R0 ;  /* 0x000000050f057c24 */ /* 0x000fe2000f8e0200 */
[----:B------:R-:W-:Y:S01]  /*23140*/  LEA.HI R0, R11, R4, RZ, 0x3 ;  /* 0x000000040b007211 */ /* 0x000fe200078f18ff */
[----:B------:R-:W-:Y:S02]  /*23150*/  ULDC.64 UR4, c[0x0][0xae8] ;  /* 0x0002ba0000047ab9 */ /* 0x000fe40000000a00 */
[----:B------:R-:W-:Y:S01]  /*23160*/  IMAD.IADD R3, R3, 0x1, R5 ;  /* 0x0000000103037824 */ /* 0x000fe200078e0205 */
[----:B------:R-:W-:Y:S01]  /*23170*/  LOP3.LUT R13, R0, 0xfffffff8, RZ, 0xc0, !PT ;  /* 0xfffffff8000d7812 */ /* 0x000fe200078ec0ff */
[----:B------:R-:W-:-:S03]  /*23180*/  IMAD.WIDE.U32 R2, R188, UR4, R2 ;  /* 0x00000004bc027c25 */ /* 0x000fc6000f8e0002 */
[----:B------:R-:W-:Y:S01]  /*23190*/  IADD3 R0, R4, -R13, RZ ;  /* 0x8000000d04007210 */ /* 0x000fe20007ffe0ff */
[----:B------:R-:W-:Y:S01]  /*231a0*/  IMAD R3, R188, UR5, R3 ;  /* 0x00000005bc037c24 */ /* 0x000fe2000f8e0203 */
[----:B0-----:R-:W-:-:S03]  /*231b0*/  ISETP.NE.AND P0, PT, R9, 0x1, PT ;  /* 0x000000010900780c */ /* 0x001fc60003f05270 */
[----:B------:R-:W-:Y:S01]  /*231c0*/  IMAD R0, R0, 0x20, R187 ;  /* 0x0000002000007824 */ /* 0x000fe200078e02bb */
[----:B------:R-:W-:Y:S02]  /*231d0*/  ULDC.64 UR4, c[0x0][0xaf0] ;  /* 0x0002bc0000047ab9 */ /* 0x000fe40000000a00 */
[----:B------:R-:W-:Y:S02]  /*231e0*/  IMAD R4, R24, UR4, RZ ;  /* 0x0000000418047c24 */ /* 0x000fe4000f8e02ff */
[----:B------:R-:W-:Y:S02]  /*231f0*/  IMAD.IADD R6, R201, 0x1, R0 ;  /* 0x00000001c9067824 */ /* 0x000fe400078e0200 */
[----:B------:R-:W-:-:S04]  /*23200*/  IMAD.WIDE.U32 R2, R25, UR4, R2 ;  /* 0x0000000419027c25 */ /* 0x000fc8000f8e0002 */
[----:B------:R-:W-:Y:S01]  /*23210*/  IMAD.MOV.U32 R5, RZ, RZ, R6 ;  /* 0x000000ffff057224 */ /* 0x000fe200078e0006 */
[----:B------:R-:W0:Y:S01]  /*23220*/  @P0 LDC R7, c[0x0][0xbec] ;  /* 0x0002fb00ff070b82 */ /* 0x000e220000000800 */
[----:B------:R-:W-:-:S07]  /*23230*/  IMAD.IADD R201, R187, 0x1, R201 ;  /* 0x00000001bbc97824 */ /* 0x000fce00078e02c9 */
[----:B------:R-:W1:Y:S01]  /*23240*/  @P0 LDC R11, c[0x0][0xbf0] ;  /* 0x0002fc00ff0b0b82 */ /* 0x000e620000000800 */
[----:B0-----:R-:W-:-:S04]  /*23250*/  @P0 IMAD.HI.U32 R0, R6, R7, RZ ;  /* 0x0000000706000227 */ /* 0x001fc800078e00ff */
[----:B------:R-:W-:Y:S01]  /*23260*/  IMAD R7, R25, UR5, R4 ;  /* 0x0000000519077c24 */ /* 0x000fe2000f8e0204 */
[----:B------:R-:W-:Y:S01]  /*23270*/  ULDC.64 UR4, c[0x0][0xae0] ;  /* 0x0002b80000047ab9 */ /* 0x000fe20000000a00 */
[----:B-1----:R-:W-:Y:S02]  /*23280*/  @P0 SHF.R.U32.HI R5, RZ, R11, R0 ;  /* 0x0000000bff050219 */ /* 0x002fe40000011600 */
[----:B------:R-:W-:Y:S02]  /*23290*/  IMAD.IADD R3, R3, 0x1, R7 ;  /* 0x0000000103037824 */ /* 0x000fe400078e0207 */
[--C-:B------:R-:W-:Y:S01]  /*232a0*/  SHF.R.S32.HI R0, RZ, 0x1f, R5.reuse ;  /* 0x0000001fff007819 */ /* 0x100fe20000011405 */
[----:B------:R-:W-:Y:S02]  /*232b0*/  IMAD.MOV R7, RZ, RZ, -R5 ;  /* 0x000000ffff077224 */ /* 0x000fe400078e0a05 */
[----:B------:R-:W-:-:S04]  /*232c0*/  IMAD.WIDE.U32 R2, R5, UR4, R2 ;  /* 0x0000000405027c25 */ /* 0x000fc8000f8e0002 */
        /* <DEDUP_REMOVED lines=16> */
[----:B------:R0:W3:Y:S02]  /*233d0*/  SHFL.IDX PT, R14, R0, RZ, 0x181f ;  /* 0x00181fff000e7589 */ /* 0x0000e400000e0000 */
.L_x_2414:
[----:B------:R-:W-:Y:S01]  /*233e0*/  IMAD R21, R20, R9, RZ ;  /* 0x0000000914157224 */ /* 0x000fe200078e02ff */
        /* <DEDUP_REMOVED lines=8> */
[-C--:B---3--:R-:W-:Y:S02]  /*23470*/  @!P3 LEA R4, P5, R18, R14.reuse, 0x1 ;  /* 0x0000000e1204b211 */ /* 0x088fe400078a08ff */
[-C--:B------:R-:W-:Y:S02]  /*23480*/  @!P2 LEA R6, P4, R190, R14.reuse, 0x1 ;  /* 0x0000000ebe06a211 */ /* 0x080fe400078808ff */
[-C--:B-1----:R-:W-:Y:S02]  /*23490*/  @!P3 LEA.HI.X R5, R18, R3.reuse, R19, 0x1, P5 ;  /* 0x000000031205b211 */ /* 0x082fe400028f0c13 */
[-C--:B------:R-:W-:Y:S02]  /*234a0*/  @!P1 LEA R8, P5, R210, R14.reuse, 0x1 ;  /* 0x0000000ed2089211 */ /* 0x080fe400078a08ff */
        /* <DEDUP_REMOVED lines=8> */
.L_x_2017:
[----:B------:R-:W-:Y:S05]  /*23530*/  BSYNC B1 ;  /* 0x0000000000017941 */ /* 0x000fea0003800000 */
.L_x_2016:
[----:B------:R-:W-:-:S03]  /*23540*/  UMOV UR4, 0xffffffff ;  /* 0xffffffff00047882 */ /* 0x000fc60000000000 */
[----:B------:R-:W-:Y:S05]  /*23550*/  BRA.DIV UR4, `(.L_x_2018) ;  /* 0x000000ea04347947 */ /* 0x000fea000b800000 */
[----:B-1----:R1:W0:Y:S04]  /*23560*/  SHFL.IDX PT, R3, R2, 0x1, 0x181f ;  /* 0x00381f0002037f89 */ /* 0x00222800000e0000 */
[----:B---34-:R1:W3:Y:S02]  /*23570*/  SHFL.IDX PT, R14, R0, 0x1, 0x181f ;  /* 0x00381f00000e7f89 */ /* 0x0182e400000e0000 */
.L_x_2418:
        /* <DEDUP_REMOVED lines=11> */
[-C--:B0-----:R-:W-:Y:S02]  /*23630*/  @!P3 LEA.HI.X R5, R18, R3.reuse, R19, 0x1, P5 ;  /* 0x000000031205b211 */ /* 0x081fe400028f0c13 */
        /* <DEDUP_REMOVED lines=9> */
.L_x_2020:
[----:B------:R-:W-:Y:S05]  /*236d0*/  BSYNC B1 ;  /* 0x0000000000017941 */ /* 0x000fea0003800000 */
.L_x_2019:
[----:B------:R-:W-:-:S03]  /*236e0*/  UMOV UR4, 0xffffffff ;  /* 0xffffffff00047882 */ /* 0x000fc60000000000 */
[----:B------:R-:W-:Y:S05]  /*236f0*/  BRA.DIV UR4, `(.L_x_2021) ;  /* 0x000000ea04147947 */ /* 0x000fea000b800000 */
[----:B0-----:R0:W0:Y:S04]  /*23700*/  SHFL.IDX PT, R3, R2, 0x2, 0x181f ;  /* 0x00581f0002037f89 */ /* 0x00102800000e0000 */
[----:B---34-:R3:W4:Y:S02]  /*23710*/  SHFL.IDX PT, R14, R0, 0x2, 0x181f ;  /* 0x00581f00000e7f89 */ /* 0x01872400000e0000 */
.L_x_2422:
        /* <DEDUP_REMOVED lines=21> */
.L_x_2023:
[----:B------:R-:W-:Y:S05]  /*23870*/  BSYNC B1 ;  /* 0x0000000000017941 */ /* 0x000fea0003800000 */
.L_x_2022:
[----:B------:R-:W-:-:S03]  /*23880*/  UMOV UR4, 0xffffffff ;  /* 0xffffffff00047882 */ /* 0x000fc60000000000 */
[----:B------:R-:W-:Y:S05]  /*23890*/  BRA.DIV UR4, `(.L_x_2024) ;  /* 0x000000e604f47947 */ /* 0x000fea000b800000 */
[----:B0-----:R0:W0:Y:S04]  /*238a0*/  SHFL.IDX PT, R3, R2, 0x3, 0x181f ;  /* 0x00781f0002037f89 */ /* 0x00102800000e0000 */
[----:B----4-:R4:W0:Y:S02]  /*238b0*/  SHFL.IDX PT, R14, R0, 0x3, 0x181f ;  /* 0x00781f00000e7f89 */ /* 0x01082400000e0000 */
.L_x_2426:
[----:B-1-34-:R-:W-:-:S04]  /*238c0*/  IADD3 R0, R201, 0x60, RZ ;  /* 0x00000060c9007810 */ /* 0x01afc80007ffe0ff */
        /* <DEDUP_REMOVED lines=9> */
[-C--:B------:R-:W-:Y:S02]  /*23960*/  @!P3 LEA.HI.X R5, R18, R3.reuse, R19, 0x1, P5 ;  /* 0x000000031205b211 */ /* 0x080fe400028f0c13 */
        /* <DEDUP_REMOVED lines=9> */
.L_x_2007:
[----:B------:R-:W-:Y:S05]  /*23a00*/  BSYNC B0 ;  /* 0x0000000000007941 */ /* 0x000fea0003800000 */
.L_x_1992:
[----:B------:R-:W-:Y:S02]  /*23a10*/  ULDC UR4, c[0x0][0xc3c] ;  /* 0x00030f0000047ab9 */ /* 0x000fe40000000800 */
[----:B--2---:R-:W-:-:S13]  /*23a20*/  ISETP.GE.AND P0, PT, R207, UR4, PT ;  /* 0x00000004cf007c0c */ /* 0x004fda000bf06270 */
[----:B------:R-:W-:Y:S05]  /*23a30*/  @!P0 BRA `(.L_x_2025) ;  /* 0xfffffddc00008947 */ /* 0x000fea000383ffff */
[----:B------:R-:W-:Y:S05]  /*23a40*/  BRA `(.L_x_1772) ;  /* 0x00000084002c7947 */ /* 0x000fea0003800000 */
.L_x_1770:
        /* <DEDUP_REMOVED lines=10> */
[----:B------:R0:W1:Y:S01]  /*23af0*/  @P0 LDS.128 R16, [R2+0x284d0] ;  /* 0x0284d00002100984 */ /* 0x0000620000000c00 */
[----:B------:R-:W-:Y:S06]  /*23b00*/  @P0 BAR.ARV 0x4, 0x180 ;  /* 0x0106000000000b1d */ /* 0x000fec0000002000 */
[----:B------:R-:W-:Y:S05]  /*23b10*/  @P0 BRA `(.L_x_2026) ;  /* 0x0000000c00900947 */ /* 0x000fea0003800000 */
[----:B------:R-:W2:Y:S01]  /*23b20*/  S2R R4, SR_TID.X ;  /* 0x0000000000047919 */ /* 0x000ea20000002100 */
[----:B------:R-:W-:Y:S01]  /*23b30*/  ULDC UR4, c[0x0][0xc3c] ;  /* 0x00030f0000047ab9 */ /* 0x000fe20000000800 */
[----:B------:R-:W-:Y:S01]  /*23b40*/  CS2R R6, SRZ ;  /* 0x0000000000067805 */ /* 0x000fe2000001ff00 */
        /* <DEDUP_REMOVED lines=38> */
[----:B------:R-:W-:Y:S01]  /*23db0*/  IMAD.MOV.U32 R8, RZ, RZ, R3 ;  /* 0x000000ffff087224 */ /* 0x000fe200078e0003 */
[----:B------:R-:W-:Y:S01]  /*23dc0*/  UMOV UR4, URZ ;  /* 0x0000003f00047c82 */ /* 0x000fe20008000000 */
[----:B------:R-:W-:-:S05]  /*23dd0*/  ULDC UR5, c[0x0][0xc38] ;  /* 0x00030e0000057ab9 */ /* 0x000fca0000000800 */
.L_x_2029:
[----:B------:R-:W0:Y:S01]  /*23de0*/  LDC R2, c[0x0][0xc3c] ;  /* 0x00030f00ff027b82 */ /* 0x000e220000000800 */
[----:B------:R-:W-:Y:S01]  /*23df0*/  UIADD3 UR4, UR4, 0x1f, URZ ;  /* 0x0000001f04047890 */ /* 0x000fe2000fffe03f */
[----:B------:R-:W-:Y:S02]  /*23e00*/  ULDC UR7, c[0x0][0xc3c] ;  /* 0x00030f0000077ab9 */ /* 0x000fe40000000800 */
[----:B-1----:R-:W-:-:S03]  /*23e10*/  IMAD.U32 R19, RZ, RZ, UR7 ;  /* 0x00000007ff137e24 */ /* 0x002fc6000f8e00ff */
[----:B0-----:R-:W-:-:S13]  /*23e20*/  ISETP.LE.AND P6, PT, R2, UR4, PT ;  /* 0x0000000402007c0c */ /* 0x001fda000bfc3270 */
[----:B------:R-:W-:Y:S05]  /*23e30*/  @P6 BRA `(.L_x_2028) ;  /* 0x0000000800a46947 */ /* 0x000fea0003800000 */
[----:B------:R-:W-:-:S05]  /*23e40*/  VIADD R7, R0, UR4 ;  /* 0x0000000400077c36 */ /* 0x000fca0008000000 */
[----:B------:R-:W-:-:S13]  /*23e50*/  ISETP.GE.OR P6, PT, R7, R2, !P0 ;  /* 0x000000020700720c */ /* 0x000fda00047c6670 */
[----:B------:R-:W0:Y:S08]  /*23e60*/  @!P6 LDC.64 R4, c[0x0][0xc80] ;  /* 0x00032000ff04eb82 */ /* 0x000e300000000a00 */
[----:B------:R-:W1:Y:S01]  /*23e70*/  @!P6 LDC.64 R2, c[0x0][0xc78] ;  /* 0x00031e00ff02eb82 */ /* 0x000e620000000a00 */
[----:B0-----:R-:W-:-:S04]  /*23e80*/  @!P6 IMAD.WIDE R4, R7, 0x4, R4 ;  /* 0x000000040704e825 */ /* 0x001fc800078e0204 */
[----:B-1----:R-:W-:Y:S01]  /*23e90*/  @!P6 IMAD.WIDE R2, R7, 0x4, R2 ;  /* 0x000000040702e825 */ /* 0x002fe200078e0202 */
[----:B------:R-:W-:-:S06]  /*23ea0*/  CS2R R6, SRZ ;  /* 0x0000000000067805 */ /* 0x000fcc000001ff00 */
[----:B------:R-:W2:Y:S04]  /*23eb0*/  @!P6 LDG.E R6, desc[UR36][R4.64] ;  /* 0x000000240406e981 */ /* 0x000ea8000c1e1900 */
[----:B------:R-:W2:Y:S02]  /*23ec0*/  @!P6 LDG.E R7, desc[UR36][R2.64] ;  /* 0x000000240207e981 */ /* 0x000ea4000c1e1900 */
[----:B--2---:R-:W-:-:S05]  /*23ed0*/  IMAD R12, R6, R7, RZ ;  /* 0x00000007060c7224 */ /* 0x004fca00078e02ff */
        /* <DEDUP_REMOVED lines=20> */
.L_x_2027:
        /* <DEDUP_REMOVED lines=9> */
[----:B0-----:R-:W-:-:S07]  /*240b0*/  ISETP.NE.AND P1, PT, R7, 0x1, PT ;  /* 0x000000010700780c */ /* 0x001fce0003f25270 */
[----:B-1----:R-:W-:Y:S06]  /*240c0*/  @!P0 BRA `(.L_x_2030) ;  /* 0x0000000000088947 */ /* 0x002fec0003800000 */
[----:B------:R-:W-:-:S06]  /*240d0*/  VIADD R16, R19, 0xffffffff ;  /* 0xffffffff13107836 */ /* 0x000fcc0000000000 */
[----:B------:R0:W1:Y:S02]  /*240e0*/  SHFL.IDX PT, R16, R5, R16, 0x1f ;  /* 0x00001f1005107589 */ /* 0x00006400000e0000 */
.L_x_2030:
[----:B-1----:R-:W-:Y:S02]  /*240f0*/  IMAD R16, R16, UR5, R3 ;  /* 0x0000000510107c24 */ /* 0x002fe4000f8e0203 */
[----:B------:R-:W-:-:S03]  /*24100*/  VIADD R19, R19, UR4 ;  /* 0x0000000413137c36 */ /* 0x000fc60008000000 */
[----:B0-----:R-:W-:Y:S01]  /*24110*/  IADD3 R5, -R16, UR6, RZ ;  /* 0x0000000610057c10 */ /* 0x001fe2000fffe1ff */
[----:B------:R-:W-:Y:S06]  /*24120*/  @!P1 BRA `(.L_x_2031) ;  /* 0x0000000000e89947 */ /* 0x000fec0003800000 */
[-C--:B--2---:R-:W-:Y:S02]  /*24130*/  IABS R12, R6.reuse ;  /* 0x00000006000c7213 */ /* 0x084fe40000000000 */
[----:B------:R-:W-:Y:S02]  /*24140*/  IABS R4, R7 ;  /* 0x0000000700047213 */ /* 0x000fe40000000000 */
[----:B------:R-:W0:Y:S01]  /*24150*/  I2F.RP R8, R12 ;  /* 0x0000000c00087306 */ /* 0x000e220000209400 */
[----:B------:R-:W-:-:S05]  /*24160*/  IABS R10, R6 ;  /* 0x00000006000a7213 */ /* 0x000fca0000000000 */
[----:B------:R-:W-:Y:S02]  /*24170*/  IMAD.MOV R11, RZ, RZ, -R10 ;  /* 0x000000ffff0b7224 */ /* 0x000fe400078e0a0a */
[----:B0-----:R-:W0:Y:S02]  /*24180*/  MUFU.RCP R8, R8 ;  /* 0x0000000800087308 */ /* 0x001e240000001000 */
[----:B0-----:R-:W-:Y:S01]  /*24190*/  VIADD R2, R8, 0xffffffe ;  /* 0x0ffffffe08027836 */ /* 0x001fe20000000000 */
[----:B------:R-:W-:-:S05]  /*241a0*/  IABS R8, R5 ;  /* 0x0000000500087213 */ /* 0x000fca0000000000 */
[----:B------:R0:W1:Y:S02]  /*241b0*/  F2I.FTZ.U32.TRUNC.NTZ R3, R2 ;  /* 0x0000000200037305 */ /* 0x000064000021f000 */
[----:B0-----:R-:W-:Y:S01]  /*241c0*/  MOV R2, RZ ;  /* 0x000000ff00027202 */ /* 0x001fe20000000f00 */
[----:B-1----:R-:W-:-:S04]  /*241d0*/  IMAD.MOV R9, RZ, RZ, -R3 ;  /* 0x000000ffff097224 */ /* 0x002fc800078e0a03 */
[----:B------:R-:W-:-:S04]  /*241e0*/  IMAD R9, R9, R12, RZ ;  /* 0x0000000c09097224 */ /* 0x000fc800078e02ff */
[----:B------:R-:W-:Y:S02]  /*241f0*/  IMAD.HI.U32 R3, R3, R9, R2 ;  /* 0x0000000903037227 */ /* 0x000fe400078e0002 */
[----:B------:R-:W0:Y:S04]  /*24200*/  I2F.RP R9, R4 ;  /* 0x0000000400097306 */ /* 0x000e280000209400 */
[----:B------:R-:W-:-:S04]  /*24210*/  IMAD.HI.U32 R2, R3, R8, RZ ;  /* 0x0000000803027227 */ /* 0x000fc800078e00ff */
[----:B------:R-:W-:Y:S01]  /*24220*/  IMAD R3, R2, R11, R8 ;  /* 0x0000000b02037224 */ /* 0x000fe200078e0208 */
[----:B------:R-:W-:-:S04]  /*24230*/  LOP3.LUT R8, R5, R6, RZ, 0x3c, !PT ;  /* 0x0000000605087212 */ /* 0x000fc800078e3cff */
[----:B------:R-:W-:Y:S01]  /*24240*/  ISETP.GT.U32.AND P1, PT, R12, R3, PT ;  /* 0x000000030c00720c */ /* 0x000fe20003f24070 */
[----:B0-----:R-:W0:Y:S01]  /*24250*/  MUFU.RCP R9, R9 ;  /* 0x0000000900097308 */ /* 0x001e220000001000 */
[----:B------:R-:W-:-:S11]  /*24260*/  ISETP.GE.AND P2, PT, R8, RZ, PT ;  /* 0x000000ff0800720c */ /* 0x000fd60003f46270 */
[----:B------:R-:W-:Y:S02]  /*24270*/  @!P1 IMAD.IADD R3, R3, 0x1, -R12 ;  /* 0x0000000103039824 */ /* 0x000fe400078e0a0c */
[----:B------:R-:W-:Y:S01]  /*24280*/  @!P1 VIADD R2, R2, 0x1 ;  /* 0x0000000102029836 */ /* 0x000fe20000000000 */
[----:B------:R-:W-:Y:S02]  /*24290*/  ISETP.NE.AND P1, PT, R6, RZ, PT ;  /* 0x000000ff0600720c */ /* 0x000fe40003f25270 */
[----:B------:R-:W-:Y:S01]  /*242a0*/  ISETP.GE.U32.AND P0, PT, R3, R12, PT ;  /* 0x0000000c0300720c */ /* 0x000fe20003f06070 */
[----:B0-----:R-:W-:-:S04]  /*242b0*/  VIADD R10, R9, 0xffffffe ;  /* 0x0ffffffe090a7836 */ /* 0x001fc80000000000 */
[----:B------:R-:W0:Y:S08]  /*242c0*/  F2I.FTZ.U32.TRUNC.NTZ R3, R10 ;  /* 0x0000000a00037305 */ /* 0x000e30000021f000 */
        /* <DEDUP_REMOVED lines=10> */
[----:B------:R-:W-:Y:S01]  /*24370*/  IMAD.HI.U32 R2, R3, R9, R2 ;  /* 0x0000000903027227 */ /* 0x000fe200078e0002 */
[----:B------:R-:W-:-:S03]  /*24380*/  MOV R3, R8 ;  /* 0x0000000800037202 */ /* 0x000fc60000000f00 */
        /* <DEDUP_REMOVED lines=20> */
.L_x_2031:
[----:B------:R-:W0:Y:S02]  /*244d0*/  LDC.64 R2, c[0x0][0xc90] ;  /* 0x00032400ff027b82 */ /* 0x000e240000000a00 */
[----:B0-----:R-:W-:-:S05]  /*244e0*/  IMAD.WIDE R2, R19, 0x4, R2 ;  /* 0x0000000413027825 */ /* 0x001fca00078e0202 */
        /* <DEDUP_REMOVED lines=10> */
[----:B0-----:R-:W-:-:S05]  /*24590*/  IADD3 R9, RZ, -R3, RZ ;  /* 0x80000003ff097210 */ /* 0x001fca0007ffe0ff */
        /* <DEDUP_REMOVED lines=20> */
[----:B------:R-:W-:-:S04]  /*246e0*/  VIADDMNMX R7, R7, UR5, R11, PT ;  /* 0x0000000507077c46 */ /* 0x000fc8000b80010b */
[-C--:B------:R-:W-:Y:S01]  /*246f0*/  IABS R10, R7.reuse ;  /* 0x00000007000a7213 */ /* 0x080fe20000000000 */
[----:B------:R-:W-:Y:S01]  /*24700*/  IMAD.MOV R18, RZ, RZ, -R7 ;  /* 0x000000ffff127224 */ /* 0x000fe200078e0a07 */
[----:B------:R-:W-:Y:S02]  /*24710*/  IABS R12, R7 ;  /* 0x00000007000c7213 */ /* 0x000fe40000000000 */
[----:B------:R-:W0:Y:S08]  /*24720*/  I2F.RP R9, R10 ;  /* 0x0000000a00097306 */ /* 0x000e300000209400 */
[----:B0-----:R-:W0:Y:S02]  /*24730*/  MUFU.RCP R9, R9 ;  /* 0x0000000900097308 */ /* 0x001e240000001000 */
[----:B0-----:R-:W-:-:S06]  /*24740*/  VIADD R3, R9, 0xffffffe ;  /* 0x0ffffffe09037836 */ /* 0x001fcc0000000000 */
[----:B------:R-:W0:Y:S02]  /*24750*/  F2I.FTZ.U32.TRUNC.NTZ R3, R3 ;  /* 0x0000000300037305 */ /* 0x000e24000021f000 */
[----:B0-----:R-:W-:-:S05]  /*24760*/  IMAD.MOV R11, RZ, RZ, -R3 ;  /* 0x000000ffff0b7224 */ /* 0x001fca00078e0a03 */
[----:B------:R-:W-:Y:S02]  /*24770*/  MOV R5, R11 ;  /* 0x0000000b00057202 */ /* 0x000fe40000000f00 */
        /* <DEDUP_REMOVED lines=18> */
.L_x_2032:
[----:B------:R-:W-:-:S05]  /*248a0*/  LOP3.LUT R17, RZ, R2, RZ, 0x33, !PT ;  /* 0x00000002ff117212 */ /* 0x000fca00078e33ff */
[----:B------:R-:W-:Y:S01]  /*248b0*/  IMAD.IADD R17, R6, 0x1, R17 ;  /* 0x0000000106117824 */ /* 0x000fe200078e0211 */
[----:B------:R-:W-:Y:S06]  /*248c0*/  BRA `(.L_x_2033) ;  /* 0x00000000000c7947 */ /* 0x000fec0003800000 */
.L_x_2028:
[----:B------:R-:W-:Y:S01]  /*248d0*/  IMAD.MOV.U32 R17, RZ, RZ, RZ ;  /* 0x000000ffff117224 */ /* 0x000fe200078e00ff */
[----:B------:R-:W-:Y:S01]  /*248e0*/  MOV R18, RZ ;  /* 0x000000ff00127202 */ /* 0x000fe20000000f00 */
[----:B------:R-:W-:-:S07]  /*248f0*/  IMAD.U32 R16, RZ, RZ, UR6 ;  /* 0x00000006ff107e24 */ /* 0x000fce000f8e00ff */
.L_x_2033:
[----:B------:R-:W-:-:S13]  /*24900*/  ISETP.NE.AND P0, PT, R0, RZ, PT ;  /* 0x000000ff0000720c */ /* 0x000fda0003f05270 */
[----:B------:R-:W0:Y:S01]  /*24910*/  @!P0 S2R R3, SR_CgaCtaId ;  /* 0x0000000000038919 */ /* 0x000e220000008800 */
[----:B------:R-:W-:-:S04]  /*24920*/  @!P0 MOV R0, 0x400 ;  /* 0x0000040000008802 */ /* 0x000fc80000000f00 */
[----:B0-----:R-:W-:-:S05]  /*24930*/  @!P0 LEA R0, R3, R0, 0x18 ;  /* 0x0000000003008211 */ /* 0x001fca00078ec0ff */
[----:B------:R2:W-:Y:S01]  /*24940*/  @!P0 STS.128 [R0+0x284d0], R16 ;  /* 0x0284d01000008388 */ /* 0x0005e20000000c00 */
[----:B------:R-:W-:Y:S06]  /*24950*/  BAR.ARV 0x5, 0x180 ;  /* 0x0146000000007b1d */ /* 0x000fec0000002000 */
.L_x_2026:
[----:B------:R3:W-:Y:S01]  /*24960*/  STL [R1+0x28], RZ ;  /* 0x000028ff01007387 */ /* 0x0007e20000100800 */
[----:B------:R-:W-:Y:S01]  /*24970*/  ULDC UR4, c[0x0][0xc3c] ;  /* 0x00030f0000047ab9 */ /* 0x000fe20000000800 */
[----:B------:R-:W-:Y:S01]  /*24980*/  IMAD.MOV.U32 R30, RZ, RZ, 0x1 ;  /* 0x00000001ff1e7424 */ /* 0x000fe200078e00ff */
[----:B-1----:R-:W-:Y:S01]  /*24990*/  ISETP.GE.AND P0, PT, R19, UR4, PT ;  /* 0x0000000413007c0c */ /* 0x002fe2000bf06270 */
[----:B------:R-:W-:-:S12]  /*249a0*/  IMAD.MOV.U32 R28, RZ, RZ, RZ ;  /* 0x000000ffff1c7224 */ /* 0x000fd800078e00ff */
[----:B---3--:R-:W-:Y:S05]  /*249b0*/  @P0 BRA `(.L_x_2034) ;  /* 0x00000070004c0947 */ /* 0x008fea0003800000 */
[----:B--2---:R-:W2:Y:S01]  /*249c0*/  LDL R0, [R1+0x88] ;  /* 0x0000880001007983 */ /* 0x004ea20000100800 */
[----:B------:R-:W1:Y:S01]  /*249d0*/  S2UR UR4, SR_CgaCtaId ;  /* 0x00000000000479c3 */ /* 0x000e620000008800 */
[----:B------:R-:W-:Y:S01]  /*249e0*/  MOV R22, 0x400 ;  /* 0x0000040000167802 */ /* 0x000fe20000000f00 */
[----:B------:R-:W-:Y:S01]  /*249f0*/  BSSY B7, `(.L_x_2034) ;  /* 0x000070f000077945 */ /* 0x000fe20003800000 */
[----:B------:R-:W3:Y:S01]  /*24a00*/  S2R R13, SR_TID.X ;  /* 0x00000000000d7919 */ /* 0x000ee20000002100 */
[----:B------:R-:W-:Y:S01]  /*24a10*/  IMAD.MOV.U32 R31, RZ, RZ, 0x1 ;  /* 0x00000001ff1f7424 */ /* 0x000fe200078e00ff */
[----:B------:R-:W-:Y:S01]  /*24a20*/  CS2R R28, SRZ ;  /* 0x00000000001c7805 */ /* 0x000fe2000001ff00 */
[----:B------:R-:W-:Y:S01]  /*24a30*/  IMAD.MOV.U32 R30, RZ, RZ, 0x1 ;  /* 0x00000001ff1e7424 */ /* 0x000fe200078e00ff */
[----:B------:R-:W-:Y:S01]  /*24a40*/  ULDC.64 UR40, c[0x0][0x198] ;  /* 0x0000660000287ab9 */ /* 0x000fe20000000a00 */
[----:B------:R-:W-:Y:S01]  /*24a50*/  ULDC UR39, c[0x0][0xc] ;  /* 0x0000030000277ab9 */ /* 0x000fe20000000800 */
[----:B-1----:R-:W-:-:S05]  /*24a60*/  IMAD.U32 R37, RZ, RZ, UR4 ;  /* 0x00000004ff257e24 */ /* 0x002fca000f8e00ff */
[----:B------:R-:W-:Y:S02]  /*24a70*/  LEA R22, R37, R22, 0x18 ;  /* 0x0000001625167211 */ /* 0x000fe400078ec0ff */
[C---:B---3--:R-:W-:Y:S01]  /*24a80*/  LOP3.LUT R12, R13.reuse, 0x7f, RZ, 0xc0, !PT ;  /* 0x0000007f0d0c7812 */ /* 0x048fe200078ec0ff */
[C---:B------:R-:W-:Y:S01]  /*24a90*/  IMAD.SHL.U32 R5, R13.reuse, 0x40, RZ ;  /* 0x000000400d057824 */ /* 0x040fe200078e00ff */
[----:B------:R-:W-:Y:S01]  /*24aa0*/  SHF.R.U32.HI R4, RZ, 0x1, R13 ;  /* 0x00000001ff047819 */ /* 0x000fe2000001160d */
[C---:B0-----:R-:W-:Y:S01]  /*24ab0*/  IMAD.SHL.U32 R2, R13.reuse, 0x80, RZ ;  /* 0x000000800d027824 */ /* 0x041fe200078e00ff */
[----:B------:R-:W-:Y:S01]  /*24ac0*/  LOP3.LUT P0, RZ, R13, 0x4, RZ, 0xc0, !PT ;  /* 0x000000040dff7812 */ /* 0x000fe2000780c0ff */
[----:B------:R-:W-:Y:S01]  /*24ad0*/  IMAD.SHL.U32 R7, R12, 0x20, RZ ;  /* 0x000000200c077824 */ /* 0x000fe200078e00ff */
[----:B------:R-:W-:Y:S01]  /*24ae0*/  LOP3.LUT R6, R5, 0x180, RZ, 0xc0, !PT ;  /* 0x0000018005067812 */ /* 0x000fe200078ec0ff */
[C---:B------:R-:W-:Y:S01]  /*24af0*/  IMAD.SHL.U32 R10, R13.reuse, 0x2, RZ ;  /* 0x000000020d0a7824 */ /* 0x040fe200078e00ff */
[----:B------:R-:W-:Y:S01]  /*24b00*/  LOP3.LUT R3, R2, 0x380, RZ, 0xc0, !PT ;  /* 0x0000038002037812 */ /* 0x000fe200078ec0ff */
[----:B------:R-:W-:Y:S01]  /*24b10*/  IMAD.SHL.U32 R9, R13, 0x8, RZ ;  /* 0x000000080d097824 */ /* 0x000fe200078e00ff */
[----:B------:R-:W-:-:S02]  /*24b20*/  LOP3.LUT R8, R7, 0xc00, RZ, 0xc0, !PT ;  /* 0x00000c0007087812 */ /* 0x000fc400078ec0ff */
[----:B------:R-:W-:Y:S02]  /*24b30*/  LOP3.LUT R6, R6, 0x10, R13, 0xf8, !PT ;  /* 0x0000001006067812 */ /* 0x000fe400078ef80d */
[----:B------:R-:W-:Y:S02]  /*24b40*/  LOP3.LUT R8, R8, 0x40, R5, 0xf8, !PT ;  /* 0x0000004008087812 */ /* 0x000fe400078ef805 */
[----:B------:R-:W-:Y:S01]  /*24b50*/  LOP3.LUT R3, R3, 0x30, R4, 0xf8, !PT ;  /* 0x0000003003037812 */ /* 0x000fe200078ef804 */
[----:B------:R-:W-:Y:S01]  /*24b60*/  IMAD.SHL.U32 R4, R12, 0x10, RZ ;  /* 0x000000100c047824 */ /* 0x000fe200078e00ff */
[----:B------:R-:W-:Y:S02]  /*24b70*/  LOP3.LUT R6, R6, 0x30, R9, 0x78, !PT ;  /* 0x0000003006067812 */ /* 0x000fe400078e7809 */
[----:B------:R-:W-:Y:S02]  /*24b80*/  LOP3.LUT R5, R8, 0x200, R5, 0xf8, !PT ;  /* 0x0000020008057812 */ /* 0x000fe400078ef805 */
[----:B--2---:R-:W-:Y:S01]  /*24b90*/  R2UR UR5, R0 ;  /* 0x00000000000572ca */ /* 0x004fe200000e0000 */
[----:B------:R-:W-:-:S05]  /*24ba0*/  IMAD.SHL.U32 R0, R13, 0x10, RZ ;  /* 0x000000100d007824 */ /* 0x000fca00078e00ff */
[----:B------:R-:W-:Y:S02]  /*24bb0*/  LOP3.LUT R7, R0, 0x3f0, RZ, 0xc0, !PT ;  /* 0x000003f000077812 */ /* 0x000fe400078ec0ff */
[----:B------:R-:W-:Y:S02]  /*24bc0*/  LOP3.LUT R3, R3, 0x70, R0, 0x78, !PT ;  /* 0x0000007003037812 */ /* 0x000fe400078e7800 */
[----:B------:R-:W-:Y:S02]  /*24bd0*/  LOP3.LUT R7, R7, 0x70, R10, 0x78, !PT ;  /* 0x0000007007077812 */ /* 0x000fe400078e780a */
[----:B------:R-:W-:Y:S01]  /*24be0*/  LOP3.LUT R2, R3, 0xc00, R2, 0xf8, !PT ;  /* 0x00000c0003027812 */ /* 0x000fe200078ef802 */
[----:B------:R-:W-:Y:S01]  /*24bf0*/  ULOP3.LUT UR42, UR5, 0x2, URZ, 0xfc, !UPT ;  /* 0x00000002052a7892 */ /* 0x000fe2000f8efc3f */
[----:B------:R-:W-:Y:S01]  /*24c00*/  LOP3.LUT R11, R7, 0x400, R4, 0xf8, !PT ;  /* 0x00000400070b7812 */ /* 0x000fe200078ef804 */
[----:B------:R-:W-:Y:S01]  /*24c10*/  ULOP3.LUT UR38, UR5, 0x1, URZ, 0xfc, !UPT ;  /* 0x0000000105267892 */ /* 0x000fe2000f8efc3f */
[----:B------:R-:W-:-:S02]  /*24c20*/  LOP3.LUT R4, R5, R6, RZ, 0xfc, !PT ;  /* 0x0000000605047212 */ /* 0x000fc400078efcff */
[----:B------:R-:W-:Y:S02]  /*24c30*/  LOP3.LUT R33, R0, 0x70, RZ, 0xc0, !PT ;  /* 0x0000007000217812 */ /* 0x000fe400078ec0ff */
[----:B------:R-:W-:Y:S01]  /*24c40*/  MOV R3, 0x20 ;  /* 0x0000002000037802 */ /* 0x000fe20000000f00 */
[----:B------:R0:W-:Y:S04]  /*24c50*/  STL [R1+0x4], R4 ;  /* 0x0000040401007387 */ /* 0x0001e80000100800 */
[----:B------:R-:W-:Y:S04]  /*24c60*/  STL [R1], R11 ;  /* 0x0000000b01007387 */ /* 0x000fe80000100800 */
[----:B------:R1:W-:Y:S01]  /*24c70*/  STL [R1+0xc], R2 ;  /* 0x00000c0201007387 */ /* 0x0003e20000100800 */
[----:B0-----:R-:W-:-:S03]  /*24c80*/  SHF.R.U32.HI R4, RZ, 0x3, R12 ;  /* 0x00000003ff047819 */ /* 0x001fc6000001160c */
[----:B------:R0:W-:Y:S01]  /*24c90*/  STL [R1+0x28], RZ ;  /* 0x000028ff01007387 */ /* 0x0001e20000100800 */
[----:B------:R-:W-:Y:S01]  /*24ca0*/  LOP3.LUT R0, R4, 0x70, R0, 0xf8, !PT ;  /* 0x0000007004007812 */ /* 0x000fe200078ef800 */
[----:B------:R-:W-:Y:S02]  /*24cb0*/  IMAD.IADD R0, R22, 0x1, R11 ;  /* 0x0000000116007824 */ /* 0x000fe400078e020b */
[----:B-1----:R-:W-:-:S03]  /*24cc0*/  IMAD.MOV.U32 R2, RZ, RZ, 0x40 ;  /* 0x00000040ff027424 */ /* 0x002fc600078e00ff */
[----:B------:R0:W-:Y:S02]  /*24cd0*/  STL [R1+0x14], R0 ;  /* 0x0000140001007387 */ /* 0x0001e40000100800 */
[----:B------:R-:W-:Y:S02]  /*24ce0*/  SEL R5, R2, 0xffffffc0, !P0 ;  /* 0xffffffc002057807 */ /* 0x000fe40004000000 */
[----:B------:R-:W-:Y:S02]  /*24cf0*/  SEL R2, R3, 0xffffffe0, !P0 ;  /* 0xffffffe003027807 */ /* 0x000fe40004000000 */
[----:B------:R-:W-:-:S07]  /*24d00*/  LOP3.LUT R2, R33, 0x80, RZ, 0xfc, !PT ;  /* 0x0000008021027812 */ /* 0x000fce00078efcff */
.L_x_2168:
[----:B------:R-:W-:Y:S05]  /*24d10*/  YIELD ;  /* 0x0000000000007946 */ /* 0x000fea0003800000 */
[----:B------:R-:W-:Y:S01]  /*24d20*/  ULDC.64 UR4, c[0x0][0xa28] ;  /* 0x00028a0000047ab9 */ /* 0x000fe20000000a00 */
[----:B------:R-:W-:Y:S01]  /*24d30*/  IMAD.MOV.U32 R35, RZ, RZ, RZ ;  /* 0x000000ffff237224 */ /* 0x000fe200078e00ff */
[----:B------:R-:W-:Y:S01]  /*24d40*/  ISETP.NE.U32.AND P0, PT, RZ, UR4, PT ;  /* 0x00000004ff007c0c */ /* 0x000fe2000bf05070 */
[----:B-1----:R-:W1:Y:S01]  /*24d50*/  LDC.64 R4, c[0x0][0xa00] ;  /* 0x00028000ff047b82 */ /* 0x002e620000000a00 */
[----:B------:R-:W-:Y:S02]  /*24d60*/  ULDC.64 UR6, c[0x0][0xa10] ;  /* 0x0002840000067ab9 */ /* 0x000fe40000000a00 */
[----:B------:R-:W-:Y:S01]  /*24d70*/  ISETP.NE.AND.EX P0, PT, RZ, UR5, PT, P0 ;  /* 0x00000005ff007c0c */ /* 0x000fe2000bf05300 */
[----:B------:R-:W-:-:S12]  /*24d80*/  ULDC.64 UR4, c[0x0][0xa18] ;  /* 0x0002860000047ab9 */ /* 0x000fd80000000a00 */
[----:B--2---:R-:W2:Y:S01]  /*24d90*/  @P0 LDC.64 R2, c[0x0][0xa28] ;  /* 0x00028a00ff020b82 */ /* 0x004ea20000000a00 */
[----:B------:R-:W-:Y:S01]  /*24da0*/  ISETP.NE.U32.AND P1, PT, RZ, UR6, PT ;  /* 0x00000006ff007c0c */ /* 0x000fe2000bf25070 */
[----:B--2---:R-:W-:-:S05]  /*24db0*/  @P0 IMAD.WIDE R2, R19, 0x4, R2 ;  /* 0x0000000413020825 */ /* 0x004fca00078e0202 */
[----:B------:R2:W5:Y:S01]  /*24dc0*/  @P0 LDG.E R35, desc[UR36][R2.64] ;  /* 0x0000002402230981 */ /* 0x000562000c1e1900 */
[----:B------:R-:W-:Y:S01]  /*24dd0*/  ISETP.NE.U32.AND P0, PT, RZ, UR4, PT ;  /* 0x00000004ff007c0c */ /* 0x000fe2000bf05070 */
[----:B------:R-:W-:Y:S01]  /*24de0*/  IMAD.MOV.U32 R26, RZ, RZ, RZ ;  /* 0x000000ffff1a7224 */ /* 0x000fe200078e00ff */
[----:B------:R-:W-:Y:S01]  /*24df0*/  ISETP.NE.AND.EX P1, PT, RZ, UR7, PT, P1 ;  /* 0x00000007ff007c0c */ /* 0x000fe2000bf25310 */
[----:B0-----:R-:W-:Y:S01]  /*24e00*/  IMAD.MOV.U32 R0, RZ, RZ, RZ ;  /* 0x000000ffff007224 */ /* 0x001fe200078e00ff */
[----:B------:R-:W-:Y:S01]  /*24e10*/  ISETP.NE.AND.EX P2, PT, RZ, UR5, PT, P0 ;  /* 0x00000005ff007c0c */ /* 0x000fe2000bf45300 */
[----:B------:R-:W-:Y:S01]  /*24e20*/  ULDC.64 UR4, c[0x0][0xa00] ;  /* 0x0002800000047ab9 */ /* 0x000fe20000000a00 */
[----:B-1----:R-:W-:Y:S01]  /*24e30*/  IMAD.WIDE R4, R19, 0x4, R4 ;  /* 0x0000000413047825 */ /* 0x002fe200078e0204 */
[----:B------:R-:W-:Y:S01]  /*24e40*/  ISETP.NE.U32.AND P0, PT, RZ, UR4, PT ;  /* 0x00000004ff007c0c */ /* 0x000fe2000bf05070 */
[----:B--2---:R-:W0:Y:S03]  /*24e50*/  LDC.64 R2, c[0x0][0xa10] ;  /* 0x00028400ff027b82 */ /* 0x004e260000000a00 */
[----:B------:R-:W-:-:S06]  /*24e60*/  ISETP.NE.AND.EX P0, PT, RZ, UR5, PT, P0 ;  /* 0x00000005ff007c0c */ /* 0x000fcc000bf05300 */
[----:B------:R-:W1:Y:S07]  /*24e70*/  @P2 LDC.64 R6, c[0x0][0xa18] ;  /* 0x00028600ff062b82 */ /* 0x000e6e0000000a00 */
[----:B------:R-:W5:Y:S01]  /*24e80*/  @P0 LDG.E R26, desc[UR36][R4.64] ;  /* 0x00000024041a0981 */ /* 0x000f62000c1e1900 */
[----:B0-----:R-:W-:-:S05]  /*24e90*/  IMAD.WIDE R2, R19, 0x4, R2 ;  /* 0x0000000413027825 */ /* 0x001fca00078e0202 */
[----:B------:R-:W5:Y:S01]  /*24ea0*/  @P1 LDG.E R0, desc[UR36][R2.64] ;  /* 0x0000002402001981 */ /* 0x000f62000c1e1900 */
[----:B------:R-:W-:Y:S02]  /*24eb0*/  ULDC UR4, c[0x0][0x288] ;  /* 0x0000a20000047ab9 */ /* 0x000fe40000000800 */
[----:B------:R-:W-:Y:S01]  /*24ec0*/  IMAD.U32 R25, RZ, RZ, UR4 ;  /* 0x00000004ff197e24 */ /* 0x000fe2000f8e00ff */
[----:B------:R-:W-:Y:S02]  /*24ed0*/  ULDC.64 UR4, c[0x0][0x418] ;  /* 0x0001060000047ab9 */ /* 0x000fe40000000a00 */
[----:B------:R-:W-:-:S03]  /*24ee0*/  UISETP.NE.U32.AND UP0, UPT, UR4, URZ, UPT ;  /* 0x0000003f0400728c */ /* 0x000fc6000bf05070 */
[----:B------:R-:W-:Y:S01]  /*24ef0*/  ULDC UR4, c[0x0][0x424] ;  /* 0x0001090000047ab9 */ /* 0x000fe20000000800 */
[----:B------:R-:W-:Y:S01]  /*24f00*/  UISETP.NE.AND.EX UP0, UPT, UR5, URZ, UPT, UP0 ;  /* 0x0000003f0500728c */ /* 0x000fe2000bf05300 */
[----:B-1----:R-:W-:Y:S02]  /*24f10*/  @P2 IMAD.WIDE R6, R19, 0x4, R6 ;  /* 0x0000000413062825 */ /* 0x002fe400078e0206 */
[----:B------:R-:W-:Y:S01]  /*24f20*/  ULDC UR5, c[0x0][0x2f0] ;  /* 0x0000bc0000057ab9 */ /* 0x000fe20000000800 */
[----:B------:R-:W-:Y:S02]  /*24f30*/  USEL UR4, UR4, 0x1, UP0 ;  /* 0x0000000104047887 */ /* 0x000fe40008000000 */
[----:B------:R0:W5:Y:S02]  /*24f40*/  @P2 LDG.E R25, desc[UR36][R6.64] ;  /* 0x0000002406192981 */ /* 0x000164000c1e1900 */
[----:B------:R-:W-:-:S03]  /*24f50*/  UIMAD UR4, UR4, UR5, URZ ;  /* 0x00000005040472a4 */ /* 0x000fc6000f8e023f */
[----:B------:R-:W-:-:S03]  /*24f60*/  ULDC UR5, c[0x0][0x348] ;  /* 0x0000d20000057ab9 */ /* 0x000fc60000000800 */
[----:B------:R-:W-:Y:S02]  /*24f70*/  IMAD.U32 R8, RZ, RZ, UR4 ;  /* 0x00000004ff087e24 */ /* 0x000fe4000f8e00ff */
[----:B0-----:R-:W-:Y:S01]  /*24f80*/  IMAD.U32 R7, RZ, RZ, UR5 ;  /* 0x00000005ff077e24 */ /* 0x001fe2000f8e00ff */
[----:B----4-:R-:W-:Y:S06]  /*24f90*/  @P2 BRA `(.L_x_2035) ;  /* 0x0000000000102947 */ /* 0x010fec0003800000 */
[----:B------:R-:W-:Y:S05]  /*24fa0*/  @!P0 BRA `(.L_x_2035) ;  /* 0x00000000000c8947 */ /* 0x000fea0003800000 */
[----:B------:R-:W2:Y:S04]  /*24fb0*/  LDG.E R6, desc[UR36][R4.64] ;  /* 0x0000002404067981 */ /* 0x000ea8000c1e1900 */
[----:B-----5:R-:W2:Y:S02]  /*24fc0*/  LDG.E R25, desc[UR36][R4.64+0x4] ;  /* 0x0000042404197981 */ /* 0x020ea4000c1e1900 */
[----:B--2---:R-:W-:-:S07]  /*24fd0*/  IADD3 R25, -R6, R25, RZ ;  /* 0x0000001906197210 */ /* 0x004fce0007ffe1ff */
.L_x_2035:
[----:B------:R-:W-:Y:S01]  /*24fe0*/  ULDC.64 UR4, c[0x0][0xa20] ;  /* 0x0002880000047ab9 */ /* 0x000fe20000000a00 */
[C---:B------:R-:W-:Y:S02]  /*24ff0*/  LOP3.LUT R4, R18.reuse, 0xff000000, RZ, 0xc0, !PT ;  /* 0xff00000012047812 */ /* 0x040fe400078ec0ff */
[----:B------:R-:W-:Y:S02]  /*25000*/  ISETP.NE.U32.AND P0, PT, RZ, UR4, PT ;  /* 0x00000004ff007c0c */ /* 0x000fe4000bf05070 */
[----:B------:R-:W-:Y:S02]  /*25010*/  SHF.R.U32.HI R5, RZ, 0x8, R4 ;  /* 0x00000008ff057819 */ /* 0x000fe40000011604 */
[----:B------:R-:W-:Y:S02]  /*25020*/  ISETP.NE.AND.EX P0, PT, RZ, UR5, PT, P0 ;  /* 0x00000005ff007c0c */ /* 0x000fe4000bf05300 */
[C---:B------:R-:W-:Y:S02]  /*25030*/  LOP3.LUT R6, R18.reuse, 0xff0000, RZ, 0xc0, !PT ;  /* 0x00ff000012067812 */ /* 0x040fe400078ec0ff */
[----:B------:R-:W-:-:S02]  /*25040*/  LOP3.LUT R18, R18, 0xffff, RZ, 0xc0, !PT ;  /* 0x0000ffff12127812 */ /* 0x000fc400078ec0ff */
[----:B------:R-:W-:-:S07]  /*25050*/  LEA.HI R6, R6, R5, RZ, 0x10 ;  /* 0x0000000506067211 */ /* 0x000fce00078f80ff */
[----:B------:R-:W-:Y:S05]  /*25060*/  @!P0 BRA `(.L_x_2036) ;  /* 0x0000000000108947 */ /* 0x000fea0003800000 */
[----:B------:R-:W0:Y:S02]  /*25070*/  LDC.64 R4, c[0x0][0xa20] ;  /* 0x00028800ff047b82 */ /* 0x000e240000000a00 */
[----:B0-----:R-:W-:-:S05]  /*25080*/  IMAD.WIDE R4, R19, 0x4, R4 ;  /* 0x0000000413047825 */ /* 0x001fca00078e0204 */
[----:B------:R0:W5:Y:S01]  /*25090*/  LDG.E R8, desc[UR36][R4.64] ;  /* 0x0000002404087981 */ /* 0x000162000c1e1900 */
[----:B------:R-:W-:Y:S05]  /*250a0*/  BRA `(.L_x_2037) ;  /* 0x0000000000247947 */ /* 0x000fea0003800000 */
.L_x_2036:
        /* <DEDUP_REMOVED lines=9> */
.L_x_2037:
[----:B0-----:R-:W2:Y:S01]  /*25140*/  @P1 LDG.E R4, desc[UR36][R2.64] ;  /* 0x0000002402041981 */ /* 0x001ea2000c1e1900 */
[----:B------:R-:W0:Y:S03]  /*25150*/  LDC R5, c[0x0][0x448] ;  /* 0x00011200ff057b82 */ /* 0x000e260000000800 */
[----:B------:R-:W2:Y:S01]  /*25160*/  @P1 LDG.E R11, desc[UR36][R2.64+0x4] ;  /* 0x00000424020b1981 */ /* 0x000ea2000c1e1900 */
[----:B-----5:R-:W-:Y:S02]  /*25170*/  IMAD.IADD R8, R8, 0x1, -R35 ;  /* 0x0000000108087824 */ /* 0x020fe400078e0a23 */
[----:B------:R-:W-:-:S04]  /*25180*/  IMAD.SHL.U32 R17, R17, 0x80, RZ ;  /* 0x0000008011117824 */ /* 0x000fc800078e00ff */
[----:B------:R-:W-:Y:S01]  /*25190*/  VIADD R10, R17, 0x7f ;  /* 0x0000007f110a7836 */ /* 0x000fe20000000000 */
[----:B0-----:R-:W-:-:S13]  /*251a0*/  ISETP.NE.AND P2, PT, R5, 0x1, PT ;  /* 0x000000010500780c */ /* 0x001fda0003f45270 */
[----:B------:R-:W0:Y:S08]  /*251b0*/  @P2 LDC R9, c[0x0][0x44c] ;  /* 0x00011300ff092b82 */ /* 0x000e300000000800 */
[----:B------:R-:W1:Y:S01]  /*251c0*/  @P2 LDC R5, c[0x0][0x450] ;  /* 0x00011400ff052b82 */ /* 0x000e620000000800 */
[----:B--2---:R-:W-:Y:S02]  /*251d0*/  @P1 IMAD.IADD R7, R11, 0x1, -R4 ;  /* 0x000000010b071824 */ /* 0x004fe400078e0a04 */
[----:B0-----:R-:W-:-:S04]  /*251e0*/  @P2 IMAD.HI.U32 R4, R10, R9, RZ ;  /* 0x000000090a042227 */ /* 0x001fc800078e00ff */
[----:B------:R-:W-:Y:S01]  /*251f0*/  IMAD.IADD R24, R8, 0x1, R7 ;  /* 0x0000000108187824 */ /* 0x000fe200078e0207 */
[----:B-1----:R-:W-:-:S03]  /*25200*/  @P2 SHF.R.U32.HI R10, RZ, R5, R4 ;  /* 0x00000005ff0a2219 */ /* 0x002fc60000011604 */
[C---:B------:R-:W-:Y:S01]  /*25210*/  VIADD R20, R24.reuse, 0x3f ;  /* 0x0000003f18147836 */ /* 0x040fe20000000000 */
[----:B------:R-:W-:-:S04]  /*25220*/  IADD3 R9, R24, 0x1, -R25 ;  /* 0x0000000118097810 */ /* 0x000fc80007ffe819 */
[----:B------:R-:W-:Y:S01]  /*25230*/  SHF.R.S32.HI R3, RZ, 0x1f, R20 ;  /* 0x0000001fff037819 */ /* 0x000fe20000011414 */
[----:B------:R-:W-:-:S03]  /*25240*/  IMAD.IADD R10, R9, 0x1, R10 ;  /* 0x00000001090a7824 */ /* 0x000fc600078e020a */
[----:B------:R-:W-:Y:S02]  /*25250*/  LEA.HI R20, R3, R20, RZ, 0x6 ;  /* 0x0000001403147211 */ /* 0x000fe400078f30ff */
[----:B------:R-:W0:Y:S02]  /*25260*/  LDC.64 R2, c[0x0][0x9e0] ;  /* 0x00027800ff027b82 */ /* 0x000e240000000a00 */
[----:B------:R-:W-:Y:S02]  /*25270*/  SHF.R.S32.HI R20, RZ, 0x6, R20 ;  /* 0x00000006ff147819 */ /* 0x000fe40000011414 */
[----:B0-----:R-:W-:Y:S01]  /*25280*/  ISETP.GE.AND P3, PT, R3, 0x1, PT ;  /* 0x000000010300780c */ /* 0x001fe20003f66270 */
[----:B------:R-:W-:-:S12]  /*25290*/  IMAD.IADD R2, R10, 0x1, R2 ;  /* 0x000000010a027824 */ /* 0x000fd800078e0202 */
[----:B------:R-:W-:Y:S05]  /*252a0*/  @!P3 BRA `(.L_x_2038) ;  /* 0x000000000048b947 */ /* 0x000fea0003800000 */
[C---:B------:R-:W-:Y:S01]  /*252b0*/  ISETP.GT.AND P0, PT, R10.reuse, RZ, PT ;  /* 0x000000ff0a00720c */ /* 0x040fe20003f04270 */
[----:B------:R-:W-:Y:S01]  /*252c0*/  BSSY B0, `(.L_x_2039) ;  /* 0x000000e000007945 */ /* 0x000fe20003800000 */
[----:B------:R-:W-:-:S11]  /*252d0*/  VIADD R11, R10, 0xffffffff ;  /* 0xffffffff0a0b7836 */ /* 0x000fd60000000000 */
[----:B------:R-:W-:Y:S05]  /*252e0*/  @P0 BRA `(.L_x_2040) ;  /* 0x00000000001c0947 */ /* 0x000fea0003800000 */
[----:B------:R-:W-:Y:S02]  /*252f0*/  ISETP.NE.AND P0, PT, R3, 0x1, PT ;  /* 0x000000010300780c */ /* 0x000fe40003f05270 */
[----:B------:R-:W-:-:S11]  /*25300*/  IADD3 R10, -R10, RZ, RZ ;  /* 0x000000ff0a0a7210 */ /* 0x000fd60007ffe1ff */
[----:B------:R-:W0:Y:S02]  /*25310*/  @P0 LDC.64 R4, c[0x0][0x9e8] ;  /* 0x00027a00ff040b82 */ /* 0x000e240000000a00 */
[----:B0-----:R-:W-:-:S05]  /*25320*/  @P0 IMAD.HI.U32 R4, R10, R4, RZ ;  /* 0x000000040a040227 */ /* 0x001fca00078e00ff */
[----:B------:R-:W-:-:S04]  /*25330*/  @P0 SHF.R.U32.HI R10, RZ, R5, R4 ;  /* 0x00000005ff0a0219 */ /* 0x000fc80000011604 */
[----:B------:R-:W-:Y:S01]  /*25340*/  LOP3.LUT R11, RZ, R10, RZ, 0x33, !PT ;  /* 0x0000000aff0b7212 */ /* 0x000fe200078e33ff */
[----:B------:R-:W-:Y:S06]  /*25350*/  BRA `(.L_x_2041) ;  /* 0x0000000000107947 */ /* 0x000fec0003800000 */
.L_x_2040:
[----:B------:R-:W-:-:S13]  /*25360*/  ISETP.NE.AND P0, PT, R3, 0x1, PT ;  /* 0x000000010300780c */ /* 0x000fda0003f05270 */
[----:B------:R-:W0:Y:S02]  /*25370*/  @P0 LDC.64 R4, c[0x0][0x9e8] ;  /* 0x00027a00ff040b82 */ /* 0x000e240000000a00 */
[----:B0-----:R-:W-:-:S05]  /*25380*/  @P0 IMAD.HI.U32 R4, R11, R4, RZ ;  /* 0x000000040b040227 */ /* 0x001fca00078e00ff */
[----:B------:R-:W-:-:S07]  /*25390*/  @P0 SHF.R.U32.HI R11, RZ, R5, R4 ;  /* 0x00000005ff0b0219 */ /* 0x000fce0000011604 */
.L_x_2041:
[----:B------:R-:W-:Y:S05]  /*253a0*/  BSYNC B0 ;  /* 0x0000000000007941 */ /* 0x000fea0003800000 */
.L_x_2039:
[----:B------:R-:W-:-:S05]  /*253b0*/  IMAD R11, R11, R3, R3 ;  /* 0x000000030b0b7224 */ /* 0x000fca00078e0203 */
[----:B------:R-:W-:-:S07]  /*253c0*/  VIMNMX R2, R2, R11, PT ;  /* 0x0000000b02027248 */ /* 0x000fce0003fe0100 */
.L_x_2038:
[----:B------:R-:W0:Y:S01]  /*253d0*/  @P2 LDC R10, c[0x0][0x44c] ;  /* 0x00011300ff0a2b82 */ /* 0x000e220000000800 */
[----:B------:R-:W-:Y:S01]  /*253e0*/  VIADD R2, R2, 0x3f ;  /* 0x0000003f02027836 */ /* 0x000fe20000000000 */
[----:B------:R-:W-:Y:S01]  /*253f0*/  ULDC UR4, c[0x0][0x9dc] ;  /* 0x0002770000047ab9 */ /* 0x000fe20000000800 */
[----:B------:R-:W-:-:S05]  /*25400*/  IMAD.MOV.U32 R4, RZ, RZ, R17 ;  /* 0x000000ffff047224 */ /* 0x000fca00078e0011 */
[----:B------:R-:W1:Y:S01]  /*25410*/  @P2 LDC R5, c[0x0][0x450] ;  /* 0x00011400ff052b82 */ /* 0x000e620000000800 */
[----:B0-----:R-:W-:-:S05]  /*25420*/  @P2 IMAD.HI.U32 R10, R17, R10, RZ ;  /* 0x0000000a110a2227 */ /* 0x001fca00078e00ff */
[----:B-1----:R-:W-:Y:S01]  /*25430*/  @P2 SHF.R.U32.HI R4, RZ, R5, R10 ;  /* 0x00000005ff042219 */ /* 0x002fe2000001160a */
[----:B------:R-:W-:Y:S01]  /*25440*/  IMAD.IADD R10, R24, 0x1, -R25 ;  /* 0x00000001180a7824 */ /* 0x000fe200078e0a19 */
[----:B------:R-:W-:-:S03]  /*25450*/  SHF.R.S32.HI R5, RZ, 0x1f, R2 ;  /* 0x0000001fff057819 */ /* 0x000fc60000011402 */
[----:B------:R-:W-:Y:S01]  /*25460*/  IMAD.IADD R12, R10, 0x1, R4 ;  /* 0x000000010a0c7824 */ /* 0x000fe200078e0204 */
[----:B------:R-:W-:-:S03]  /*25470*/  LEA.HI R5, R5, R2, RZ, 0x6 ;  /* 0x0000000205057211 */ /* 0x000fc600078f30ff */
[----:B------:R-:W-:Y:S01]  /*25480*/  VIADD R2, R12, -UR4 ;  /* 0x800000040c027c36 */ /* 0x000fe20008000000 */
[----:B------:R-:W-:-:S04]  /*25490*/  SHF.R.S32.HI R11, RZ, 0x6, R5 ;  /* 0x00000006ff0b7819 */ /* 0x000fc80000011405 */
[----:B------:R-:W-:Y:S01]  /*254a0*/  VIMNMX R11, R20, R11, PT ;  /* 0x0000000b140b7248 */ /* 0x000fe20003fe0100 */
        /* <DEDUP_REMOVED lines=11> */
.L_x_2044:
[----:B------:R-:W-:-:S13]  /*25560*/  ISETP.NE.AND P0, PT, R3, 0x1, PT ;  /* 0x000000010300780c */ /* 0x000fda0003f05270 */
[----:B------:R-:W0:Y:S02]  /*25570*/  @P0 LDC.64 R4, c[0x0][0x9e8] ;  /* 0x00027a00ff040b82 */ /* 0x000e240000000a00 */
[----:B0-----:R-:W-:-:S05]  /*25580*/  @P0 IMAD.HI.U32 R4, R12, R4, RZ ;  /* 0x000000040c040227 */ /* 0x001fca00078e00ff */
[----:B------:R-:W-:-:S07]  /*25590*/  @P0 SHF.R.U32.HI R12, RZ, R5, R4 ;  /* 0x00000005ff0c0219 */ /* 0x000fce0000011604 */
.L_x_2045:
[----:B------:R-:W-:Y:S05]  /*255a0*/  BSYNC B0 ;  /* 0x0000000000007941 */ /* 0x000fea0003800000 */
.L_x_2043:
[----:B------:R-:W-:-:S05]  /*255b0*/  IMAD R3, R12, R3, RZ ;  /* 0x000000030c037224 */ /* 0x000fca00078e02ff */
[----:B------:R-:W-:-:S07]  /*255c0*/  VIMNMX R2, R2, R3, !PT ;  /* 0x0000000302027248 */ /* 0x000fce0007fe0100 */
.L_x_2042:
[----:B------:R-:W-:Y:S01]  /*255d0*/  SHF.R.S32.HI R3, RZ, 0x1f, R2 ;  /* 0x0000001fff037819 */ /* 0x000fe20000011402 */
[----:B------:R-:W-:Y:S01]  /*255e0*/  BSSY B0, `(.L_x_2046) ;  /* 0x0000026000007945 */ /* 0x000fe20003800000 */
[----:B------:R-:W-:Y:S02]  /*255f0*/  LOP3.LUT R34, R6, 0xff, RZ, 0xc0, !PT ;  /* 0x000000ff06227812 */ /* 0x000fe400078ec0ff */
[----:B------:R-:W-:Y:S01]  /*25600*/  LEA.HI R3, R3, R2, RZ, 0x6 ;  /* 0x0000000203037211 */ /* 0x000fe200078f30ff */
[----:B------:R-:W-:Y:S01]  /*25610*/  IMAD.MOV.U32 R2, RZ, RZ, RZ ;  /* 0x000000ffff027224 */ /* 0x000fe200078e00ff */
[----:B------:R-:W-:Y:S02]  /*25620*/  SHF.R.U32.HI R6, RZ, 0x10, R6 ;  /* 0x00000010ff067819 */ /* 0x000fe40000011606 */
[----:B------:R-:W-:-:S04]  /*25630*/  SHF.R.S32.HI R3, RZ, 0x6, R3 ;  /* 0x00000006ff037819 */ /* 0x000fc80000011403 */
[----:B------:R-:W-:-:S04]  /*25640*/  VIMNMX R4, RZ, R3, !PT ;  /* 0x00000003ff047248 */ /* 0x000fc80007fe0100 */
[----:B------:R-:W-:-:S13]  /*25650*/  ISETP.GT.AND P0, PT, R11, R4, PT ;  /* 0x000000040b00720c */ /* 0x000fda0003f04270 */
[----:B------:R-:W-:Y:S05]  /*25660*/  @!P0 BRA `(.L_x_2047) ;  /* 0x0000000000748947 */ /* 0x000fea0003800000 */
[----:B------:R-:W-:Y:S01]  /*25670*/  ISETP.NE.AND P0, PT, R6, RZ, PT ;  /* 0x000000ff0600720c */ /* 0x000fe20003f05270 */
[----:B------:R-:W-:-:S03]  /*25680*/  ULDC UR4, c[0x0][0x9f0] ;  /* 0x00027c0000047ab9 */ /* 0x000fc60000000800 */
[----:B------:R-:W-:-:S04]  /*25690*/  SEL R5, R6, UR4, P0 ;  /* 0x0000000406057c07 */ /* 0x000fc80008000000 */
[----:B------:R-:W-:Y:S02]  /*256a0*/  IABS R12, R5 ;  /* 0x00000005000c7213 */ /* 0x000fe40000000000 */
[----:B------:R-:W-:Y:S02]  /*256b0*/  IADD3 R13, R5, -0x1, R11 ;  /* 0xffffffff050d7810 */ /* 0x000fe40007ffe00b */
[----:B------:R-:W0:Y:S03]  /*256c0*/  I2F.RP R2, R12 ;  /* 0x0000000c00027306 */ /* 0x000e260000209400 */
[----:B------:R-:W-:-:S05]  /*256d0*/  IMAD.IADD R13, R13, 0x1, -R4 ;  /* 0x000000010d0d7824 */ /* 0x000fca00078e0a04 */
[----:B0-----:R-:W0:Y:S02]  /*256e0*/  MUFU.RCP R2, R2 ;  /* 0x0000000200027308 */ /* 0x001e240000001000 */
[----:B0-----:R-:W-:-:S06]  /*256f0*/  VIADD R2, R2, 0xffffffe ;  /* 0x0ffffffe02027836 */ /* 0x001fcc0000000000 */
[----:B------:R0:W1:Y:S02]  /*25700*/  F2I.FTZ.U32.TRUNC.NTZ R3, R2 ;  /* 0x0000000200037305 */ /* 0x000064000021f000 */
[----:B0-----:R-:W-:-:S04]  /*25710*/  LOP3.LUT R2, R13, R5, RZ, 0x3c, !PT ;  /* 0x000000050d027212 */ /* 0x001fc800078e3cff */
[----:B------:R-:W-:Y:S01]  /*25720*/  ISETP.GE.AND P3, PT, R2, RZ, PT ;  /* 0x000000ff0200720c */ /* 0x000fe20003f66270 */
[----:B-1----:R-:W-:-:S04]  /*25730*/  IMAD.MOV R2, RZ, RZ, -R3 ;  /* 0x000000ffff027224 */ /* 0x002fc800078e0a03 */
[----:B------:R-:W-:Y:S02]  /*25740*/  IMAD R14, R2, R12, RZ ;  /* 0x0000000c020e7224 */ /* 0x000fe400078e02ff */
[----:B------:R-:W-:-:S04]  /*25750*/  IMAD.MOV.U32 R2, RZ, RZ, RZ ;  /* 0x000000ffff027224 */ /* 0x000fc800078e00ff */
[----:B------:R-:W-:Y:S01]  /*25760*/  IMAD.HI.U32 R2, R3, R14, R2 ;  /* 0x0000000e03027227 */ /* 0x000fe200078e0002 */
[----:B------:R-:W-:Y:S02]  /*25770*/  IABS R3, R13 ;  /* 0x0000000d00037213 */ /* 0x000fe40000000000 */
[----:B------:R-:W-:-:S03]  /*25780*/  IABS R13, R5 ;  /* 0x00000005000d7213 */ /* 0x000fc60000000000 */
[----:B------:R-:W-:Y:S01]  /*25790*/  IMAD.HI.U32 R2, R2, R3, RZ ;  /* 0x0000000302027227 */ /* 0x000fe200078e00ff */
[----:B------:R-:W-:-:S05]  /*257a0*/  IADD3 R13, RZ, -R13, RZ ;  /* 0x8000000dff0d7210 */ /* 0x000fca0007ffe0ff */
        /* <DEDUP_REMOVED lines=9> */
.L_x_2047:
[----:B------:R-:W-:Y:S05]  /*25840*/  BSYNC B0 ;  /* 0x0000000000007941 */ /* 0x000fea0003800000 */
.L_x_2046:
[-C--:B------:R-:W-:Y:S01]  /*25850*/  IMAD R4, R34, R2.reuse, R4 ;  /* 0x0000000222047224 */ /* 0x080fe200078e0204 */
[----:B------:R-:W-:Y:S04]  /*25860*/  BSSY B0, `(.L_x_2048) ;  /* 0x0000112000007945 */ /* 0x000fe80003800000 */
[C---:B------:R-:W-:Y:S01]  /*25870*/  VIADDMNMX R2, R4.reuse, R2, R11, PT ;  /* 0x0000000204027246 */ /* 0x040fe2000380010b */
[----:B------:R-:W-:-:S04]  /*25880*/  IMAD R4, R4, 0x40, -R8 ;  /* 0x0000004004047824 */ /* 0x000fc800078e0a08 */
[----:B------:R-:W-:Y:S01]  /*25890*/  IMAD R2, R2, 0x40, -R8 ;  /* 0x0000004002027824 */ /* 0x000fe200078e0a08 */
[----:B------:R-:W-:-:S04]  /*258a0*/  VIMNMX R4, RZ, R4, !PT ;  /* 0x00000004ff047248 */ /* 0x000fc80007fe0100 */
[----:B------:R-:W-:-:S04]  /*258b0*/  VIMNMX R2, R2, R7, PT ;  /* 0x0000000702027248 */ /* 0x000fc80003fe0100 */
        /* <DEDUP_REMOVED lines=17> */
.L_x_2429:
[----:B-1----:R-:W-:Y:S02]  /*259d0*/  ISETP.NE.AND P0, PT, R14, RZ, PT ;  /* 0x000000ff0e00720c */ /* 0x002fe40003f05270 */
[----:B------:R-:W-:-:S11]  /*259e0*/  PLOP3.LUT P6, PT, PT, PT, PT, 0x8, 0x0 ;  /* 0x000000000000781c */ /* 0x000fd60003fce170 */
[----:B------:R-:W-:Y:S05]  /*259f0*/  @P0 BRA `(.L_x_2051) ;  /* 0x00000000000c0947 */ /* 0x000fea0003800000 */
[----:B------:R-:W-:-:S03]  /*25a00*/  UMOV UR4, 0xffffffff ;  /* 0xffffffff00047882 */ /* 0x000fc60000000000 */
[----:B------:R-:W-:Y:S05]  /*25a10*/  BRA.DIV UR4, `(.L_x_2052) ;  /* 0x000000ca04107947 */ /* 0x000fea000b800000 */
[----:B------:R-:W-:-:S13]  /*25a20*/  ELECT P6, URZ, PT ;  /* 0x00000000003f782f */ /* 0x000fda00038c0000 */
.L_x_2051:
[----:B0-----:R-:W2:Y:S01]  /*25a30*/  LDL R5, [R1+0x28] ;  /* 0x0000280001057983 */ /* 0x001ea20000100800 */
[----:B------:R-:W-:Y:S01]  /*25a40*/  BSSY B1, `(.L_x_2053) ;  /* 0x0000008000017945 */ /* 0x000fe20003800000 */
[----:B--2---:R-:W-:-:S05]  /*25a50*/  VIADD R5, R5, 0x1 ;  /* 0x0000000105057836 */ /* 0x004fca0000000000 */
[----:B------:R-:W-:-:S04]  /*25a60*/  LEA.HI R7, R5, R5, RZ, 0x1 ;  /* 0x0000000505077211 */ /* 0x000fc800078f08ff */
[----:B------:R-:W-:-:S05]  /*25a70*/  LOP3.LUT R7, R7, 0xfffffffe, RZ, 0xc0, !PT ;  /* 0xfffffffe07077812 */ /* 0x000fca00078ec0ff */
[----:B------:R-:W-:-:S05]  /*25a80*/  IMAD.IADD R5, R5, 0x1, -R7 ;  /* 0x0000000105057824 */ /* 0x000fca00078e0a07 */
[----:B------:R-:W-:-:S04]  /*25a90*/  SHF.L.U32 R5, R5, 0x1f, RZ ;  /* 0x0000001f05057819 */ /* 0x000fc800000006ff */
[----:B------:R-:W0:Y:S02]  /*25aa0*/  SYNCS.PHASECHK.TRANS64.TRYWAIT P0, [R22+URZ+0x28420], R5 ;  /* 0x02842005160075a7 */ /* 0x000e24000800017f */
[----:B0-----:R-:W-:Y:S05]  /*25ab0*/  @!P0 BRA `(.L_x_2054) ;  /* 0x000000c800088947 */ /* 0x001fea0003800000 */
.L_x_2432:
[----:B------:R-:W-:Y:S05]  /*25ac0*/  BSYNC B1 ;  /* 0x0000000000017941 */ /* 0x000fea0003800000 */
.L_x_2053:
        /* <DEDUP_REMOVED lines=10> */
.L_x_2433:
[----:B------:R-:W-:Y:S05]  /*25b70*/  BSYNC B2 ;  /* 0x0000000000027941 */ /* 0x000fea0003800000 */
.L_x_2057:
        /* <DEDUP_REMOVED lines=9> */
.L_x_2060:
[----:B------:R-:W-:Y:S05]  /*25c10*/  BSYNC B2 ;  /* 0x0000000000027941 */ /* 0x000fea0003800000 */
.L_x_2059:
[----:B------:R-:W-:Y:S01]  /*25c20*/  IMAD.MOV.U32 R27, RZ, RZ, RZ ;  /* 0x000000ffff1b7224 */ /* 0x000fe200078e00ff */
[----:B------:R-:W-:Y:S01]  /*25c30*/  UIADD3 UR4, UP0, UR40, 0x570, URZ ;  /* 0x0000057028047890 */ /* 0x000fe2000ff1e03f */
[----:B------:R-:W-:Y:S01]  /*25c40*/  IMAD R7, R3, 0x40, R0 ;  /* 0x0000004003077824 */ /* 0x000fe200078e0200 */
[----:B------:R-:W-:Y:S01]  /*25c50*/  PLOP3.LUT P0, PT, PT, PT, PT, 0x80, 0x0 ;  /* 0x000000000000781c */ /* 0x000fe20003f0f070 */
[----:B------:R-:W-:Y:S01]  /*25c60*/  IMAD R8, R29, 0x4000, R22 ;  /* 0x000040001d087824 */ /* 0x000fe200078e0216 */
[----:B------:R-:W-:Y:S01]  /*25c70*/  R2UR UR10, R27 ;  /* 0x000000001b0a72ca */ /* 0x000fe200000e0000 */
[----:B------:R-:W-:Y:S01]  /*25c80*/  VIADD R7, R7, 0xffffffc0 ;  /* 0xffffffc007077836 */ /* 0x000fe20000000000 */
[----:B------:R-:W-:Y:S01]  /*25c90*/  UIADD3.X UR5, URZ, UR41, URZ, UP0, !UPT ;  /* 0x000000293f057290 */ /* 0x000fe200087fe43f */
[----:B0-----:R-:W-:Y:S01]  /*25ca0*/  VIADD R5, R12, 0x28490 ;  /* 0x000284900c057836 */ /* 0x001fe20000000000 */
[----:B------:R-:W-:Y:S01]  /*25cb0*/  UMOV UR6, 0x0 ;  /* 0x0000000000067882 */ /* 0x000fe20000000000 */
[----:B------:R-:W-:Y:S01]  /*25cc0*/  VIADD R13, R8, 0x20000 ;  /* 0x00020000080d7836 */ /* 0x000fe20000000000 */
[----:B------:R-:W-:-:S09]  /*25cd0*/  UMOV UR7, 0x12f00000 ;  /* 0x12f0000000077882 */ /* 0x000fd20000000000 */
.L_x_2061:
        /* <DEDUP_REMOVED lines=16> */
.L_x_2062:
        /* <DEDUP_REMOVED lines=13> */
.L_x_2434:
[----:B------:R-:W-:Y:S05]  /*25eb0*/  BSYNC B2 ;  /* 0x0000000000027941 */ /* 0x000fea0003800000 */
.L_x_2063:
[----:B------:R-:W-:Y:S01]  /*25ec0*/  BSSY B2, `(.L_x_2065) ;  /* 0x000000b000027945 */ /* 0x000fe20003800000 */
[----:B------:R-:W-:Y:S01]  /*25ed0*/  IMAD.MOV.U32 R14, RZ, RZ, 0x0 ;  /* 0x00000000ff0e7424 */ /* 0x000fe200078e00ff */
[----:B------:R-:W-:Y:S02]  /*25ee0*/  MOV R15, 0x12f00000 ;  /* 0x12f00000000f7802 */ /* 0x000fe40000000f00 */
        /* <DEDUP_REMOVED lines=8> */
.L_x_2066:
[----:B------:R-:W-:Y:S05]  /*25f70*/  BSYNC B2 ;  /* 0x0000000000027941 */ /* 0x000fea0003800000 */
.L_x_2065:
[----:B------:R-:W-:Y:S01]  /*25f80*/  R2UR UR10, R27 ;  /* 0x000000001b0a72ca */ /* 0x000fe200000e0000 */
[----:B------:R-:W-:Y:S01]  /*25f90*/  UIADD3 UR4, UP0, UR40, 0x670, URZ ;  /* 0x0000067028047890 */ /* 0x000fe2000ff1e03f */
[----:B------:R-:W-:Y:S01]  /*25fa0*/  R2UR UR6, R14 ;  /* 0x000000000e0672ca */ /* 0x000fe200000e0000 */
[----:B01----:R-:W-:Y:S01]  /*25fb0*/  VIADD R12, R12, 0x284b0 ;  /* 0x000284b00c0c7836 */ /* 0x003fe20000000000 */
[----:B------:R-:W-:Y:S01]  /*25fc0*/  R2UR UR7, R15 ;  /* 0x000000000f0772ca */ /* 0x000fe200000e0000 */
[----:B------:R-:W-:Y:S01]  /*25fd0*/  VIADD R5, R8, 0x10000 ;  /* 0x0001000008057836 */ /* 0x000fe20000000000 */
[----:B------:R-:W-:Y:S01]  /*25fe0*/  PLOP3.LUT P0, PT, PT, PT, PT, 0x80, 0x0 ;  /* 0x000000000000781c */ /* 0x000fe20003f0f070 */
[----:B------:R-:W-:-:S12]  /*25ff0*/  UIADD3.X UR5, URZ, UR41, URZ, UP0, !UPT ;  /* 0x000000293f057290 */ /* 0x000fd800087fe43f */
.L_x_2067:
        /* <DEDUP_REMOVED lines=15> */
.L_x_2068:
        /* <DEDUP_REMOVED lines=10> */
.L_x_2056:
[----:B------:R-:W-:Y:S05]  /*26190*/  BSYNC B1 ;  /* 0x0000000000017941 */ /* 0x000fea0003800000 */
.L_x_2055:
        /* <DEDUP_REMOVED lines=9> */
.L_x_2083:
[----:B------:R-:W-:Y:S05]  /*26230*/  YIELD ;  /* 0x0000000000007946 */ /* 0x000fea0003800000 */
        /* <DEDUP_REMOVED lines=10> */
.L_x_2435:
[----:B------:R-:W-:Y:S05]  /*262e0*/  BSYNC B2 ;  /* 0x0000000000027941 */ /* 0x000fea0003800000 */
.L_x_2071:
        /* <DEDUP_REMOVED lines=9> */
.L_x_2074:
[----:B------:R-:W-:Y:S05]  /*26380*/  BSYNC B2 ;  /* 0x0000000000027941 */ /* 0x000fea0003800000 */
.L_x_2073:
        /* <DEDUP_REMOVED lines=11> */
.L_x_2075:
        /* <DEDUP_REMOVED lines=16> */
.L_x_2076:
        /* <DEDUP_REMOVED lines=13> */
.L_x_2436:
[----:B------:R-:W-:Y:S05]  /*26610*/  BSYNC B2 ;  /* 0x0000000000027941 */ /* 0x000fea0003800000 */
.L_x_2077:
        /* <DEDUP_REMOVED lines=11> */
.L_x_2080:
[----:B------:R-:W-:Y:S05]  /*266d0*/  BSYNC B2 ;  /* 0x0000000000027941 */ /* 0x000fea0003800000 */
.L_x_2079:
        /* <DEDUP_REMOVED lines=8> */
.L_x_2081:
        /* <DEDUP_REMOVED lines=15> */
.L_x_2082:
        /* <DEDUP_REMOVED lines=10> */
.L_x_2070:
[----:B------:R-:W-:Y:S05]  /*268f0*/  BSYNC B1 ;  /* 0x0000000000017941 */ /* 0x000fea0003800000 */
.L_x_2069:
[C---:B------:R-:W-:Y:S01]  /*26900*/  ISETP.GT.AND P2, PT, R12.reuse, R4, PT ;  /* 0x000000040c00720c */ /* 0x040fe20003f44270 */
[----:B------:R-:W-:Y:S01]  /*26910*/  VIADD R12, R12, 0xffffffff ;  /* 0xffffffff0c0c7836 */ /* 0x000fe20000000000 */
[----:B------:R-:W-:-:S04]  /*26920*/  IADD3 R29, R29, 0x1, RZ ;  /* 0x000000011d1d7810 */ /* 0x000fc80007ffe0ff */
[----:B------:R-:W-:-:S04]  /*26930*/  ISETP.NE.AND P1, PT, R29, 0x2, PT ;  /* 0x000000021d00780c */ /* 0x000fc80003f25270 */
[----:B------:R-:W-:Y:S02]  /*26940*/  SEL R3, RZ, 0x1, P1 ;  /* 0x00000001ff037807 */ /* 0x000fe40000800000 */
[----:B------:R-:W-:Y:S02]  /*26950*/  SEL R29, R29, RZ, P1 ;  /* 0x000000ff1d1d7207 */ /* 0x000fe40000800000 */
[----:B------:R-:W-:Y:S01]  /*26960*/  LOP3.LUT R31, R31, R3, RZ, 0x3c, !PT ;  /* 0x000000031f1f7212 */ /* 0x000fe200078e3cff */
[----:B------:R-:W-:Y:S06]  /*26970*/  @P2 BRA `(.L_x_2083) ;  /* 0xfffffff8002c2947 */ /* 0x000fec000383ffff */
.L_x_2049:
[----:B------:R-:W-:Y:S05]  /*26980*/  BSYNC B0 ;  /* 0x0000000000007941 */ /* 0x000fea0003800000 */
.L_x_2048:
[----:B------:R-:W1:Y:S01]  /*26990*/  LDC R0, c[0x0][0x448] ;  /* 0x00011200ff007b82 */ /* 0x000e620000000800 */
[----:B------:R-:W-:Y:S01]  /*269a0*/  VIADD R2, R17, 0x7f ;  /* 0x0000007f11027836 */ /* 0x000fe20000000000 */
[----:B------:R-:W-:Y:S06]  /*269b0*/  @!P0 WARPSYNC.ALL ;  /* 0x0000000000008948 */ /* 0x000fec0003800000 */
[----:B------:R-:W-:Y:S01]  /*269c0*/  @!P0 BAR.SYNC.DEFER_BLOCKING 0xc, 0x180 ;  /* 0x0306000000008b1d */ /* 0x000fe20000010000 */
[----:B-1----:R-:W-:-:S13]  /*269d0*/  ISETP.NE.AND P1, PT, R0, 0x1, PT ;  /* 0x000000010000780c */ /* 0x002fda0003f25270 */
[----:B------:R-:W1:Y:S08]  /*269e0*/  @P1 LDC R3, c[0x0][0x44c] ;  /* 0x00011300ff031b82 */ /* 0x000e700000000800 */
[----:B------:R-:W2:Y:S01]  /*269f0*/  @P1 LDC R0, c[0x0][0x450] ;  /* 0x00011400ff001b82 */ /* 0x000ea20000000800 */
[----:B-1----:R-:W-:-:S05]  /*26a00*/  @P1 IMAD.HI.U32 R3, R2, R3, RZ ;  /* 0x0000000302031227 */ /* 0x002fca00078e00ff */
[----:B--2---:R-:W-:-:S05]  /*26a10*/  @P1 SHF.R.U32.HI R2, RZ, R0, R3 ;  /* 0x00000000ff021219 */ /* 0x004fca0000011603 */
[----:B------:R-:W-:Y:S02]  /*26a20*/  IMAD.IADD R9, R9, 0x1, R2 ;  /* 0x0000000109097824 */ /* 0x000fe400078e0202 */
[----:B------:R-:W1:Y:S02]  /*26a30*/  LDC.64 R2, c[0x0][0x9e0] ;  /* 0x00027800ff027b82 */ /* 0x000e640000000a00 */
[----:B-1----:R-:W-:Y:S01]  /*26a40*/  ISETP.GE.AND P2, PT, R3, 0x1, PT ;  /* 0x000000010300780c */ /* 0x002fe20003f46270 */
[----:B------:R-:W-:-:S12]  /*26a50*/  IMAD.IADD R2, R9, 0x1, R2 ;  /* 0x0000000109027824 */ /* 0x000fd800078e0202 */
[----:B------:R-:W-:Y:S05]  /*26a60*/  @!P2 BRA `(.L_x_2084) ;  /* 0x000000000048a947 */ /* 0x000fea0003800000 */
[C---:B------:R-:W-:Y:S01]  /*26a70*/  ISETP.GT.AND P0, PT, R9.reuse, RZ, PT ;  /* 0x000000ff0900720c */ /* 0x040fe20003f04270 */
[----:B------:R-:W-:Y:S01]  /*26a80*/  BSSY B0, `(.L_x_2085) ;  /* 0x000000e000007945 */ /* 0x000fe20003800000 */
[----:B------:R-:W-:-:S11]  /*26a90*/  VIADD R0, R9, 0xffffffff ;  /* 0xffffffff09007836 */ /* 0x000fd60000000000 */
[----:B------:R-:W-:Y:S05]  /*26aa0*/  @P0 BRA `(.L_x_2086) ;  /* 0x00000000001c0947 */ /* 0x000fea0003800000 */
[----:B------:R-:W-:Y:S01]  /*26ab0*/  ISETP.NE.AND P0, PT, R3, 0x1, PT ;  /* 0x000000010300780c */ /* 0x000fe20003f05270 */
[----:B------:R-:W-:-:S12]  /*26ac0*/  IMAD.MOV R0, RZ, RZ, -R9 ;  /* 0x000000ffff007224 */ /* 0x000fd800078e0a09 */
[----:B0-----:R-:W0:Y:S02]  /*26ad0*/  @P0 LDC.64 R4, c[0x0][0x9e8] ;  /* 0x00027a00ff040b82 */ /* 0x001e240000000a00 */
[----:B0-----:R-:W-:-:S05]  /*26ae0*/  @P0 IMAD.HI.U32 R4, R0, R4, RZ ;  /* 0x0000000400040227 */ /* 0x001fca00078e00ff */
[----:B------:R-:W-:-:S04]  /*26af0*/  @P0 SHF.R.U32.HI R0, RZ, R5, R4 ;  /* 0x00000005ff000219 */ /* 0x000fc80000011604 */
[----:B------:R-:W-:Y:S01]  /*26b00*/  LOP3.LUT R0, RZ, R0, RZ, 0x33, !PT ;  /* 0x00000000ff007212 */ /* 0x000fe200078e33ff */
[----:B------:R-:W-:Y:S06]  /*26b10*/  BRA `(.L_x_2087) ;  /* 0x0000000000107947 */ /* 0x000fec0003800000 */
.L_x_2086:
[----:B------:R-:W-:-:S13]  /*26b20*/  ISETP.NE.AND P0, PT, R3, 0x1, PT ;  /* 0x000000010300780c */ /* 0x000fda0003f05270 */
[----:B0-----:R-:W0:Y:S02]  /*26b30*/  @P0 LDC.64 R4, c[0x0][0x9e8] ;  /* 0x00027a00ff040b82 */ /* 0x001e240000000a00 */
[----:B0-----:R-:W-:-:S05]  /*26b40*/  @P0 IMAD.HI.U32 R4, R0, R4, RZ ;  /* 0x0000000400040227 */ /* 0x001fca00078e00ff */
[----:B------:R-:W-:-:S07]  /*26b50*/  @P0 SHF.R.U32.HI R0, RZ, R5, R4 ;  /* 0x00000005ff000219 */ /* 0x000fce0000011604 */
.L_x_2087:
[----:B------:R-:W-:Y:S05]  /*26b60*/  BSYNC B0 ;  /* 0x0000000000007941 */ /* 0x000fea0003800000 */
.L_x_2085:
[----:B------:R-:W-:-:S05]  /*26b70*/  IMAD R5, R0, R3, R3 ;  /* 0x0000000300057224 */ /* 0x000fca00078e0203 */
[----:B------:R-:W-:-:S07]  /*26b80*/  VIMNMX R2, R2, R5, PT ;  /* 0x0000000502027248 */ /* 0x000fce0003fe0100 */
.L_x_2084:
[----:B------:R-:W-:Y:S01]  /*26b90*/  VIADD R2, R2, 0x3f ;  /* 0x0000003f02027836 */ /* 0x000fe20000000000 */
[----:B------:R-:W1:Y:S01]  /*26ba0*/  @P1 LDC R0, c[0x0][0x450] ;  /* 0x00011400ff001b82 */ /* 0x000e620000000800 */
[----:B------:R-:W-:Y:S01]  /*26bb0*/  IMAD.MOV.U32 R4, RZ, RZ, R17 ;  /* 0x000000ffff047224 */ /* 0x000fe200078e0011 */
[----:B------:R-:W-:Y:S02]  /*26bc0*/  ULDC UR4, c[0x0][0x9dc] ;  /* 0x0002770000047ab9 */ /* 0x000fe40000000800 */
[----:B0-----:R-:W-:-:S04]  /*26bd0*/  SHF.R.S32.HI R5, RZ, 0x1f, R2 ;  /* 0x0000001fff057819 */ /* 0x001fc80000011402 */
[----:B------:R-:W-:Y:S02]  /*26be0*/  LEA.HI R5, R5, R2, RZ, 0x6 ;  /* 0x0000000205057211 */ /* 0x000fe400078f30ff */
[----:B------:R-:W0:Y:S02]  /*26bf0*/  @P1 LDC R2, c[0x0][0x44c] ;  /* 0x00011300ff021b82 */ /* 0x000e240000000800 */
        /* <DEDUP_REMOVED lines=17> */
.L_x_2090:
[----:B------:R-:W-:-:S13]  /*26d10*/  ISETP.NE.AND P0, PT, R3, 0x1, PT ;  /* 0x000000010300780c */ /* 0x000fda0003f05270 */
[----:B------:R-:W0:Y:S02]  /*26d20*/  @P0 LDC.64 R4, c[0x0][0x9e8] ;  /* 0x00027a00ff040b82 */ /* 0x000e240000000a00 */
[----:B0-----:R-:W-:-:S05]  /*26d30*/  @P0 IMAD.HI.U32 R4, R2, R4, RZ ;  /* 0x0000000402040227 */ /* 0x001fca00078e00ff */
[----:B------:R-:W-:-:S07]  /*26d40*/  @P0 SHF.R.U32.HI R2, RZ, R5, R4 ;  /* 0x00000005ff020219 */ /* 0x000fce0000011604 */
.L_x_2091:
[----:B------:R-:W-:Y:S05]  /*26d50*/  BSYNC B0 ;  /* 0x0000000000007941 */ /* 0x000fea0003800000 */
.L_x_2089:
[----:B------:R-:W-:-:S05]  /*26d60*/  IMAD R3, R2, R3, RZ ;  /* 0x0000000302037224 */ /* 0x000fca00078e02ff */
[----:B------:R-:W-:-:S07]  /*26d70*/  VIMNMX R0, R0, R3, !PT ;  /* 0x0000000300007248 */ /* 0x000fce0007fe0100 */
.L_x_2088:
[----:B------:R-:W-:Y:S01]  /*26d80*/  ISETP.NE.AND P1, PT, R6, RZ, PT ;  /* 0x000000ff0600720c */ /* 0x000fe20003f25270 */
[----:B------:R-:W-:Y:S01]  /*26d90*/  BSSY B0, `(.L_x_2092) ;  /* 0x0000024000007945 */ /* 0x000fe20003800000 */
[----:B------:R-:W-:-:S04]  /*26da0*/  SHF.R.S32.HI R3, RZ, 0x1f, R0 ;  /* 0x0000001fff037819 */ /* 0x000fc80000011400 */
[----:B------:R-:W-:-:S04]  /*26db0*/  LEA.HI R3, R3, R0, RZ, 0x6 ;  /* 0x0000000003037211 */ /* 0x000fc800078f30ff */
[----:B------:R-:W-:Y:S02]  /*26dc0*/  SHF.R.S32.HI R0, RZ, 0x6, R3 ;  /* 0x00000006ff007819 */ /* 0x000fe40000011403 */
[----:B------:R-:W-:Y:S01]  /*26dd0*/  MOV R3, RZ ;  /* 0x000000ff00037202 */ /* 0x000fe20000000f00 */
[----:B------:R-:W0:Y:S01]  /*26de0*/  @!P1 LDC R6, c[0x0][0x9f0] ;  /* 0x00027c00ff069b82 */ /* 0x000e220000000800 */
[----:B------:R-:W-:-:S04]  /*26df0*/  VIMNMX R0, RZ, R0, !PT ;  /* 0x00000000ff007248 */ /* 0x000fc80007fe0100 */
[----:B------:R-:W-:-:S13]  /*26e00*/  ISETP.GT.AND P0, PT, R20, R0, PT ;  /* 0x000000001400720c */ /* 0x000fda0003f04270 */
[----:B------:R-:W-:Y:S05]  /*26e10*/  @!P0 BRA `(.L_x_2093) ;  /* 0x00000000006c8947 */ /* 0x000fea0003800000 */
[-C--:B0-----:R-:W-:Y:S02]  /*26e20*/  IABS R4, R6.reuse ;  /* 0x0000000600047213 */ /* 0x081fe40000000000 */
[----:B------:R-:W-:Y:S02]  /*26e30*/  IABS R7, R6 ;  /* 0x0000000600077213 */ /* 0x000fe40000000000 */
[----:B------:R-:W0:Y:S03]  /*26e40*/  I2F.RP R8, R4 ;  /* 0x0000000400087306 */ /* 0x000e260000209400 */
[----:B------:R-:W-:-:S05]  /*26e50*/  IMAD.MOV R7, RZ, RZ, -R7 ;  /* 0x000000ffff077224 */ /* 0x000fca00078e0a07 */
[----:B0-----:R-:W0:Y:S02]  /*26e60*/  MUFU.RCP R8, R8 ;  /* 0x0000000800087308 */ /* 0x001e240000001000 */
[----:B0-----:R-:W-:-:S06]  /*26e70*/  VIADD R9, R8, 0xffffffe ;  /* 0x0ffffffe08097836 */ /* 0x001fcc0000000000 */
[----:B------:R-:W0:Y:S02]  /*26e80*/  F2I.FTZ.U32.TRUNC.NTZ R3, R9 ;  /* 0x0000000900037305 */ /* 0x000e24000021f000 */
[----:B0-----:R-:W-:-:S04]  /*26e90*/  IMAD.MOV R2, RZ, RZ, -R3 ;  /* 0x000000ffff027224 */ /* 0x001fc800078e0a03 */
[----:B------:R-:W-:Y:S02]  /*26ea0*/  IMAD R5, R2, R4, RZ ;  /* 0x0000000402057224 */ /* 0x000fe400078e02ff */
[----:B------:R-:W-:-:S04]  /*26eb0*/  IMAD.MOV.U32 R2, RZ, RZ, RZ ;  /* 0x000000ffff027224 */ /* 0x000fc800078e00ff */
[----:B------:R-:W-:Y:S01]  /*26ec0*/  IMAD.HI.U32 R5, R3, R5, R2 ;  /* 0x0000000503057227 */ /* 0x000fe200078e0002 */
[----:B------:R-:W-:-:S05]  /*26ed0*/  IADD3 R3, R6, -0x1, R20 ;  /* 0xffffffff06037810 */ /* 0x000fca0007ffe014 */
[----:B------:R-:W-:-:S05]  /*26ee0*/  IMAD.IADD R3, R3, 0x1, -R0 ;  /* 0x0000000103037824 */ /* 0x000fca00078e0a00 */
        /* <DEDUP_REMOVED lines=14> */
.L_x_2093:
[----:B------:R-:W-:Y:S05]  /*26fd0*/  BSYNC B0 ;  /* 0x0000000000007941 */ /* 0x000fea0003800000 */
.L_x_2092:
[----:B------:R-:W-:-:S05]  /*26fe0*/  IMAD R34, R34, R3, R0 ;  /* 0x0000000322227224 */ /* 0x000fca00078e0200 */
        /* <DEDUP_REMOVED lines=19> */
[----:B-1----:R-:W-:Y:S01]  /*27120*/  IADD3 R16, R0, UR39, R7 ;  /* 0x0000002700107c10 */ /* 0x002fe2000fffe007 */
[----:B------:R-:W-:Y:S06]  /*27130*/  BRA `(.L_x_2095) ;  /* 0x00000038005c7947 */ /* 0x000fec0003800000 */
.L_x_2094:
[----:B------:R-:W-:Y:S01]  /*27140*/  IADD3 R0, R22, 0x20000, RZ ;  /* 0x0002000016007810 */ /* 0x000fe20007ffe0ff */
[----:B------:R-:W-:Y:S03]  /*27150*/  BSSY B6, `(.L_x_2096) ;  /* 0x0000013000067945 */ /* 0x000fe60003800000 */
        /* <DEDUP_REMOVED lines=9> */
[----:B0-----:R-:W-:Y:S02]  /*271f0*/  IMAD.U32 R6, RZ, RZ, UR8 ;  /* 0x00000008ff067e24 */ /* 0x001fe4000f8e00ff */
[----:B------:R-:W-:-:S02]  /*27200*/  IMAD.U32 R7, RZ, RZ, UR9 ;  /* 0x00000009ff077e24 */ /* 0x000fc4000f8e00ff */
[----:B------:R-:W-:Y:S02]  /*27210*/  IMAD.U32 R10, RZ, RZ, UR4 ;  /* 0x00000004ff0a7e24 */ /* 0x000fe4000f8e00ff */
[----:B------:R-:W-:Y:S02]  /*27220*/  IMAD.U32 R11, RZ, RZ, UR5 ;  /* 0x00000005ff0b7e24 */ /* 0x000fe4000f8e00ff */
[----:B------:R-:W-:Y:S02]  /*27230*/  IMAD.MOV.U32 R8, RZ, RZ, 0x70 ;  /* 0x00000070ff087424 */ /* 0x000fe400078e00ff */
[----:B------:R-:W-:Y:S02]  /*27240*/  IMAD.MOV.U32 R12, RZ, RZ, 0x1 ;  /* 0x00000001ff0c7424 */ /* 0x000fe400078e00ff */
[----:B------:R-:W-:-:S07]  /*27250*/  IMAD.MOV.U32 R13, RZ, RZ, RZ ;  /* 0x000000ffff0d7224 */ /* 0x000fce00078e00ff */
[----:B------:R-:W-:-:S07]  /*27260*/  LEPC R20, `(.L_x_2097) ;  /* 0x000000001014794e */ /* 0x000fce0000000000 */
[----:B-1----:R-:W-:Y:S05]  /*27270*/  CALL.ABS.NOINC R2 ;  /* 0x0000000002007343 */ /* 0x002fea0003c00000 */
.L_x_2097:
[----:B------:R-:W-:Y:S05]  /*27280*/  BSYNC B6 ;  /* 0x0000000000067941 */ /* 0x000fea0003800000 */
.L_x_2096:
        /* <DEDUP_REMOVED lines=10> */
[----:B------:R-:W-:Y:S01]  /*27330*/  MOV R4, UR6 ;  /* 0x0000000600047c02 */ /* 0x000fe20008000f00 */
[----:B------:R-:W-:Y:S01]  /*27340*/  IMAD.U32 R5, RZ, RZ, UR7 ;  /* 0x00000007ff057e24 */ /* 0x000fe2000f8e00ff */
[----:B------:R-:W1:Y:S01]  /*27350*/  LDC.64 R2, c[0x4][R2] ;  /* 0x0100000002027b82 */ /* 0x000e620000000a00 */
[----:B0-----:R-:W-:Y:S02]  /*27360*/  IMAD.U32 R6, RZ, RZ, UR8 ;  /* 0x00000008ff067e24 */ /* 0x001fe4000f8e00ff */
[----:B------:R-:W-:Y:S02]  /*27370*/  IMAD.U32 R7, RZ, RZ, UR9 ;  /* 0x00000009ff077e24 */ /* 0x000fe4000f8e00ff */
[----:B------:R-:W-:-:S02]  /*27380*/  IMAD.U32 R10, RZ, RZ, UR4 ;  /* 0x00000004ff0a7e24 */ /* 0x000fc4000f8e00ff */
[----:B------:R-:W-:Y:S02]  /*27390*/  IMAD.U32 R11, RZ, RZ, UR5 ;  /* 0x00000005ff0b7e24 */ /* 0x000fe4000f8e00ff */
[----:B------:R-:W-:Y:S02]  /*273a0*/  IMAD.MOV.U32 R8, RZ, RZ, 0x70 ;  /* 0x00000070ff087424 */ /* 0x000fe400078e00ff */
[----:B------:R-:W-:Y:S02]  /*273b0*/  IMAD.MOV.U32 R12, RZ, RZ, 0x1 ;  /* 0x00000001ff0c7424 */ /* 0x000fe400078e00ff */
[----:B------:R-:W-:-:S07]  /*273c0*/  IMAD.MOV.U32 R13, RZ, RZ, RZ ;  /* 0x000000ffff0d7224 */ /* 0x000fce00078e00ff */
[----:B------:R-:W-:-:S07]  /*273d0*/  LEPC R20, `(.L_x_2099) ;  /* 0x000000001014794e */ /* 0x000fce0000000000 */
[----:B-1----:R-:W-:Y:S05]  /*273e0*/  CALL.ABS.NOINC R2 ;  /* 0x0000000002007343 */ /* 0x002fea0003c00000 */
.L_x_2099:
[----:B------:R-:W-:Y:S05]  /*273f0*/  BSYNC B6 ;  /* 0x0000000000067941 */ /* 0x000fea0003800000 */
.L_x_2098:
        /* <DEDUP_REMOVED lines=8> */
[----:B------:R-:W-:Y:S01]  /*27480*/  IMAD.U32 R4, RZ, RZ, UR6 ;  /* 0x00000006ff047e24 */ /* 0x000fe2000f8e00ff */
[----:B------:R-:W-:Y:S01]  /*27490*/  MOV R5, UR7 ;  /* 0x0000000700057c02 */ /* 0x000fe20008000f00 */
        /* <DEDUP_REMOVED lines=10> */
.L_x_2101:
[----:B------:R-:W-:Y:S05]  /*27540*/  BSYNC B6 ;  /* 0x0000000000067941 */ /* 0x000fea0003800000 */
.L_x_2100:
[----:B------:R-:W-:Y:S01]  /*27550*/  LOP3.LUT P6, RZ, R23, 0x1, RZ, 0xc0, !PT ;  /* 0x0000000117ff7812 */ /* 0x000fe200078cc0ff */
[----:B------:R-:W-:-:S12]  /*27560*/  BSSY B6, `(.L_x_2102) ;  /* 0x0000012000067945 */ /* 0x000fd80003800000 */
        /* <DEDUP_REMOVED lines=8> */
[----:B------:R-:W-:Y:S02]  /*275f0*/  IMAD.U32 R5, RZ, RZ, UR5 ;  /* 0x00000005ff057e24 */ /* 0x000fe4000f8e00ff */
[----:B0-----:R-:W-:Y:S02]  /*27600*/  IMAD.U32 R6, RZ, RZ, UR6 ;  /* 0x00000006ff067e24 */ /* 0x001fe4000f8e00ff */
[----:B------:R-:W-:-:S02]  /*27610*/  IMAD.U32 R10, RZ, RZ, UR8 ;  /* 0x00000008ff0a7e24 */ /* 0x000fc4000f8e00ff */
[----:B------:R-:W-:Y:S02]  /*27620*/  IMAD.U32 R11, RZ, RZ, UR9 ;  /* 0x00000009ff0b7e24 */ /* 0x000fe4000f8e00ff */
[----:B------:R-:W-:Y:S02]  /*27630*/  IMAD.MOV.U32 R8, RZ, RZ, 0x70 ;  /* 0x00000070ff087424 */ /* 0x000fe400078e00ff */
[----:B------:R-:W-:Y:S02]  /*27640*/  IMAD.MOV.U32 R12, RZ, RZ, 0x1 ;  /* 0x00000001ff0c7424 */ /* 0x000fe400078e00ff */
[----:B------:R-:W-:-:S07]  /*27650*/  IMAD.MOV.U32 R13, RZ, RZ, RZ ;  /* 0x000000ffff0d7224 */ /* 0x000fce00078e00ff */
[----:B------:R-:W-:-:S07]  /*27660*/  LEPC R20, `(.L_x_2103) ;  /* 0x000000001014794e */ /* 0x000fce0000000000 */
[----:B-1----:R-:W-:Y:S05]  /*27670*/  CALL.ABS.NOINC R2 ;  /* 0x0000000002007343 */ /* 0x002fea0003c00000 */
.L_x_2103:
[----:B------:R-:W-:Y:S05]  /*27680*/  BSYNC B6 ;  /* 0x0000000000067941 */ /* 0x000fea0003800000 */
.L_x_2102:
[----:B------:R-:W1:Y:S01]  /*27690*/  S2R R2, SR_TID.X ;  /* 0x0000000000027919 */ /* 0x000e620000002100 */
[----:B------:R-:W-:Y:S01]  /*276a0*/  ULDC.64 UR4, c[0x0][0x9f8] ;  /* 0x00027e0000047ab9 */ /* 0x000fe20000000a00 */
[----:B------:R-:W-:Y:S01]  /*276b0*/  IMAD.MOV.U32 R32, RZ, RZ, R19 ;  /* 0x000000ffff207224 */ /* 0x000fe200078e0013 */
[----:B------:R-:W-:Y:S01]  /*276c0*/  ISETP.NE.U32.AND P0, PT, RZ, UR4, PT ;  /* 0x00000004ff007c0c */ /* 0x000fe2000bf05070 */
[----:B------:R-:W2:Y:S01]  /*276d0*/  S2R R21, SR_TID.X ;  /* 0x0000000000157919 */ /* 0x000ea20000002100 */
[----:B------:R-:W3:Y:S02]  /*276e0*/  LDC R8, c[0x0][0x430] ;  /* 0x00010c00ff087b82 */ /* 0x000ee40000000800 */
[----:B------:R-:W-:Y:S02]  /*276f0*/  ISETP.NE.AND.EX P0, PT, RZ, UR5, PT, P0 ;  /* 0x00000005ff007c0c */ /* 0x000fe4000bf05300 */
[----:B------:R-:W-:-:S04]  /*27700*/  LEA R0, R27, 0xffffffc0, 0x6 ;  /* 0xffffffc01b007811 */ /* 0x000fc800078e30ff */
[----:B------:R-:W4:Y:S01]  /*27710*/  LDC R9, c[0x0][0x2f4] ;  /* 0x0000bd00ff097b82 */ /* 0x000f220000000800 */
[----:B-1----:R-:W-:-:S07]  /*27720*/  LOP3.LUT R20, R2, 0x7f, RZ, 0xc0, !PT ;  /* 0x0000007f02147812 */ /* 0x002fce00078ec0ff */
[----:B------:R-:W1:Y:S01]  /*27730*/  @P0 LDC.64 R2, c[0x0][0x9f8] ;  /* 0x00027e00ff020b82 */ /* 0x000e620000000a00 */
[----:B--2---:R-:W-:Y:S01]  /*27740*/  IMAD.SHL.U32 R21, R21, 0x10, RZ ;  /* 0x0000001015157824 */ /* 0x004fe200078e00ff */
[----:B------:R-:W-:Y:S01]  /*27750*/  SHF.R.U32.HI R20, RZ, 0x3, R20 ;  /* 0x00000003ff147819 */ /* 0x000fe20000011614 */
[----:B-1----:R-:W-:-:S05]  /*27760*/  @P0 IMAD.WIDE R2, R19, 0x4, R2 ;  /* 0x0000000413020825 */ /* 0x002fca00078e0202 */
[----:B------:R1:W2:Y:S01]  /*27770*/  @P0 LDG.E R32, desc[UR36][R2.64] ;  /* 0x0000002402200981 */ /* 0x0002a2000c1e1900 */
[----:B---3--:R-:W-:Y:S02]  /*27780*/  ISETP.NE.AND P1, PT, R8, 0x1, PT ;  /* 0x000000010800780c */ /* 0x008fe40003f25270 */
[----:B------:R-:W-:-:S05]  /*27790*/  LOP3.LUT R21, R20, 0x70, R21, 0xf8, !PT ;  /* 0x0000007014157812 */ /* 0x000fca00078ef815 */
[----:B------:R-:W-:-:S05]  /*277a0*/  IMAD.IADD R5, R21, 0x1, R0 ;  /* 0x0000000115057824 */ /* 0x000fca00078e0200 */
[C---:B------:R-:W-:Y:S01]  /*277b0*/  ISETP.GE.AND P0, PT, R5.reuse, R24, PT ;  /* 0x000000180500720c */ /* 0x040fe20003f06270 */
[----:B------:R-:W3:Y:S01]  /*277c0*/  @P1 LDC R7, c[0x0][0x434] ;  /* 0x00010d00ff071b82 */ /* 0x000ee20000000800 */
[----:B------:R-:W-:Y:S02]  /*277d0*/  IMAD.IADD R5, R5, 0x1, R35 ;  /* 0x0000000105057824 */ /* 0x000fe400078e0223 */
[----:B------:R-:W-:Y:S02]  /*277e0*/  ISETP.GT.U32.OR P0, PT, R21, 0x3f, P0 ;  /* 0x0000003f1500780c */ /* 0x000fe40000704470 */
[----:B0-----:R-:W-:-:S03]  /*277f0*/  IMAD.MOV.U32 R6, RZ, RZ, R5 ;  /* 0x000000ffff067224 */ /* 0x001fc600078e0005 */
[----:B------:R-:W0:Y:S08]  /*27800*/  @P1 LDC R4, c[0x0][0x438] ;  /* 0x00010e00ff041b82 */ /* 0x000e300000000800 */
[----:B-1----:R-:W1:Y:S01]  /*27810*/  @!P0 LDC.64 R2, c[0x0][0x428] ;  /* 0x00010a00ff028b82 */ /* 0x002e620000000a00 */
[----:B---3--:R-:W-:-:S05]  /*27820*/  @P1 IMAD.HI.U32 R7, R5, R7, RZ ;  /* 0x0000000705071227 */ /* 0x008fca00078e00ff */
[----:B0-----:R-:W-:-:S04]  /*27830*/  @P1 SHF.R.U32.HI R6, RZ, R4, R7 ;  /* 0x00000004ff061219 */ /* 0x001fc80000011607 */
[----:B------:R-:W-:Y:S02]  /*27840*/  IADD3 R4, -R6, RZ, RZ ;  /* 0x000000ff06047210 */ /* 0x000fe40007ffe1ff */
[----:B------:R-:W-:-:S03]  /*27850*/  @!P0 SHF.R.S32.HI R7, RZ, 0x1f, R6 ;  /* 0x0000001fff078819 */ /* 0x000fc60000011406 */
[----:B------:R-:W-:Y:S01]  /*27860*/  IMAD R4, R8, R4, R5 ;  /* 0x0000000408047224 */ /* 0x000fe200078e0205 */
[----:B------:R-:W-:Y:S02]  /*27870*/  ISETP.GT.U32.AND P3, PT, R21, 0x3f, PT ;  /* 0x0000003f1500780c */ /* 0x000fe40003f64070 */
[----:B------:R-:W-:Y:S02]  /*27880*/  LOP3.LUT R23, R23, 0xfffffffb, RZ, 0xc0, !PT ;  /* 0xfffffffb17177812 */ /* 0x000fe400078ec0ff */
[----:B------:R-:W-:-:S09]  /*27890*/  LOP3.LUT R20, R33, 0x80, RZ, 0xfc, !PT ;  /* 0x0000008021147812 */ /* 0x000fd200078efcff */
[----:B------:R-:W-:-:S04]  /*278a0*/  @P3 LOP3.LUT R23, R23, 0x4, RZ, 0xfc, !PT ;  /* 0x0000000417173812 */ /* 0x000fc800078efcff */
[----:B------:R-:W-:-:S04]  /*278b0*/  LOP3.LUT R23, R23, 0xfffffff7, RZ, 0xc0, !PT ;  /* 0xfffffff717177812 */ /* 0x000fc800078ec0ff */
[----:B------:R-:W-:Y:S01]  /*278c0*/  LOP3.LUT R23, R23, 0xfffffffd, RZ, 0xc0, !PT ;  /* 0xfffffffd17177812 */ /* 0x000fe200078ec0ff */
[----:B------:R-:W-:Y:S01]  /*278d0*/  UMOV UR4, 0xffffffff ;  /* 0xffffffff00047882 */ /* 0x000fe20000000000 */
[----:B--2---:R-:W-:Y:S01]  /*278e0*/  SHF.R.S32.HI R36, RZ, 0x1f, R32 ;  /* 0x0000001fff247819 */ /* 0x004fe20000011420 */
[----:B-1----:R-:W-:-:S04]  /*278f0*/  @!P0 IMAD.WIDE.U32 R6, R32, R2, R6 ;  /* 0x0000000220068225 */ /* 0x002fc800078e0006 */
[----:B------:R-:W-:-:S04]  /*27900*/  @!P0 IMAD R5, R36, R2, RZ ;  /* 0x0000000224058224 */ /* 0x000fc800078e02ff */
[----:B------:R-:W-:Y:S02]  /*27910*/  @!P0 IMAD R5, R32, R3, R5 ;  /* 0x0000000320058224 */ /* 0x000fe400078e0205 */
[----:B------:R-:W0:Y:S02]  /*27920*/  @!P0 LDC.64 R2, c[0x0][0x418] ;  /* 0x00010600ff028b82 */ /* 0x000e240000000a00 */
[----:B------:R-:W-:Y:S01]  /*27930*/  @!P0 IMAD.IADD R5, R7, 0x1, R5 ;  /* 0x0000000107058824 */ /* 0x000fe200078e0205 */
[----:B0-----:R-:W-:-:S04]  /*27940*/  @!P0 LEA R2, P1, R6, R2, 0x2 ;  /* 0x0000000206028211 */ /* 0x001fc800078210ff */
[----:B------:R-:W-:Y:S01]  /*27950*/  @!P0 LEA.HI.X R3, R6, R3, R5, 0x2, P1 ;  /* 0x0000000306038211 */ /* 0x000fe200008f1405 */
[----:B------:R-:W-:Y:S01]  /*27960*/  IMAD.MOV.U32 R6, RZ, RZ, RZ ;  /* 0x000000ffff067224 */ /* 0x000fe200078e00ff */
[----:B----4-:R-:W-:-:S05]  /*27970*/  ISETP.GE.AND P1, PT, R33, R9, PT ;  /* 0x000000092100720c */ /* 0x010fca0003f26270 */
[----:B------:R0:W5:Y:S01]  /*27980*/  @!P0 LDG.E R6, desc[UR36][R2.64] ;  /* 0x0000002402068981 */ /* 0x000162000c1e1900 */
[----:B------:R-:W-:-:S07]  /*27990*/  ISETP.GE.AND P0, PT, R20, R9, PT ;  /* 0x000000091400720c */ /* 0x000fce0003f06270 */
[----:B------:R-:W-:Y:S01]  /*279a0*/  @P1 LOP3.LUT R23, R23, 0x2, RZ, 0xfc, !PT ;  /* 0x0000000217171812 */ /* 0x000fe200078efcff */
[----:B0-----:R-:W-:-:S05]  /*279b0*/  IMAD.U32 R2, RZ, RZ, UR42 ;  /* 0x0000002aff027e24 */ /* 0x001fca000f8e00ff */
[----:B------:R-:W-:-:S13]  /*279c0*/  ISETP.NE.AND P2, PT, R2, 0x3, PT ;  /* 0x000000030200780c */ /* 0x000fda0003f45270 */
[----:B------:R-:W-:-:S04]  /*279d0*/  @P2 LOP3.LUT R23, R23, 0x8, RZ, 0xfc, !PT ;  /* 0x0000000817172812 */ /* 0x000fc800078efcff */
[----:B------:R-:W-:-:S04]  /*279e0*/  LOP3.LUT R23, R23, 0xfffffffe, RZ, 0xc0, !PT ;  /* 0xfffffffe17177812 */ /* 0x000fc800078ec0ff */
[----:B------:R-:W-:Y:S01]  /*279f0*/  @P0 LOP3.LUT R23, R23, 0x1, RZ, 0xfc, !PT ;  /* 0x0000000117170812 */ /* 0x000fe200078efcff */
[----:B------:R-:W-:Y:S06]  /*27a00*/  BRA.DIV UR4, `(.L_x_2104) ;  /* 0x000000aa04987947 */ /* 0x000fec000b800000 */
.L_x_2439:
[----:B------:R-:W-:Y:S05]  /*27a10*/  @!P2 BRA `(.L_x_2105) ;  /* 0x000000000004a947 */ /* 0x000fea0003800000 */
[----:B------:R-:W-:Y:S01]  /*27a20*/  BPT.TRAP 0x1 ;  /* 0x000000040000795c */ /* 0x000fe20000300000 */
.L_x_2105:
[----:B------:R-:W-:Y:S01]  /*27a30*/  IMAD R5, R28, 0x8, R22 ;  /* 0x000000081c057824 */ /* 0x000fe200078e0216 */
[----:B------:R-:W-:Y:S01]  /*27a40*/  SHF.L.U32 R21, R30, 0x1f, RZ ;  /* 0x0000001f1e157819 */ /* 0x000fe200000006ff */
[----:B------:R-:W0:Y:S01]  /*27a50*/  S2R R2, SR_TID.X ;  /* 0x0000000000027919 */ /* 0x000e220000002100 */
[----:B------:R-:W-:Y:S01]  /*27a60*/  BSSY B0, `(.L_x_2106) ;  /* 0x0000007000007945 */ /* 0x000fe20003800000 */
[----:B------:R-:W-:Y:S01]  /*27a70*/  SHF.R.S32.HI R10, RZ, 0x1f, R4 ;  /* 0x0000001fff0a7819 */ /* 0x000fe20000011404 */
[----:B------:R-:W1:Y:S01]  /*27a80*/  SYNCS.PHASECHK.TRANS64.TRYWAIT P0, [R5+URZ+0x28480], R21 ;  /* 0x02848015050075a7 */ /* 0x000e62000800017f */
[----:B0-----:R-:W-:-:S04]  /*27a90*/  LOP3.LUT R2, R2, 0x7f, RZ, 0xc0, !PT ;  /* 0x0000007f02027812 */ /* 0x001fc800078ec0ff */
[----:B------:R-:W-:-:S04]  /*27aa0*/  SHF.R.U32.HI R2, RZ, 0x3, R2 ;  /* 0x00000003ff027819 */ /* 0x000fc80000011602 */
[----:B------:R-:W-:Y:S01]  /*27ab0*/  IADD3 R24, -R2, R24, -R0 ;  /* 0x0000001802187210 */ /* 0x000fe20007ffe900 */
[----:B-1----:R-:W-:Y:S06]  /*27ac0*/  @!P0 BRA `(.L_x_2107) ;  /* 0x000000a8009c8947 */ /* 0x002fec0003800000 */
.L_x_2440:
[----:B------:R-:W-:Y:S05]  /*27ad0*/  BSYNC B0 ;  /* 0x0000000000007941 */ /* 0x000fea0003800000 */
.L_x_2106:
[----:B------:R-:W2:Y:S01]  /*27ae0*/  LDL R9, [R1] ;  /* 0x0000000001097983 */ /* 0x000ea20000100800 */
[----:B------:R-:W-:Y:S01]  /*27af0*/  ULDC.64 UR4, c[0x0][0x328] ;  /* 0x0000ca0000047ab9 */ /* 0x000fe20000000a00 */
[----:B-----5:R-:W-:Y:S01]  /*27b00*/  SHF.R.S32.HI R20, RZ, 0x1f, R6 ;  /* 0x0000001fff147819 */ /* 0x020fe20000011406 */
[----:B------:R-:W-:Y:S01]  /*27b10*/  IMAD R0, R10, UR4, RZ ;  /* 0x000000040a007c24 */ /* 0x000fe2000f8e02ff */
[----:B------:R-:W-:Y:S01]  /*27b20*/  ULDC.64 UR6, c[0x0][0x318] ;  /* 0x0000c60000067ab9 */ /* 0x000fe20000000a00 */
[----:B------:R-:W-:Y:S01]  /*27b30*/  IMAD.WIDE.U32 R2, R4, UR4, RZ ;  /* 0x0000000404027c25 */ /* 0x000fe2000f8e00ff */
[----:B------:R-:W-:-:S03]  /*27b40*/  ISETP.GE.AND P4, PT, R24, 0x1, PT ;  /* 0x000000011800780c */ /* 0x000fc60003f86270 */
        /* <DEDUP_REMOVED lines=15> */
[----:B------:R-:W1:Y:S01]  /*27c40*/  LDC R12, c[0x0][0x2f4] ;  /* 0x0000bd00ff0c7b82 */ /* 0x000e620000000800 */
[----:B------:R-:W2:Y:S01]  /*27c50*/  SHFL.IDX PT, R2, R7, RZ, 0x181f ;  /* 0x00181fff07027589 */ /* 0x000ea200000e0000 */
[C---:B------:R-:W-:Y:S02]  /*27c60*/  LOP3.LUT R11, R33.reuse, 0x80, RZ, 0xfc, !PT ;  /* 0x00000080210b7812 */ /* 0x040fe400078efcff */
[C---:B------:R-:W-:Y:S01]  /*27c70*/  ISETP.GE.AND P3, PT, R24.reuse, 0x11, PT ;  /* 0x000000111800780c */ /* 0x040fe20003f66270 */
[----:B------:R-:W3:Y:S01]  /*27c80*/  SHFL.IDX PT, R0, R8, RZ, 0x181f ;  /* 0x00181fff08007589 */ /* 0x000ee200000e0000 */
[----:B------:R-:W-:Y:S02]  /*27c90*/  ISETP.GE.AND P5, PT, R24, 0x31, PT ;  /* 0x000000311800780c */ /* 0x000fe40003fa6270 */
[C---:B-1----:R-:W-:Y:S02]  /*27ca0*/  ISETP.GE.AND P2, PT, R33.reuse, R12, PT ;  /* 0x0000000c2100720c */ /* 0x042fe40003f46270 */
[----:B--2---:R-:W-:-:S02]  /*27cb0*/  IADD3 R2, P0, R33, R2, RZ ;  /* 0x0000000221027210 */ /* 0x004fc40007f1e0ff */
[----:B------:R-:W-:-:S03]  /*27cc0*/  ISETP.LT.OR P1, PT, R24, 0x1, P2 ;  /* 0x000000011800780c */ /* 0x000fc60001721670 */
[----:B---3--:R-:W-:Y:S01]  /*27cd0*/  IMAD.X R3, RZ, RZ, R0, P0 ;  /* 0x000000ffff037224 */ /* 0x008fe200000e0600 */
[----:B------:R-:W-:Y:S01]  /*27ce0*/  ISETP.GE.AND P0, PT, R11, R12, PT ;  /* 0x0000000c0b00720c */ /* 0x000fe20003f06270 */
[----:B------:R-:W-:-:S08]  /*27cf0*/  IMAD.IADD R0, R22, 0x1, R9 ;  /* 0x0000000116007824 */ /* 0x000fd000078e0209 */
        /* <DEDUP_REMOVED lines=15> */
[----:B-1----:R-:W-:-:S04]  /*27df0*/  IADD3 R2, P1, R33, R2, RZ ;  /* 0x0000000221027210 */ /* 0x002fc80007f3e0ff */
[----:B--2---:R-:W-:Y:S02]  /*27e00*/  IADD3.X R3, RZ, R3, RZ, P1, !PT ;  /* 0x00000003ff037210 */ /* 0x004fe40000ffe4ff */
[----:B------:R-:W-:-:S13]  /*27e10*/  ISETP.LT.OR P1, PT, R24, 0x21, P2 ;  /* 0x000000211800780c */ /* 0x000fda0001721670 */
[----:B------:R-:W-:Y:S01]  /*27e20*/  LDGSTS.E.BYPASS.LTC128B.128 [R0+0x11000], desc[UR36][R2.64], !P1 ;  /* 0x1100000002007fae */ /* 0x000fe2000c901d64 */
[----:B------:R-:W-:-:S13]  /*27e30*/  ISETP.LT.OR P1, PT, R24, 0x21, P0 ;  /* 0x000000211800780c */ /* 0x000fda0000721670 */
[----:B------:R1:W-:Y:S01]  /*27e40*/  LDGSTS.E.BYPASS.LTC128B.128 [R0+0x13000], desc[UR36][R2.64+0x80], !P1 ;  /* 0x1300008002007fae */ /* 0x0003e2000c901d64 */
[----:B------:R-:W-:-:S03]  /*27e50*/  ISETP.GE.AND P1, PT, R24, 0x21, PT ;  /* 0x000000211800780c */ /* 0x000fc60003f26270 */
[----:B-1-3--:R1:W2:Y:S10]  /*27e60*/  SHFL.IDX PT, R2, R7, 0x3, 0x181f ;  /* 0x00781f0007027f89 */ /* 0x00a2b400000e0000 */
.L_x_2450:
        /* <DEDUP_REMOVED lines=11> */
.L_x_2109:
        /* <DEDUP_REMOVED lines=10> */
.L_x_2110:
[----:B------:R3:W-:Y:S01]  /*27fc0*/  SYNCS.ARRIVE.TRANS64.A1T0 RZ, [R5+URZ+0x28470], RZ ;  /* 0x028470ff05ff79a7 */ /* 0x0007e2000810003f */
[----:B------:R-:W-:Y:S05]  /*27fd0*/  @!P6 BRA `(.L_x_2111) ;  /* 0x000000000004e947 */ /* 0x000fea0003800000 */
[----:B------:R-:W-:Y:S01]  /*27fe0*/  BPT.TRAP 0x1 ;  /* 0x000000040000795c */ /* 0x000fe20000300000 */
.L_x_2111:
[----:B------:R-:W4:Y:S01]  /*27ff0*/  SYNCS.PHASECHK.TRANS64.TRYWAIT P0, [R5+URZ+0x28440], R21 ;  /* 0x02844015050075a7 */ /* 0x000f22000800017f */
[----:B------:R-:W-:Y:S04]  /*28000*/  BSSY B0, `(.L_x_2112) ;  /* 0x0000002000007945 */ /* 0x000fe80003800000 */
[----:B----4-:R-:W-:Y:S05]  /*28010*/  @!P0 BRA `(.L_x_2113) ;  /* 0x000000a800c88947 */ /* 0x010fea0003800000 */
.L_x_2451:
[----:B------:R-:W-:Y:S05]  /*28020*/  BSYNC B0 ;  /* 0x0000000000007941 */ /* 0x000fea0003800000 */
.L_x_2112:
[----:B------:R-:W-:Y:S01]  /*28030*/  ULDC.64 UR4, c[0x0][0x300] ;  /* 0x0000c00000047ab9 */ /* 0x000fe20000000a00 */
[----:B------:R-:W5:Y:S01]  /*28040*/  LDC R8, c[0x0][0x2f4] ;  /* 0x0000bd00ff087b82 */ /* 0x000f620000000800 */
[----:B-1----:R-:W-:Y:S01]  /*28050*/  IMAD R7, R10, UR4, RZ ;  /* 0x000000040a077c24 */ /* 0x002fe2000f8e02ff */
[----:B------:R-:W-:Y:S01]  /*28060*/  ULDC.64 UR6, c[0x0][0x2e8] ;  /* 0x0000ba0000067ab9 */ /* 0x000fe20000000a00 */
[----:B--2---:R-:W-:Y:S01]  /*28070*/  IMAD.WIDE.U32 R2, R4, UR4, RZ ;  /* 0x0000000404027c25 */ /* 0x004fe2000f8e00ff */
        /* <DEDUP_REMOVED lines=11> */
[----:B-----5:R-:W-:Y:S02]  /*28130*/  ISETP.GE.AND P2, PT, R9, R8, PT ;  /* 0x000000080900720c */ /* 0x020fe40003f46270 */
        /* <DEDUP_REMOVED lines=8> */
[----:B--2---:R-:W-:-:S05]  /*281c0*/  @P4 IMAD.X R2, RZ, RZ, R2, P0 ;  /* 0x000000ffff024224 */ /* 0x004fca00000e0602 */
[----:B------:R-:W-:-:S04]  /*281d0*/  @P4 LOP3.LUT R3, R3, R2, RZ, 0x3c, !PT ;  /* 0x0000000203034212 */ /* 0x000fc800078e3cff */
[----:B------:R-:W-:-:S04]  /*281e0*/  @P4 LOP3.LUT R2, R3, R2, RZ, 0x3c, !PT ;  /* 0x0000000203024212 */ /* 0x000fc800078e3cff */
[----:B------:R-:W-:-:S05]  /*281f0*/  @P4 LOP3.LUT R3, R3, R2, RZ, 0x3c, !PT ;  /* 0x0000000203034212 */ /* 0x000fca00078e3cff */
[----:B------:R-:W-:Y:S01]  /*28200*/  @!PT LDS RZ, [RZ] ;  /* 0x00000000fffff984 */ /* 0x000fe20000000800 */
[----:B------:R-:W-:Y:S04]  /*28210*/  @P4 LDGSTS.E.BYPASS.LTC128B.128 [R0+0x20000], desc[UR36][R2.64], !P6 ;  /* 0x2000000002004fae */ /* 0x000fe8000f101d64 */
[----:B------:R1:W-:Y:S04]  /*28220*/  @P4 LDGSTS.E.BYPASS.LTC128B.128 [R0+0x22000], desc[UR36][R2.64+0x80], !P2 ;  /* 0x2200008002004fae */ /* 0x0003e8000d101d64 */
[----:B-1----:R-:W1:Y:S04]  /*28230*/  SHFL.IDX PT, R3, R4, 0x1, 0x181f ;  /* 0x00381f0004037f89 */ /* 0x002e6800000e0000 */
[----:B------:R-:W2:Y:S01]  /*28240*/  SHFL.IDX PT, R2, R6, 0x1, 0x181f ;  /* 0x00381f0006027f89 */ /* 0x000ea200000e0000 */
[----:B-1----:R-:W-:-:S05]  /*28250*/  @P3 IADD3 R3, P0, R33, R3, RZ ;  /* 0x0000000321033210 */ /* 0x002fca0007f1e0ff */
[----:B--2---:R-:W-:-:S05]  /*28260*/  @P3 IMAD.X R2, RZ, RZ, R2, P0 ;  /* 0x000000ffff023224 */ /* 0x004fca00000e0602 */
[----:B------:R-:W-:-:S04]  /*28270*/  @P3 LOP3.LUT R3, R3, R2, RZ, 0x3c, !PT ;  /* 0x0000000203033212 */ /* 0x000fc800078e3cff */
[----:B------:R-:W-:-:S04]  /*28280*/  @P3 LOP3.LUT R2, R3, R2, RZ, 0x3c, !PT ;  /* 0x0000000203023212 */ /* 0x000fc800078e3cff */
[----:B------:R-:W-:-:S05]  /*28290*/  @P3 LOP3.LUT R3, R3, R2, RZ, 0x3c, !PT ;  /* 0x0000000203033212 */ /* 0x000fca00078e3cff */
[----:B------:R-:W-:Y:S04]  /*282a0*/  @P3 LDGSTS.E.BYPASS.LTC128B.128 [R0+0x20800], desc[UR36][R2.64], !P6 ;  /* 0x2080000002003fae */ /* 0x000fe8000f101d64 */
[----:B------:R1:W-:Y:S04]  /*282b0*/  @P3 LDGSTS.E.BYPASS.LTC128B.128 [R0+0x22800], desc[UR36][R2.64+0x80], !P2 ;  /* 0x2280008002003fae */ /* 0x0003e8000d101d64 */
[----:B-1----:R-:W1:Y:S04]  /*282c0*/  SHFL.IDX PT, R3, R4, 0x2, 0x181f ;  /* 0x00581f0004037f89 */ /* 0x002e6800000e0000 */
[----:B------:R-:W2:Y:S04]  /*282d0*/  SHFL.IDX PT, R2, R6, 0x2, 0x181f ;  /* 0x00581f0006027f89 */ /* 0x000ea800000e0000 */
[----:B------:R-:W0:Y:S04]  /*282e0*/  SHFL.IDX PT, R4, R4, 0x3, 0x181f ;  /* 0x00781f0004047f89 */ /* 0x000e2800000e0000 */
[----:B------:R-:W0:Y:S01]  /*282f0*/  SHFL.IDX PT, R6, R6, 0x3, 0x181f ;  /* 0x00781f0006067f89 */ /* 0x000e2200000e0000 */
[----:B-1----:R-:W-:-:S05]  /*28300*/  @P1 IADD3 R3, P0, R33, R3, RZ ;  /* 0x0000000321031210 */ /* 0x002fca0007f1e0ff */
[----:B--2---:R-:W-:-:S05]  /*28310*/  @P1 IMAD.X R2, RZ, RZ, R2, P0 ;  /* 0x000000ffff021224 */ /* 0x004fca00000e0602 */
[----:B------:R-:W-:-:S04]  /*28320*/  @P1 LOP3.LUT R3, R3, R2, RZ, 0x3c, !PT ;  /* 0x0000000203031212 */ /* 0x000fc800078e3cff */
[----:B------:R-:W-:-:S04]  /*28330*/  @P1 LOP3.LUT R2, R3, R2, RZ, 0x3c, !PT ;  /* 0x0000000203021212 */ /* 0x000fc800078e3cff */
[----:B------:R-:W-:-:S05]  /*28340*/  @P1 LOP3.LUT R3, R3, R2, RZ, 0x3c, !PT ;  /* 0x0000000203031212 */ /* 0x000fca00078e3cff */
[----:B------:R1:W-:Y:S04]  /*28350*/  @P1 LDGSTS.E.BYPASS.LTC128B.128 [R0+0x21000], desc[UR36][R2.64], !P6 ;  /* 0x2100000002001fae */ /* 0x0003e8000f101d64 */
[----:B0-----:R1:W-:Y:S02]  /*28360*/  @P1 LDGSTS.E.BYPASS.LTC128B.128 [R0+0x23000], desc[UR36][R2.64+0x80], !P2 ;  /* 0x2300008002001fae */ /* 0x0013e4000d101d64 */
.L_x_2461:
[C---:B------:R-:W-:Y:S02]  /*28370*/  ISETP.GE.AND P1, PT, R33.reuse, R8, PT ;  /* 0x000000082100720c */ /* 0x040fe40003f26270 */
[----:B01----:R-:W-:-:S05]  /*28380*/  @P5 IADD3 R2, P0, R33, R4, RZ ;  /* 0x0000000421025210 */ /* 0x003fca0007f1e0ff */
[----:B------:R-:W-:Y:S01]  /*28390*/  @P5 IMAD.X R3, RZ, RZ, R6, P0 ;  /* 0x000000ffff035224 */ /* 0x000fe200000e0606 */
[----:B------:R-:W-:-:S05]  /*283a0*/  PLOP3.LUT P0, PT, PT, PT, PT, 0x80, 0x0 ;  /* 0x000000000000781c */ /* 0x000fca0003f0f070 */
[----:B------:R-:W-:Y:S01]  /*283b0*/  @!PT LDS RZ, [RZ] ;  /* 0x00000000fffff984 */ /* 0x000fe20000000800 */
[----:B------:R-:W-:Y:S01]  /*283c0*/  @!PT LDS RZ, [RZ] ;  /* 0x00000000fffff984 */ /* 0x000fe20000000800 */
[----:B------:R-:W-:Y:S01]  /*283d0*/  @!PT LDS RZ, [RZ] ;  /* 0x00000000fffff984 */ /* 0x000fe20000000800 */
[----:B------:R0:W-:Y:S04]  /*283e0*/  @P5 LDGSTS.E.BYPASS.LTC128B.128 [R0+0x21800], desc[UR36][R2.64], !P1 ;  /* 0x2180000002005fae */ /* 0x0001e8000c901d64 */
[----:B------:R0:W-:Y:S01]  /*283f0*/  @P5 LDGSTS.E.BYPASS.LTC128B.128 [R0+0x23800], desc[UR36][R2.64+0x80], !P2 ;  /* 0x2380008002005fae */ /* 0x0001e2000d101d64 */
[----:B------:R-:W-:-:S03]  /*28400*/  NOP ;  /* 0x0000000000007918 */ /* 0x000fc60000000000 */
.L_x_2115:
        /* <DEDUP_REMOVED lines=10> */
.L_x_2116:
[----:B0-----:R-:W-:Y:S01]  /*284b0*/  SHF.R.S32.HI R0, RZ, 0x1f, R26 ;  /* 0x0000001fff007819 */ /* 0x001fe2000001141a */
[----:B------:R0:W-:Y:S06]  /*284c0*/  SYNCS.ARRIVE.TRANS64.A1T0 RZ, [R5+URZ+0x28430], RZ ;  /* 0x028430ff05ff79a7 */ /* 0x0001ec000810003f */
[----:B------:R-:W-:Y:S05]  /*284d0*/  WARPSYNC.ALL ;  /* 0x0000000000007948 */ /* 0x000fea0003800000 */
[----:B------:R-:W-:Y:S01]  /*284e0*/  ULDC.64 UR4, c[0x0][0x298] ;  /* 0x0000a60000047ab9 */ /* 0x000fe20000000a00 */
[----:B------:R-:W-:Y:S01]  /*284f0*/  ULDC.64 UR6, c[0x0][0xa00] ;  /* 0x0002800000067ab9 */ /* 0x000fe20000000a00 */
[----:B------:R-:W-:Y:S01]  /*28500*/  VIADD R2, R22, 0x18000 ;  /* 0x0001800016027836 */ /* 0x000fe20000000000 */
[----:B------:R-:W-:Y:S01]  /*28510*/  BAR.SYNC.DEFER_BLOCKING 0x8, 0x180 ;  /* 0x0206000000007b1d */ /* 0x000fe20000010000 */
[----:B------:R-:W-:Y:S01]  /*28520*/  IMAD R3, R0, UR4, RZ ;  /* 0x0000000400037c24 */ /* 0x000fe2000f8e02ff */
[----:B------:R-:W-:-:S02]  /*28530*/  ISETP.NE.U32.AND P0, PT, RZ, UR6, PT ;  /* 0x00000006ff007c0c */ /* 0x000fc4000bf05070 */
[----:B------:R-:W-:Y:S01]  /*28540*/  LOP3.LUT P1, RZ, R2, 0x3ff, RZ, 0xc0, !PT ;  /* 0x000003ff02ff7812 */ /* 0x000fe2000782c0ff */
[C---:B------:R-:W-:Y:S01]  /*28550*/  IMAD R0, R26.reuse, UR5, R3 ;  /* 0x000000051a007c24 */ /* 0x040fe2000f8e0203 */
[----:B------:R-:W-:Y:S01]  /*28560*/  ISETP.NE.AND.EX P0, PT, RZ, UR7, PT, P0 ;  /* 0x00000007ff007c0c */ /* 0x000fe2000bf05300 */
[----:B------:R-:W-:Y:S01]  /*28570*/  IMAD.WIDE.U32 R26, R26, UR4, RZ ;  /* 0x000000041a1a7c25 */ /* 0x000fe2000f8e00ff */
[----:B------:R-:W-:Y:S01]  /*28580*/  SHF.R.S32.HI R2, RZ, 0x1f, R19 ;  /* 0x0000001fff027819 */ /* 0x000fe20000011413 */
[----:B------:R-:W-:Y:S01]  /*28590*/  BSSY B6, `(.L_x_2117) ;  /* 0x0000017000067945 */ /* 0x000fe20003800000 */
[----:B------:R-:W-:Y:S01]  /*285a0*/  SEL R24, R19, RZ, !P0 ;  /* 0x000000ff13187207 */ /* 0x000fe20004000000 */
[----:B------:R-:W-:Y:S01]  /*285b0*/  IMAD.IADD R3, R27, 0x1, R0 ;  /* 0x000000011b037824 */ /* 0x000fe200078e0200 */
[----:B------:R-:W-:-:S04]  /*285c0*/  SEL R0, R2, RZ, !P0 ;  /* 0x000000ff02007207 */ /* 0x000fc80004000000 */
[----:B------:R1:W-:Y:S04]  /*285d0*/  STL [R1+0x20], R3 ;  /* 0x0000200301007387 */ /* 0x0003e80000100800 */
[----:B------:R1:W-:Y:S01]  /*285e0*/  STL [R1+0x24], R0 ;  /* 0x0000240001007387 */ /* 0x0003e20000100800 */
[----:B------:R-:W-:Y:S05]  /*285f0*/  @!P1 BRA `(.L_x_2118) ;  /* 0x0000000000409947 */ /* 0x000fea0003800000 */
[----:B------:R-:W-:Y:S01]  /*28600*/  MOV R2, 0x0 ;  /* 0x0000000000027802 */ /* 0x000fe20000000f00 */
[----:B------:R-:W-:Y:S01]  /*28610*/  ULDC.64 UR4, c[0x4][0xc0] ;  /* 0x0100300000047ab9 */ /* 0x000fe20000000a00 */
[----:B------:R-:W-:Y:S01]  /*28620*/  ULDC.64 UR6, c[0x4][0xc8] ;  /* 0x0100320000067ab9 */ /* 0x000fe20000000a00 */
[----:B------:R-:W-:Y:S01]  /*28630*/  ULDC.64 UR8, c[0x4][0x28] ;  /* 0x01000a0000087ab9 */ /* 0x000fe20000000a00 */
[----:B------:R-:W-:Y:S01]  /*28640*/  IMAD.U32 R4, RZ, RZ, UR4 ;  /* 0x00000004ff047e24 */ /* 0x000fe2000f8e00ff */
[----:B0--34-:R-:W-:Y:S01]  /*28650*/  MOV R5, UR5 ;  /* 0x0000000500057c02 */ /* 0x019fe20008000f00 */
[----:B-1----:R-:W0:Y:S01]  /*28660*/  LDC.64 R2, c[0x4][R2] ;  /* 0x0100000002027b82 */ /* 0x002e220000000a00 */
        /* <DEDUP_REMOVED lines=9> */
.L_x_2118:
[----:B------:R-:W-:Y:S05]  /*28700*/  BSYNC B6 ;  /* 0x0000000000067941 */ /* 0x000fea0003800000 */
.L_x_2117:
[----:B------:R-:W4:Y:S01]  /*28710*/  LDL.LU R20, [R1+0x24] ;  /* 0x0000240001147983 */ /* 0x000f220000300800 */
[----:B------:R-:W2:Y:S01]  /*28720*/  LDC R7, c[0x0][0x448] ;  /* 0x00011200ff077b82 */ /* 0x000ea20000000800 */
[----:B------:R-:W-:Y:S02]  /*28730*/  ULDC.64 UR4, c[0x0][0x2d8] ;  /* 0x0000b60000047ab9 */ /* 0x000fe40000000a00 */
[----:B------:R-:W1:Y:S04]  /*28740*/  LDL.LU R2, [R1+0x20] ;  /* 0x0000200001027983 */ /* 0x000e680000300800 */
[----:B------:R0:W5:Y:S01]  /*28750*/  LDL R8, [R1+0x14] ;  /* 0x0000140001087983 */ /* 0x0001620000100800 */
[----:B--2---:R-:W-:-:S13]  /*28760*/  ISETP.NE.AND P0, PT, R7, 0x1, PT ;  /* 0x000000010700780c */ /* 0x004fda0003f05270 */
[----:B------:R-:W2:Y:S01]  /*28770*/  @P0 LDC R6, c[0x0][0x44c] ;  /* 0x00011300ff060b82 */ /* 0x000ea20000000800 */
[----:B------:R-:W-:Y:S01]  /*28780*/  LOP3.LUT R9, R33, 0x80, RZ, 0xfc, !PT ;  /* 0x0000008021097812 */ /* 0x000fe200078efcff */
[----:B----4-:R-:W-:Y:S02]  /*28790*/  IMAD.MOV.U32 R21, RZ, RZ, R20 ;  /* 0x000000ffff157224 */ /* 0x010fe400078e0014 */
[----:B------:R-:W4:Y:S01]  /*287a0*/  S2R R20, SR_TID.X ;  /* 0x0000000000147919 */ /* 0x000f220000002100 */
[----:B-1----:R-:W-:Y:S02]  /*287b0*/  IMAD.MOV.U32 R3, RZ, RZ, R2 ;  /* 0x000000ffff037224 */ /* 0x002fe400078e0002 */
[----:B------:R-:W-:-:S04]  /*287c0*/  IMAD.MOV.U32 R2, RZ, RZ, R26 ;  /* 0x000000ffff027224 */ /* 0x000fc800078e001a */
[----:B------:R-:W-:-:S04]  /*287d0*/  IMAD.WIDE.U32 R2, R18, UR4, R2 ;  /* 0x0000000412027c25 */ /* 0x000fc8000f8e0002 */
[----:B------:R-:W-:Y:S01]  /*287e0*/  IMAD R3, R18, UR5, R3 ;  /* 0x0000000512037c24 */ /* 0x000fe2000f8e0203 */
[----:B------:R-:W-:Y:S02]  /*287f0*/  ULDC.64 UR4, c[0x0][0x2e0] ;  /* 0x0000b80000047ab9 */ /* 0x000fe40000000a00 */
[----:B0--3--:R-:W-:Y:S02]  /*28800*/  IMAD R5, R21, UR4, RZ ;  /* 0x0000000415057c24 */ /* 0x009fe4000f8e02ff */
[----:B------:R-:W-:-:S04]  /*28810*/  IMAD.WIDE.U32 R2, R24, UR4, R2 ;  /* 0x0000000418027c25 */ /* 0x000fc8000f8e0002 */
[----:B------:R-:W-:Y:S01]  /*28820*/  IMAD R0, R24, UR5, R5 ;  /* 0x0000000518007c24 */ /* 0x000fe2000f8e0205 */
[----:B------:R-:W-:-:S04]  /*28830*/  ULDC.64 UR4, c[0x0][0x2d0] ;  /* 0x0000b40000047ab9 */ /* 0x000fc80000000a00 */
[----:B------:R-:W-:Y:S02]  /*28840*/  IADD3 R3, R3, R0, RZ ;  /* 0x0000000003037210 */ /* 0x000fe40007ffe0ff */
[----:B------:R-:W0:Y:S01]  /*28850*/  @P0 LDC R0, c[0x0][0x450] ;  /* 0x00011400ff000b82 */ /* 0x000e220000000800 */
[C---:B----4-:R-:W-:Y:S01]  /*28860*/  LOP3.LUT R21, R20.reuse, 0x7f, RZ, 0xc0, !PT ;  /* 0x0000007f14157812 */ /* 0x050fe200078ec0ff */
[----:B------:R-:W-:-:S03]  /*28870*/  IMAD.SHL.U32 R20, R20, 0x10, RZ ;  /* 0x0000001014147824 */ /* 0x000fc600078e00ff */
[----:B------:R-:W-:-:S04]  /*28880*/  SHF.R.U32.HI R21, RZ, 0x3, R21 ;  /* 0x00000003ff157819 */ /* 0x000fc80000011615 */
[----:B------:R-:W-:-:S05]  /*28890*/  LOP3.LUT R20, R21, 0x70, R20, 0xf8, !PT ;  /* 0x0000007015147812 */ /* 0x000fca00078ef814 */
[----:B------:R-:W-:-:S04]  /*288a0*/  IMAD.IADD R5, R20, 0x1, R17 ;  /* 0x0000000114057824 */ /* 0x000fc800078e0211 */
[----:B--2---:R-:W-:-:S04]  /*288b0*/  @P0 IMAD.HI.U32 R6, R5, R6, RZ ;  /* 0x0000000605060227 */ /* 0x004fc800078e00ff */
[----:B------:R-:W-:Y:S01]  /*288c0*/  IMAD.MOV.U32 R4, RZ, RZ, R5 ;  /* 0x000000ffff047224 */ /* 0x000fe200078e0005 */
[----:B0-----:R-:W-:Y:S01]  /*288d0*/  @P0 SHF.R.U32.HI R4, RZ, R0, R6 ;  /* 0x00000000ff040219 */ /* 0x001fe20000011606 */
        /* <DEDUP_REMOVED lines=8> */
[----:B------:R-:W-:Y:S02]  /*28960*/  ULDC.64 UR4, c[0x0][0x2c8] ;  /* 0x0000b20000047ab9 */ /* 0x000fe40000000a00 */
[----:B------:R-:W-:Y:S02]  /*28970*/  IMAD.IADD R3, R3, 0x1, R5 ;  /* 0x0000000103037824 */ /* 0x000fe400078e0205 */
[----:B------:R-:W-:Y:S02]  /*28980*/  IMAD R4, R4, UR4, RZ ;  /* 0x0000000404047c24 */ /* 0x000fe4000f8e02ff */
[----:B------:R-:W-:-:S04]  /*28990*/  IMAD.WIDE.U32 R2, R0, UR4, R2 ;  /* 0x0000000400027c25 */ /* 0x000fc8000f8e0002 */
        /* <DEDUP_REMOVED lines=8> */
[----:B0-----:R-:W-:-:S04]  /*28a20*/  LOP3.LUT R20, R20, 0x7f, RZ, 0xc0, !PT ;  /* 0x0000007f14147812 */ /* 0x001fc800078ec0ff */
[----:B------:R-:W-:Y:S01]  /*28a30*/  SHF.R.U32.HI R9, RZ, 0x3, R20 ;  /* 0x00000003ff097819 */ /* 0x000fe20000011614 */
[----:B------:R-:W-:Y:S06]  /*28a40*/  BRA.DIV UR4, `(.L_x_2119) ;  /* 0x000000a604ac7947 */ /* 0x000fec000b800000 */
[----:B------:R-:W0:Y:S01]  /*28a50*/  SHFL.IDX PT, R3, R0, RZ, 0x181f ;  /* 0x00181fff00037589 */ /* 0x000e2200000e0000 */
[----:B------:R-:W-:Y:S02]  /*28a60*/  IMAD R25, R25, R7, RZ ;  /* 0x0000000719197224 */ /* 0x000fe400078e02ff */
[----:B------:R-:W-:Y:S01]  /*28a70*/  IMAD.IADD R17, R9, 0x1, R17 ;  /* 0x0000000109117824 */ /* 0x000fe200078e0211 */
[----:B------:R-:W1:Y:S03]  /*28a80*/  SHFL.IDX PT, R2, R4, RZ, 0x181f ;  /* 0x00181fff04027589 */ /* 0x000e6600000e0000 */
[C---:B------:R-:W-:Y:S01]  /*28a90*/  VIADD R6, R17.reuse, 0x10 ;  /* 0x0000001011067836 */ /* 0x040fe20000000000 */
[----:B------:R-:W-:Y:S01]  /*28aa0*/  ISETP.GE.AND P2, PT, R17, R25, PT ;  /* 0x000000191100720c */ /* 0x000fe20003f46270 */
[----:B------:R-:W2:-:S12]  /*28ab0*/  SHFL.IDX PT, R14, R0, 0x1, 0x181f ;  /* 0x00381f00000e7f89 */ /* 0x000e9800000e0000 */
[----:B0-----:R-:W-:-:S05]  /*28ac0*/  @!P2 IADD3 R5, P3, R33, R3, RZ ;  /* 0x000000032105a210 */ /* 0x001fca0007f7e0ff */
[----:B-1----:R-:W-:Y:S02]  /*28ad0*/  @!P2 IMAD.X R3, RZ, RZ, R2, P3 ;  /* 0x000000ffff03a224 */ /* 0x002fe400018e0602 */
[----:B------:R-:W-:-:S05]  /*28ae0*/  @!P2 IMAD.MOV.U32 R2, RZ, RZ, R5 ;  /* 0x000000ffff02a224 */ /* 0x000fca00078e0005 */
[----:B-----5:R-:W-:Y:S04]  /*28af0*/  @!P2 LDGSTS.E.BYPASS.LTC128B.128 [R8+0x18000], desc[UR36][R2.64], !P0 ;  /* 0x180000000208afae */ /* 0x020fe8000c101d64 */
[----:B------:R0:W-:Y:S01]  /*28b00*/  @!P2 LDGSTS.E.BYPASS.LTC128B.128 [R8+0x1c000], desc[UR36][R2.64+0x80], !P1 ;  /* 0x1c0000800208afae */ /* 0x0001e2000c901d64 */
[----:B------:R-:W-:-:S03]  /*28b10*/  ISETP.GE.AND P2, PT, R6, R25, PT ;  /* 0x000000190600720c */ /* 0x000fc60003f46270 */
[----:B0-----:R-:W0:Y:S10]  /*28b20*/  SHFL.IDX PT, R2, R4, 0x1, 0x181f ;  /* 0x00381f0004027f89 */ /* 0x001e3400000e0000 */
[----:B--2---:R-:W-:-:S02]  /*28b30*/  @!P2 IADD3 R5, P3, R33, R14, RZ ;  /* 0x0000000e2105a210 */ /* 0x004fc40007f7e0ff */
[----:B------:R-:W1:Y:S03]  /*28b40*/  SHFL.IDX PT, R14, R0, 0x2, 0x181f ;  /* 0x00581f00000e7f89 */ /* 0x000e6600000e0000 */
[----:B0-----:R-:W-:Y:S01]  /*28b50*/  @!P2 IMAD.X R6, RZ, RZ, R2, P3 ;  /* 0x000000ffff06a224 */ /* 0x001fe200018e0602 */
[----:B------:R-:W-:-:S03]  /*28b60*/  @!P2 MOV R2, R5 ;  /* 0x000000050002a202 */ /* 0x000fc60000000f00 */
[----:B------:R-:W-:Y:S02]  /*28b70*/  @!P2 IMAD.MOV.U32 R3, RZ, RZ, R6 ;  /* 0x000000ffff03a224 */ /* 0x000fe400078e0006 */
[----:B------:R-:W-:-:S03]  /*28b80*/  VIADD R6, R17, 0x20 ;  /* 0x0000002011067836 */ /* 0x000fc60000000000 */
[----:B------:R-:W-:Y:S04]  /*28b90*/  @!P2 LDGSTS.E.BYPASS.LTC128B.128 [R8+0x18800], desc[UR36][R2.64], !P0 ;  /* 0x188000000208afae */ /* 0x000fe8000c101d64 */
[----:B------:R0:W-:Y:S01]  /*28ba0*/  @!P2 LDGSTS.E.BYPASS.LTC128B.128 [R8+0x1c800], desc[UR36][R2.64+0x80], !P1 ;  /* 0x1c8000800208afae */ /* 0x0001e2000c901d64 */
[----:B------:R-:W-:-:S03]  /*28bb0*/  ISETP.GE.AND P2, PT, R6, R25, PT ;  /* 0x000000190600720c */ /* 0x000fc60003f46270 */
[----:B0-----:R-:W0:Y:S10]  /*28bc0*/  SHFL.IDX PT, R2, R4, 0x2, 0x181f ;  /* 0x00581f0004027f89 */ /* 0x001e3400000e0000 */
[----:B-1----:R-:W-:-:S02]  /*28bd0*/  @!P2 IADD3 R5, P3, R33, R14, RZ ;  /* 0x0000000e2105a210 */ /* 0x002fc40007f7e0ff */
[----:B------:R-:W1:Y:S03]  /*28be0*/  SHFL.IDX PT, R14, R0, 0x3, 0x181f ;  /* 0x00781f00000e7f89 */ /* 0x000e6600000e0000 */
[----:B0-----:R-:W-:Y:S02]  /*28bf0*/  @!P2 IMAD.X R6, RZ, RZ, R2, P3 ;  /* 0x000000ffff06a224 */ /* 0x001fe400018e0602 */
[----:B------:R-:W-:Y:S02]  /*28c00*/  @!P2 IMAD.MOV.U32 R2, RZ, RZ, R5 ;  /* 0x000000ffff02a224 */ /* 0x000fe400078e0005 */
        /* <DEDUP_REMOVED lines=17> */
[----:B------:R-:W1:Y:S02]  /*28d20*/  SHFL.IDX PT, R14, R0, 0x5, 0x181f ;  /* 0x00b81f00000e7f89 */ /* 0x000e6400000e0000 */
[----:B0-----:R-:W-:Y:S01]  /*28d30*/  @!P2 IADD3.X R6, RZ, R2, RZ, P3, !PT ;  /* 0x00000002ff06a210 */ /* 0x001fe20001ffe4ff */
[----:B------:R-:W-:-:S04]  /*28d40*/  @!P2 IMAD.MOV.U32 R2, RZ, RZ, R5 ;  /* 0x000000ffff02a224 */ /* 0x000fc800078e0005 */
        /* <DEDUP_REMOVED lines=16> */
[----:B-1----:R-:W-:Y:S01]  /*28e50*/  @!P2 IADD3 R5, P3, R33, R14, RZ ;  /* 0x0000000e2105a210 */ /* 0x002fe20007f7e0ff */
[----:B------:R-:W1:Y:S04]  /*28e60*/  SHFL.IDX PT, R4, R4, 0x7, 0x181f ;  /* 0x00f81f0004047f89 */ /* 0x000e6800000e0000 */
[----:B------:R2:W3:Y:S01]  /*28e70*/  SHFL.IDX PT, R14, R0, 0x7, 0x181f ;  /* 0x00f81f00000e7f89 */ /* 0x0004e200000e0000 */
[----:B0-----:R-:W-:-:S02]  /*28e80*/  @!P2 IMAD.X R6, RZ, RZ, R2, P3 ;  /* 0x000000ffff06a224 */ /* 0x001fc400018e0602 */
[----:B------:R-:W-:Y:S02]  /*28e90*/  @!P2 IMAD.MOV.U32 R2, RZ, RZ, R5 ;  /* 0x000000ffff02a224 */ /* 0x000fe400078e0005 */
[----:B------:R-:W-:-:S05]  /*28ea0*/  @!P2 IMAD.MOV.U32 R3, RZ, RZ, R6 ;  /* 0x000000ffff03a224 */ /* 0x000fca00078e0006 */
[----:B------:R2:W-:Y:S04]  /*28eb0*/  @!P2 LDGSTS.E.BYPASS.LTC128B.128 [R8+0x1b000], desc[UR36][R2.64], !P0 ;  /* 0x1b0000000208afae */ /* 0x0005e8000c101d64 */
[----:B-1-3--:R2:W-:Y:S02]  /*28ec0*/  @!P2 LDGSTS.E.BYPASS.LTC128B.128 [R8+0x1f000], desc[UR36][R2.64+0x80], !P1 ;  /* 0x1f0000800208afae */ /* 0x00a5e4000c901d64 */
.L_x_2478:
[----:B--2---:R-:W-:Y:S01]  /*28ed0*/  IADD3 R0, R17, 0x70, RZ ;  /* 0x0000007011007810 */ /* 0x004fe20007ffe0ff */
        /* <DEDUP_REMOVED lines=10> */
.L_x_2121:
[----:B------:R-:W-:Y:S05]  /*28f80*/  BSYNC B0 ;  /* 0x0000000000007941 */ /* 0x000fea0003800000 */
.L_x_2120:
[----:B------:R-:W-:Y:S01]  /*28f90*/  NOP ;  /* 0x0000000000007918 */ /* 0x000fe20000000000 */
[----:B------:R-:W-:-:S13]  /*28fa0*/  PLOP3.LUT P0, PT, PT, PT, PT, 0x80, 0x0 ;  /* 0x000000000000781c */ /* 0x000fda0003f0f070 */
.L_x_2122:
        /* <DEDUP_REMOVED lines=18> */
[----:B--2---:R-:W-:-:S05]  /*290d0*/  VIADD R20, R2, 0xfffffffe ;  /* 0xfffffffe02147836 */ /* 0x004fca0000000000 */
[----:B------:R-:W-:Y:S01]  /*290e0*/  ISETP.GE.AND P0, PT, R20, R34, PT ;  /* 0x000000221400720c */ /* 0x000fe20003f06270 */
[----:B01----:R-:W-:-:S12]  /*290f0*/  @!P1 BRA `(.L_x_2124) ;  /* 0x000000a800849947 */ /* 0x003fd80003800000 */
.L_x_2479:
[----:B------:R-:W-:Y:S05]  /*29100*/  BSYNC B0 ;  /* 0x0000000000007941 */ /* 0x000fea0003800000 */
.L_x_2123:
[----:B------:R-:W-:Y:S05]  /*29110*/  @!P0 BRA `(.L_x_2125) ;  /* 0x00000010007c8947 */ /* 0x000fea0003800000 */
[----:B------:R-:W-:Y:S02]  /*29120*/  IMAD.MOV.U32 R5, RZ, RZ, R28 ;  /* 0x000000ffff057224 */ /* 0x000fe400078e001c */
[----:B------:R-:W-:-:S07]  /*29130*/  IMAD.MOV.U32 R6, RZ, RZ, R30 ;  /* 0x000000ffff067224 */ /* 0x000fce00078e001e */
.L_x_2145:
[----:B-1----:R-:W1:Y:S01]  /*29140*/  LDC R7, c[0x0][0x430] ;  /* 0x00010c00ff077b82 */ /* 0x002e620000000800 */
[----:B--2---:R-:W2:Y:S01]  /*29150*/  S2R R0, SR_TID.X ;  /* 0x0000000000007919 */ /* 0x004ea20000002100 */
[----:B------:R-:W-:Y:S01]  /*29160*/  LOP3.LUT P2, RZ, R23, 0x8, RZ, 0xc0, !PT ;  /* 0x0000000817ff7812 */ /* 0x000fe2000784c0ff */
[----:B------:R-:W3:Y:S01]  /*29170*/  S2R R2, SR_TID.X ;  /* 0x0000000000027919 */ /* 0x000ee20000002100 */
[----:B-1----:R-:W-:Y:S02]  /*29180*/  ISETP.NE.AND P0, PT, R7, 0x1, PT ;  /* 0x000000010700780c */ /* 0x002fe40003f05270 */
[----:B--2---:R-:W-:-:S11]  /*29190*/  LOP3.LUT R0, R0, 0x7f, RZ, 0xc0, !PT ;  /* 0x0000007f00007812 */ /* 0x004fd600078ec0ff */
[----:B0-----:R-:W1:Y:S01]  /*291a0*/  @P0 LDC R9, c[0x0][0x434] ;  /* 0x00010d00ff090b82 */ /* 0x001e620000000800 */
[----:B---3--:R-:W-:Y:S01]  /*291b0*/  IMAD.SHL.U32 R2, R2, 0x10, RZ ;  /* 0x0000001002027824 */ /* 0x008fe200078e00ff */
[----:B------:R-:W-:-:S04]  /*291c0*/  SHF.R.U32.HI R0, RZ, 0x3, R0 ;  /* 0x00000003ff007819 */ /* 0x000fc80000011600 */
[----:B------:R-:W-:Y:S01]  /*291d0*/  LOP3.LUT R2, R0, 0x70, R2, 0xf8, !PT ;  /* 0x0000007000027812 */ /* 0x000fe200078ef802 */
[----:B------:R-:W-:Y:S01]  /*291e0*/  IMAD R0, R20, 0x40, R35 ;  /* 0x0000004014007824 */ /* 0x000fe200078e0223 */
[----:B0-----:R-:W0:Y:S02]  /*291f0*/  @P0 LDC R3, c[0x0][0x438] ;  /* 0x00010e00ff030b82 */ /* 0x001e240000000800 */
[C---:B------:R-:W-:Y:S01]  /*29200*/  ISETP.GT.U32.AND P1, PT, R2.reuse, 0x3f, PT ;  /* 0x0000003f0200780c */ /* 0x040fe20003f24070 */
[----:B------:R-:W-:-:S04]  /*29210*/  IMAD.IADD R0, R2, 0x1, R0 ;  /* 0x0000000102007824 */ /* 0x000fc800078e0200 */
[----:B------:R-:W-:-:S08]  /*29220*/  IMAD.MOV.U32 R2, RZ, RZ, R0 ;  /* 0x000000ffff027224 */ /* 0x000fd000078e0000 */
[----:B------:R-:W2:Y:S01]  /*29230*/  @!P1 LDC.64 R10, c[0x0][0x418] ;  /* 0x00010600ff0a9b82 */ /* 0x000ea20000000a00 */
[----:B-1----:R-:W-:-:S07]  /*29240*/  @P0 IMAD.HI.U32 R4, R0, R9, RZ ;  /* 0x0000000900040227 */ /* 0x002fce00078e00ff */
[----:B------:R-:W1:Y:S01]  /*29250*/  @!P1 LDC.64 R8, c[0x0][0x428] ;  /* 0x00010a00ff089b82 */ /* 0x000e620000000a00 */
[----:B0-----:R-:W-:-:S04]  /*29260*/  @P0 SHF.R.U32.HI R2, RZ, R3, R4 ;  /* 0x00000003ff020219 */ /* 0x001fc80000011604 */
[----:B------:R-:W-:-:S05]  /*29270*/  IADD3 R3, -R2, RZ, RZ ;  /* 0x000000ff02037210 */ /* 0x000fca0007ffe1ff */
[----:B------:R-:W-:Y:S01]  /*29280*/  IMAD R7, R7, R3, R0 ;  /* 0x0000000307077224 */ /* 0x000fe200078e0200 */
[--C-:B------:R-:W-:Y:S01]  /*29290*/  @!P1 SHF.R.S32.HI R3, RZ, 0x1f, R2.reuse ;  /* 0x0000001fff039819 */ /* 0x100fe20000011402 */
[----:B------:R-:W-:Y:S02]  /*292a0*/  VIADD R28, R5, 0x1 ;  /* 0x00000001051c7836 */ /* 0x000fe40000000000 */
[-C--:B-1----:R-:W-:Y:S02]  /*292b0*/  @!P1 IMAD R0, R36, R8.reuse, RZ ;  /* 0x0000000824009224 */ /* 0x082fe400078e02ff */
[----:B------:R-:W-:-:S04]  /*292c0*/  @!P1 IMAD.WIDE.U32 R2, R32, R8, R2 ;  /* 0x0000000820029225 */ /* 0x000fc800078e0002 */
[----:B------:R-:W-:Y:S01]  /*292d0*/  @!P1 IMAD R9, R32, R9, R0 ;  /* 0x0000000920099224 */ /* 0x000fe200078e0200 */
[----:B--2---:R-:W-:Y:S01]  /*292e0*/  @!P1 LEA R10, P0, R2, R10, 0x2 ;  /* 0x0000000a020a9211 */ /* 0x004fe200078010ff */
[----:B------:R-:W-:Y:S02]  /*292f0*/  IMAD.MOV.U32 R8, RZ, RZ, RZ ;  /* 0x000000ffff087224 */ /* 0x000fe400078e00ff */
[----:B------:R-:W-:-:S05]  /*29300*/  @!P1 IMAD.IADD R9, R9, 0x1, R3 ;  /* 0x0000000109099824 */ /* 0x000fca00078e0203 */
[----:B------:R-:W-:Y:S02]  /*29310*/  @!P1 LEA.HI.X R11, R2, R11, R9, 0x2, P0 ;  /* 0x0000000b020b9211 */ /* 0x000fe400000f1409 */
[----:B------:R-:W-:Y:S01]  /*29320*/  ISETP.NE.AND P0, PT, R28, 0x2, PT ;  /* 0x000000021c00780c */ /* 0x000fe20003f05270 */
[----:B------:R-:W-:Y:S05]  /*29330*/  YIELD ;  /* 0x0000000000007946 */ /* 0x000fea0003800000 */
[----:B------:R-:W-:Y:S01]  /*29340*/  SEL R3, RZ, 0x1, P0 ;  /* 0x00000001ff037807 */ /* 0x000fe20000000000 */
[----:B------:R0:W5:Y:S01]  /*29350*/  @!P1 LDG.E R8, desc[UR36][R10.64] ;  /* 0x000000240a089981 */ /* 0x000162000c1e1900 */
[C---:B------:R-:W-:Y:S01]  /*29360*/  ISETP.GT.AND P1, PT, R20.reuse, R34, PT ;  /* 0x000000221400720c */ /* 0x040fe20003f24270 */
[----:B------:R-:W-:Y:S01]  /*29370*/  VIADD R20, R20, 0xffffffff ;  /* 0xffffffff14147836 */ /* 0x000fe20000000000 */
[----:B------:R-:W-:-:S02]  /*29380*/  SEL R28, R28, RZ, P0 ;  /* 0x000000ff1c1c7207 */ /* 0x000fc40000000000 */
[----:B------:R-:W-:Y:S01]  /*29390*/  LOP3.LUT R30, R6, R3, RZ, 0x3c, !PT ;  /* 0x00000003061e7212 */ /* 0x000fe200078e3cff */
[----:B------:R-:W-:Y:S08]  /*293a0*/  @!P2 BRA `(.L_x_2126) ;  /* 0x000000000004a947 */ /* 0x000ff00003800000 */
[----:B------:R-:W-:Y:S01]  /*293b0*/  BPT.TRAP 0x1 ;  /* 0x000000040000795c */ /* 0x000fe20000300000 */
.L_x_2126:
[----:B------:R-:W-:Y:S01]  /*293c0*/  IMAD R0, R28, 0x8, R22 ;  /* 0x000000081c007824 */ /* 0x000fe200078e0216 */
[----:B------:R-:W-:Y:S01]  /*293d0*/  SHF.L.U32 R17, R30, 0x1f, RZ ;  /* 0x0000001f1e117819 */ /* 0x000fe200000006ff */
[----:B------:R-:W-:Y:S01]  /*293e0*/  BSSY B0, `(.L_x_2127) ;  /* 0x0000004000007945 */ /* 0x000fe20003800000 */
[----:B------:R-:W-:Y:S02]  /*293f0*/  SHF.R.S32.HI R9, RZ, 0x1f, R7 ;  /* 0x0000001fff097819 */ /* 0x000fe40000011407 */
[----:B------:R-:W1:Y:S02]  /*29400*/  SYNCS.PHASECHK.TRANS64.TRYWAIT P0, [R0+URZ+0x28480], R17 ;  /* 0x02848011000075a7 */ /* 0x000e64000800017f */
[----:B-1----:R-:W-:Y:S05]  /*29410*/  @!P0 BRA `(.L_x_2128) ;  /* 0x000000a400d08947 */ /* 0x002fea0003800000 */
.L_x_2480:
[----:B------:R-:W-:Y:S05]  /*29420*/  BSYNC B0 ;  /* 0x0000000000007941 */ /* 0x000fea0003800000 */
.L_x_2127:
[----:B------:R-:W2:Y:S01]  /*29430*/  LDL R13, [R1] ;  /* 0x00000000010d7983 */ /* 0x000ea20000100800 */
[----:B------:R-:W-:Y:S01]  /*29440*/  ULDC.64 UR4, c[0x0][0x328] ;  /* 0x0000ca0000047ab9 */ /* 0x000fe20000000a00 */
[----:B0----5:R-:W-:Y:S01]  /*29450*/  SHF.R.S32.HI R10, RZ, 0x1f, R8 ;  /* 0x0000001fff0a7819 */ /* 0x021fe20000011408 */
[----:B------:R-:W-:Y:S01]  /*29460*/  IMAD R4, R9, UR4, RZ ;  /* 0x0000000409047c24 */ /* 0x000fe2000f8e02ff */
[----:B------:R-:W0:Y:S01]  /*29470*/  LDC R11, c[0x0][0x2f4] ;  /* 0x0000bd00ff0b7b82 */ /* 0x000e220000000800 */
[----:B------:R-:W-:Y:S01]  /*29480*/  IMAD.WIDE.U32 R2, R7, UR4, RZ ;  /* 0x0000000407027c25 */ /* 0x000fe2000f8e00ff */
[----:B------:R-:W-:Y:S01]  /*29490*/  ULDC.64 UR6, c[0x0][0x318] ;  /* 0x0000c60000067ab9 */ /* 0x000fe20000000a00 */
[----:B------:R-:W-:Y:S02]  /*294a0*/  LOP3.LUT R12, R33, 0x80, RZ, 0xfc, !PT ;  /* 0x00000080210c7812 */ /* 0x000fe400078efcff */
        /* <DEDUP_REMOVED lines=8> */
[-C--:B0-----:R-:W-:Y:S01]  /*29530*/  ISETP.GE.AND P2, PT, R12, R11.reuse, PT ;  /* 0x0000000b0c00720c */ /* 0x081fe20003f46270 */
[C---:B------:R-:W-:Y:S01]  /*29540*/  IMAD.WIDE.U32 R2, R18.reuse, UR4, R2 ;  /* 0x0000000412027c25 */ /* 0x040fe2000f8e0002 */
[----:B------:R-:W-:Y:S01]  /*29550*/  UMOV UR4, 0xffffffff ;  /* 0xffffffff00047882 */ /* 0x000fe20000000000 */
[----:B------:R-:W-:Y:S02]  /*29560*/  ISETP.GE.AND P3, PT, R33, R11, PT ;  /* 0x0000000b2100720c */ /* 0x000fe40003f66270 */
[----:B------:R-:W-:Y:S01]  /*29570*/  IMAD R24, R18, UR5, R3 ;  /* 0x0000000512187c24 */ /* 0x000fe2000f8e0203 */
[----:B------:R-:W-:-:S04]  /*29580*/  IADD3 R21, P0, R2, UR6, RZ ;  /* 0x0000000602157c10 */ /* 0x000fc8000ff1e0ff */
[----:B------:R-:W-:Y:S01]  /*29590*/  IADD3.X R24, R24, UR7, RZ, P0, !PT ;  /* 0x0000000718187c10 */ /* 0x000fe200087fe4ff */
[----:B--2---:R-:W-:Y:S01]  /*295a0*/  IMAD R4, R28, 0x4000, R13 ;  /* 0x000040001c047824 */ /* 0x004fe200078e020d */
[----:B------:R-:W-:Y:S07]  /*295b0*/  BRA.DIV UR4, `(.L_x_2129) ;  /* 0x000000a6047c7947 */ /* 0x000fee000b800000 */
[----:B------:R-:W0:Y:S01]  /*295c0*/  SHFL.IDX PT, R2, R21, RZ, 0x181f ;  /* 0x00181fff15027589 */ /* 0x000e2200000e0000 */
[----:B------:R-:W-:-:S03]  /*295d0*/  IMAD.IADD R4, R22, 0x1, R4 ;  /* 0x0000000116047824 */ /* 0x000fc600078e0204 */
[----:B------:R-:W2:Y:S01]  /*295e0*/  SHFL.IDX PT, R3, R24, RZ, 0x181f ;  /* 0x00181fff18037589 */ /* 0x000ea200000e0000 */
[----:B0-----:R-:W-:-:S05]  /*295f0*/  IADD3 R2, P0, R33, R2, RZ ;  /* 0x0000000221027210 */ /* 0x001fca0007f1e0ff */
[----:B--2---:R-:W-:-:S05]  /*29600*/  IMAD.X R3, RZ, RZ, R3, P0 ;  /* 0x000000ffff037224 */ /* 0x004fca00000e0603 */
[----:B------:R-:W-:Y:S01]  /*29610*/  @!PT LDS RZ, [RZ] ;  /* 0x00000000fffff984 */ /* 0x000fe20000000800 */
[----:B------:R-:W-:Y:S04]  /*29620*/  LDGSTS.E.BYPASS.LTC128B.128 [R4+0x10000], desc[UR36][R2.64], !P3 ;  /* 0x1000000002047fae */ /* 0x000fe8000d901d64 */
[----:B------:R0:W-:Y:S04]  /*29630*/  LDGSTS.E.BYPASS.LTC128B.128 [R4+0x12000], desc[UR36][R2.64+0x80], !P2 ;  /* 0x1200008002047fae */ /* 0x0001e8000d101d64 */
[----:B0-----:R-:W0:Y:S04]  /*29640*/  SHFL.IDX PT, R2, R21, 0x1, 0x181f ;  /* 0x00381f0015027f89 */ /* 0x001e2800000e0000 */
[----:B------:R-:W2:Y:S01]  /*29650*/  SHFL.IDX PT, R3, R24, 0x1, 0x181f ;  /* 0x00381f0018037f89 */ /* 0x000ea200000e0000 */
[----:B0-----:R-:W-:-:S04]  /*29660*/  IADD3 R2, P0, R33, R2, RZ ;  /* 0x0000000221027210 */ /* 0x001fc80007f1e0ff */
[----:B--2---:R-:W-:-:S05]  /*29670*/  IADD3.X R3, RZ, R3, RZ, P0, !PT ;  /* 0x00000003ff037210 */ /* 0x004fca00007fe4ff */
[----:B------:R-:W-:Y:S04]  /*29680*/  LDGSTS.E.BYPASS.LTC128B.128 [R4+0x10800], desc[UR36][R2.64], !P3 ;  /* 0x1080000002047fae */ /* 0x000fe8000d901d64 */
[----:B------:R0:W-:Y:S04]  /*29690*/  LDGSTS.E.BYPASS.LTC128B.128 [R4+0x12800], desc[UR36][R2.64+0x80], !P2 ;  /* 0x1280008002047fae */ /* 0x0001e8000d101d64 */
[----:B0-----:R-:W0:Y:S04]  /*296a0*/  SHFL.IDX PT, R2, R21, 0x2, 0x181f ;  /* 0x00581f0015027f89 */ /* 0x001e2800000e0000 */
[----:B------:R-:W2:Y:S04]  /*296b0*/  SHFL.IDX PT, R3, R24, 0x2, 0x181f ;  /* 0x00581f0018037f89 */ /* 0x000ea800000e0000 */
[----:B------:R-:W3:Y:S01]  /*296c0*/  SHFL.IDX PT, R24, R24, 0x3, 0x181f ;  /* 0x00781f0018187f89 */ /* 0x000ee200000e0000 */
[----:B0-----:R-:W-:-:S05]  /*296d0*/  IADD3 R2, P0, R33, R2, RZ ;  /* 0x0000000221027210 */ /* 0x001fca0007f1e0ff */
[----:B--2---:R-:W-:-:S05]  /*296e0*/  IMAD.X R3, RZ, RZ, R3, P0 ;  /* 0x000000ffff037224 */ /* 0x004fca00000e0603 */
[----:B------:R-:W-:Y:S04]  /*296f0*/  LDGSTS.E.BYPASS.LTC128B.128 [R4+0x11000], desc[UR36][R2.64], !P3 ;  /* 0x1100000002047fae */ /* 0x000fe8000d901d64 */
[----:B------:R0:W-:Y:S04]  /*29700*/  LDGSTS.E.BYPASS.LTC128B.128 [R4+0x13000], desc[UR36][R2.64+0x80], !P2 ;  /* 0x1300008002047fae */ /* 0x0001e8000d101d64 */
[----:B0--3--:R0:W2:Y:S02]  /*29710*/  SHFL.IDX PT, R2, R21, 0x3, 0x181f ;  /* 0x00781f0015027f89 */ /* 0x0090a400000e0000 */
.L_x_2490:
        /* <DEDUP_REMOVED lines=9> */
.L_x_2130:
        /* <DEDUP_REMOVED lines=10> */
.L_x_2131:
[----:B------:R3:W-:Y:S01]  /*29850*/  SYNCS.ARRIVE.TRANS64.A1T0 RZ, [R0+URZ+0x28470], RZ ;  /* 0x028470ff00ff79a7 */ /* 0x0007e2000810003f */
[----:B------:R-:W-:Y:S05]  /*29860*/  @!P3 BRA `(.L_x_2132) ;  /* 0x000000000004b947 */ /* 0x000fea0003800000 */
[----:B------:R-:W-:Y:S01]  /*29870*/  BPT.TRAP 0x1 ;  /* 0x000000040000795c */ /* 0x000fe20000300000 */
.L_x_2132:
[----:B------:R-:W4:Y:S01]  /*29880*/  SYNCS.PHASECHK.TRANS64.TRYWAIT P0, [R0+URZ+0x28440], R17 ;  /* 0x02844011000075a7 */ /* 0x000f22000800017f */
[----:B------:R-:W-:Y:S04]  /*29890*/  BSSY B0, `(.L_x_2133) ;  /* 0x0000002000007945 */ /* 0x000fe80003800000 */
[----:B----4-:R-:W-:Y:S05]  /*298a0*/  @!P0 BRA `(.L_x_2134) ;  /* 0x000000a400e88947 */ /* 0x010fea0003800000 */
.L_x_2491:
[----:B------:R-:W-:Y:S05]  /*298b0*/  BSYNC B0 ;  /* 0x0000000000007941 */ /* 0x000fea0003800000 */
.L_x_2133:
[----:B------:R-:W-:Y:S01]  /*298c0*/  ULDC.64 UR4, c[0x0][0x300] ;  /* 0x0000c00000047ab9 */ /* 0x000fe20000000a00 */
[----:B------:R-:W5:Y:S01]  /*298d0*/  LDC R11, c[0x0][0x2f4] ;  /* 0x0000bd00ff0b7b82 */ /* 0x000f620000000800 */
[----:B------:R-:W-:Y:S01]  /*298e0*/  IMAD R9, R9, UR4, RZ ;  /* 0x0000000409097c24 */ /* 0x000fe2000f8e02ff */
        /* <DEDUP_REMOVED lines=13> */
[-C--:B-----5:R-:W-:Y:S02]  /*299c0*/  ISETP.GE.AND P2, PT, R12, R11.reuse, PT ;  /* 0x0000000b0c00720c */ /* 0x0a0fe40003f46270 */
[----:B------:R-:W-:Y:S01]  /*299d0*/  IMAD R8, R18, UR5, R3 ;  /* 0x0000000512087c24 */ /* 0x000fe2000f8e0203 */
[----:B------:R-:W-:Y:S02]  /*299e0*/  IADD3 R7, P0, R2, UR6, RZ ;  /* 0x0000000602077c10 */ /* 0x000fe4000ff1e0ff */
[----:B------:R-:W-:Y:S02]  /*299f0*/  ISETP.GE.AND P3, PT, R33, R11, PT ;  /* 0x0000000b2100720c */ /* 0x000fe40003f66270 */
[----:B------:R-:W-:Y:S01]  /*29a00*/  IADD3.X R8, R8, UR7, RZ, P0, !PT ;  /* 0x0000000708087c10 */ /* 0x000fe200087fe4ff */
[----:B------:R-:W-:Y:S10]  /*29a10*/  BRA.DIV UR4, `(.L_x_2135) ;  /* 0x000000a604a07947 */ /* 0x000ff4000b800000 */
[----:B------:R-:W2:Y:S04]  /*29a20*/  SHFL.IDX PT, R2, R7, RZ, 0x181f ;  /* 0x00181fff07027589 */ /* 0x000ea800000e0000 */
[----:B------:R-:W5:Y:S01]  /*29a30*/  SHFL.IDX PT, R3, R8, RZ, 0x181f ;  /* 0x00181fff08037589 */ /* 0x000f6200000e0000 */
[----:B--2---:R-:W-:-:S05]  /*29a40*/  IADD3 R2, P0, R33, R2, RZ ;  /* 0x0000000221027210 */ /* 0x004fca0007f1e0ff */
[----:B-----5:R-:W-:-:S05]  /*29a50*/  IMAD.X R3, RZ, RZ, R3, P0 ;  /* 0x000000ffff037224 */ /* 0x020fca00000e0603 */
[----:B------:R-:W-:Y:S01]  /*29a60*/  @!PT LDS RZ, [RZ] ;  /* 0x00000000fffff984 */ /* 0x000fe20000000800 */
[----:B------:R-:W-:Y:S04]  /*29a70*/  LDGSTS.E.BYPASS.LTC128B.128 [R4+0x20000], desc[UR36][R2.64], !P3 ;  /* 0x2000000002047fae */ /* 0x000fe8000d901d64 */
[----:B------:R2:W-:Y:S04]  /*29a80*/  LDGSTS.E.BYPASS.LTC128B.128 [R4+0x22000], desc[UR36][R2.64+0x80], !P2 ;  /* 0x2200008002047fae */ /* 0x0005e8000d101d64 */
[----:B--2---:R-:W2:Y:S04]  /*29a90*/  SHFL.IDX PT, R2, R7, 0x1, 0x181f ;  /* 0x00381f0007027f89 */ /* 0x004ea800000e0000 */
[----:B------:R-:W5:Y:S01]  /*29aa0*/  SHFL.IDX PT, R3, R8, 0x1, 0x181f ;  /* 0x00381f0008037f89 */ /* 0x000f6200000e0000 */
[----:B--2---:R-:W-:-:S05]  /*29ab0*/  IADD3 R2, P0, R33, R2, RZ ;  /* 0x0000000221027210 */ /* 0x004fca0007f1e0ff */
[----:B-----5:R-:W-:-:S05]  /*29ac0*/  IMAD.X R3, RZ, RZ, R3, P0 ;  /* 0x000000ffff037224 */ /* 0x020fca00000e0603 */
[----:B------:R-:W-:Y:S04]  /*29ad0*/  LDGSTS.E.BYPASS.LTC128B.128 [R4+0x20800], desc[UR36][R2.64], !P3 ;  /* 0x2080000002047fae */ /* 0x000fe8000d901d64 */
[----:B------:R2:W-:Y:S04]  /*29ae0*/  LDGSTS.E.BYPASS.LTC128B.128 [R4+0x22800], desc[UR36][R2.64+0x80], !P2 ;  /* 0x2280008002047fae */ /* 0x0005e8000d101d64 */
[----:B--2---:R-:W2:Y:S04]  /*29af0*/  SHFL.IDX PT, R2, R7, 0x2, 0x181f ;  /* 0x00581f0007027f89 */ /* 0x004ea800000e0000 */
[----:B------:R-:W5:Y:S04]  /*29b00*/  SHFL.IDX PT, R3, R8, 0x2, 0x181f ;  /* 0x00581f0008037f89 */ /* 0x000f6800000e0000 */
[----:B------:R-:W0:Y:S01]  /*29b10*/  SHFL.IDX PT, R8, R8, 0x3, 0x181f ;  /* 0x00781f0008087f89 */ /* 0x000e2200000e0000 */
[----:B--2---:R-:W-:-:S05]  /*29b20*/  IADD3 R2, P0, R33, R2, RZ ;  /* 0x0000000221027210 */ /* 0x004fca0007f1e0ff */
[----:B-----5:R-:W-:-:S05]  /*29b30*/  IMAD.X R3, RZ, RZ, R3, P0 ;  /* 0x000000ffff037224 */ /* 0x020fca00000e0603 */
[----:B------:R-:W-:Y:S04]  /*29b40*/  LDGSTS.E.BYPASS.LTC128B.128 [R4+0x21000], desc[UR36][R2.64], !P3 ;  /* 0x2100000002047fae */ /* 0x000fe8000d901d64 */
[----:B------:R2:W-:Y:S04]  /*29b50*/  LDGSTS.E.BYPASS.LTC128B.128 [R4+0x23000], desc[UR36][R2.64+0x80], !P2 ;  /* 0x2300008002047fae */ /* 0x0005e8000d101d64 */
[----:B--2---:R2:W0:Y:S02]  /*29b60*/  SHFL.IDX PT, R2, R7, 0x3, 0x181f ;  /* 0x00781f0007027f89 */ /* 0x00442400000e0000 */
.L_x_2501:
[----:B0-----:R-:W-:-:S05]  /*29b70*/  IADD3 R2, P0, R33, R2, RZ ;  /* 0x0000000221027210 */ /* 0x001fca0007f1e0ff */
        /* <DEDUP_REMOVED lines=8> */
.L_x_2136:
        /* <DEDUP_REMOVED lines=10> */
.L_x_2137:
[----:B------:R1:W-:Y:S02]  /*29ca0*/  SYNCS.ARRIVE.TRANS64.A1T0 RZ, [R0+URZ+0x28430], RZ ;  /* 0x028430ff00ff79a7 */ /* 0x0003e4000810003f */
[----:B-1-34-:R-:W-:-:S05]  /*29cb0*/  IMAD.U32 R0, RZ, RZ, UR38 ;  /* 0x00000026ff007e24 */ /* 0x01afca000f8e00ff */
[----:B------:R-:W-:-:S13]  /*29cc0*/  ISETP.NE.AND P0, PT, R0, 0x3, PT ;  /* 0x000000030000780c */ /* 0x000fda0003f05270 */
[----:B------:R-:W-:Y:S05]  /*29cd0*/  @!P0 BRA `(.L_x_2138) ;  /* 0x0000000000048947 */ /* 0x000fea0003800000 */
[----:B------:R-:W-:Y:S01]  /*29ce0*/  BPT.TRAP 0x1 ;  /* 0x000000040000795c */ /* 0x000fe20000300000 */
.L_x_2138:
[----:B------:R-:W-:Y:S01]  /*29cf0*/  LOP3.LUT R0, R6, 0x1, RZ, 0x3c, !PT ;  /* 0x0000000106007812 */ /* 0x000fe200078e3cff */
[----:B0-----:R-:W-:Y:S01]  /*29d00*/  IMAD R3, R5, 0x8, R22 ;  /* 0x0000000805037824 */ /* 0x001fe200078e0216 */
[----:B------:R-:W-:Y:S02]  /*29d10*/  BSSY B0, `(.L_x_2139) ;  /* 0x0000004000007945 */ /* 0x000fe40003800000 */
[----:B------:R-:W-:-:S04]  /*29d20*/  SHF.L.U32 R0, R0, 0x1f, RZ ;  /* 0x0000001f00007819 */ /* 0x000fc800000006ff */
[----:B------:R-:W0:Y:S02]  /*29d30*/  SYNCS.PHASECHK.TRANS64.TRYWAIT P2, [R3+URZ+0x28470], R0 ;  /* 0x02847000030075a7 */ /* 0x000e24000804017f */
[----:B0-----:R-:W-:Y:S05]  /*29d40*/  @!P2 BRA `(.L_x_2140) ;  /* 0x000000a400f8a947 */ /* 0x001fea0003800000 */
.L_x_2502:
[----:B------:R-:W-:Y:S05]  /*29d50*/  BSYNC B0 ;  /* 0x0000000000007941 */ /* 0x000fea0003800000 */
.L_x_2139:
[----:B------:R-:W-:-:S13]  /*29d60*/  LOP3.LUT P2, RZ, R23, 0x8, RZ, 0xc0, !PT ;  /* 0x0000000817ff7812 */ /* 0x000fda000784c0ff */
[----:B------:R-:W-:Y:S05]  /*29d70*/  @!P2 BRA `(.L_x_2141) ;  /* 0x000000000004a947 */ /* 0x000fea0003800000 */
[----:B------:R-:W-:Y:S01]  /*29d80*/  BPT.TRAP 0x1 ;  /* 0x000000040000795c */ /* 0x000fe20000300000 */
.L_x_2141:
[----:B0-----:R-:W-:Y:S02]  /*29d90*/  SHF.L.U32 R0, R6, 0x1f, RZ ;  /* 0x0000001f06007819 */ /* 0x001fe400000006ff */
[----:B------:R-:W-:Y:S02]  /*29da0*/  SHF.L.U32 R12, R5, 0xe, RZ ;  /* 0x0000000e050c7819 */ /* 0x000fe400000006ff */
[----:B------:R-:W0:Y:S02]  /*29db0*/  SYNCS.PHASECHK.TRANS64.TRYWAIT P2, [R3+URZ+0x28460], R0 ;  /* 0x02846000030075a7 */ /* 0x000e24000804017f */
[----:B0-----:R-:W-:Y:S05]  /*29dc0*/  @!P2 BRA `(.L_x_2142) ;  /* 0x000000a400eca947 */ /* 0x001fea0003800000 */
.L_x_2503:
[----:B------:R-:W3:Y:S04]  /*29dd0*/  LDL R2, [R1+0xc] ;  /* 0x00000c0001027983 */ /* 0x000ee80000100800 */
[----:B------:R-:W4:Y:S01]  /*29de0*/  LDL R13, [R1+0x4] ;  /* 0x00000400010d7983 */ /* 0x000f220000100800 */
[----:B------:R-:W-:Y:S05]  /*29df0*/  WARPSYNC.ALL ;  /* 0x0000000000007948 */ /* 0x000fea0003800000 */
[----:B------:R-:W1:Y:S01]  /*29e00*/  S2R R21, SR_TID.X ;  /* 0x0000000000157919 */ /* 0x000e620000002100 */
[----:B------:R-:W-:-:S02]  /*29e10*/  LOP3.LUT P2, RZ, R23, 0x8, RZ, 0xc0, !PT ;  /* 0x0000000817ff7812 */ /* 0x000fc4000784c0ff */
[C---:B---3--:R-:W-:Y:S02]  /*29e20*/  LOP3.LUT R5, R12.reuse, R2, RZ, 0xfc, !PT ;  /* 0x000000020c057212 */ /* 0x048fe400078efcff */
[----:B------:R-:W3:Y:S01]  /*29e30*/  S2R R2, SR_TID.X ;  /* 0x0000000000027919 */ /* 0x000ee20000002100 */
[----:B----4-:R-:W-:Y:S02]  /*29e40*/  LOP3.LUT R17, R12, R13, RZ, 0xfc, !PT ;  /* 0x0000000d0c117212 */ /* 0x010fe400078efcff */
[----:B0-----:R-:W-:-:S03]  /*29e50*/  IMAD.IADD R0, R22, 0x1, R5 ;  /* 0x0000000116007824 */ /* 0x001fc600078e0205 */
[----:B------:R-:W-:Y:S02]  /*29e60*/  IMAD.IADD R17, R22, 0x1, R17 ;  /* 0x0000000116117824 */ /* 0x000fe400078e0211 */
[----:B--2---:R-:W0:Y:S01]  /*29e70*/  LDSM.16.MT88.4 R4, [R0+0x10000] ;  /* 0x010000000004783b */ /* 0x004e220000004200 */
[----:B---3--:R-:W-:Y:S01]  /*29e80*/  LOP3.LUT P3, RZ, R2, 0x4, RZ, 0xc0, !PT ;  /* 0x0000000402ff7812 */ /* 0x008fe2000786c0ff */
[----:B------:R-:W-:-:S05]  /*29e90*/  IMAD.MOV.U32 R2, RZ, RZ, 0x40 ;  /* 0x00000040ff027424 */ /* 0x000fca00078e00ff */
[----:B------:R-:W-:Y:S02]  /*29ea0*/  SEL R2, R2, 0xffffffc0, !P3 ;  /* 0xffffffc002027807 */ /* 0x000fe40005800000 */
[----:B-1----:R-:W-:Y:S01]  /*29eb0*/  LOP3.LUT P3, RZ, R21, 0x4, RZ, 0xc0, !PT ;  /* 0x0000000415ff7812 */ /* 0x002fe2000786c0ff */
[----:B------:R-:W-:Y:S02]  /*29ec0*/  IMAD.MOV.U32 R21, RZ, RZ, 0x20 ;  /* 0x00000020ff157424 */ /* 0x000fe400078e00ff */
[----:B------:R-:W-:-:S03]  /*29ed0*/  IMAD.IADD R2, R2, 0x1, R0 ;  /* 0x0000000102027824 */ /* 0x000fc600078e0200 */
[----:B------:R-:W-:Y:S02]  /*29ee0*/  SEL R21, R21, 0xffffffe0, !P3 ;  /* 0xffffffe015157807 */ /* 0x000fe40005800000 */
[C-C-:B0-----:R-:W-:Y:S02]  /*29ef0*/  PRMT R8, R4.reuse, 0x6420, R5.reuse ;  /* 0x0000642004087816 */ /* 0x141fe40000000005 */
        /* <DEDUP_REMOVED lines=21> */
[----:B------:R0:W-:Y:S04]  /*2a050*/  STSM.16.M88.4 [R17+0xb000], R24 ;  /* 0x00b0001811007844 */ /* 0x0001e80000000200 */
[----:B------:R-:W1:Y:S01]  /*2a060*/  LDSM.16.MT88.4 R8, [R0+0x11000] ;  /* 0x011000000008783b */ /* 0x000e620000004200 */
[----:B0-----:R-:W-:Y:S02]  /*2a070*/  IADD3 R17, R21, 0x8000, R17 ;  /* 0x0000800015117810 */ /* 0x001fe40007ffe011 */
[C-C-:B-1----:R-:W-:Y:S02]  /*2a080*/  PRMT R4, R8.reuse, 0x6420, R9.reuse ;  /* 0x0000642008047816 */ /* 0x142fe40000000009 */
[----:B------:R-:W-:Y:S02]  /*2a090*/  PRMT R5, R8, 0x7531, R9 ;  /* 0x0000753108057816 */ /* 0x000fe40000000009 */
[----:B------:R-:W-:-:S02]  /*2a0a0*/  PRMT R6, R10, 0x6420, R11 ;  /* 0x000064200a067816 */ /* 0x000fc4000000000b */
[----:B------:R-:W-:Y:S02]  /*2a0b0*/  PRMT R7, R10, 0x7531, R11 ;  /* 0x000075310a077816 */ /* 0x000fe4000000000b */
[----:B------:R-:W0:Y:S04]  /*2a0c0*/  LDSM.16.MT88.4 R8, [R2+0x11000] ;  /* 0x011000000208783b */ /* 0x000e280000004200 */
[----:B------:R0:W-:Y:S02]  /*2a0d0*/  STSM.16.M88.4 [R17], R4 ;  /* 0x0000000411007844 */ /* 0x0001e40000000200 */
        /* <DEDUP_REMOVED lines=25> */
.L_x_2143:
[----:B-1----:R1:W-:Y:S01]  /*2a270*/  SYNCS.ARRIVE.TRANS64.A1T0 RZ, [R3+URZ+0x28450], RZ ;  /* 0x028450ff03ff79a7 */ /* 0x0023e2000810003f */
[----:B------:R-:W-:Y:S06]  /*2a280*/  BAR.SYNC.DEFER_BLOCKING 0x2, 0x80 ;  /* 0x0082000000007b1d */ /* 0x000fec0000010000 */
[----:B------:R-:W-:Y:S05]  /*2a290*/  @!P0 BRA `(.L_x_2144) ;  /* 0x0000000000048947 */ /* 0x000fea0003800000 */
[----:B------:R-:W-:Y:S01]  /*2a2a0*/  BPT.TRAP 0x1 ;  /* 0x000000040000795c */ /* 0x000fe20000300000 */
.L_x_2144:
[----:B------:R-:W-:Y:S02]  /*2a2b0*/  VIADD R0, R3, 0x28480 ;  /* 0x0002848003007836 */ /* 0x000fe40000000000 */
[----:B------:R-:W-:Y:S02]  /*2a2c0*/  IMAD.MOV.U32 R5, RZ, RZ, R28 ;  /* 0x000000ffff057224 */ /* 0x000fe400078e001c */
[----:B------:R-:W-:Y:S01]  /*2a2d0*/  IMAD.MOV.U32 R6, RZ, RZ, R30 ;  /* 0x000000ffff067224 */ /* 0x000fe200078e001e */
[----:B------:R-:W-:-:S04]  /*2a2e0*/  PRMT R0, R37, 0x654, R0 ;  /* 0x0000065425007816 */ /* 0x000fc80000000000 */
[----:B------:R2:W-:Y:S01]  /*2a2f0*/  SYNCS.ARRIVE.TRANS64.RED.A1T0 RZ, [R0+URZ], RZ ;  /* 0x000000ff00ff79a7 */ /* 0x0005e2000810043f */
[----:B------:R-:W-:Y:S05]  /*2a300*/  @P1 BRA `(.L_x_2145) ;  /* 0xffffffec008c1947 */ /* 0x000fea000383ffff */
.L_x_2125:
[----:B--2---:R-:W2:Y:S01]  /*2a310*/  S2R R0, SR_TID.X ;  /* 0x0000000000007919 */ /* 0x004ea20000002100 */
        /* <DEDUP_REMOVED lines=8> */
[----:B01----:R-:W0:Y:S01]  /*2a3a0*/  LDC.64 R2, c[0x0][0xc60] ;  /* 0x00031800ff027b82 */ /* 0x003e220000000a00 */
        /* <DEDUP_REMOVED lines=9> */
.L_x_2147:
[----:B------:R-:W-:Y:S05]  /*2a440*/  BSYNC B0 ;  /* 0x0000000000007941 */ /* 0x000fea0003800000 */
.L_x_2146:
[----:B------:R-:W-:Y:S05]  /*2a450*/  @!P0 BRA `(.L_x_2148) ;  /* 0x0000000000048947 */ /* 0x000fea0003800000 */
[----:B------:R-:W-:Y:S01]  /*2a460*/  BPT.TRAP 0x1 ;  /* 0x000000040000795c */ /* 0x000fe20000300000 */
.L_x_2148:
[----:B------:R-:W-:Y:S01]  /*2a470*/  LOP3.LUT R0, R30, 0x1, RZ, 0x3c, !PT ;  /* 0x000000011e007812 */ /* 0x000fe200078e3cff */
[----:B0-----:R-:W-:Y:S01]  /*2a480*/  IMAD R17, R28, 0x8, R22 ;  /* 0x000000081c117824 */ /* 0x001fe200078e0216 */
[----:B------:R-:W-:Y:S02]  /*2a490*/  BSSY B0, `(.L_x_2149) ;  /* 0x0000004000007945 */ /* 0x000fe40003800000 */
[----:B------:R-:W-:-:S04]  /*2a4a0*/  SHF.L.U32 R0, R0, 0x1f, RZ ;  /* 0x0000001f00007819 */ /* 0x000fc800000006ff */
[----:B------:R-:W0:Y:S02]  /*2a4b0*/  SYNCS.PHASECHK.TRANS64.TRYWAIT P1, [R17+URZ+0x28470], R0 ;  /* 0x02847000110075a7 */ /* 0x000e24000802017f */
[----:B0-----:R-:W-:Y:S05]  /*2a4c0*/  @!P1 BRA `(.L_x_2150) ;  /* 0x000000a000409947 */ /* 0x001fea0003800000 */
.L_x_2504:
[----:B------:R-:W-:Y:S05]  /*2a4d0*/  BSYNC B0 ;  /* 0x0000000000007941 */ /* 0x000fea0003800000 */
.L_x_2149:
[----:B------:R-:W-:-:S13]  /*2a4e0*/  LOP3.LUT P1, RZ, R23, 0x8, RZ, 0xc0, !PT ;  /* 0x0000000817ff7812 */ /* 0x000fda000782c0ff */
[----:B------:R-:W-:Y:S05]  /*2a4f0*/  @!P1 BRA `(.L_x_2151) ;  /* 0x0000000000049947 */ /* 0x000fea0003800000 */
[----:B------:R-:W-:Y:S01]  /*2a500*/  BPT.TRAP 0x1 ;  /* 0x000000040000795c */ /* 0x000fe20000300000 */
.L_x_2151:
[----:B0-----:R-:W-:-:S04]  /*2a510*/  SHF.L.U32 R0, R30, 0x1f, RZ ;  /* 0x0000001f1e007819 */ /* 0x001fc800000006ff */
[----:B------:R-:W0:Y:S02]  /*2a520*/  SYNCS.PHASECHK.TRANS64.TRYWAIT P1, [R17+URZ+0x28460], R0 ;  /* 0x02846000110075a7 */ /* 0x000e24000802017f */
[----:B0-----:R-:W-:Y:S05]  /*2a530*/  @!P1 BRA `(.L_x_2152) ;  /* 0x000000a000389947 */ /* 0x001fea0003800000 */
.L_x_2505:
[----:B------:R-:W1:Y:S04]  /*2a540*/  LDL R2, [R1+0xc] ;  /* 0x00000c0001027983 */ /* 0x000e680000100800 */
[----:B------:R-:W2:Y:S01]  /*2a550*/  LDL R12, [R1+0x4] ;  /* 0x00000400010c7983 */ /* 0x000ea20000100800 */
[----:B0-----:R-:W-:Y:S01]  /*2a560*/  SHF.L.U32 R0, R28, 0xe, RZ ;  /* 0x0000000e1c007819 */ /* 0x001fe200000006ff */
[----:B------:R-:W-:Y:S05]  /*2a570*/  WARPSYNC.ALL ;  /* 0x0000000000007948 */ /* 0x000fea0003800000 */
[----:B------:R-:W0:Y:S01]  /*2a580*/  S2R R9, SR_TID.X ;  /* 0x0000000000097919 */ /* 0x000e220000002100 */
[----:B------:R-:W-:Y:S01]  /*2a590*/  IMAD.MOV.U32 R13, RZ, RZ, 0x40 ;  /* 0x00000040ff0d7424 */ /* 0x000fe200078e00ff */
[----:B------:R-:W-:Y:S01]  /*2a5a0*/  LOP3.LUT P1, RZ, R23, 0x8, RZ, 0xc0, !PT ;  /* 0x0000000817ff7812 */ /* 0x000fe2000782c0ff */
[----:B------:R-:W3:Y:S01]  /*2a5b0*/  S2R R18, SR_TID.X ;  /* 0x0000000000127919 */ /* 0x000ee20000002100 */
[----:B0-----:R-:W-:-:S04]  /*2a5c0*/  LOP3.LUT P2, RZ, R9, 0x4, RZ, 0xc0, !PT ;  /* 0x0000000409ff7812 */ /* 0x001fc8000784c0ff */
[----:B------:R-:W-:Y:S02]  /*2a5d0*/  SEL R13, R13, 0xffffffc0, !P2 ;  /* 0xffffffc00d0d7807 */ /* 0x000fe40005000000 */
[----:B---3--:R-:W-:Y:S01]  /*2a5e0*/  LOP3.LUT P2, RZ, R18, 0x4, RZ, 0xc0, !PT ;  /* 0x0000000412ff7812 */ /* 0x008fe2000784c0ff */
[----:B------:R-:W-:-:S05]  /*2a5f0*/  IMAD.MOV.U32 R18, RZ, RZ, 0x20 ;  /* 0x00000020ff127424 */ /* 0x000fca00078e00ff */
[----:B------:R-:W-:Y:S02]  /*2a600*/  SEL R18, R18, 0xffffffe0, !P2 ;  /* 0xffffffe012127807 */ /* 0x000fe40005000000 */
[----:B-1----:R-:W-:-:S05]  /*2a610*/  LOP3.LUT R3, R0, R2, RZ, 0xfc, !PT ;  /* 0x0000000200037212 */ /* 0x002fca00078efcff */
[----:B------:R-:W-:-:S04]  /*2a620*/  IMAD.IADD R2, R22, 0x1, R3 ;  /* 0x0000000116027824 */ /* 0x000fc800078e0203 */
[----:B------:R-:W-:Y:S01]  /*2a630*/  IMAD.IADD R3, R13, 0x1, R2 ;  /* 0x000000010d037824 */ /* 0x000fe200078e0202 */
[----:B------:R-:W0:Y:S01]  /*2a640*/  LDSM.16.MT88.4 R4, [R2+0x10000] ;  /* 0x010000000204783b */ /* 0x000e220000004200 */
[----:B--2---:R-:W-:-:S05]  /*2a650*/  LOP3.LUT R13, R0, R12, RZ, 0xfc, !PT ;  /* 0x0000000c000d7212 */ /* 0x004fca00078efcff */
[----:B------:R-:W-:Y:S01]  /*2a660*/  IMAD.IADD R0, R22, 0x1, R13 ;  /* 0x0000000116007824 */ /* 0x000fe200078e020d */
[C-C-:B0-----:R-:W-:Y:S02]  /*2a670*/  PRMT R8, R4.reuse, 0x6420, R5.reuse ;  /* 0x0000642004087816 */ /* 0x141fe40000000005 */
[----:B------:R-:W-:Y:S02]  /*2a680*/  PRMT R9, R4, 0x7531, R5 ;  /* 0x0000753104097816 */ /* 0x000fe40000000005 */
[C-C-:B------:R-:W-:Y:S02]  /*2a690*/  PRMT R10, R6.reuse, 0x6420, R7.reuse ;  /* 0x00006420060a7816 */ /* 0x140fe40000000007 */
[----:B------:R-:W-:Y:S02]  /*2a6a0*/  PRMT R11, R6, 0x7531, R7 ;  /* 0x00007531060b7816 */ /* 0x000fe40000000007 */
[----:B------:R-:W0:Y:S04]  /*2a6b0*/  LDSM.16.MT88.4 R4, [R3+0x10000] ;  /* 0x010000000304783b */ /* 0x000e280000004200 */
[----:B------:R0:W-:Y:S02]  /*2a6c0*/  STSM.16.M88.4 [R0+0x8000], R8 ;  /* 0x0080000800007844 */ /* 0x0001e40000000200 */
        /* <DEDUP_REMOVED lines=50> */
.L_x_2153:
[----:B-1----:R1:W-:Y:S01]  /*2a9f0*/  SYNCS.ARRIVE.TRANS64.A1T0 RZ, [R17+URZ+0x28450], RZ ;  /* 0x028450ff11ff79a7 */ /* 0x0023e2000810003f */
[----:B------:R-:W-:Y:S06]  /*2aa00*/  BAR.SYNC.DEFER_BLOCKING 0x2, 0x80 ;  /* 0x0082000000007b1d */ /* 0x000fec0000010000 */
[----:B------:R-:W-:Y:S05]  /*2aa10*/  @!P0 BRA `(.L_x_2154) ;  /* 0x0000000000048947 */ /* 0x000fea0003800000 */
[----:B------:R-:W-:Y:S01]  /*2aa20*/  BPT.TRAP 0x1 ;  /* 0x000000040000795c */ /* 0x000fe20000300000 */
.L_x_2154:
[----:B0-----:R-:W-:Y:S02]  /*2aa30*/  VIADD R0, R17, 0x28480 ;  /* 0x0002848011007836 */ /* 0x001fe40000000000 */
[----:B------:R-:W-:-:S03]  /*2aa40*/  VIADD R28, R28, 0x1 ;  /* 0x000000011c1c7836 */ /* 0x000fc60000000000 */
[----:B------:R-:W-:Y:S02]  /*2aa50*/  PRMT R0, R37, 0x654, R0 ;  /* 0x0000065425007816 */ /* 0x000fe40000000000 */
[C---:B------:R-:W-:Y:S02]  /*2aa60*/  ISETP.NE.AND P0, PT, R28.reuse, 0x2, PT ;  /* 0x000000021c00780c */ /* 0x040fe40003f05270 */
[----:B------:R2:W-:Y:S02]  /*2aa70*/  SYNCS.ARRIVE.TRANS64.RED.A1T0 RZ, [R0+URZ], RZ ;  /* 0x000000ff00ff79a7 */ /* 0x0005e4000810043f */
[----:B------:R-:W-:Y:S02]  /*2aa80*/  SEL R3, RZ, 0x1, P0 ;  /* 0x00000001ff037807 */ /* 0x000fe40000000000 */
[----:B------:R-:W-:Y:S02]  /*2aa90*/  SEL R28, R28, RZ, P0 ;  /* 0x000000ff1c1c7207 */ /* 0x000fe40000000000 */
[----:B------:R-:W-:-:S07]  /*2aaa0*/  LOP3.LUT R30, R30, R3, RZ, 0x3c, !PT ;  /* 0x000000031e1e7212 */ /* 0x000fce00078e3cff */
.L_x_2095:
[----:B------:R-:W-:-:S13]  /*2aab0*/  LOP3.LUT P0, RZ, R23, 0x10, RZ, 0xc0, !PT ;  /* 0x0000001017ff7812 */ /* 0x000fda000780c0ff */
[----:B------:R-:W-:Y:S05]  /*2aac0*/  @!P0 BRA `(.L_x_2155) ;  /* 0x0000000000248947 */ /* 0x000fea0003800000 */
[----:B------:R-:W-:Y:S05]  /*2aad0*/  WARPSYNC.ALL ;  /* 0x0000000000007948 */ /* 0x000fea0003800000 */
[----:B------:R-:W3:Y:S08]  /*2aae0*/  S2UR UR4, SR_CgaCtaId ;  /* 0x00000000000479c3 */ /* 0x000ef00000008800 */
[----:B------:R-:W-:Y:S01]  /*2aaf0*/  BAR.SYNC.DEFER_BLOCKING 0x5, 0x180 ;  /* 0x0146000000007b1d */ /* 0x000fe20000010000 */
[----:B------:R-:W-:Y:S01]  /*2ab00*/  MOV R22, 0x400 ;  /* 0x0000040000167802 */ /* 0x000fe20000000f00 */
[----:B---3--:R-:W-:-:S05]  /*2ab10*/  IMAD.U32 R37, RZ, RZ, UR4 ;  /* 0x00000004ff257e24 */ /* 0x008fca000f8e00ff */
[----:B------:R-:W-:-:S05]  /*2ab20*/  LEA R22, R37, R22, 0x18 ;  /* 0x0000001625167211 */ /* 0x000fca00078ec0ff */
[----:B-1----:R1:W3:Y:S01]  /*2ab30*/  LDS.128 R16, [R22+0x284d0] ;  /* 0x0284d00016107984 */ /* 0x0022e20000000c00 */
[----:B------:R-:W-:Y:S06]  /*2ab40*/  BAR.ARV 0x4, 0x180 ;  /* 0x0106000000007b1d */ /* 0x000fec0000002000 */
[----:B------:R-:W-:Y:S05]  /*2ab50*/  BRA `(.L_x_2156) ;  /* 0x0000000c00d47947 */ /* 0x000fea0003800000 */
.L_x_2155:
[----:B--2---:R-:W2:Y:S01]  /*2ab60*/  S2R R0, SR_TID.X ;  /* 0x0000000000007919 */ /* 0x004ea20000002100 */
[----:B------:R-:W-:Y:S01]  /*2ab70*/  UMOV UR4, 0xffffffff ;  /* 0xffffffff00047882 */ /* 0x000fe20000000000 */
[----:B--2---:R-:W-:-:S04]  /*2ab80*/  LOP3.LUT R8, R0, 0x1f, RZ, 0xc0, !PT ;  /* 0x0000001f00087812 */ /* 0x004fc800078ec0ff */
[----:B------:R-:W-:Y:S01]  /*2ab90*/  ISETP.NE.AND P0, PT, R8, 0x1f, PT ;  /* 0x0000001f0800780c */ /* 0x000fe20003f05270 */
[----:B------:R-:W-:-:S12]  /*2aba0*/  BRA.DIV UR4, `(.L_x_2157) ;  /* 0x0000009a04b07947 */ /* 0x000fd8000b800000 */
[----:B------:R-:W-:Y:S01]  /*2abb0*/  IMAD.IADD R9, R19, 0x1, R8 ;  /* 0x0000000113097824 */ /* 0x000fe200078e0208 */
[----:B------:R-:W-:-:S04]  /*2abc0*/  ULDC UR4, c[0x0][0xc3c] ;  /* 0x00030f0000047ab9 */ /* 0x000fc80000000800 */
[----:B------:R-:W-:-:S13]  /*2abd0*/  ISETP.GE.OR P1, PT, R9, UR4, !P0 ;  /* 0x0000000409007c0c */ /* 0x000fda000c726670 */
[----:B------:R-:W2:Y:S08]  /*2abe0*/  @!P1 LDC.64 R2, c[0x0][0xc80] ;  /* 0x00032000ff029b82 */ /* 0x000eb00000000a00 */
[----:B------:R-:W3:Y:S01]  /*2abf0*/  @!P1 LDC.64 R4, c[0x0][0xc78] ;  /* 0x00031e00ff049b82 */ /* 0x000ee20000000a00 */
[----:B--2---:R-:W-:-:S05]  /*2ac00*/  @!P1 IMAD.WIDE R2, R9, 0x4, R2 ;  /* 0x0000000409029825 */ /* 0x004fca00078e0202 */
[----:B------:R3:W2:Y:S02]  /*2ac10*/  @!P1 LDG.E R7, desc[UR36][R2.64] ;  /* 0x0000002402079981 */ /* 0x0006a4000c1e1900 */
[----:B---3--:R-:W-:-:S05]  /*2ac20*/  @!P1 IMAD.WIDE R2, R9, 0x4, R4 ;  /* 0x0000000409029825 */ /* 0x008fca00078e0204 */
[----:B------:R-:W3:Y:S01]  /*2ac30*/  @!P1 LDG.E R4, desc[UR36][R2.64] ;  /* 0x0000002402049981 */ /* 0x000ee2000c1e1900 */
[----:B-1----:R-:W-:Y:S01]  /*2ac40*/  IMAD.MOV.U32 R17, RZ, RZ, RZ ;  /* 0x000000ffff117224 */ /* 0x002fe200078e00ff */
[C---:B------:R-:W-:Y:S01]  /*2ac50*/  ISETP.GE.U32.AND P2, PT, R8.reuse, 0x2, PT ;  /* 0x000000020800780c */ /* 0x040fe20003f46070 */
[----:B------:R-:W-:Y:S01]  /*2ac60*/  IMAD.MOV.U32 R5, RZ, RZ, RZ ;  /* 0x000000ffff057224 */ /* 0x000fe200078e00ff */
[C---:B------:R-:W-:Y:S01]  /*2ac70*/  ISETP.GE.U32.AND P3, PT, R8.reuse, 0x4, PT ;  /* 0x000000040800780c */ /* 0x040fe20003f66070 */
[----:B------:R-:W-:Y:S01]  /*2ac80*/  SHFL.IDX PT, R0, R16, RZ, 0x1f ;  /* 0x00001fff10007589 */ /* 0x000fe200000e0000 */
[C---:B------:R-:W-:Y:S02]  /*2ac90*/  ISETP.GE.U32.AND P4, PT, R8.reuse, 0x8, PT ;  /* 0x000000080800780c */ /* 0x040fe40003f86070 */
[C---:B------:R-:W-:Y:S01]  /*2aca0*/  ISETP.GE.U32.AND P5, PT, R8.reuse, 0x10, PT ;  /* 0x000000100800780c */ /* 0x040fe20003fa6070 */
[----:B0-----:R0:W-:Y:S02]  /*2acb0*/  SHFL.IDX PT, R6, R16, 0x1, 0x1f ;  /* 0x00201f0010067f89 */ /* 0x0011e400000e0000 */
[----:B0-----:R-:W-:Y:S01]  /*2acc0*/  IMAD.MOV.U32 R16, RZ, RZ, RZ ;  /* 0x000000ffff107224 */ /* 0x001fe200078e00ff */
[----:B--2---:R-:W-:Y:S01]  /*2acd0*/  @!P1 MOV R17, R7 ;  /* 0x0000000700119202 */ /* 0x004fe20000000f00 */
[----:B---3--:R-:W-:Y:S01]  /*2ace0*/  @!P1 IMAD.MOV.U32 R5, RZ, RZ, R4 ;  /* 0x000000ffff059224 */ /* 0x008fe200078e0004 */
        /* <DEDUP_REMOVED lines=17> */
[----:B------:R0:W1:Y:S02]  /*2ae00*/  SHFL.IDX PT, R14, R2, 0x1f, 0x1f ;  /* 0x03e01f00020e7f89 */ /* 0x00006400000e0000 */
.L_x_2515:
[----:B------:R-:W-:Y:S02]  /*2ae10*/  ULDC UR4, c[0x0][0xc38] ;  /* 0x00030e0000047ab9 */ /* 0x000fe40000000800 */
[----:B------:R-:W-:-:S04]  /*2ae20*/  IMAD.U32 R4, RZ, RZ, UR4 ;  /* 0x00000004ff047e24 */ /* 0x000fc8000f8e00ff */
[----:B-1----:R-:W-:-:S04]  /*2ae30*/  IMAD R3, R14, R4, RZ ;  /* 0x000000040e037224 */ /* 0x002fc800078e02ff */
[----:B------:R-:W-:-:S05]  /*2ae40*/  IMAD.IADD R6, R6, 0x1, R3 ;  /* 0x0000000106067824 */ /* 0x000fca00078e0203 */
[----:B------:R-:W-:-:S13]  /*2ae50*/  ISETP.GT.AND P6, PT, R6, R0, PT ;  /* 0x000000000600720c */ /* 0x000fda0003fc4270 */
[----:B------:R-:W-:Y:S05]  /*2ae60*/  @P6 BRA `(.L_x_2158) ;  /* 0x0000000000a46947 */ /* 0x000fea0003800000 */
.L_x_2161:
[----:B0-----:R-:W0:Y:S01]  /*2ae70*/  LDC R2, c[0x0][0xc3c] ;  /* 0x00030f00ff027b82 */ /* 0x001e220000000800 */
[----:B------:R-:W-:-:S04]  /*2ae80*/  IADD3 R19, R19, 0x1f, RZ ;  /* 0x0000001f13137810 */ /* 0x000fc80007ffe0ff */
[----:B0-----:R-:W-:-:S13]  /*2ae90*/  ISETP.GE.AND P6, PT, R19, R2, PT ;  /* 0x000000021300720c */ /* 0x001fda0003fc6270 */
[----:B------:R-:W-:Y:S05]  /*2aea0*/  @P6 BRA `(.L_x_2159) ;  /* 0x0000000800bc6947 */ /* 0x000fea0003800000 */
[----:B------:R-:W0:Y:S01]  /*2aeb0*/  S2R R3, SR_TID.X ;  /* 0x0000000000037919 */ /* 0x000e220000002100 */
[----:B------:R-:W-:Y:S01]  /*2aec0*/  IMAD.MOV.U32 R17, RZ, RZ, RZ ;  /* 0x000000ffff117224 */ /* 0x000fe200078e00ff */
[----:B0-----:R-:W-:-:S05]  /*2aed0*/  LOP3.LUT R3, R3, 0x1f, RZ, 0xc0, !PT ;  /* 0x0000001f03037812 */ /* 0x001fca00078ec0ff */
[----:B------:R-:W-:-:S05]  /*2aee0*/  IMAD.IADD R7, R19, 0x1, R3 ;  /* 0x0000000113077824 */ /* 0x000fca00078e0203 */
[----:B------:R-:W-:-:S13]  /*2aef0*/  ISETP.GE.OR P6, PT, R7, R2, !P0 ;  /* 0x000000020700720c */ /* 0x000fda00047c6670 */
[----:B------:R-:W0:Y:S08]  /*2af00*/  @!P6 LDC.64 R2, c[0x0][0xc80] ;  /* 0x00032000ff02eb82 */ /* 0x000e300000000a00 */
[----:B------:R-:W1:Y:S01]  /*2af10*/  @!P6 LDC.64 R4, c[0x0][0xc78] ;  /* 0x00031e00ff04eb82 */ /* 0x000e620000000a00 */
[----:B0-----:R-:W-:-:S05]  /*2af20*/  @!P6 IMAD.WIDE R2, R7, 0x4, R2 ;  /* 0x000000040702e825 */ /* 0x001fca00078e0202 */
[----:B------:R1:W2:Y:S02]  /*2af30*/  @!P6 LDG.E R17, desc[UR36][R2.64] ;  /* 0x000000240211e981 */ /* 0x0002a4000c1e1900 */
[----:B-1----:R-:W-:-:S04]  /*2af40*/  @!P6 IMAD.WIDE R2, R7, 0x4, R4 ;  /* 0x000000040702e825 */ /* 0x002fc800078e0204 */
[----:B------:R-:W-:-:S06]  /*2af50*/  IMAD.MOV.U32 R5, RZ, RZ, RZ ;  /* 0x000000ffff057224 */ /* 0x000fcc00078e00ff */
[----:B------:R-:W2:Y:S01]  /*2af60*/  @!P6 LDG.E R5, desc[UR36][R2.64] ;  /* 0x000000240205e981 */ /* 0x000ea2000c1e1900 */
[----:B------:R-:W-:Y:S01]  /*2af70*/  UMOV UR4, 0xffffffff ;  /* 0xffffffff00047882 */ /* 0x000fe20000000000 */
[----:B--2---:R-:W-:Y:S02]  /*2af80*/  IMAD R13, R5, R17, RZ ;  /* 0x00000011050d7224 */ /* 0x004fe400078e02ff */
        /* <DEDUP_REMOVED lines=17> */
.L_x_2523:
[----:B------:R-:W-:Y:S02]  /*2b0a0*/  ULDC UR4, c[0x0][0xc38] ;  /* 0x00030e0000047ab9 */ /* 0x000fe40000000800 */
[----:B------:R-:W-:-:S04]  /*2b0b0*/  IMAD.U32 R4, RZ, RZ, UR4 ;  /* 0x00000004ff047e24 */ /* 0x000fc8000f8e00ff */
[----:B-1----:R-:W-:-:S04]  /*2b0c0*/  IMAD R3, R14, R4, RZ ;  /* 0x000000040e037224 */ /* 0x002fc800078e02ff */
[----:B------:R-:W-:-:S05]  /*2b0d0*/  IMAD.IADD R6, R3, 0x1, R6 ;  /* 0x0000000103067824 */ /* 0x000fca00078e0206 */
[----:B------:R-:W-:-:S13]  /*2b0e0*/  ISETP.GT.AND P6, PT, R6, R0, PT ;  /* 0x000000000600720c */ /* 0x000fda0003fc4270 */
[----:B------:R-:W-:Y:S05]  /*2b0f0*/  @!P6 BRA `(.L_x_2161) ;  /* 0xfffffffc005ce947 */ /* 0x000fea000383ffff */
.L_x_2158:
[----:B------:R-:W-:Y:S01]  /*2b100*/  IADD3 R6, -R3, R6, RZ ;  /* 0x0000000603067210 */ /* 0x000fe20007ffe1ff */
[----:B------:R-:W-:-:S04]  /*2b110*/  UMOV UR4, 0xffffffff ;  /* 0xffffffff00047882 */ /* 0x000fc80000000000 */
[----:B------:R-:W-:-:S05]  /*2b120*/  IMAD R3, R2, R4, R6 ;  /* 0x0000000402037224 */ /* 0x000fca00078e0206 */
[----:B------:R-:W-:Y:S01]  /*2b130*/  ISETP.GT.AND P6, PT, R3, R0, PT ;  /* 0x000000000300720c */ /* 0x000fe20003fc4270 */
[----:B------:R-:W-:-:S12]  /*2b140*/  BRA.DIV UR4, `(.L_x_2162) ;  /* 0x0000009e04387947 */ /* 0x000fd8000b800000 */
[----:B------:R-:W-:-:S04]  /*2b150*/  VOTE.ANY R3, PT, !P6 ;  /* 0x0000000000037806 */ /* 0x000fc800070e0100 */
[----:B------:R-:W1:Y:S02]  /*2b160*/  POPC R7, R3 ;  /* 0x0000000300077309 */ /* 0x000e640000000000 */
[----:B-1----:R1:W2:Y:S01]  /*2b170*/  SHFL.IDX PT, R17, R17, R7, 0x1f ;  /* 0x00001f0711117589 */ /* 0x0022a200000e0000 */
[----:B------:R-:W-:-:S03]  /*2b180*/  IMAD.IADD R19, R7, 0x1, R19 ;  /* 0x0000000107137824 */ /* 0x000fc600078e0213 */
[----:B------:R1:W3:Y:S04]  /*2b190*/  SHFL.IDX PT, R5, R5, R7, 0x1f ;  /* 0x00001f0705057589 */ /* 0x0002e800000e0000 */
.L_x_2528:
[----:B------:R-:W-:-:S13]  /*2b1a0*/  ISETP.NE.AND P0, PT, R3, RZ, PT ;  /* 0x000000ff0300720c */ /* 0x000fda0003f05270 */
[----:B------:R-:W-:Y:S05]  /*2b1b0*/  @!P0 BRA `(.L_x_2163) ;  /* 0x0000000000108947 */ /* 0x000fea0003800000 */
[----:B------:R-:W-:Y:S01]  /*2b1c0*/  UMOV UR4, 0xffffffff ;  /* 0xffffffff00047882 */ /* 0x000fe20000000000 */
[----:B------:R-:W-:Y:S02]  /*2b1d0*/  VIADD R12, R7, 0xffffffff ;  /* 0xffffffff070c7836 */ /* 0x000fe40000000000 */
[----:B------:R-:W-:Y:S05]  /*2b1e0*/  BRA.DIV UR4, `(.L_x_2164) ;  /* 0x0000009e04707947 */ /* 0x000fea000b800000 */
[----:B------:R4:W0:Y:S02]  /*2b1f0*/  SHFL.IDX PT, R16, R2, R12, 0x1f ;  /* 0x00001f0c02107589 */ /* 0x00082400000e0000 */
.L_x_2163:
[----:B---3--:R-:W-:Y:S01]  /*2b200*/  ISETP.NE.AND P0, PT, R5, 0x1, PT ;  /* 0x000000010500780c */ /* 0x008fe20003f05270 */
[----:B0-----:R-:W-:-:S04]  /*2b210*/  IMAD R16, R16, R4, R6 ;  /* 0x0000000410107224 */ /* 0x001fc800078e0206 */
[----:B------:R-:W-:-:S08]  /*2b220*/  IMAD.IADD R0, R0, 0x1, -R16 ;  /* 0x0000000100007824 */ /* 0x000fd000078e0a10 */
[----:B------:R-:W-:Y:S05]  /*2b230*/  @!P0 BRA `(.L_x_2165) ;  /* 0x0000000000dc8947 */ /* 0x000fea0003800000 */
[----:B--2---:R-:W-:Y:S01]  /*2b240*/  IABS R4, R17 ;  /* 0x0000001100047213 */ /* 0x004fe20000000000 */
[----:B----4-:R-:W-:Y:S01]  /*2b250*/  IMAD.MOV.U32 R2, RZ, RZ, RZ ;  /* 0x000000ffff027224 */ /* 0x010fe200078e00ff */
[----:B------:R-:W-:Y:S02]  /*2b260*/  IABS R6, R5 ;  /* 0x0000000500067213 */ /* 0x000fe40000000000 */
[----:B-1----:R-:W0:Y:S08]  /*2b270*/  I2F.RP R7, R4 ;  /* 0x0000000400077306 */ /* 0x002e300000209400 */
[----:B------:R-:W-:Y:S08]  /*2b280*/  I2F.RP R10, R6 ;  /* 0x00000006000a7306 */ /* 0x000ff00000209400 */
[----:B0-----:R-:W0:Y:S02]  /*2b290*/  MUFU.RCP R7, R7 ;  /* 0x0000000700077308 */ /* 0x001e240000001000 */
[----:B0-----:R-:W-:-:S06]  /*2b2a0*/  VIADD R3, R7, 0xffffffe ;  /* 0x0ffffffe07037836 */ /* 0x001fcc0000000000 */
[----:B------:R-:W0:Y:S02]  /*2b2b0*/  F2I.FTZ.U32.TRUNC.NTZ R3, R3 ;  /* 0x0000000300037305 */ /* 0x000e24000021f000 */
[----:B0-----:R-:W-:-:S04]  /*2b2c0*/  IMAD.MOV R9, RZ, RZ, -R3 ;  /* 0x000000ffff097224 */ /* 0x001fc800078e0a03 */
[----:B------:R-:W-:-:S04]  /*2b2d0*/  IMAD R9, R9, R4, RZ ;  /* 0x0000000409097224 */ /* 0x000fc800078e02ff */
[----:B------:R-:W-:Y:S01]  /*2b2e0*/  IMAD.HI.U32 R8, R3, R9, R2 ;  /* 0x0000000903087227 */ /* 0x000fe200078e0002 */
[----:B------:R-:W-:Y:S01]  /*2b2f0*/  IABS R9, R0 ;  /* 0x0000000000097213 */ /* 0x000fe20000000000 */
[----:B------:R-:W0:Y:S01]  /*2b300*/  MUFU.RCP R2, R10 ;  /* 0x0000000a00027308 */ /* 0x000e220000001000 */
[----:B------:R-:W-:-:S03]  /*2b310*/  IABS R3, R17 ;  /* 0x0000001100037213 */ /* 0x000fc60000000000 */
[----:B------:R-:W-:-:S04]  /*2b320*/  IMAD.HI.U32 R7, R8, R9, RZ ;  /* 0x0000000908077227 */ /* 0x000fc800078e00ff */
[----:B------:R-:W-:-:S04]  /*2b330*/  IMAD.MOV R12, RZ, RZ, -R3 ;  /* 0x000000ffff0c7224 */ /* 0x000fc800078e0a03 */
[----:B------:R-:W-:Y:S02]  /*2b340*/  IMAD R9, R7, R12, R9 ;  /* 0x0000000c07097224 */ /* 0x000fe400078e0209 */
[----:B0-----:R-:W-:-:S03]  /*2b350*/  VIADD R3, R2, 0xffffffe ;  /* 0x0ffffffe02037836 */ /* 0x001fc60000000000 */
[----:B------:R-:W-:Y:S02]  /*2b360*/  ISETP.GT.U32.AND P1, PT, R4, R9, PT ;  /* 0x000000090400720c */ /* 0x000fe40003f24070 */
[----:B------:R-:W-:Y:S01]  /*2b370*/  MOV R2, RZ ;  /* 0x000000ff00027202 */ /* 0x000fe20000000f00 */
[----:B------:R-:W0:Y:S10]  /*2b380*/  F2I.FTZ.U32.TRUNC.NTZ R3, R3 ;  /* 0x0000000300037305 */ /* 0x000e34000021f000 */
[----:B------:R-:W-:-:S02]  /*2b390*/  @!P1 IMAD.IADD R9, R9, 0x1, -R4 ;  /* 0x0000000109099824 */ /* 0x000fc400078e0a04 */
[----:B------:R-:W-:Y:S01]  /*2b3a0*/  @!P1 VIADD R7, R7, 0x1 ;  /* 0x0000000107079836 */ /* 0x000fe20000000000 */
[----:B------:R-:W-:Y:S02]  /*2b3b0*/  ISETP.NE.AND P1, PT, R17, RZ, PT ;  /* 0x000000ff1100720c */ /* 0x000fe40003f25270 */
[----:B------:R-:W-:Y:S01]  /*2b3c0*/  ISETP.GE.U32.AND P0, PT, R9, R4, PT ;  /* 0x000000040900720c */ /* 0x000fe20003f06070 */
[----:B0-----:R-:W-:-:S04]  /*2b3d0*/  IMAD.MOV R9, RZ, RZ, -R3 ;  /* 0x000000ffff097224 */ /* 0x001fc800078e0a03 */
[----:B------:R-:W-:-:S04]  /*2b3e0*/  IMAD R9, R9, R6, RZ ;  /* 0x0000000609097224 */ /* 0x000fc800078e02ff */
[----:B------:R-:W-:Y:S01]  /*2b3f0*/  IMAD.HI.U32 R4, R3, R9, R2 ;  /* 0x0000000903047227 */ /* 0x000fe200078e0002 */
[----:B------:R-:W-:-:S03]  /*2b400*/  LOP3.LUT R2, R0, R17, RZ, 0x3c, !PT ;  /* 0x0000001100027212 */ /* 0x000fc600078e3cff */
[----:B------:R-:W-:Y:S01]  /*2b410*/  @P0 VIADD R7, R7, 0x1 ;  /* 0x0000000107070836 */ /* 0x000fe20000000000 */
[----:B------:R-:W-:Y:S02]  /*2b420*/  ISETP.GE.AND P2, PT, R2, RZ, PT ;  /* 0x000000ff0200720c */ /* 0x000fe40003f46270 */
[----:B------:R-:W-:-:S05]  /*2b430*/  IABS R2, R5 ;  /* 0x0000000500027213 */ /* 0x000fca0000000000 */
[----:B------:R-:W-:-:S06]  /*2b440*/  IMAD.MOV R2, RZ, RZ, -R2 ;  /* 0x000000ffff027224 */ /* 0x000fcc00078e0a02 */
[----:B------:R-:W-:Y:S01]  /*2b450*/  @!P2 IMAD.MOV R7, RZ, RZ, -R7 ;  /* 0x000000ffff07a224 */ /* 0x000fe200078e0a07 */
[----:B------:R-:W-:-:S04]  /*2b460*/  @!P1 LOP3.LUT R7, RZ, R17, RZ, 0x33, !PT ;  /* 0x00000011ff079212 */ /* 0x000fc800078e33ff */
[----:B------:R-:W-:-:S05]  /*2b470*/  IABS R3, R7 ;  /* 0x0000000700037213 */ /* 0x000fca0000000000 */
[----:B------:R-:W-:-:S04]  /*2b480*/  IMAD.HI.U32 R4, R4, R3, RZ ;  /* 0x0000000304047227 */ /* 0x000fc800078e00ff */
[----:B------:R-:W-:Y:S01]  /*2b490*/  IMAD R3, R4, R2, R3 ;  /* 0x0000000204037224 */ /* 0x000fe200078e0203 */
[----:B------:R-:W-:-:S04]  /*2b4a0*/  LOP3.LUT R2, R7, R5, RZ, 0x3c, !PT ;  /* 0x0000000507027212 */ /* 0x000fc800078e3cff */
[----:B------:R-:W-:Y:S02]  /*2b4b0*/  ISETP.GT.U32.AND P1, PT, R6, R3, PT ;  /* 0x000000030600720c */ /* 0x000fe40003f24070 */
[----:B------:R-:W-:-:S11]  /*2b4c0*/  ISETP.GE.AND P2, PT, R2, RZ, PT ;  /* 0x000000ff0200720c */ /* 0x000fd60003f46270 */
[----:B------:R-:W-:Y:S02]  /*2b4d0*/  @!P1 IMAD.IADD R3, R3, 0x1, -R6 ;  /* 0x0000000103039824 */ /* 0x000fe400078e0a06 */
[----:B------:R-:W-:Y:S01]  /*2b4e0*/  @!P1 VIADD R4, R4, 0x1 ;  /* 0x0000000104049836 */ /* 0x000fe20000000000 */
[----:B------:R-:W-:Y:S02]  /*2b4f0*/  ISETP.NE.AND P1, PT, R5, RZ, PT ;  /* 0x000000ff0500720c */ /* 0x000fe40003f25270 */
[----:B------:R-:W-:Y:S02]  /*2b500*/  ISETP.GE.U32.AND P0, PT, R3, R6, PT ;  /* 0x000000060300720c */ /* 0x000fe40003f06070 */
[----:B------:R-:W-:-:S05]  /*2b510*/  IADD3 R3, -R7, RZ, RZ ;  /* 0x000000ff07037210 */ /* 0x000fca0007ffe1ff */
[----:B------:R-:W-:-:S06]  /*2b520*/  IMAD R3, R17, R3, R0 ;  /* 0x0000000311037224 */ /* 0x000fcc00078e0200 */
[----:B------:R-:W-:-:S04]  /*2b530*/  @P0 VIADD R4, R4, 0x1 ;  /* 0x0000000104040836 */ /* 0x000fc80000000000 */
[----:B------:R-:W-:Y:S01]  /*2b540*/  @!P2 IMAD.MOV R4, RZ, RZ, -R4 ;  /* 0x000000ffff04a224 */ /* 0x000fe200078e0a04 */
[----:B------:R-:W-:-:S05]  /*2b550*/  @!P1 LOP3.LUT R4, RZ, R5, RZ, 0x33, !PT ;  /* 0x00000005ff049212 */ /* 0x000fca00078e33ff */
[--C-:B------:R-:W-:Y:S02]  /*2b560*/  IMAD.MOV R2, RZ, RZ, -R4.reuse ;  /* 0x000000ffff027224 */ /* 0x100fe400078e0a04 */
[C---:B------:R-:W-:Y:S02]  /*2b570*/  IMAD R4, R5.reuse, 0x1000000, R4 ;  /* 0x0100000005047824 */ /* 0x040fe400078e0204 */
[----:B------:R-:W-:-:S04]  /*2b580*/  IMAD R5, R5, R2, R7 ;  /* 0x0000000205057224 */ /* 0x000fc800078e0207 */
[----:B------:R-:W-:Y:S01]  /*2b590*/  IMAD R18, R5, 0x10000, R4 ;  /* 0x0001000005127824 */ /* 0x000fe200078e0204 */
[----:B------:R-:W-:Y:S06]  /*2b5a0*/  BRA `(.L_x_2166) ;  /* 0x0000000000f07947 */ /* 0x000fec0003800000 */
.L_x_2165:
[----:B----4-:R-:W0:Y:S02]  /*2b5b0*/  LDC.64 R2, c[0x0][0xc90] ;  /* 0x00032400ff027b82 */ /* 0x010e240000000a00 */
[----:B0-----:R-:W-:-:S05]  /*2b5c0*/  IMAD.WIDE R2, R19, 0x4, R2 ;  /* 0x0000000413027825 */ /* 0x001fca00078e0202 */
[----:B------:R0:W2:Y:S02]  /*2b5d0*/  LDG.E R6, desc[UR36][R2.64] ;  /* 0x0000002402067981 */ /* 0x0000a4000c1e1900 */
[----:B0-----:R-:W-:Y:S02]  /*2b5e0*/  IMAD.MOV.U32 R2, RZ, RZ, RZ ;  /* 0x000000ffff027224 */ /* 0x001fe400078e00ff */
[----:B--2---:R-:W-:-:S05]  /*2b5f0*/  IMAD R5, R17, R6, RZ ;  /* 0x0000000611057224 */ /* 0x004fca00078e02ff */
[----:B-1----:R-:W-:-:S04]  /*2b600*/  IABS R7, R5 ;  /* 0x0000000500077213 */ /* 0x002fc80000000000 */
[----:B------:R-:W0:Y:S08]  /*2b610*/  I2F.RP R8, R7 ;  /* 0x0000000700087306 */ /* 0x000e300000209400 */
[----:B0-----:R-:W0:Y:S02]  /*2b620*/  MUFU.RCP R8, R8 ;  /* 0x0000000800087308 */ /* 0x001e240000001000 */
[----:B0-----:R-:W-:-:S06]  /*2b630*/  VIADD R9, R8, 0xffffffe ;  /* 0x0ffffffe08097836 */ /* 0x001fcc0000000000 */
[----:B------:R-:W0:Y:S02]  /*2b640*/  F2I.FTZ.U32.TRUNC.NTZ R3, R9 ;  /* 0x0000000900037305 */ /* 0x000e24000021f000 */
[----:B0-----:R-:W-:-:S04]  /*2b650*/  IMAD.MOV R10, RZ, RZ, -R3 ;  /* 0x000000ffff0a7224 */ /* 0x001fc800078e0a03 */
[----:B------:R-:W-:Y:S01]  /*2b660*/  IMAD R11, R10, R7, RZ ;  /* 0x000000070a0b7224 */ /* 0x000fe200078e02ff */
[----:B------:R-:W-:-:S03]  /*2b670*/  IABS R10, R5 ;  /* 0x00000005000a7213 */ /* 0x000fc60000000000 */
[----:B------:R-:W-:Y:S01]  /*2b680*/  IMAD.HI.U32 R2, R3, R11, R2 ;  /* 0x0000000b03027227 */ /* 0x000fe200078e0002 */
[----:B------:R-:W-:-:S03]  /*2b690*/  IABS R3, R0 ;  /* 0x0000000000037213 */ /* 0x000fc60000000000 */
        /* <DEDUP_REMOVED lines=16> */
[----:B------:R-:W-:-:S03]  /*2b7a0*/  IMAD R0, R5, R9, R0 ;  /* 0x0000000905007224 */ /* 0x000fc600078e0200 */
[----:B------:R-:W-:-:S04]  /*2b7b0*/  VIADDMNMX R4, R3, R4, R6, PT ;  /* 0x0000000403047246 */ /* 0x000fc80003800106 */
[----:B------:R-:W-:-:S04]  /*2b7c0*/  IABS R6, R4 ;  /* 0x0000000400067213 */ /* 0x000fc80000000000 */
[----:B------:R-:W0:Y:S08]  /*2b7d0*/  I2F.RP R8, R6 ;  /* 0x0000000600087306 */ /* 0x000e300000209400 */
[----:B0-----:R-:W0:Y:S02]  /*2b7e0*/  MUFU.RCP R8, R8 ;  /* 0x0000000800087308 */ /* 0x001e240000001000 */
[----:B0-----:R-:W-:-:S02]  /*2b7f0*/  IADD3 R2, R8, 0xffffffe, RZ ;  /* 0x0ffffffe08027810 */ /* 0x001fc40007ffe0ff */
[----:B------:R-:W-:-:S04]  /*2b800*/  IABS R8, R0 ;  /* 0x0000000000087213 */ /* 0x000fc80000000000 */
[----:B------:R0:W1:Y:S02]  /*2b810*/  F2I.FTZ.U32.TRUNC.NTZ R3, R2 ;  /* 0x0000000200037305 */ /* 0x000064000021f000 */
[----:B0-----:R-:W-:Y:S02]  /*2b820*/  IMAD.MOV.U32 R2, RZ, RZ, RZ ;  /* 0x000000ffff027224 */ /* 0x001fe400078e00ff */
[----:B-1----:R-:W-:-:S04]  /*2b830*/  IMAD.MOV R5, RZ, RZ, -R3 ;  /* 0x000000ffff057224 */ /* 0x002fc800078e0a03 */
[----:B------:R-:W-:-:S04]  /*2b840*/  IMAD R5, R5, R6, RZ ;  /* 0x0000000605057224 */ /* 0x000fc800078e02ff */
[----:B------:R-:W-:Y:S01]  /*2b850*/  IMAD.HI.U32 R3, R3, R5, R2 ;  /* 0x0000000503037227 */ /* 0x000fe200078e0002 */
[-C--:B------:R-:W-:Y:S02]  /*2b860*/  IABS R5, R4.reuse ;  /* 0x0000000400057213 */ /* 0x080fe40000000000 */
[----:B------:R-:W-:Y:S02]  /*2b870*/  LOP3.LUT R2, R0, R4, RZ, 0x3c, !PT ;  /* 0x0000000400027212 */ /* 0x000fe400078e3cff */
[----:B------:R-:W-:Y:S01]  /*2b880*/  IADD3 R0, R7, 0x1000000, R0 ;  /* 0x0100000007007810 */ /* 0x000fe20007ffe000 */
[----:B------:R-:W-:Y:S01]  /*2b890*/  IMAD.MOV R5, RZ, RZ, -R5 ;  /* 0x000000ffff057224 */ /* 0x000fe200078e0a05 */
[----:B------:R-:W-:Y:S01]  /*2b8a0*/  ISETP.GE.AND P2, PT, R2, RZ, PT ;  /* 0x000000ff0200720c */ /* 0x000fe20003f46270 */
        /* <DEDUP_REMOVED lines=9> */
[----:B------:R-:W-:Y:S01]  /*2b940*/  @!P1 LOP3.LUT R3, RZ, R4, RZ, 0x33, !PT ;  /* 0x00000004ff039212 */ /* 0x000fe200078e33ff */
[----:B------:R-:W-:-:S04]  /*2b950*/  IMAD.MOV R4, RZ, RZ, -R4 ;  /* 0x000000ffff047224 */ /* 0x000fc800078e0a04 */
[----:B------:R-:W-:-:S07]  /*2b960*/  IMAD R18, R3, R4, R0 ;  /* 0x0000000403127224 */ /* 0x000fce00078e0200 */
.L_x_2166:
[----:B------:R-:W-:-:S05]  /*2b970*/  LOP3.LUT R0, RZ, R3, RZ, 0x33, !PT ;  /* 0x00000003ff007212 */ /* 0x000fca00078e33ff */
[----:B------:R-:W-:Y:S01]  /*2b980*/  IMAD.IADD R17, R17, 0x1, R0 ;  /* 0x0000000111117824 */ /* 0x000fe200078e0200 */
[----:B------:R-:W-:Y:S06]  /*2b990*/  BRA `(.L_x_2167) ;  /* 0x00000000001c7947 */ /* 0x000fec0003800000 */
.L_x_2159:
[----:B------:R-:W-:Y:S01]  /*2b9a0*/  UMOV UR4, URZ ;  /* 0x0000003f00047c82 */ /* 0x000fe20008000000 */
[----:B------:R-:W-:Y:S01]  /*2b9b0*/  UMOV UR5, URZ ;  /* 0x0000003f00057c82 */ /* 0x000fe20008000000 */
[----:B------:R-:W-:Y:S01]  /*2b9c0*/  ULDC UR6, c[0x0][0xc3c] ;  /* 0x00030f0000067ab9 */ /* 0x000fe20000000800 */
[----:B------:R-:W-:Y:S01]  /*2b9d0*/  MOV R16, R0 ;  /* 0x0000000000107202 */ /* 0x000fe20000000f00 */
[----:B------:R-:W-:Y:S02]  /*2b9e0*/  IMAD.U32 R17, RZ, RZ, UR4 ;  /* 0x00000004ff117e24 */ /* 0x000fe4000f8e00ff */
[----:B------:R-:W-:Y:S02]  /*2b9f0*/  IMAD.U32 R18, RZ, RZ, UR5 ;  /* 0x00000005ff127e24 */ /* 0x000fe4000f8e00ff */
[----:B------:R-:W-:-:S07]  /*2ba00*/  IMAD.U32 R19, RZ, RZ, UR6 ;  /* 0x00000006ff137e24 */ /* 0x000fce000f8e00ff */
.L_x_2167:
[----:B------:R-:W0:Y:S01]  /*2ba10*/  S2R R0, SR_TID.X ;  /* 0x0000000000007919 */ /* 0x000e220000002100 */
[----:B------:R-:W-:Y:S05]  /*2ba20*/  WARPSYNC.ALL ;  /* 0x0000000000007948 */ /* 0x000fea0003800000 */
        /* <DEDUP_REMOVED lines=8> */
.L_x_2156:
[----:B------:R-:W-:Y:S02]  /*2bab0*/  ULDC UR4, c[0x0][0xc3c] ;  /* 0x00030f0000047ab9 */ /* 0x000fe40000000800 */
[----:B---3--:R-:W-:-:S13]  /*2bac0*/  ISETP.GE.AND P0, PT, R19, UR4, PT ;  /* 0x0000000413007c0c */ /* 0x008fda000bf06270 */
[----:B------:R-:W-:Y:S05]  /*2bad0*/  @!P0 BRA `(.L_x_2168) ;  /* 0xffffff90008c8947 */ /* 0x000fea000383ffff */
[----:B------:R-:W-:Y:S05]  /*2bae0*/  BSYNC B7 ;  /* 0x0000000000077941 */ /* 0x000fea0003800000 */
.L_x_2034:
[----:B--2---:R-:W2:Y:S01]  /*2baf0*/  LDL.LU R0, [R1+0x28] ;  /* 0x0000280001007983 */ /* 0x004ea20000300800 */
[----:B------:R-:W-:Y:S01]  /*2bb00*/  BSSY B0, `(.L_x_2169) ;  /* 0x000000b000007945 */ /* 0x000fe20003800000 */
[----:B------:R-:W3:Y:S01]  /*2bb10*/  S2R R5, SR_CgaCtaId ;  /* 0x0000000000057919 */ /* 0x000ee20000008800 */
[----:B--2---:R-:W-:-:S05]  /*2bb20*/  VIADD R0, R0, 0x1 ;  /* 0x0000000100007836 */ /* 0x004fca0000000000 */
[----:B0-----:R-:W-:-:S04]  /*2bb30*/  LEA.HI R2, R0, R0, RZ, 0x1 ;  /* 0x0000000000027211 */ /* 0x001fc800078f08ff */
[----:B------:R-:W-:Y:S02]  /*2bb40*/  LOP3.LUT R3, R2, 0xfffffffe, RZ, 0xc0, !PT ;  /* 0xfffffffe02037812 */ /* 0x000fe400078ec0ff */
[----:B------:R-:W-:-:S03]  /*2bb50*/  MOV R2, 0x400 ;  /* 0x0000040000027802 */ /* 0x000fc60000000f00 */
[----:B------:R-:W-:Y:S01]  /*2bb60*/  IMAD.IADD R0, R0, 0x1, -R3 ;  /* 0x0000000100007824 */ /* 0x000fe200078e0a03 */
[----:B---3--:R-:W-:-:S04]  /*2bb70*/  LEA R7, R5, R2, 0x18 ;  /* 0x0000000205077211 */ /* 0x008fc800078ec0ff */
[----:B------:R-:W-:-:S04]  /*2bb80*/  SHF.L.U32 R0, R0, 0x1f, RZ ;  /* 0x0000001f00007819 */ /* 0x000fc800000006ff */
[----:B------:R-:W0:Y:S02]  /*2bb90*/  SYNCS.PHASECHK.TRANS64.TRYWAIT P0, [R7+URZ+0x28420], R0 ;  /* 0x02842000070075a7 */ /* 0x000e24000800017f */
[----:B0-----:R-:W-:Y:S05]  /*2bba0*/  @!P0 BRA `(.L_x_2170) ;  /* 0x0000009400288947 */ /* 0x001fea0003800000 */
.L_x_2531:
[----:B------:R-:W-:Y:S05]  /*2bbb0*/  BSYNC B0 ;  /* 0x0000000000007941 */ /* 0x000fea0003800000 */
.L_x_2169:
[----:B------:R-:W-:-:S03]  /*2bbc0*/  UMOV UR4, 0xffffffff ;  /* 0xffffffff00047882 */ /* 0x000fc60000000000 */
[----:B------:R-:W-:Y:S05]  /*2bbd0*/  BRA.DIV UR4, `(.L_x_2171) ;  /* 0x0000009604307947 */ /* 0x000fea000b800000 */
[----:B0-----:R-:W0:Y:S02]  /*2bbe0*/  S2R R0, SR_TID.X ;  /* 0x0000000000007919 */ /* 0x001e240000002100 */
[----:B0-----:R-:W-:-:S04]  /*2bbf0*/  SHF.R.U32.HI R0, RZ, 0x5, R0 ;  /* 0x00000005ff007819 */ /* 0x001fc80000011600 */
[----:B------:R-:W-:-:S05]  /*2bc00*/  LOP3.LUT R0, R0, 0x3, RZ, 0xc0, !PT ;  /* 0x0000000300007812 */ /* 0x000fca00078ec0ff */
[----:B------:R0:W2:Y:S02]  /*2bc10*/  SHFL.IDX PT, R14, R0, RZ, 0x1f ;  /* 0x00001fff000e7589 */ /* 0x0000a400000e0000 */
.L_x_2534:
[----:B--2---:R-:W-:-:S13]  /*2bc20*/  ISETP.NE.AND P0, PT, R14, RZ, PT ;  /* 0x000000ff0e00720c */ /* 0x004fda0003f05270 */
[----:B------:R-:W-:Y:S05]  /*2bc30*/  @P0 BRA `(.L_x_1772) ;  /* 0x0000000000b00947 */ /* 0x000fea0003800000 */
[----:B------:R-:W-:-:S03]  /*2bc40*/  UMOV UR4, 0xffffffff ;  /* 0xffffffff00047882 */ /* 0x000fc60000000000 */
[----:B------:R-:W-:Y:S05]  /*2bc50*/  BRA.DIV UR4, `(.L_x_2172) ;  /* 0x0000009604447947 */ /* 0x000fea000b800000 */
[----:B------:R-:W-:-:S13]  /*2bc60*/  ELECT P6, URZ, PT ;  /* 0x00000000003f782f */ /* 0x000fda00038c0000 */
.L_x_2537:
        /* <DEDUP_REMOVED lines=8> */
.L_x_2173:
[----:B------:R-:W-:Y:S01]  /*2bcf0*/  IMAD R5, R28, 0x8, R7 ;  /* 0x000000081c057824 */ /* 0x000fe200078e0207 */
[----:B------:R-:W-:Y:S01]  /*2bd00*/  SHF.L.U32 R0, R30, 0x1f, RZ ;  /* 0x0000001f1e007819 */ /* 0x000fe200000006ff */
[----:B------:R-:W-:-:S03]  /*2bd10*/  VIADD R28, R28, 0x1 ;  /* 0x000000011c1c7836 */ /* 0x000fc60000000000 */
[----:B------:R-:W0:Y:S02]  /*2bd20*/  SYNCS.PHASECHK.TRANS64.TRYWAIT P1, [R5+URZ+0x28440], R0 ;  /* 0x02844000050075a7 */ /* 0x000e24000802017f */
[----:B------:R-:W-:-:S04]  /*2bd30*/  ISETP.NE.AND P2, PT, R28, 0x2, PT ;  /* 0x000000021c00780c */ /* 0x000fc80003f45270 */
[----:B------:R-:W-:Y:S01]  /*2bd40*/  SEL R3, RZ, 0x1, P2 ;  /* 0x00000001ff037807 */ /* 0x000fe20001000000 */
[----:B0-----:R-:W-:Y:S08]  /*2bd50*/  @!P1 BRA `(.L_x_2174) ;  /* 0x0000009400249947 */ /* 0x001ff00003800000 */
.L_x_2538:
[----:B------:R-:W-:Y:S02]  /*2bd60*/  SEL R28, R28, RZ, P2 ;  /* 0x000000ff1c1c7207 */ /* 0x000fe40001000000 */
[----:B------:R-:W-:Y:S01]  /*2bd70*/  LOP3.LUT R2, R30, R3, RZ, 0x3c, !PT ;  /* 0x000000031e027212 */ /* 0x000fe200078e3cff */
[----:B------:R-:W-:Y:S06]  /*2bd80*/  @!P0 BRA `(.L_x_2175) ;  /* 0x0000000000048947 */ /* 0x000fec0003800000 */
[----:B------:R-:W-:Y:S01]  /*2bd90*/  BPT.TRAP 0x1 ;  /* 0x000000040000795c */ /* 0x000fe20000300000 */
.L_x_2175:
[----:B------:R-:W-:Y:S01]  /*2bda0*/  IMAD R3, R28, 0x8, R7 ;  /* 0x000000081c037824 */ /* 0x000fe200078e0207 */
[----:B------:R-:W-:-:S04]  /*2bdb0*/  SHF.L.U32 R2, R2, 0x1f, RZ ;  /* 0x0000001f02027819 */ /* 0x000fc800000006ff */
[----:B------:R-:W2:Y:S02]  /*2bdc0*/  SYNCS.PHASECHK.TRANS64.TRYWAIT P1, [R3+URZ+0x28440], R2 ;  /* 0x02844002030075a7 */ /* 0x000ea4000802017f */
[----:B--2---:R-:W-:Y:S05]  /*2bdd0*/  @!P1 BRA `(.L_x_2176) ;  /* 0x0000009400189947 */ /* 0x004fea0003800000 */
.L_x_2539:
[----:B------:R-:W-:Y:S05]  /*2bde0*/  @!P0 BRA `(.L_x_2177) ;  /* 0x0000000000048947 */ /* 0x000fea0003800000 */
[----:B------:R-:W-:Y:S01]  /*2bdf0*/  BPT.TRAP 0x1 ;  /* 0x000000040000795c */ /* 0x000fe20000300000 */
.L_x_2177:
[----:B------:R-:W3:Y:S02]  /*2be00*/  SYNCS.PHASECHK.TRANS64.TRYWAIT P1, [R5+URZ+0x28460], R0 ;  /* 0x02846000050075a7 */ /* 0x000ee4000802017f */
[----:B---3--:R-:W-:Y:S05]  /*2be10*/  @!P1 BRA `(.L_x_2178) ;  /* 0x00000094001c9947 */ /* 0x008fea0003800000 */
.L_x_2540:
[----:B------:R-:W-:Y:S05]  /*2be20*/  @!P0 BRA `(.L_x_2179) ;  /* 0x0000000000048947 */ /* 0x000fea0003800000 */
[----:B------:R-:W-:Y:S01]  /*2be30*/  BPT.TRAP 0x1 ;  /* 0x000000040000795c */ /* 0x000fe20000300000 */
.L_x_2179:
[----:B------:R-:W5:Y:S02]  /*2be40*/  SYNCS.PHASECHK.TRANS64.TRYWAIT P1, [R3+URZ+0x28460], R2 ;  /* 0x02846002030075a7 */ /* 0x000f64000802017f */
[----:B-----5:R-:W-:Y:S05]  /*2be50*/  @!P1 BRA `(.L_x_2180) ;  /* 0x0000009400209947 */ /* 0x020fea0003800000 */
.L_x_2541:
[----:B------:R-:W-:Y:S05]  /*2be60*/  @!P0 BRA `(.L_x_2181) ;  /* 0x0000000000048947 */ /* 0x000fea0003800000 */
[----:B------:R-:W-:Y:S01]  /*2be70*/  BPT.TRAP 0x1 ;  /* 0x000000040000795c */ /* 0x000fe20000300000 */
.L_x_2181:
[----:B------:R-:W5:Y:S02]  /*2be80*/  SYNCS.PHASECHK.TRANS64.TRYWAIT P1, [R5+URZ+0x28480], R0 ;  /* 0x02848000050075a7 */ /* 0x000f64000802017f */
[----:B-----5:R-:W-:Y:S05]  /*2be90*/  @!P1 BRA `(.L_x_2182) ;  /* 0x0000009400249947 */ /* 0x020fea0003800000 */
.L_x_2542:
[----:B------:R-:W-:Y:S05]  /*2bea0*/  @!P0 BRA `(.L_x_2183) ;  /* 0x0000000000048947 */ /* 0x000fea0003800000 */
[----:B------:R-:W-:Y:S01]  /*2beb0*/  BPT.TRAP 0x1 ;  /* 0x000000040000795c */ /* 0x000fe20000300000 */
.L_x_2183:
[----:B------:R0:W0:Y:S02]  /*2bec0*/  SYNCS.PHASECHK.TRANS64.TRYWAIT P0, [R3+URZ+0x28480], R2 ;  /* 0x02848002030075a7 */ /* 0x000024000800017f */
[----:B0-----:R-:W-:Y:S05]  /*2bed0*/  @!P0 NANOSLEEP.SYNCS 0x989680 ;  /* 0x009896800000895d */ /* 0x001fea0003900000 */
[----:B------:R-:W0:Y:S02]  /*2bee0*/  @!P0 SYNCS.PHASECHK.TRANS64 P0, [R3+URZ+0x28480], R2 ;  /* 0x02848002030085a7 */ /* 0x000e24000800007f */
[----:B0-----:R-:W-:Y:S05]  /*2bef0*/  @!P0 BRA `(.L_x_2183) ;  /* 0xfffffffc00f08947 */ /* 0x001fea000383ffff */
.L_x_1772:
[----:B------:R-:W-:Y:S05]  /*2bf00*/  BSYNC B8 ;  /* 0x0000000000087941 */ /* 0x000fea0003800000 */
.L_x_1769:
[----:B------:R-:W-:Y:S05]  /*2bf10*/  EXIT ;  /* 0x000000000000794d */ /* 0x000fea0003800000 */
.L_x_1800:
[----:B-1----:R1:W2:Y:S02]  /*2bf20*/  SYNCS.PHASECHK.TRANS64.TRYWAIT P6, [R76+URZ+0x28490], R77 ;  /* 0x0284904d4c0075a7 */ /* 0x0022a400080c017f */
[----:B--2---:R-:W-:Y:S05]  /*2bf30*/  @!P6 NANOSLEEP.SYNCS 0x989680 ;  /* 0x009896800000e95d */ /* 0x004fea0003900000 */
[----:B------:R-:W2:Y:S02]  /*2bf40*/  @!P6 SYNCS.PHASECHK.TRANS64 P6, [R76+URZ+0x28490], R77 ;  /* 0x0284904d4c00e5a7 */ /* 0x000ea400080c007f */
[----:B--2---:R-:W-:Y:S05]  /*2bf50*/  @!P6 BRA `(.L_x_1800) ;  /* 0xfffffffc00f0e947 */ /* 0x004fea000383ffff */
[----:B------:R-:W-:Y:S05]  /*2bf60*/  BRA `(.L_x_2184) ;  /* 0xfffffd7000fc7947 */ /* 0x000fea000383ffff */
.L_x_1801:
[----:B------:R-:W-:Y:S01]  /*2bf70*/  BSSY B1, `(.L_x_2185) ;  /* 0x0000008000017945 */ /* 0x000fe20003800000 */
[----:B------:R-:W-:Y:S01]  /*2bf80*/  IMAD.MOV.U32 R13, RZ, RZ, R80 ;  /* 0x000000ffff0d7224 */ /* 0x000fe200078e0050 */
[----:B------:R-:W-:Y:S01]  /*2bf90*/  MOV R12, RZ ;  /* 0x000000ff000c7202 */ /* 0x000fe20000000f00 */
[----:B------:R-:W-:Y:S02]  /*2bfa0*/  IMAD.MOV.U32 R11, RZ, RZ, 0x181f ;  /* 0x0000181fff0b7424 */ /* 0x000fe400078e00ff */
[----:B------:R-:W-:-:S07]  /*2bfb0*/  IMAD.MOV.U32 R15, RZ, RZ, -0x1 ;  /* 0xffffffffff0f7424 */ /* 0x000fce00078e00ff */
[----:B01----:R-:W-:Y:S05]  /*2bfc0*/  WARPSYNC.COLLECTIVE R15, `(.L_x_2186) ;  /* 0x000000000f087348 */ /* 0x003fea0003c00000 */
[----:B------:R2:W3:Y:S02]  /*2bfd0*/  SHFL.IDX P6, R14, R13, R12, R11 ;  /* 0x0000000c0d0e7389 */ /* 0x0004e400000c000b */
[----:B0123--:R-:W-:Y:S01]  /*2bfe0*/  ENDCOLLECTIVE ;  /* 0x000000000000791b */ /* 0x00ffe20003800000 */
.L_x_2186:
[----:B------:R-:W-:Y:S05]  /*2bff0*/  BSYNC B1 ;  /* 0x0000000000017941 */ /* 0x000fea0003800000 */
.L_x_2185:
        /* <DEDUP_REMOVED lines=8> */
.L_x_2187:
[----:B------:R-:W-:Y:S05]  /*2c080*/  BRA `(.L_x_2188) ;  /* 0xfffffd7000c87947 */ /* 0x000fea000383ffff */
.L_x_1810:
[----:B------:R-:W-:Y:S01]  /*2c090*/  BSSY B1, `(.L_x_2189) ;  /* 0x0000008000017945 */ /* 0x000fe20003800000 */
[----:B------:R-:W-:Y:S01]  /*2c0a0*/  IMAD.MOV.U32 R13, RZ, RZ, R80 ;  /* 0x000000ffff0d7224 */ /* 0x000fe200078e0050 */
[----:B------:R-:W-:Y:S01]  /*2c0b0*/  MOV R15, 0xffffffff ;  /* 0xffffffff000f7802 */ /* 0x000fe20000000f00 */
[----:B------:R-:W-:Y:S02]  /*2c0c0*/  IMAD.MOV.U32 R12, RZ, RZ, 0x1 ;  /* 0x00000001ff0c7424 */ /* 0x000fe400078e00ff */
[----:B0-----:R-:W-:-:S07]  /*2c0d0*/  IMAD.MOV.U32 R11, RZ, RZ, 0x181f ;  /* 0x0000181fff0b7424 */ /* 0x001fce00078e00ff */
[----:B-1234-:R-:W-:Y:S05]  /*2c0e0*/  WARPSYNC.COLLECTIVE R15, `(.L_x_2190) ;  /* 0x000000000f087348 */ /* 0x01efea0003c00000 */
[----:B----4-:R0:W4:Y:S02]  /*2c0f0*/  SHFL.IDX P6, R14, R13, R12, R11 ;  /* 0x0000000c0d0e7389 */ /* 0x01012400000c000b */
[----:B01234-:R-:W-:Y:S01]  /*2c100*/  ENDCOLLECTIVE ;  /* 0x000000000000791b */ /* 0x01ffe20003800000 */
.L_x_2190:
[----:B------:R-:W-:Y:S05]  /*2c110*/  BSYNC B1 ;  /* 0x0000000000017941 */ /* 0x000fea0003800000 */
.L_x_2189:
[----:B------:R-:W-:Y:S02]  /*2c120*/  IMAD.MOV.U32 R13, RZ, RZ, R79 ;  /* 0x000000ffff0d7224 */ /* 0x000fe400078e004f */
[----:B------:R-:W-:Y:S02]  /*2c130*/  IMAD.MOV.U32 R12, RZ, RZ, 0x1 ;  /* 0x00000001ff0c7424 */ /* 0x000fe400078e00ff */
[----:B------:R-:W-:Y:S02]  /*2c140*/  IMAD.MOV.U32 R11, RZ, RZ, 0x181f ;  /* 0x0000181fff0b7424 */ /* 0x000fe400078e00ff */
[----:B------:R-:W-:Y:S02]  /*2c150*/  IMAD.MOV.U32 R15, RZ, RZ, -0x1 ;  /* 0xffffffffff0f7424 */ /* 0x000fe400078e00ff */
[----:B------:R-:W-:-:S07]  /*2c160*/  IMAD.MOV.U32 R80, RZ, RZ, R14 ;  /* 0x000000ffff507224 */ /* 0x000fce00078e000e */
[----:B------:R-:W-:Y:S05]  /*2c170*/  WARPSYNC.COLLECTIVE R15, `(.L_x_2191) ;  /* 0x000000000f087348 */ /* 0x000fea0003c00000 */
[----:B------:R0:W1:Y:S02]  /*2c180*/  SHFL.IDX P6, R14, R13, R12, R11 ;  /* 0x0000000c0d0e7389 */ /* 0x00006400000c000b */
[----:B01----:R-:W-:Y:S01]  /*2c190*/  ENDCOLLECTIVE ;  /* 0x000000000000791b */ /* 0x003fe20003800000 */
.L_x_2191:
[----:B------:R-:W-:Y:S05]  /*2c1a0*/  BRA `(.L_x_2192) ;  /* 0xfffffd8000247947 */ /* 0x000fea000383ffff */
.L_x_1820:
[----:B-1----:R1:W2:Y:S02]  /*2c1b0*/  SYNCS.PHASECHK.TRANS64.TRYWAIT P4, [R76+URZ+0x28490], R77 ;  /* 0x0284904d4c0075a7 */ /* 0x0022a4000808017f */
[----:B--2---:R-:W-:Y:S05]  /*2c1c0*/  @!P4 NANOSLEEP.SYNCS 0x989680 ;  /* 0x009896800000c95d */ /* 0x004fea0003900000 */
[----:B------:R-:W2:Y:S02]  /*2c1d0*/  @!P4 SYNCS.PHASECHK.TRANS64 P4, [R76+URZ+0x28490], R77 ;  /* 0x0284904d4c00c5a7 */ /* 0x000ea4000808007f */
[----:B--2---:R-:W-:Y:S05]  /*2c1e0*/  @!P4 BRA `(.L_x_1820) ;  /* 0xfffffffc00f0c947 */ /* 0x004fea000383ffff */
[----:B------:R-:W-:Y:S05]  /*2c1f0*/  BRA `(.L_x_2193) ;  /* 0xfffffd9000747947 */ /* 0x000fea000383ffff */
.L_x_1821:
[----:B------:R-:W-:Y:S01]  /*2c200*/  BSSY B1, `(.L_x_2194) ;  /* 0x0000008000017945 */ /* 0x000fe20003800000 */
[----:B------:R-:W-:Y:S02]  /*2c210*/  IMAD.MOV.U32 R13, RZ, RZ, R80 ;  /* 0x000000ffff0d7224 */ /* 0x000fe400078e0050 */
[----:B------:R-:W-:Y:S02]  /*2c220*/  IMAD.MOV.U32 R12, RZ, RZ, RZ ;  /* 0x000000ffff0c7224 */ /* 0x000fe400078e00ff */
[----:B------:R-:W-:Y:S02]  /*2c230*/  IMAD.MOV.U32 R11, RZ, RZ, 0x181f ;  /* 0x0000181fff0b7424 */ /* 0x000fe400078e00ff */
[----:B------:R-:W-:-:S07]  /*2c240*/  IMAD.MOV.U32 R15, RZ, RZ, -0x1 ;  /* 0xffffffffff0f7424 */ /* 0x000fce00078e00ff */
[----:B-1----:R-:W-:Y:S05]  /*2c250*/  WARPSYNC.COLLECTIVE R15, `(.L_x_2195) ;  /* 0x000000000f087348 */ /* 0x002fea0003c00000 */
[----:B------:R0:W2:Y:S02]  /*2c260*/  SHFL.IDX P6, R14, R13, R12, R11 ;  /* 0x0000000c0d0e7389 */ /* 0x0000a400000c000b */
[----:B012---:R-:W-:Y:S01]  /*2c270*/  ENDCOLLECTIVE ;  /* 0x000000000000791b */ /* 0x007fe20003800000 */
.L_x_2195:
[----:B------:R-:W-:Y:S05]  /*2c280*/  BSYNC B1 ;  /* 0x0000000000017941 */ /* 0x000fea0003800000 */
.L_x_2194:
        /* <DEDUP_REMOVED lines=8> */
.L_x_2196:
[----:B------:R-:W-:Y:S01]  /*2c310*/  IMAD.MOV.U32 R83, RZ, RZ, R14 ;  /* 0x000000ffff537224 */ /* 0x000fe200078e000e */
[----:B------:R-:W-:Y:S06]  /*2c320*/  BRA `(.L_x_2197) ;  /* 0xfffffd9000407947 */ /* 0x000fec000383ffff */
.L_x_1826:
[----:B------:R-:W-:Y:S01]  /*2c330*/  BSSY B1, `(.L_x_2198) ;  /* 0x0000008000017945 */ /* 0x000fe20003800000 */
[----:B----4-:R-:W-:Y:S02]  /*2c340*/  IMAD.MOV.U32 R13, RZ, RZ, R80 ;  /* 0x000000ffff0d7224 */ /* 0x010fe400078e0050 */
[----:B------:R-:W-:Y:S02]  /*2c350*/  IMAD.MOV.U32 R12, RZ, RZ, 0x1 ;  /* 0x00000001ff0c7424 */ /* 0x000fe400078e00ff */
[----:B------:R-:W-:Y:S02]  /*2c360*/  IMAD.MOV.U32 R11, RZ, RZ, 0x181f ;  /* 0x0000181fff0b7424 */ /* 0x000fe400078e00ff */
[----:B------:R-:W-:-:S07]  /*2c370*/  IMAD.MOV.U32 R15, RZ, RZ, -0x1 ;  /* 0xffffffffff0f7424 */ /* 0x000fce00078e00ff */
[----:B0123--:R-:W-:Y:S05]  /*2c380*/  WARPSYNC.COLLECTIVE R15, `(.L_x_2199) ;  /* 0x000000000f087348 */ /* 0x00ffea0003c00000 */
[----:B------:R4:W0:Y:S02]  /*2c390*/  SHFL.IDX P6, R14, R13, R12, R11 ;  /* 0x0000000c0d0e7389 */ /* 0x00082400000c000b */
[----:B01234-:R-:W-:Y:S01]  /*2c3a0*/  ENDCOLLECTIVE ;  /* 0x000000000000791b */ /* 0x01ffe20003800000 */
.L_x_2199:
[----:B------:R-:W-:Y:S05]  /*2c3b0*/  BSYNC B1 ;  /* 0x0000000000017941 */ /* 0x000fea0003800000 */
.L_x_2198:
        /* <DEDUP_REMOVED lines=8> */
.L_x_2200:
[----:B------:R-:W-:Y:S05]  /*2c440*/  BRA `(.L_x_2201) ;  /* 0xfffffd9c00c47947 */ /* 0x000fea000383ffff */
.L_x_1831:
[----:B0-----:R0:W1:Y:S02]  /*2c450*/  SYNCS.PHASECHK.TRANS64.TRYWAIT P3, [R76+URZ+0x28490], R77 ;  /* 0x0284904d4c0075a7 */ /* 0x001064000806017f */
[----:B-1----:R-:W-:Y:S05]  /*2c460*/  @!P3 NANOSLEEP.SYNCS 0x989680 ;  /* 0x009896800000b95d */ /* 0x002fea0003900000 */
[----:B------:R-:W1:Y:S02]  /*2c470*/  @!P3 SYNCS.PHASECHK.TRANS64 P3, [R76+URZ+0x28490], R77 ;  /* 0x0284904d4c00b5a7 */ /* 0x000e64000806007f */
[----:B-1----:R-:W-:Y:S05]  /*2c480*/  @!P3 BRA `(.L_x_1831) ;  /* 0xfffffffc00f0b947 */ /* 0x002fea000383ffff */
[----:B------:R-:W-:Y:S05]  /*2c490*/  BRA `(.L_x_2202) ;  /* 0xfffffdac00ac7947 */ /* 0x000fea000383ffff */
.L_x_1832:
        /* <DEDUP_REMOVED lines=8> */
.L_x_2204:
[----:B------:R-:W-:Y:S05]  /*2c520*/  BSYNC B1 ;  /* 0x0000000000017941 */ /* 0x000fea0003800000 */
.L_x_2203:
[----:B------:R-:W-:Y:S01]  /*2c530*/  IMAD.MOV.U32 R13, RZ, RZ, R24 ;  /* 0x000000ffff0d7224 */ /* 0x000fe200078e0018 */
[----:B------:R-:W-:Y:S01]  /*2c540*/  MOV R15, 0xffffffff ;  /* 0xffffffff000f7802 */ /* 0x000fe20000000f00 */
[----:B------:R-:W-:Y:S02]  /*2c550*/  IMAD.MOV.U32 R12, RZ, RZ, RZ ;  /* 0x000000ffff0c7224 */ /* 0x000fe400078e00ff */
[----:B------:R-:W-:Y:S02]  /*2c560*/  IMAD.MOV.U32 R11, RZ, RZ, 0x181f ;  /* 0x0000181fff0b7424 */ /* 0x000fe400078e00ff */
[----:B------:R-:W-:-:S07]  /*2c570*/  IMAD.MOV.U32 R4, RZ, RZ, R14 ;  /* 0x000000ffff047224 */ /* 0x000fce00078e000e */
[----:B------:R-:W-:Y:S05]  /*2c580*/  WARPSYNC.COLLECTIVE R15, `(.L_x_2205) ;  /* 0x000000000f087348 */ /* 0x000fea0003c00000 */
[----:B------:R0:W1:Y:S02]  /*2c590*/  SHFL.IDX P6, R14, R13, R12, R11 ;  /* 0x0000000c0d0e7389 */ /* 0x00006400000c000b */
[----:B01----:R-:W-:Y:S01]  /*2c5a0*/  ENDCOLLECTIVE ;  /* 0x000000000000791b */ /* 0x003fe20003800000 */
.L_x_2205:
[----:B------:R-:W-:Y:S05]  /*2c5b0*/  BRA `(.L_x_2206) ;  /* 0xfffffdac00cc7947 */ /* 0x000fea000383ffff */
.L_x_1835:
[----:B------:R-:W-:Y:S01]  /*2c5c0*/  BSSY B1, `(.L_x_2207) ;  /* 0x0000008000017945 */ /* 0x000fe20003800000 */
[----:B------:R-:W-:Y:S02]  /*2c5d0*/  IMAD.MOV.U32 R13, RZ, RZ, R25 ;  /* 0x000000ffff0d7224 */ /* 0x000fe400078e0019 */
[----:B------:R-:W-:Y:S02]  /*2c5e0*/  IMAD.MOV.U32 R12, RZ, RZ, 0x1 ;  /* 0x00000001ff0c7424 */ /* 0x000fe400078e00ff */
[----:B------:R-:W-:Y:S02]  /*2c5f0*/  IMAD.MOV.U32 R11, RZ, RZ, 0x181f ;  /* 0x0000181fff0b7424 */ /* 0x000fe400078e00ff */
[----:B------:R-:W-:-:S07]  /*2c600*/  IMAD.MOV.U32 R15, RZ, RZ, -0x1 ;  /* 0xffffffffff0f7424 */ /* 0x000fce00078e00ff */
[----:B01234-:R-:W-:Y:S05]  /*2c610*/  WARPSYNC.COLLECTIVE R15, `(.L_x_2208) ;  /* 0x000000000f087348 */ /* 0x01ffea0003c00000 */
[----:B---3--:R3:W0:Y:S02]  /*2c620*/  SHFL.IDX P6, R14, R13, R12, R11 ;  /* 0x0000000c0d0e7389 */ /* 0x00862400000c000b */
[----:B01234-:R-:W-:Y:S01]  /*2c630*/  ENDCOLLECTIVE ;  /* 0x000000000000791b */ /* 0x01ffe20003800000 */
.L_x_2208:
[----:B------:R-:W-:Y:S05]  /*2c640*/  BSYNC B1 ;  /* 0x0000000000017941 */ /* 0x000fea0003800000 */
.L_x_2207:
        /* <DEDUP_REMOVED lines=8> */
.L_x_2209:
[----:B------:R-:W-:Y:S05]  /*2c6d0*/  BRA `(.L_x_2210) ;  /* 0xfffffdac00cc7947 */ /* 0x000fea000383ffff */
.L_x_1839:
[----:B0-----:R0:W4:Y:S02]  /*2c6e0*/  SYNCS.PHASECHK.TRANS64.TRYWAIT P4, [R76+URZ+0x284b0], R77 ;  /* 0x0284b04d4c0075a7 */ /* 0x001124000808017f */
[----:B----4-:R-:W-:Y:S05]  /*2c6f0*/  @!P4 NANOSLEEP.SYNCS 0x989680 ;  /* 0x009896800000c95d */ /* 0x010fea0003900000 */
[----:B------:R-:W4:Y:S02]  /*2c700*/  @!P4 SYNCS.PHASECHK.TRANS64 P4, [R76+URZ+0x284b0], R77 ;  /* 0x0284b04d4c00c5a7 */ /* 0x000f24000808007f */
[----:B----4-:R-:W-:Y:S05]  /*2c710*/  @!P4 BRA `(.L_x_1839) ;  /* 0xfffffffc00f0c947 */ /* 0x010fea000383ffff */
[----:B------:R-:W-:Y:S05]  /*2c720*/  BRA `(.L_x_2211) ;  /* 0xfffffdb000407947 */ /* 0x000fea000383ffff */
.L_x_1857:
[----:B------:R-:W-:Y:S01]  /*2c730*/  BSSY B0, `(.L_x_2212) ;  /* 0x0000007000007945 */ /* 0x000fe20003800000 */
[----:B------:R-:W-:Y:S01]  /*2c740*/  IMAD.MOV.U32 R12, RZ, RZ, RZ ;  /* 0x000000ffff0c7224 */ /* 0x000fe200078e00ff */
[----:B------:R-:W-:Y:S01]  /*2c750*/  MOV R11, 0x1f ;  /* 0x0000001f000b7802 */ /* 0x000fe20000000f00 */
[----:B------:R-:W-:-:S07]  /*2c760*/  IMAD.MOV.U32 R15, RZ, RZ, -0x1 ;  /* 0xffffffffff0f7424 */ /* 0x000fce00078e00ff */
[----:B-----5:R-:W-:Y:S05]  /*2c770*/  WARPSYNC.COLLECTIVE R15, `(.L_x_2213) ;  /* 0x000000000f087348 */ /* 0x020fea0003c00000 */
[----:B------:R0:W1:Y:S02]  /*2c780*/  SHFL.IDX P6, R14, R13, R12, R11 ;  /* 0x0000000c0d0e7389 */ /* 0x00006400000c000b */
[----:B01---5:R-:W-:Y:S01]  /*2c790*/  ENDCOLLECTIVE ;  /* 0x000000000000791b */ /* 0x023fe20003800000 */
.L_x_2213:
[----:B------:R-:W-:Y:S05]  /*2c7a0*/  BSYNC B0 ;  /* 0x0000000000007941 */ /* 0x000fea0003800000 */
.L_x_2212:
[----:B------:R-:W-:Y:S05]  /*2c7b0*/  BRA `(.L_x_2214) ;  /* 0xfffffdc000247947 */ /* 0x000fea000383ffff */
.L_x_1867:
        /* <DEDUP_REMOVED lines=8> */
.L_x_2216:
[----:B------:R-:W-:Y:S05]  /*2c840*/  BSYNC B1 ;  /* 0x0000000000017941 */ /* 0x000fea0003800000 */
.L_x_2215:
        /* <DEDUP_REMOVED lines=8> */
.L_x_2217:
[----:B------:R-:W-:Y:S01]  /*2c8d0*/  IMAD.MOV.U32 R13, RZ, RZ, R37 ;  /* 0x000000ffff0d7224 */ /* 0x000fe200078e0025 */
[----:B------:R-:W-:-:S07]  /*2c8e0*/  MOV R5, R14 ;  /* 0x0000000e00057202 */ /* 0x000fce0000000f00 */
[----:B------:R-:W-:Y:S05]  /*2c8f0*/  WARPSYNC.COLLECTIVE R15, `(.L_x_2218) ;  /* 0x000000000f087348 */ /* 0x000fea0003c00000 */
[----:B------:R0:W1:Y:S02]  /*2c900*/  SHFL.IDX P6, R14, R13, R12, R11 ;  /* 0x0000000c0d0e7389 */ /* 0x00006400000c000b */
[----:B01----:R-:W-:Y:S01]  /*2c910*/  ENDCOLLECTIVE ;  /* 0x000000000000791b */ /* 0x003fe20003800000 */
.L_x_2218:
[----:B------:R-:W-:Y:S02]  /*2c920*/  IMAD.MOV.U32 R13, RZ, RZ, R49 ;  /* 0x000000ffff0d7224 */ /* 0x000fe400078e0031 */
[----:B------:R-:W-:-:S07]  /*2c930*/  IMAD.MOV.U32 R9, RZ, RZ, R14 ;  /* 0x000000ffff097224 */ /* 0x000fce00078e000e */
[----:B------:R-:W-:Y:S05]  /*2c940*/  WARPSYNC.COLLECTIVE R15, `(.L_x_2219) ;  /* 0x000000000f087348 */ /* 0x000fea0003c00000 */
[----:B------:R0:W1:Y:S02]  /*2c950*/  SHFL.IDX P6, R14, R13, R12, R11 ;  /* 0x0000000c0d0e7389 */ /* 0x00006400000c000b */
[----:B01----:R-:W-:Y:S01]  /*2c960*/  ENDCOLLECTIVE ;  /* 0x000000000000791b */ /* 0x003fe20003800000 */
.L_x_2219:
[----:B------:R-:W-:Y:S05]  /*2c970*/  BRA `(.L_x_2220) ;  /* 0xfffffdc8000c7947 */ /* 0x000fea000383ffff */
.L_x_1870:
[----:B------:R-:W-:Y:S01]  /*2c980*/  BSSY B1, `(.L_x_2221) ;  /* 0x0000008000017945 */ /* 0x000fe20003800000 */
[----:B------:R-:W-:Y:S02]  /*2c990*/  IMAD.MOV.U32 R13, RZ, RZ, R48 ;  /* 0x000000ffff0d7224 */ /* 0x000fe400078e0030 */
[----:B------:R-:W-:Y:S02]  /*2c9a0*/  IMAD.MOV.U32 R12, RZ, RZ, 0x1 ;  /* 0x00000001ff0c7424 */ /* 0x000fe400078e00ff */
[----:B------:R-:W-:Y:S02]  /*2c9b0*/  IMAD.MOV.U32 R11, RZ, RZ, 0x181f ;  /* 0x0000181fff0b7424 */ /* 0x000fe400078e00ff */
[----:B------:R-:W-:-:S07]  /*2c9c0*/  IMAD.MOV.U32 R15, RZ, RZ, -0x1 ;  /* 0xffffffffff0f7424 */ /* 0x000fce00078e00ff */
[----:B012345:R-:W-:Y:S05]  /*2c9d0*/  WARPSYNC.COLLECTIVE R15, `(.L_x_2222) ;  /* 0x000000000f087348 */ /* 0x03ffea0003c00000 */
[----:B----4-:R4:W0:Y:S02]  /*2c9e0*/  SHFL.IDX P6, R14, R13, R12, R11 ;  /* 0x0000000c0d0e7389 */ /* 0x01082400000c000b */
[----:B012345:R-:W-:Y:S01]  /*2c9f0*/  ENDCOLLECTIVE ;  /* 0x000000000000791b */ /* 0x03ffe20003800000 */
.L_x_2222:
[----:B------:R-:W-:Y:S05]  /*2ca00*/  BSYNC B1 ;  /* 0x0000000000017941 */ /* 0x000fea0003800000 */
.L_x_2221:
        /* <DEDUP_REMOVED lines=8> */
.L_x_2223:
[----:B------:R-:W-:Y:S02]  /*2ca90*/  IMAD.MOV.U32 R13, RZ, RZ, R37 ;  /* 0x000000ffff0d7224 */ /* 0x000fe400078e0025 */
[----:B------:R-:W-:-:S07]  /*2caa0*/  IMAD.MOV.U32 R5, RZ, RZ, R14 ;  /* 0x000000ffff057224 */ /* 0x000fce00078e000e */
[----:B------:R-:W-:Y:S05]  /*2cab0*/  WARPSYNC.COLLECTIVE R15, `(.L_x_2224) ;  /* 0x000000000f087348 */ /* 0x000fea0003c00000 */
[----:B------:R0:W1:Y:S02]  /*2cac0*/  SHFL.IDX P6, R14, R13, R12, R11 ;  /* 0x0000000c0d0e7389 */ /* 0x00006400000c000b */
[----:B01----:R-:W-:Y:S01]  /*2cad0*/  ENDCOLLECTIVE ;  /* 0x000000000000791b */ /* 0x003fe20003800000 */
.L_x_2224:
[----:B------:R-:W-:Y:S02]  /*2cae0*/  IMAD.MOV.U32 R13, RZ, RZ, R49 ;  /* 0x000000ffff0d7224 */ /* 0x000fe400078e0031 */
[----:B------:R-:W-:-:S07]  /*2caf0*/  IMAD.MOV.U32 R9, RZ, RZ, R14 ;  /* 0x000000ffff097224 */ /* 0x000fce00078e000e */
[----:B------:R-:W-:Y:S05]  /*2cb00*/  WARPSYNC.COLLECTIVE R15, `(.L_x_2225) ;  /* 0x000000000f087348 */ /* 0x000fea0003c00000 */
[----:B------:R0:W1:Y:S02]  /*2cb10*/  SHFL.IDX P6, R14, R13, R12, R11 ;  /* 0x0000000c0d0e7389 */ /* 0x00006400000c000b */
[----:B01----:R-:W-:Y:S01]  /*2cb20*/  ENDCOLLECTIVE ;  /* 0x000000000000791b */ /* 0x003fe20003800000 */
.L_x_2225:
[----:B------:R-:W-:Y:S05]  /*2cb30*/  BRA `(.L_x_2226) ;  /* 0xfffffdc800287947 */ /* 0x000fea000383ffff */
.L_x_1873:
        /* <DEDUP_REMOVED lines=8> */
.L_x_2228:
[----:B------:R-:W-:Y:S05]  /*2cbc0*/  BSYNC B1 ;  /* 0x0000000000017941 */ /* 0x000fea0003800000 */
.L_x_2227:
        /* <DEDUP_REMOVED lines=8> */
.L_x_2229:
[----:B------:R-:W-:Y:S02]  /*2cc50*/  IMAD.MOV.U32 R13, RZ, RZ, R37 ;  /* 0x000000ffff0d7224 */ /* 0x000fe400078e0025 */
[----:B------:R-:W-:-:S07]  /*2cc60*/  IMAD.MOV.U32 R5, RZ, RZ, R14 ;  /* 0x000000ffff057224 */ /* 0x000fce00078e000e */
[----:B------:R-:W-:Y:S05]  /*2cc70*/  WARPSYNC.COLLECTIVE R15, `(.L_x_2230) ;  /* 0x000000000f087348 */ /* 0x000fea0003c00000 */
[----:B------:R0:W1:Y:S02]  /*2cc80*/  SHFL.IDX P6, R14, R13, R12, R11 ;  /* 0x0000000c0d0e7389 */ /* 0x00006400000c000b */
[----:B01----:R-:W-:Y:S01]  /*2cc90*/  ENDCOLLECTIVE ;  /* 0x000000000000791b */ /* 0x003fe20003800000 */
.L_x_2230:
[----:B------:R-:W-:Y:S02]  /*2cca0*/  IMAD.MOV.U32 R13, RZ, RZ, R49 ;  /* 0x000000ffff0d7224 */ /* 0x000fe400078e0031 */
[----:B------:R-:W-:-:S07]  /*2ccb0*/  IMAD.MOV.U32 R9, RZ, RZ, R14 ;  /* 0x000000ffff097224 */ /* 0x000fce00078e000e */
[----:B------:R-:W-:Y:S05]  /*2ccc0*/  WARPSYNC.COLLECTIVE R15, `(.L_x_2231) ;  /* 0x000000000f087348 */ /* 0x000fea0003c00000 */
[----:B------:R0:W1:Y:S02]  /*2ccd0*/  SHFL.IDX P6, R14, R13, R12, R11 ;  /* 0x0000000c0d0e7389 */ /* 0x00006400000c000b */
[----:B01----:R-:W-:Y:S01]  /*2cce0*/  ENDCOLLECTIVE ;  /* 0x000000000000791b */ /* 0x003fe20003800000 */
.L_x_2231:
[----:B------:R-:W-:Y:S05]  /*2ccf0*/  BRA `(.L_x_2232) ;  /* 0xfffffdc8003c7947 */ /* 0x000fea000383ffff */
.L_x_1876:
[----:B------:R-:W-:Y:S01]  /*2cd00*/  BSSY B1, `(.L_x_2233) ;  /* 0x0000008000017945 */ /* 0x000fe20003800000 */
[----:B------:R-:W-:Y:S01]  /*2cd10*/  IMAD.MOV.U32 R13, RZ, RZ, R48 ;  /* 0x000000ffff0d7224 */ /* 0x000fe200078e0030 */
[----:B------:R-:W-:Y:S01]  /*2cd20*/  MOV R15, 0xffffffff ;  /* 0xffffffff000f7802 */ /* 0x000fe20000000f00 */
[----:B------:R-:W-:Y:S02]  /*2cd30*/  IMAD.MOV.U32 R12, RZ, RZ, 0x3 ;  /* 0x00000003ff0c7424 */ /* 0x000fe400078e00ff */
[----:B------:R-:W-:-:S07]  /*2cd40*/  IMAD.MOV.U32 R11, RZ, RZ, 0x181f ;  /* 0x0000181fff0b7424 */ /* 0x000fce00078e00ff */
[----:B012--5:R-:W-:Y:S05]  /*2cd50*/  WARPSYNC.COLLECTIVE R15, `(.L_x_2234) ;  /* 0x000000000f087348 */ /* 0x027fea0003c00000 */
[----:B------:R3:W4:Y:S02]  /*2cd60*/  SHFL.IDX P6, R14, R13, R12, R11 ;  /* 0x0000000c0d0e7389 */ /* 0x00072400000c000b */
[----:B012345:R-:W-:Y:S01]  /*2cd70*/  ENDCOLLECTIVE ;  /* 0x000000000000791b */ /* 0x03ffe20003800000 */
.L_x_2234:
[----:B------:R-:W-:Y:S05]  /*2cd80*/  BSYNC B1 ;  /* 0x0000000000017941 */ /* 0x000fea0003800000 */
.L_x_2233:
        /* <DEDUP_REMOVED lines=8> */
.L_x_2235:
[----:B------:R-:W-:Y:S02]  /*2ce10*/  IMAD.MOV.U32 R13, RZ, RZ, R37 ;  /* 0x000000ffff0d7224 */ /* 0x000fe400078e0025 */
[----:B------:R-:W-:-:S07]  /*2ce20*/  IMAD.MOV.U32 R5, RZ, RZ, R14 ;  /* 0x000000ffff057224 */ /* 0x000fce00078e000e */
[----:B------:R-:W-:Y:S05]  /*2ce30*/  WARPSYNC.COLLECTIVE R15, `(.L_x_2236) ;  /* 0x000000000f087348 */ /* 0x000fea0003c00000 */
[----:B------:R0:W1:Y:S02]  /*2ce40*/  SHFL.IDX P6, R14, R13, R12, R11 ;  /* 0x0000000c0d0e7389 */ /* 0x00006400000c000b */
[----:B01----:R-:W-:Y:S01]  /*2ce50*/  ENDCOLLECTIVE ;  /* 0x000000000000791b */ /* 0x003fe20003800000 */
.L_x_2236:
[----:B------:R-:W-:Y:S02]  /*2ce60*/  IMAD.MOV.U32 R13, RZ, RZ, R49 ;  /* 0x000000ffff0d7224 */ /* 0x000fe400078e0031 */
[----:B------:R-:W-:-:S07]  /*2ce70*/  IMAD.MOV.U32 R37, RZ, RZ, R14 ;  /* 0x000000ffff257224 */ /* 0x000fce00078e000e */
[----:B------:R-:W-:Y:S05]  /*2ce80*/  WARPSYNC.COLLECTIVE R15, `(.L_x_2237) ;  /* 0x000000000f087348 */ /* 0x000fea0003c00000 */
[----:B------:R0:W1:Y:S02]  /*2ce90*/  SHFL.IDX P6, R14, R13, R12, R11 ;  /* 0x0000000c0d0e7389 */ /* 0x00006400000c000b */
[----:B01----:R-:W-:Y:S01]  /*2cea0*/  ENDCOLLECTIVE ;  /* 0x000000000000791b */ /* 0x003fe20003800000 */
.L_x_2237:
[----:B------:R-:W-:Y:S01]  /*2ceb0*/  IMAD.MOV.U32 R49, RZ, RZ, R14 ;  /* 0x000000ffff317224 */ /* 0x000fe200078e000e */
[----:B------:R-:W-:Y:S06]  /*2cec0*/  BRA `(.L_x_2238) ;  /* 0xfffffdc800547947 */ /* 0x000fec000383ffff */
.L_x_1880:
[----:B------:R0:W0:Y:S02]  /*2ced0*/  SYNCS.PHASECHK.TRANS64.TRYWAIT P0, [R22+URZ+0x28400], R51 ;  /* 0x02840033160075a7 */ /* 0x000024000800017f */
[----:B0-----:R-:W-:Y:S05]  /*2cee0*/  @!P0 NANOSLEEP.SYNCS 0x989680 ;  /* 0x009896800000895d */ /* 0x001fea0003900000 */
[----:B------:R-:W0:Y:S02]  /*2cef0*/  @!P0 SYNCS.PHASECHK.TRANS64 P0, [R22+URZ+0x28400], R51 ;  /* 0x02840033160085a7 */ /* 0x000e24000800007f */
[----:B0-----:R-:W-:Y:S05]  /*2cf00*/  @!P0 BRA `(.L_x_1880) ;  /* 0xfffffffc00f08947 */ /* 0x001fea000383ffff */
[----:B------:R-:W-:Y:S05]  /*2cf10*/  BRA `(.L_x_2239) ;  /* 0xfffffdc800d07947 */ /* 0x000fea000383ffff */
.L_x_1896:
[----:B------:R-:W0:Y:S01]  /*2cf20*/  LDC R3, c[0x0][0x3f4] ;  /* 0x0000fd00ff037b82 */ /* 0x000e220000000800 */
[----:B------:R-:W-:Y:S01]  /*2cf30*/  BSSY B1, `(.L_x_2240) ;  /* 0x0000008000017945 */ /* 0x000fe20003800000 */
[----:B------:R-:W-:Y:S01]  /*2cf40*/  MOV R13, R37 ;  /* 0x00000025000d7202 */ /* 0x000fe20000000f00 */
[----:B------:R-:W-:Y:S02]  /*2cf50*/  IMAD.MOV.U32 R12, RZ, RZ, RZ ;  /* 0x000000ffff0c7224 */ /* 0x000fe400078e00ff */
[----:B------:R-:W-:Y:S02]  /*2cf60*/  IMAD.MOV.U32 R11, RZ, RZ, 0x181f ;  /* 0x0000181fff0b7424 */ /* 0x000fe400078e00ff */
[----:B------:R-:W-:-:S07]  /*2cf70*/  IMAD.MOV.U32 R15, RZ, RZ, -0x1 ;  /* 0xffffffffff0f7424 */ /* 0x000fce00078e00ff */
[----:B0-----:R-:W-:Y:S05]  /*2cf80*/  WARPSYNC.COLLECTIVE R15, `(.L_x_2241) ;  /* 0x000000000f087348 */ /* 0x001fea0003c00000 */
[----:B------:R1:W2:Y:S02]  /*2cf90*/  SHFL.IDX P6, R14, R13, R12, R11 ;  /* 0x0000000c0d0e7389 */ /* 0x0002a400000c000b */
[----:B012---:R-:W-:Y:S01]  /*2cfa0*/  ENDCOLLECTIVE ;  /* 0x000000000000791b */ /* 0x007fe20003800000 */
.L_x_2241:
[----:B------:R-:W-:Y:S05]  /*2cfb0*/  BSYNC B1 ;  /* 0x0000000000017941 */ /* 0x000fea0003800000 */
.L_x_2240:
[----:B------:R-:W-:Y:S01]  /*2cfc0*/  IMAD.MOV.U32 R13, RZ, RZ, R53 ;  /* 0x000000ffff0d7224 */ /* 0x000fe200078e0035 */
[----:B------:R-:W-:Y:S01]  /*2cfd0*/  ISETP.GE.AND P0, PT, R16, R3, PT ;  /* 0x000000031000720c */ /* 0x000fe20003f06270 */
[----:B------:R-:W-:Y:S02]  /*2cfe0*/  IMAD.MOV.U32 R12, RZ, RZ, RZ ;  /* 0x000000ffff0c7224 */ /* 0x000fe400078e00ff */
[----:B------:R-:W-:Y:S02]  /*2cff0*/  IMAD.MOV.U32 R11, RZ, RZ, 0x181f ;  /* 0x0000181fff0b7424 */ /* 0x000fe400078e00ff */
[----:B------:R-:W-:Y:S02]  /*2d000*/  IMAD.MOV.U32 R15, RZ, RZ, -0x1 ;  /* 0xffffffffff0f7424 */ /* 0x000fe400078e00ff */
[----:B------:R-:W-:Y:S02]  /*2d010*/  IMAD.MOV.U32 R5, RZ, RZ, R14 ;  /* 0x000000ffff057224 */ /* 0x000fe400078e000e */
[----:B------:R-:W-:-:S07]  /*2d020*/  IMAD R59, R189, R4, RZ ;  /* 0x00000004bd3b7224 */ /* 0x000fce00078e02ff */
[----:B------:R-:W-:Y:S05]  /*2d030*/  WARPSYNC.COLLECTIVE R15, `(.L_x_2242) ;  /* 0x000000000f087348 */ /* 0x000fea0003c00000 */
[----:B------:R0:W1:Y:S02]  /*2d040*/  SHFL.IDX P6, R14, R13, R12, R11 ;  /* 0x0000000c0d0e7389 */ /* 0x00006400000c000b */
[----:B01----:R-:W-:Y:S01]  /*2d050*/  ENDCOLLECTIVE ;  /* 0x000000000000791b */ /* 0x003fe20003800000 */
.L_x_2242:
[----:B------:R-:W-:Y:S01]  /*2d060*/  ISETP.GE.OR P1, PT, R10, R59, P0 ;  /* 0x0000003b0a00720c */ /* 0x000fe20000726670 */
[----:B------:R-:W-:Y:S02]  /*2d070*/  IMAD.MOV.U32 R13, RZ, RZ, R55 ;  /* 0x000000ffff0d7224 */ /* 0x000fe400078e0037 */
[----:B------:R-:W-:-:S10]  /*2d080*/  IMAD.MOV.U32 R7, RZ, RZ, R14 ;  /* 0x000000ffff077224 */ /* 0x000fd400078e000e */
[----:B------:R-:W-:Y:S05]  /*2d090*/  WARPSYNC.COLLECTIVE R15, `(.L_x_2243) ;  /* 0x000000000f087348 */ /* 0x000fea0003c00000 */
[----:B------:R0:W1:Y:S02]  /*2d0a0*/  SHFL.IDX P6, R14, R13, R12, R11 ;  /* 0x0000000c0d0e7389 */ /* 0x00006400000c000b */
[----:B01----:R-:W-:Y:S01]  /*2d0b0*/  ENDCOLLECTIVE ;  /* 0x000000000000791b */ /* 0x003fe20003800000 */
.L_x_2243:
[----:B------:R-:W-:-:S05]  /*2d0c0*/  @!P1 IADD3 R4, P2, R16, R7, RZ ;  /* 0x0000000710049210 */ /* 0x000fca0007f5e0ff */
[----:B------:R-:W-:Y:S02]  /*2d0d0*/  @!P1 IMAD.X R5, R5, 0x1, R17, P2 ;  /* 0x0000000105059824 */ /* 0x000fe400010e0611 */
[----:B------:R-:W-:-:S04]  /*2d0e0*/  IMAD.MOV.U32 R13, RZ, RZ, R57 ;  /* 0x000000ffff0d7224 */ /* 0x000fc800078e0039 */
[----:B------:R-:W5:Y:S01]  /*2d0f0*/  @!P1 LD.E.128 R4, desc[UR36][R4.64] ;  /* 0x0000002404049980 */ /* 0x000f62000c101d00 */
[----:B------:R-:W-:-:S07]  /*2d100*/  MOV R9, R14 ;  /* 0x0000000e00097202 */ /* 0x000fce0000000f00 */
[----:B-----5:R-:W-:Y:S05]  /*2d110*/  WARPSYNC.COLLECTIVE R15, `(.L_x_2244) ;  /* 0x000000000f087348 */ /* 0x020fea0003c00000 */
[----:B------:R0:W1:Y:S02]  /*2d120*/  SHFL.IDX P6, R14, R13, R12, R11 ;  /* 0x0000000c0d0e7389 */ /* 0x00006400000c000b */
[----:B01---5:R-:W-:Y:S01]  /*2d130*/  ENDCOLLECTIVE ;  /* 0x000000000000791b */ /* 0x023fe20003800000 */
.L_x_2244:
[----:B------:R-:W-:-:S05]  /*2d140*/  @!P1 IADD3 R24, P3, R16, R14, RZ ;  /* 0x0000000e10189210 */ /* 0x000fca0007f7e0ff */
[----:B------:R-:W-:-:S06]  /*2d150*/  @!P1 IMAD.X R25, R9, 0x1, R17, P3 ;  /* 0x0000000109199824 */ /* 0x000fcc00018e0611 */
[----:B------:R-:W5:Y:S01]  /*2d160*/  @!P1 LD.E.128 R24, desc[UR36][R24.64] ;  /* 0x0000002418189980 */ /* 0x000f62000c101d00 */
[----:B------:R-:W-:Y:S02]  /*2d170*/  IMAD.MOV.U32 R13, RZ, RZ, R37 ;  /* 0x000000ffff0d7224 */ /* 0x000fe400078e0025 */
[----:B------:R-:W-:-:S07]  /*2d180*/  IMAD.MOV.U32 R12, RZ, RZ, 0x1 ;  /* 0x00000001ff0c7424 */ /* 0x000fce00078e00ff */
[----:B-----5:R-:W-:Y:S05]  /*2d190*/  WARPSYNC.COLLECTIVE R15, `(.L_x_2245) ;  /* 0x000000000f087348 */ /* 0x020fea0003c00000 */
[----:B------:R0:W1:Y:S02]  /*2d1a0*/  SHFL.IDX P6, R14, R13, R12, R11 ;  /* 0x0000000c0d0e7389 */ /* 0x00006400000c000b */
[----:B01---5:R-:W-:Y:S01]  /*2d1b0*/  ENDCOLLECTIVE ;  /* 0x000000000000791b */ /* 0x023fe20003800000 */
.L_x_2245:
[----:B------:R-:W-:Y:S02]  /*2d1c0*/  IMAD.MOV.U32 R13, RZ, RZ, R53 ;  /* 0x000000ffff0d7224 */ /* 0x000fe400078e0035 */
[----:B------:R-:W-:-:S07]  /*2d1d0*/  IMAD.MOV.U32 R9, RZ, RZ, R14 ;  /* 0x000000ffff097224 */ /* 0x000fce00078e000e */
[----:B------:R-:W-:Y:S05]  /*2d1e0*/  WARPSYNC.COLLECTIVE R15, `(.L_x_2246) ;  /* 0x000000000f087348 */ /* 0x000fea0003c00000 */
[----:B------:R0:W1:Y:S02]  /*2d1f0*/  SHFL.IDX P6, R14, R13, R12, R11 ;  /* 0x0000000c0d0e7389 */ /* 0x00006400000c000b */
[----:B01----:R-:W-:Y:S01]  /*2d200*/  ENDCOLLECTIVE ;  /* 0x000000000000791b */ /* 0x003fe20003800000 */
.L_x_2246:
[----:B------:R-:W-:Y:S02]  /*2d210*/  IMAD.MOV.U32 R13, RZ, RZ, R55 ;  /* 0x000000ffff0d7224 */ /* 0x000fe400078e0037 */
[----:B------:R-:W-:-:S07]  /*2d220*/  IMAD.MOV.U32 R21, RZ, RZ, R14 ;  /* 0x000000ffff157224 */ /* 0x000fce00078e000e */
[----:B------:R-:W-:Y:S05]  /*2d230*/  WARPSYNC.COLLECTIVE R15, `(.L_x_2247) ;  /* 0x000000000f087348 */ /* 0x000fea0003c00000 */
[----:B------:R0:W1:Y:S02]  /*2d240*/  SHFL.IDX P6, R14, R13, R12, R11 ;  /* 0x0000000c0d0e7389 */ /* 0x00006400000c000b */
[----:B01----:R-:W-:Y:S01]  /*2d250*/  ENDCOLLECTIVE ;  /* 0x000000000000791b */ /* 0x003fe20003800000 */
.L_x_2247:
[----:B------:R-:W-:Y:S01]  /*2d260*/  MOV R13, R57 ;  /* 0x00000039000d7202 */ /* 0x000fe20000000f00 */
[----:B------:R-:W-:-:S07]  /*2d270*/  IMAD.MOV.U32 R33, RZ, RZ, R14 ;  /* 0x000000ffff217224 */ /* 0x000fce00078e000e */
[----:B------:R-:W-:Y:S05]  /*2d280*/  WARPSYNC.COLLECTIVE R15, `(.L_x_2248) ;  /* 0x000000000f087348 */ /* 0x000fea0003c00000 */
[----:B------:R0:W1:Y:S02]  /*2d290*/  SHFL.IDX P6, R14, R13, R12, R11 ;  /* 0x0000000c0d0e7389 */ /* 0x00006400000c000b */
[----:B01----:R-:W-:Y:S01]  /*2d2a0*/  ENDCOLLECTIVE ;  /* 0x000000000000791b */ /* 0x003fe20003800000 */
.L_x_2248:
[----:B------:R-:W-:Y:S02]  /*2d2b0*/  CS2R R44, SRZ ;  /* 0x00000000002c7805 */ /* 0x000fe4000001ff00 */
[----:B------:R-:W-:Y:S02]  /*2d2c0*/  CS2R R46, SRZ ;  /* 0x00000000002e7805 */ /* 0x000fe4000001ff00 */
[----:B------:R-:W-:Y:S02]  /*2d2d0*/  CS2R R48, SRZ ;  /* 0x0000000000307805 */ /* 0x000fe4000001ff00 */
[----:B------:R-:W-:Y:S01]  /*2d2e0*/  CS2R R50, SRZ ;  /* 0x0000000000327805 */ /* 0x000fe2000001ff00 */
[----:B------:R-:W-:Y:S02]  /*2d2f0*/  @!P1 IMAD.MOV.U32 R44, RZ, RZ, R4 ;  /* 0x000000ffff2c9224 */ /* 0x000fe400078e0004 */
[----:B------:R-:W-:Y:S01]  /*2d300*/  @!P1 IMAD.MOV.U32 R45, RZ, RZ, R5 ;  /* 0x000000ffff2d9224 */ /* 0x000fe200078e0005 */
[----:B------:R-:W-:Y:S01]  /*2d310*/  CS2R R4, SRZ ;  /* 0x0000000000047805 */ /* 0x000fe2000001ff00 */
[----:B------:R-:W-:-:S02]  /*2d320*/  @!P1 IMAD.MOV.U32 R46, RZ, RZ, R6 ;  /* 0x000000ffff2e9224 */ /* 0x000fc400078e0006 */
[----:B------:R-:W-:Y:S02]  /*2d330*/  @!P1 IMAD.MOV.U32 R47, RZ, RZ, R7 ;  /* 0x000000ffff2f9224 */ /* 0x000fe400078e0007 */
[----:B------:R-:W-:Y:S02]  /*2d340*/  @!P1 IMAD.MOV.U32 R48, RZ, RZ, R24 ;  /* 0x000000ffff309224 */ /* 0x000fe400078e0018 */
[----:B------:R-:W-:Y:S02]  /*2d350*/  @!P1 IMAD.MOV.U32 R49, RZ, RZ, R25 ;  /* 0x000000ffff319224 */ /* 0x000fe400078e0019 */
[----:B------:R-:W-:Y:S02]  /*2d360*/  @!P1 IMAD.MOV.U32 R50, RZ, RZ, R26 ;  /* 0x000000ffff329224 */ /* 0x000fe400078e001a */
[----:B------:R-:W-:Y:S01]  /*2d370*/  @!P1 IMAD.MOV.U32 R51, RZ, RZ, R27 ;  /* 0x000000ffff339224 */ /* 0x000fe200078e001b */
[----:B------:R-:W-:Y:S06]  /*2d380*/  BRA `(.L_x_2249) ;  /* 0xfffffe08004c7947 */ /* 0x000fec000383ffff */
.L_x_1899:
[----:B------:R-:W-:Y:S01]  /*2d390*/  BSSY B1, `(.L_x_2250) ;  /* 0x0000008000017945 */ /* 0x000fe20003800000 */
[----:B------:R-:W-:Y:S01]  /*2d3a0*/  IMAD.MOV.U32 R13, RZ, RZ, R37 ;  /* 0x000000ffff0d7224 */ /* 0x000fe200078e0025 */
[----:B------:R-:W-:Y:S01]  /*2d3b0*/  MOV R11, 0x181f ;  /* 0x0000181f000b7802 */ /* 0x000fe20000000f00 */
[----:B------:R-:W-:Y:S02]  /*2d3c0*/  IMAD.MOV.U32 R12, RZ, RZ, 0x2 ;  /* 0x00000002ff0c7424 */ /* 0x000fe400078e00ff */
[----:B------:R-:W-:-:S07]  /*2d3d0*/  IMAD.MOV.U32 R15, RZ, RZ, -0x1 ;  /* 0xffffffffff0f7424 */ /* 0x000fce00078e00ff */
[----:B-----5:R-:W-:Y:S05]  /*2d3e0*/  WARPSYNC.COLLECTIVE R15, `(.L_x_2251) ;  /* 0x000000000f087348 */ /* 0x020fea0003c00000 */
[----:B------:R0:W1:Y:S02]  /*2d3f0*/  SHFL.IDX P6, R14, R13, R12, R11 ;  /* 0x0000000c0d0e7389 */ /* 0x00006400000c000b */
[----:B01---5:R-:W-:Y:S01]  /*2d400*/  ENDCOLLECTIVE ;  /* 0x000000000000791b */ /* 0x023fe20003800000 */
.L_x_2251:
[----:B------:R-:W-:Y:S05]  /*2d410*/  BSYNC B1 ;  /* 0x0000000000017941 */ /* 0x000fea0003800000 */
.L_x_2250:
[----:B------:R-:W-:Y:S01]  /*2d420*/  IMAD.MOV.U32 R13, RZ, RZ, R53 ;  /* 0x000000ffff0d7224 */ /* 0x000fe200078e0035 */
[----:B------:R-:W-:Y:S01]  /*2d430*/  IADD3 R8, R10, 0x40, RZ ;  /* 0x000000400a087810 */ /* 0x000fe20007ffe0ff */
[----:B------:R-:W-:Y:S02]  /*2d440*/  IMAD.MOV.U32 R12, RZ, RZ, 0x2 ;  /* 0x00000002ff0c7424 */ /* 0x000fe400078e00ff */
[----:B------:R-:W-:Y:S01]  /*2d450*/  IMAD.MOV.U32 R11, RZ, RZ, 0x181f ;  /* 0x0000181fff0b7424 */ /* 0x000fe200078e00ff */
[----:B------:R-:W-:Y:S01]  /*2d460*/  ISETP.GE.OR P1, PT, R8, R59, P0 ;  /* 0x0000003b0800720c */ /* 0x000fe20000726670 */
[----:B------:R-:W-:Y:S02]  /*2d470*/  IMAD.MOV.U32 R15, RZ, RZ, -0x1 ;  /* 0xffffffffff0f7424 */ /* 0x000fe400078e00ff */
[----:B------:R-:W-:-:S10]  /*2d480*/  IMAD.MOV.U32 R9, RZ, RZ, R14 ;  /* 0x000000ffff097224 */ /* 0x000fd400078e000e */
[----:B------:R-:W-:Y:S05]  /*2d490*/  WARPSYNC.COLLECTIVE R15, `(.L_x_2252) ;  /* 0x000000000f087348 */ /* 0x000fea0003c00000 */
[----:B------:R0:W1:Y:S02]  /*2d4a0*/  SHFL.IDX P6, R14, R13, R12, R11 ;  /* 0x0000000c0d0e7389 */ /* 0x00006400000c000b */
[----:B01----:R-:W-:Y:S01]  /*2d4b0*/  ENDCOLLECTIVE ;  /* 0x000000000000791b */ /* 0x003fe20003800000 */
.L_x_2252:
[----:B------:R-:W-:Y:S02]  /*2d4c0*/  IMAD.MOV.U32 R13, RZ, RZ, R55 ;  /* 0x000000ffff0d7224 */ /* 0x000fe400078e0037 */
[----:B------:R-:W-:-:S07]  /*2d4d0*/  IMAD.MOV.U32 R21, RZ, RZ, R14 ;  /* 0x000000ffff157224 */ /* 0x000fce00078e000e */
[----:B------:R-:W-:Y:S05]  /*2d4e0*/  WARPSYNC.COLLECTIVE R15, `(.L_x_2253) ;  /* 0x000000000f087348 */ /* 0x000fea0003c00000 */
[----:B------:R0:W1:Y:S02]  /*2d4f0*/  SHFL.IDX P6, R14, R13, R12, R11 ;  /* 0x0000000c0d0e7389 */ /* 0x00006400000c000b */
[----:B01----:R-:W-:Y:S01]  /*2d500*/  ENDCOLLECTIVE ;  /* 0x000000000000791b */ /* 0x003fe20003800000 */
.L_x_2253:
[----:B------:R-:W-:-:S05]  /*2d510*/  @!P1 IADD3 R24, P2, R16, R21, RZ ;  /* 0x0000001510189210 */ /* 0x000fca0007f5e0ff */
[----:B------:R-:W-:Y:S02]  /*2d520*/  @!P1 IMAD.X R9, R9, 0x1, R17, P2 ;  /* 0x0000000109099824 */ /* 0x000fe400010e0611 */
[----:B------:R-:W-:Y:S02]  /*2d530*/  IMAD.MOV.U32 R13, RZ, RZ, R57 ;  /* 0x000000ffff0d7224 */ /* 0x000fe400078e0039 */
[----:B------:R-:W-:-:S07]  /*2d540*/  IMAD.MOV.U32 R25, RZ, RZ, R14 ;  /* 0x000000ffff197224 */ /* 0x000fce00078e000e */
[----:B------:R-:W-:Y:S05]  /*2d550*/  WARPSYNC.COLLECTIVE R15, `(.L_x_2254) ;  /* 0x000000000f087348 */ /* 0x000fea0003c00000 */
[----:B------:R0:W1:Y:S02]  /*2d560*/  SHFL.IDX P6, R14, R13, R12, R11 ;  /* 0x0000000c0d0e7389 */ /* 0x00006400000c000b */
[----:B01----:R-:W-:Y:S01]  /*2d570*/  ENDCOLLECTIVE ;  /* 0x000000000000791b */ /* 0x003fe20003800000 */
.L_x_2254:
[----:B------:R-:W-:-:S05]  /*2d580*/  @!P1 IADD3 R32, P3, R16, R14, RZ ;  /* 0x0000000e10209210 */ /* 0x000fca0007f7e0ff */
[----:B------:R-:W-:Y:S02]  /*2d590*/  @!P1 IMAD.X R33, R25, 0x1, R17, P3 ;  /* 0x0000000119219824 */ /* 0x000fe400018e0611 */
[----:B------:R-:W-:-:S04]  /*2d5a0*/  @!P1 IMAD.MOV.U32 R25, RZ, RZ, R9 ;  /* 0x000000ffff199224 */ /* 0x000fc800078e0009 */
[----:B------:R-:W5:Y:S04]  /*2d5b0*/  @!P1 LD.E.128 R32, desc[UR36][R32.64] ;  /* 0x0000002420209980 */ /* 0x000f68000c101d00 */
[----:B------:R-:W5:Y:S01]  /*2d5c0*/  @!P1 LD.E.128 R24, desc[UR36][R24.64] ;  /* 0x0000002418189980 */ /* 0x000f62000c101d00 */
[----:B------:R-:W-:Y:S02]  /*2d5d0*/  IMAD.MOV.U32 R13, RZ, RZ, R37 ;  /* 0x000000ffff0d7224 */ /* 0x000fe400078e0025 */
[----:B------:R-:W-:-:S07]  /*2d5e0*/  IMAD.MOV.U32 R12, RZ, RZ, 0x3 ;  /* 0x00000003ff0c7424 */ /* 0x000fce00078e00ff */
[----:B-----5:R-:W-:Y:S05]  /*2d5f0*/  WARPSYNC.COLLECTIVE R15, `(.L_x_2255) ;  /* 0x000000000f087348 */ /* 0x020fea0003c00000 */
[----:B------:R0:W1:Y:S02]  /*2d600*/  SHFL.IDX P6, R14, R13, R12, R11 ;  /* 0x0000000c0d0e7389 */ /* 0x00006400000c000b */
[----:B01---5:R-:W-:Y:S01]  /*2d610*/  ENDCOLLECTIVE ;  /* 0x000000000000791b */ /* 0x023fe20003800000 */
.L_x_2255:
[----:B------:R-:W-:Y:S02]  /*2d620*/  IMAD.MOV.U32 R13, RZ, RZ, R53 ;  /* 0x000000ffff0d7224 */ /* 0x000fe400078e0035 */
[----:B------:R-:W-:-:S07]  /*2d630*/  IMAD.MOV.U32 R37, RZ, RZ, R14 ;  /* 0x000000ffff257224 */ /* 0x000fce00078e000e */
[----:B------:R-:W-:Y:S05]  /*2d640*/  WARPSYNC.COLLECTIVE R15, `(.L_x_2256) ;  /* 0x000000000f087348 */ /* 0x000fea0003c00000 */
[----:B------:R0:W1:Y:S02]  /*2d650*/  SHFL.IDX P6, R14, R13, R12, R11 ;  /* 0x0000000c0d0e7389 */ /* 0x00006400000c000b */
[----:B01----:R-:W-:Y:S01]  /*2d660*/  ENDCOLLECTIVE ;  /* 0x000000000000791b */ /* 0x003fe20003800000 */
.L_x_2256:
[----:B------:R-:W-:Y:S02]  /*2d670*/  IMAD.MOV.U32 R13, RZ, RZ, R55 ;  /* 0x000000ffff0d7224 */ /* 0x000fe400078e0037 */
[----:B------:R-:W-:-:S07]  /*2d680*/  IMAD.MOV.U32 R53, RZ, RZ, R14 ;  /* 0x000000ffff357224 */ /* 0x000fce00078e000e */
[----:B------:R-:W-:Y:S05]  /*2d690*/  WARPSYNC.COLLECTIVE R15, `(.L_x_2257) ;  /* 0x000000000f087348 */ /* 0x000fea0003c00000 */
[----:B------:R0:W1:Y:S02]  /*2d6a0*/  SHFL.IDX P6, R14, R13, R12, R11 ;  /* 0x0000000c0d0e7389 */ /* 0x00006400000c000b */
[----:B01----:R-:W-:Y:S01]  /*2d6b0*/  ENDCOLLECTIVE ;  /* 0x000000000000791b */ /* 0x003fe20003800000 */
.L_x_2257:
[----:B------:R-:W-:Y:S01]  /*2d6c0*/  MOV R13, R57 ;  /* 0x00000039000d7202 */ /* 0x000fe20000000f00 */
[----:B------:R-:W-:-:S07]  /*2d6d0*/  IMAD.MOV.U32 R55, RZ, RZ, R14 ;  /* 0x000000ffff377224 */ /* 0x000fce00078e000e */
[----:B------:R-:W-:Y:S05]  /*2d6e0*/  WARPSYNC.COLLECTIVE R15, `(.L_x_2258) ;  /* 0x000000000f087348 */ /* 0x000fea0003c00000 */
[----:B------:R0:W1:Y:S02]  /*2d6f0*/  SHFL.IDX P6, R14, R13, R12, R11 ;  /* 0x0000000c0d0e7389 */ /* 0x00006400000c000b */
[----:B01----:R-:W-:Y:S01]  /*2d700*/  ENDCOLLECTIVE ;  /* 0x000000000000791b */ /* 0x003fe20003800000 */
.L_x_2258:
[----:B------:R-:W-:Y:S02]  /*2d710*/  CS2R R20, SRZ ;  /* 0x0000000000147805 */ /* 0x000fe4000001ff00 */
[----:B------:R-:W-:Y:S02]  /*2d720*/  CS2R R38, SRZ ;  /* 0x0000000000267805 */ /* 0x000fe4000001ff00 */
[----:B------:R-:W-:Y:S02]  /*2d730*/  CS2R R40, SRZ ;  /* 0x0000000000287805 */ /* 0x000fe4000001ff00 */
[----:B------:R-:W-:Y:S02]  /*2d740*/  CS2R R42, SRZ ;  /* 0x00000000002a7805 */ /* 0x000fe4000001ff00 */
[----:B------:R-:W-:Y:S01]  /*2d750*/  CS2R R8, SRZ ;  /* 0x0000000000087805 */ /* 0x000fe2000001ff00 */
[----:B------:R-:W-:Y:S02]  /*2d760*/  IMAD.MOV.U32 R57, RZ, RZ, R14 ;  /* 0x000000ffff397224 */ /* 0x000fe400078e000e */
[----:B------:R-:W-:-:S02]  /*2d770*/  @!P1 IMAD.MOV.U32 R40, RZ, RZ, R32 ;  /* 0x000000ffff289224 */ /* 0x000fc400078e0020 */
[----:B------:R-:W-:Y:S02]  /*2d780*/  @!P1 IMAD.MOV.U32 R41, RZ, RZ, R33 ;  /* 0x000000ffff299224 */ /* 0x000fe400078e0021 */
[----:B------:R-:W-:Y:S02]  /*2d790*/  @!P1 IMAD.MOV.U32 R20, RZ, RZ, R24 ;  /* 0x000000ffff149224 */ /* 0x000fe400078e0018 */
[----:B------:R-:W-:Y:S02]  /*2d7a0*/  @!P1 IMAD.MOV.U32 R21, RZ, RZ, R25 ;  /* 0x000000ffff159224 */ /* 0x000fe400078e0019 */
[----:B------:R-:W-:Y:S02]  /*2d7b0*/  @!P1 IMAD.MOV.U32 R38, RZ, RZ, R26 ;  /* 0x000000ffff269224 */ /* 0x000fe400078e001a */
[----:B------:R-:W-:Y:S02]  /*2d7c0*/  @!P1 IMAD.MOV.U32 R39, RZ, RZ, R27 ;  /* 0x000000ffff279224 */ /* 0x000fe400078e001b */
[----:B------:R-:W-:-:S02]  /*2d7d0*/  @!P1 IMAD.MOV.U32 R42, RZ, RZ, R34 ;  /* 0x000000ffff2a9224 */ /* 0x000fc400078e0022 */
[----:B------:R-:W-:Y:S01]  /*2d7e0*/  @!P1 IMAD.MOV.U32 R43, RZ, RZ, R35 ;  /* 0x000000ffff2b9224 */ /* 0x000fe200078e0023 */
[----:B------:R-:W-:Y:S06]  /*2d7f0*/  BRA `(.L_x_2259) ;  /* 0xfffffe0400f87947 */ /* 0x000fec000383ffff */
.L_x_1903:
[----:B0-----:R0:W1:Y:S02]  /*2d800*/  SYNCS.PHASECHK.TRANS64.TRYWAIT P4, [R22+URZ+0x28400], R25 ;  /* 0x02840019160075a7 */ /* 0x001064000808017f */
[----:B-1----:R-:W-:Y:S05]  /*2d810*/  @!P4 NANOSLEEP.SYNCS 0x989680 ;  /* 0x009896800000c95d */ /* 0x002fea0003900000 */
[----:B------:R-:W1:Y:S02]  /*2d820*/  @!P4 SYNCS.PHASECHK.TRANS64 P4, [R22+URZ+0x28400], R25 ;  /* 0x028400191600c5a7 */ /* 0x000e64000808007f */
[----:B-1----:R-:W-:Y:S05]  /*2d830*/  @!P4 BRA `(.L_x_1903) ;  /* 0xfffffffc00f0c947 */ /* 0x002fea000383ffff */
[----:B------:R-:W-:Y:S05]  /*2d840*/  BRA `(.L_x_2260) ;  /* 0xfffffe0800687947 */ /* 0x000fea000383ffff */
.L_x_1913:
[----:B--2---:R2:W3:Y:S02]  /*2d850*/  SYNCS.PHASECHK.TRANS64.TRYWAIT P1, [R5+URZ+0x28430], R12 ;  /* 0x0284300c050075a7 */ /* 0x0044e4000802017f */
[----:B---3--:R-:W-:Y:S05]  /*2d860*/  @!P1 NANOSLEEP.SYNCS 0x989680 ;  /* 0x009896800000995d */ /* 0x008fea0003900000 */
[----:B------:R-:W3:Y:S02]  /*2d870*/  @!P1 SYNCS.PHASECHK.TRANS64 P1, [R5+URZ+0x28430], R12 ;  /* 0x0284300c050095a7 */ /* 0x000ee4000802007f */
[----:B---3--:R-:W-:Y:S05]  /*2d880*/  @!P1 BRA `(.L_x_1913) ;  /* 0xfffffffc00f09947 */ /* 0x008fea000383ffff */
[----:B------:R-:W-:Y:S05]  /*2d890*/  BRA `(.L_x_1912) ;  /* 0xfffffe4800d47947 */ /* 0x000fea000383ffff */
.L_x_1927:
[----:B-1----:R1:W2:Y:S02]  /*2d8a0*/  SYNCS.PHASECHK.TRANS64.TRYWAIT P2, [R5+URZ+0x28450], R12 ;  /* 0x0284500c050075a7 */ /* 0x0022a4000804017f */
[----:B--2---:R-:W-:Y:S05]  /*2d8b0*/  @!P2 NANOSLEEP.SYNCS 0x989680 ;  /* 0x009896800000a95d */ /* 0x004fea0003900000 */
[----:B------:R-:W2:Y:S02]  /*2d8c0*/  @!P2 SYNCS.PHASECHK.TRANS64 P2, [R5+URZ+0x28450], R12 ;  /* 0x0284500c0500a5a7 */ /* 0x000ea4000804007f */
[----:B--2---:R-:W-:Y:S05]  /*2d8d0*/  @!P2 BRA `(.L_x_1927) ;  /* 0xfffffffc00f0a947 */ /* 0x004fea000383ffff */
[----:B------:R-:W-:Y:S05]  /*2d8e0*/  BRA `(.L_x_1926) ;  /* 0xfffffe6c003c7947 */ /* 0x000fea000383ffff */
.L_x_1937:
[----:B-1----:R1:W2:Y:S02]  /*2d8f0*/  SYNCS.PHASECHK.TRANS64.TRYWAIT P2, [R205+URZ+0x28430], R9 ;  /* 0x02843009cd0075a7 */ /* 0x0022a4000804017f */
[----:B--2---:R-:W-:Y:S05]  /*2d900*/  @!P2 NANOSLEEP.SYNCS 0x989680 ;  /* 0x009896800000a95d */ /* 0x004fea0003900000 */
[----:B------:R-:W2:Y:S02]  /*2d910*/  @!P2 SYNCS.PHASECHK.TRANS64 P2, [R205+URZ+0x28430], R9 ;  /* 0x02843009cd00a5a7 */ /* 0x000ea4000804007f */
[----:B--2---:R-:W-:Y:S05]  /*2d920*/  @!P2 BRA `(.L_x_1937) ;  /* 0xfffffffc00f0a947 */ /* 0x004fea000383ffff */
[----:B------:R-:W-:Y:S05]  /*2d930*/  BRA `(.L_x_1936) ;  /* 0xfffffe70009c7947 */ /* 0x000fea000383ffff */
.L_x_1951:
[----:B---3--:R3:W4:Y:S02]  /*2d940*/  SYNCS.PHASECHK.TRANS64.TRYWAIT P2, [R205+URZ+0x28450], R9 ;  /* 0x02845009cd0075a7 */ /* 0x008724000804017f */
[----:B----4-:R-:W-:Y:S05]  /*2d950*/  @!P2 NANOSLEEP.SYNCS 0x989680 ;  /* 0x009896800000a95d */ /* 0x010fea0003900000 */
[----:B------:R-:W4:Y:S02]  /*2d960*/  @!P2 SYNCS.PHASECHK.TRANS64 P2, [R205+URZ+0x28450], R9 ;  /* 0x02845009cd00a5a7 */ /* 0x000f24000804007f */
[----:B----4-:R-:W-:Y:S05]  /*2d970*/  @!P2 BRA `(.L_x_1951) ;  /* 0xfffffffc00f0a947 */ /* 0x010fea000383ffff */
[----:B------:R-:W-:Y:S05]  /*2d980*/  BRA `(.L_x_1950) ;  /* 0xfffffe9800107947 */ /* 0x000fea000383ffff */
.L_x_1962:
[----:B-1----:R1:W2:Y:S02]  /*2d990*/  SYNCS.PHASECHK.TRANS64.TRYWAIT P2, [R5+URZ+0x28430], R10 ;  /* 0x0284300a050075a7 */ /* 0x0022a4000804017f */
[----:B--2---:R-:W-:Y:S05]  /*2d9a0*/  @!P2 NANOSLEEP.SYNCS 0x989680 ;  /* 0x009896800000a95d */ /* 0x004fea0003900000 */
[----:B------:R-:W2:Y:S02]  /*2d9b0*/  @!P2 SYNCS.PHASECHK.TRANS64 P2, [R5+URZ+0x28430], R10 ;  /* 0x0284300a0500a5a7 */ /* 0x000ea4000804007f */
[----:B--2---:R-:W-:Y:S05]  /*2d9c0*/  @!P2 BRA `(.L_x_1962) ;  /* 0xfffffffc00f0a947 */ /* 0x004fea000383ffff */
[----:B------:R-:W-:Y:S05]  /*2d9d0*/  BRA `(.L_x_1961) ;  /* 0xfffffe9c008c7947 */ /* 0x000fea000383ffff */
.L_x_1968:
[----:B---3--:R3:W4:Y:S02]  /*2d9e0*/  SYNCS.PHASECHK.TRANS64.TRYWAIT P2, [R5+URZ+0x28450], R10 ;  /* 0x0284500a050075a7 */ /* 0x008724000804017f */
[----:B----4-:R-:W-:Y:S05]  /*2d9f0*/  @!P2 NANOSLEEP.SYNCS 0x989680 ;  /* 0x009896800000a95d */ /* 0x010fea0003900000 */
[----:B------:R-:W4:Y:S02]  /*2da00*/  @!P2 SYNCS.PHASECHK.TRANS64 P2, [R5+URZ+0x28450], R10 ;  /* 0x0284500a0500a5a7 */ /* 0x000f24000804007f */
[----:B----4-:R-:W-:Y:S05]  /*2da10*/  @!P2 BRA `(.L_x_1968) ;  /* 0xfffffffc00f0a947 */ /* 0x010fea000383ffff */
[----:B------:R-:W-:Y:S05]  /*2da20*/  BRA `(.L_x_1967) ;  /* 0xfffffeb8005c7947 */ /* 0x000fea000383ffff */
.L_x_1975:
[----:B-1----:R1:W2:Y:S02]  /*2da30*/  SYNCS.PHASECHK.TRANS64.TRYWAIT P1, [R10+URZ+0x28430], R8 ;  /* 0x028430080a0075a7 */ /* 0x0022a4000802017f */
[----:B--2---:R-:W-:Y:S05]  /*2da40*/  @!P1 NANOSLEEP.SYNCS 0x989680 ;  /* 0x009896800000995d */ /* 0x004fea0003900000 */
[----:B------:R-:W2:Y:S02]  /*2da50*/  @!P1 SYNCS.PHASECHK.TRANS64 P1, [R10+URZ+0x28430], R8 ;  /* 0x028430080a0095a7 */ /* 0x000ea4000802007f */
[----:B--2---:R-:W-:Y:S05]  /*2da60*/  @!P1 BRA `(.L_x_1975) ;  /* 0xfffffffc00f09947 */ /* 0x004fea000383ffff */
[----:B------:R-:W-:Y:S05]  /*2da70*/  BRA `(.L_x_1974) ;  /* 0xfffffebc00287947 */ /* 0x000fea000383ffff */
.L_x_1989:
[----:B---3--:R3:W4:Y:S02]  /*2da80*/  SYNCS.PHASECHK.TRANS64.TRYWAIT P1, [R10+URZ+0x28450], R8 ;  /* 0x028450080a0075a7 */ /* 0x008724000802017f */
[----:B----4-:R-:W-:Y:S05]  /*2da90*/  @!P1 NANOSLEEP.SYNCS 0x989680 ;  /* 0x009896800000995d */ /* 0x010fea0003900000 */
[----:B------:R-:W4:Y:S02]  /*2daa0*/  @!P1 SYNCS.PHASECHK.TRANS64 P1, [R10+URZ+0x28450], R8 ;  /* 0x028450080a0095a7 */ /* 0x000f24000802007f */
[----:B----4-:R-:W-:Y:S05]  /*2dab0*/  @!P1 BRA `(.L_x_1989) ;  /* 0xfffffffc00f09947 */ /* 0x010fea000383ffff */
[----:B------:R-:W-:Y:S05]  /*2dac0*/  BRA `(.L_x_1988) ;  /* 0xfffffee0008c7947 */ /* 0x000fea000383ffff */
.L_x_1994:
[----:B-----5:R-:W-:Y:S01]  /*2dad0*/  IMAD.MOV.U32 R12, RZ, RZ, R0 ;  /* 0x000000ffff0c7224 */ /* 0x020fe200078e0000 */
[----:B------:R-:W-:Y:S01]  /*2dae0*/  MOV R11, 0x1c1f ;  /* 0x00001c1f000b7802 */ /* 0x000fe20000000f00 */
[----:B------:R-:W-:Y:S01]  /*2daf0*/  IMAD.MOV.U32 R15, RZ, RZ, -0x1 ;  /* 0xffffffffff0f7424 */ /* 0x000fe200078e00ff */
[----:B0-----:R-:W-:Y:S02]  /*2db00*/  LOP3.LUT R2, R0, 0x2, RZ, 0x3c, !PT ;  /* 0x0000000200027812 */ /* 0x001fe400078e3cff */
[----:B------:R-:W-:-:S07]  /*2db10*/  SEL R7, R36, R37, P0 ;  /* 0x0000002524077207 */ /* 0x000fce0000000000 */
[----:B-12---:R-:W-:Y:S05]  /*2db20*/  WARPSYNC.COLLECTIVE R15, `(.L_x_2261) ;  /* 0x000000000f087348 */ /* 0x006fea0003c00000 */
[----:B------:R0:W3:Y:S02]  /*2db30*/  SHFL.IDX P6, R14, R13, R12, R11 ;  /* 0x0000000c0d0e7389 */ /* 0x0000e400000c000b */
[----:B0123--:R-:W-:Y:S01]  /*2db40*/  ENDCOLLECTIVE ;  /* 0x000000000000791b */ /* 0x00ffe20003800000 */
.L_x_2261:
        /* <DEDUP_REMOVED lines=18> */
.L_x_2262:
        /* <DEDUP_REMOVED lines=19> */
.L_x_2263:
        /* <DEDUP_REMOVED lines=18> */
.L_x_2264:
        /* <DEDUP_REMOVED lines=18> */
.L_x_2265:
        /* <DEDUP_REMOVED lines=18> */
.L_x_2266:
        /* <DEDUP_REMOVED lines=19> */
.L_x_2267:
        /* <DEDUP_REMOVED lines=18> */
.L_x_2268:
        /* <DEDUP_REMOVED lines=19> */
.L_x_2269:
        /* <DEDUP_REMOVED lines=17> */
.L_x_2270:
        /* <DEDUP_REMOVED lines=9> */
[----:B------:R-:W-:Y:S02]  /*2e620*/  IMAD.MOV.U32 R12, RZ, RZ, R2 ;  /* 0x000000ffff0c7224 */ /* 0x000fe400078e0002 */
[----:B------:R-:W-:-:S07]  /*2e630*/  IMAD.MOV.U32 R29, RZ, RZ, R14 ;  /* 0x000000ffff1d7224 */ /* 0x000fce00078e000e */
[----:B------:R-:W-:Y:S05]  /*2e640*/  WARPSYNC.COLLECTIVE R15, `(.L_x_2271) ;  /* 0x000000000f087348 */ /* 0x000fea0003c00000 */
[----:B------:R0:W1:Y:S02]  /*2e650*/  SHFL.IDX P6, R14, R13, R12, R11 ;  /* 0x0000000c0d0e7389 */ /* 0x00006400000c000b */
[----:B01----:R-:W-:Y:S01]  /*2e660*/  ENDCOLLECTIVE ;  /* 0x000000000000791b */ /* 0x003fe20003800000 */
.L_x_2271:
[----:B------:R-:W-:Y:S02]  /*2e670*/  IMAD.MOV.U32 R13, RZ, RZ, R40 ;  /* 0x000000ffff0d7224 */ /* 0x000fe400078e0028 */
[----:B------:R-:W-:-:S07]  /*2e680*/  IMAD.MOV.U32 R44, RZ, RZ, R14 ;  /* 0x000000ffff2c7224 */ /* 0x000fce00078e000e */
[----:B------:R-:W-:Y:S05]  /*2e690*/  WARPSYNC.COLLECTIVE R15, `(.L_x_2272) ;  /* 0x000000000f087348 */ /* 0x000fea0003c00000 */
[----:B------:R0:W1:Y:S02]  /*2e6a0*/  SHFL.IDX P6, R14, R13, R12, R11 ;  /* 0x0000000c0d0e7389 */ /* 0x00006400000c000b */
[----:B01----:R-:W-:Y:S01]  /*2e6b0*/  ENDCOLLECTIVE ;  /* 0x000000000000791b */ /* 0x003fe20003800000 */
.L_x_2272:
        /* <DEDUP_REMOVED lines=8> */
.L_x_2273:
[----:B------:R-:W-:Y:S02]  /*2e740*/  SEL R229, R29, R40, P0 ;  /* 0x000000281de57207 */ /* 0x000fe40000000000 */
[----:B------:R-:W-:Y:S01]  /*2e750*/  MOV R13, R28 ;  /* 0x0000001c000d7202 */ /* 0x000fe20000000f00 */
[----:B------:R-:W-:-:S07]  /*2e760*/  IMAD.MOV.U32 R35, RZ, RZ, R14 ;  /* 0x000000ffff237224 */ /* 0x000fce00078e000e */
[----:B------:R-:W-:Y:S05]  /*2e770*/  WARPSYNC.COLLECTIVE R15, `(.L_x_2274) ;  /* 0x000000000f087348 */ /* 0x000fea0003c00000 */
[----:B------:R0:W1:Y:S02]  /*2e780*/  SHFL.IDX P6, R14, R13, R12, R11 ;  /* 0x0000000c0d0e7389 */ /* 0x00006400000c000b */
[----:B01----:R-:W-:Y:S01]  /*2e790*/  ENDCOLLECTIVE ;  /* 0x000000000000791b */ /* 0x003fe20003800000 */
.L_x_2274:
[----:B------:R-:W-:Y:S02]  /*2e7a0*/  IMAD.MOV.U32 R13, RZ, RZ, R52 ;  /* 0x000000ffff0d7224 */ /* 0x000fe400078e0034 */
[----:B------:R-:W-:Y:S02]  /*2e7b0*/  IMAD.MOV.U32 R12, RZ, RZ, R2 ;  /* 0x000000ffff0c7224 */ /* 0x000fe400078e0002 */
[----:B------:R-:W-:-:S07]  /*2e7c0*/  IMAD.MOV.U32 R28, RZ, RZ, R14 ;  /* 0x000000ffff1c7224 */ /* 0x000fce00078e000e */
[----:B------:R-:W-:Y:S05]  /*2e7d0*/  WARPSYNC.COLLECTIVE R15, `(.L_x_2275) ;  /* 0x000000000f087348 */ /* 0x000fea0003c00000 */
[----:B------:R0:W1:Y:S02]  /*2e7e0*/  SHFL.IDX P6, R14, R13, R12, R11 ;  /* 0x0000000c0d0e7389 */ /* 0x00006400000c000b */
[----:B01----:R-:W-:Y:S01]  /*2e7f0*/  ENDCOLLECTIVE ;  /* 0x000000000000791b */ /* 0x003fe20003800000 */
.L_x_2275:
[----:B------:R-:W-:Y:S02]  /*2e800*/  IMAD.MOV.U32 R13, RZ, RZ, R48 ;  /* 0x000000ffff0d7224 */ /* 0x000fe400078e0030 */
[----:B------:R-:W-:-:S07]  /*2e810*/  IMAD.MOV.U32 R52, RZ, RZ, R14 ;  /* 0x000000ffff347224 */ /* 0x000fce00078e000e */
[----:B------:R-:W-:Y:S05]  /*2e820*/  WARPSYNC.COLLECTIVE R15, `(.L_x_2276) ;  /* 0x000000000f087348 */ /* 0x000fea0003c00000 */
[----:B------:R0:W1:Y:S02]  /*2e830*/  SHFL.IDX P6, R14, R13, R12, R11 ;  /* 0x0000000c0d0e7389 */ /* 0x00006400000c000b */
[----:B01----:R-:W-:Y:S01]  /*2e840*/  ENDCOLLECTIVE ;  /* 0x000000000000791b */ /* 0x003fe20003800000 */
.L_x_2276:
        /* <DEDUP_REMOVED lines=8> */
.L_x_2277:
[----:B------:R-:W-:Y:S02]  /*2e8d0*/  SEL R204, R28, R48, P0 ;  /* 0x000000301ccc7207 */ /* 0x000fe40000000000 */
[----:B------:R-:W-:Y:S01]  /*2e8e0*/  SEL R226, R48, R28, P0 ;  /* 0x0000001c30e27207 */ /* 0x000fe20000000000 */
[----:B------:R-:W-:Y:S02]  /*2e8f0*/  IMAD.MOV.U32 R13, RZ, RZ, R27 ;  /* 0x000000ffff0d7224 */ /* 0x000fe400078e001b */
[----:B------:R-:W-:-:S07]  /*2e900*/  IMAD.MOV.U32 R34, RZ, RZ, R14 ;  /* 0x000000ffff227224 */ /* 0x000fce00078e000e */
[----:B------:R-:W-:Y:S05]  /*2e910*/  WARPSYNC.COLLECTIVE R15, `(.L_x_2278) ;  /* 0x000000000f087348 */ /* 0x000fea0003c00000 */
[----:B------:R0:W1:Y:S02]  /*2e920*/  SHFL.IDX P6, R14, R13, R12, R11 ;  /* 0x0000000c0d0e7389 */ /* 0x00006400000c000b */
[----:B01----:R-:W-:Y:S01]  /*2e930*/  ENDCOLLECTIVE ;  /* 0x000000000000791b */ /* 0x003fe20003800000 */
.L_x_2278:
[----:B------:R-:W-:Y:S02]  /*2e940*/  IMAD.MOV.U32 R13, RZ, RZ, R60 ;  /* 0x000000ffff0d7224 */ /* 0x000fe400078e003c */
[----:B------:R-:W-:Y:S01]  /*2e950*/  IMAD.MOV.U32 R12, RZ, RZ, R2 ;  /* 0x000000ffff0c7224 */ /* 0x000fe200078e0002 */
[----:B------:R-:W-:-:S07]  /*2e960*/  MOV R27, R14 ;  /* 0x0000000e001b7202 */ /* 0x000fce0000000f00 */
[----:B------:R-:W-:Y:S05]  /*2e970*/  WARPSYNC.COLLECTIVE R15, `(.L_x_2279) ;  /* 0x000000000f087348 */ /* 0x000fea0003c00000 */
[----:B------:R0:W1:Y:S02]  /*2e980*/  SHFL.IDX P6, R14, R13, R12, R11 ;  /* 0x0000000c0d0e7389 */ /* 0x00006400000c000b */
[----:B01----:R-:W-:Y:S01]  /*2e990*/  ENDCOLLECTIVE ;  /* 0x000000000000791b */ /* 0x003fe20003800000 */
.L_x_2279:
[----:B------:R-:W-:Y:S02]  /*2e9a0*/  IMAD.MOV.U32 R13, RZ, RZ, R56 ;  /* 0x000000ffff0d7224 */ /* 0x000fe400078e0038 */
[----:B------:R-:W-:-:S07]  /*2e9b0*/  IMAD.MOV.U32 R60, RZ, RZ, R14 ;  /* 0x000000ffff3c7224 */ /* 0x000fce00078e000e */
[----:B------:R-:W-:Y:S05]  /*2e9c0*/  WARPSYNC.COLLECTIVE R15, `(.L_x_2280) ;  /* 0x000000000f087348 */ /* 0x000fea0003c00000 */
[----:B------:R0:W1:Y:S02]  /*2e9d0*/  SHFL.IDX P6, R14, R13, R12, R11 ;  /* 0x0000000c0d0e7389 */ /* 0x00006400000c000b */
[----:B01----:R-:W-:Y:S01]  /*2e9e0*/  ENDCOLLECTIVE ;  /* 0x000000000000791b */ /* 0x003fe20003800000 */
.L_x_2280:
        /* <DEDUP_REMOVED lines=8> */
.L_x_2281:
[----:B------:R-:W-:Y:S02]  /*2ea70*/  SEL R182, R27, R56, P0 ;  /* 0x000000381bb67207 */ /* 0x000fe40000000000 */
[----:B------:R-:W-:Y:S01]  /*2ea80*/  SEL R183, R56, R27, P0 ;  /* 0x0000001b38b77207 */ /* 0x000fe20000000000 */
[----:B------:R-:W-:Y:S02]  /*2ea90*/  IMAD.MOV.U32 R13, RZ, RZ, R26 ;  /* 0x000000ffff0d7224 */ /* 0x000fe400078e001a */
[----:B------:R-:W-:-:S07]  /*2eaa0*/  IMAD.MOV.U32 R33, RZ, RZ, R14 ;  /* 0x000000ffff217224 */ /* 0x000fce00078e000e */
[----:B------:R-:W-:Y:S05]  /*2eab0*/  WARPSYNC.COLLECTIVE R15, `(.L_x_2282) ;  /* 0x000000000f087348 */ /* 0x000fea0003c00000 */
[----:B------:R0:W1:Y:S02]  /*2eac0*/  SHFL.IDX P6, R14, R13, R12, R11 ;  /* 0x0000000c0d0e7389 */ /* 0x00006400000c000b */
[----:B01----:R-:W-:Y:S01]  /*2ead0*/  ENDCOLLECTIVE ;  /* 0x000000000000791b */ /* 0x003fe20003800000 */
.L_x_2282:
[----:B------:R-:W-:Y:S01]  /*2eae0*/  MOV R13, R68 ;  /* 0x00000044000d7202 */ /* 0x000fe20000000f00 */
[----:B------:R-:W-:Y:S02]  /*2eaf0*/  IMAD.MOV.U32 R12, RZ, RZ, R2 ;  /* 0x000000ffff0c7224 */ /* 0x000fe400078e0002 */
[----:B------:R-:W-:-:S07]  /*2eb00*/  IMAD.MOV.U32 R26, RZ, RZ, R14 ;  /* 0x000000ffff1a7224 */ /* 0x000fce00078e000e */
[----:B------:R-:W-:Y:S05]  /*2eb10*/  WARPSYNC.COLLECTIVE R15, `(.L_x_2283) ;  /* 0x000000000f087348 */ /* 0x000fea0003c00000 */
[----:B------:R0:W1:Y:S02]  /*2eb20*/  SHFL.IDX P6, R14, R13, R12, R11 ;  /* 0x0000000c0d0e7389 */ /* 0x00006400000c000b */
[----:B01----:R-:W-:Y:S01]  /*2eb30*/  ENDCOLLECTIVE ;  /* 0x000000000000791b */ /* 0x003fe20003800000 */
.L_x_2283:
[----:B------:R-:W-:Y:S02]  /*2eb40*/  IMAD.MOV.U32 R13, RZ, RZ, R20 ;  /* 0x000000ffff0d7224 */ /* 0x000fe400078e0014 */
[----:B------:R-:W-:-:S07]  /*2eb50*/  IMAD.MOV.U32 R68, RZ, RZ, R14 ;  /* 0x000000ffff447224 */ /* 0x000fce00078e000e */
[----:B------:R-:W-:Y:S05]  /*2eb60*/  WARPSYNC.COLLECTIVE R15, `(.L_x_2284) ;  /* 0x000000000f087348 */ /* 0x000fea0003c00000 */
[----:B------:R0:W1:Y:S02]  /*2eb70*/  SHFL.IDX P6, R14, R13, R12, R11 ;  /* 0x0000000c0d0e7389 */ /* 0x00006400000c000b */
[----:B01----:R-:W-:Y:S01]  /*2eb80*/  ENDCOLLECTIVE ;  /* 0x000000000000791b */ /* 0x003fe20003800000 */
.L_x_2284:
        /* <DEDUP_REMOVED lines=8> */
.L_x_2285:
[----:B------:R-:W-:Y:S02]  /*2ec10*/  SEL R179, R26, R20, P0 ;  /* 0x000000141ab37207 */ /* 0x000fe40000000000 */
[----:B------:R-:W-:Y:S01]  /*2ec20*/  SEL R178, R20, R26, P0 ;  /* 0x0000001a14b27207 */ /* 0x000fe20000000000 */
[----:B------:R-:W-:Y:S02]  /*2ec30*/  IMAD.MOV.U32 R13, RZ, RZ, R31 ;  /* 0x000000ffff0d7224 */ /* 0x000fe400078e001f */
[----:B------:R-:W-:-:S07]  /*2ec40*/  IMAD.MOV.U32 R37, RZ, RZ, R14 ;  /* 0x000000ffff257224 */ /* 0x000fce00078e000e */
[----:B------:R-:W-:Y:S05]  /*2ec50*/  WARPSYNC.COLLECTIVE R15, `(.L_x_2286) ;  /* 0x000000000f087348 */ /* 0x000fea0003c00000 */
[----:B------:R0:W1:Y:S02]  /*2ec60*/  SHFL.IDX P6, R14, R13, R12, R11 ;  /* 0x0000000c0d0e7389 */ /* 0x00006400000c000b */
[----:B01----:R-:W-:Y:S01]  /*2ec70*/  ENDCOLLECTIVE ;  /* 0x000000000000791b */ /* 0x003fe20003800000 */
.L_x_2286:
[----:B------:R-:W-:Y:S01]  /*2ec80*/  IMAD.MOV.U32 R13, RZ, RZ, R76 ;  /* 0x000000ffff0d7224 */ /* 0x000fe200078e004c */
[----:B------:R-:W-:Y:S01]  /*2ec90*/  MOV R12, R2 ;  /* 0x00000002000c7202 */ /* 0x000fe20000000f00 */
[----:B------:R-:W-:-:S07]  /*2eca0*/  IMAD.MOV.U32 R31, RZ, RZ, R14 ;  /* 0x000000ffff1f7224 */ /* 0x000fce00078e000e */
[----:B------:R-:W-:Y:S05]  /*2ecb0*/  WARPSYNC.COLLECTIVE R15, `(.L_x_2287) ;  /* 0x000000000f087348 */ /* 0x000fea0003c00000 */
[----:B------:R0:W1:Y:S02]  /*2ecc0*/  SHFL.IDX P6, R14, R13, R12, R11 ;  /* 0x0000000c0d0e7389 */ /* 0x00006400000c000b */
[----:B01----:R-:W-:Y:S01]  /*2ecd0*/  ENDCOLLECTIVE ;  /* 0x000000000000791b */ /* 0x003fe20003800000 */
.L_x_2287:
[----:B------:R-:W-:Y:S02]  /*2ece0*/  IMAD.MOV.U32 R13, RZ, RZ, R72 ;  /* 0x000000ffff0d7224 */ /* 0x000fe400078e0048 */
[----:B------:R-:W-:-:S07]  /*2ecf0*/  IMAD.MOV.U32 R76, RZ, RZ, R14 ;  /* 0x000000ffff4c7224 */ /* 0x000fce00078e000e */
[----:B------:R-:W-:Y:S05]  /*2ed00*/  WARPSYNC.COLLECTIVE R15, `(.L_x_2288) ;  /* 0x000000000f087348 */ /* 0x000fea0003c00000 */
[----:B------:R0:W1:Y:S02]  /*2ed10*/  SHFL.IDX P6, R14, R13, R12, R11 ;  /* 0x0000000c0d0e7389 */ /* 0x00006400000c000b */
[----:B01----:R-:W-:Y:S01]  /*2ed20*/  ENDCOLLECTIVE ;  /* 0x000000000000791b */ /* 0x003fe20003800000 */
.L_x_2288:
        /* <DEDUP_REMOVED lines=8> */
.L_x_2289:
[----:B------:R-:W-:Y:S02]  /*2edb0*/  SEL R175, R31, R72, P0 ;  /* 0x000000481faf7207 */ /* 0x000fe40000000000 */
[----:B------:R-:W-:Y:S01]  /*2edc0*/  SEL R174, R72, R31, P0 ;  /* 0x0000001f48ae7207 */ /* 0x000fe20000000000 */
[----:B------:R-:W-:Y:S02]  /*2edd0*/  IMAD.MOV.U32 R13, RZ, RZ, R38 ;  /* 0x000000ffff0d7224 */ /* 0x000fe400078e0026 */
[----:B------:R-:W-:-:S07]  /*2ede0*/  IMAD.MOV.U32 R39, RZ, RZ, R14 ;  /* 0x000000ffff277224 */ /* 0x000fce00078e000e */
[----:B------:R-:W-:Y:S05]  /*2edf0*/  WARPSYNC.COLLECTIVE R15, `(.L_x_2290) ;  /* 0x000000000f087348 */ /* 0x000fea0003c00000 */
[----:B------:R0:W1:Y:S02]  /*2ee00*/  SHFL.IDX P6, R14, R13, R12, R11 ;  /* 0x0000000c0d0e7389 */ /* 0x00006400000c000b */
[----:B01----:R-:W-:Y:S01]  /*2ee10*/  ENDCOLLECTIVE ;  /* 0x000000000000791b */ /* 0x003fe20003800000 */
.L_x_2290:
[----:B------:R-:W-:Y:S02]  /*2ee20*/  IMAD.MOV.U32 R13, RZ, RZ, R84 ;  /* 0x000000ffff0d7224 */ /* 0x000fe400078e0054 */
[----:B------:R-:W-:Y:S02]  /*2ee30*/  IMAD.MOV.U32 R12, RZ, RZ, R2 ;  /* 0x000000ffff0c7224 */ /* 0x000fe400078e0002 */
[----:B------:R-:W-:-:S07]  /*2ee40*/  IMAD.MOV.U32 R38, RZ, RZ, R14 ;  /* 0x000000ffff267224 */ /* 0x000fce00078e000e */
[----:B------:R-:W-:Y:S05]  /*2ee50*/  WARPSYNC.COLLECTIVE R15, `(.L_x_2291) ;  /* 0x000000000f087348 */ /* 0x000fea0003c00000 */
[----:B------:R0:W1:Y:S02]  /*2ee60*/  SHFL.IDX P6, R14, R13, R12, R11 ;  /* 0x0000000c0d0e7389 */ /* 0x00006400000c000b */
[----:B01----:R-:W-:Y:S01]  /*2ee70*/  ENDCOLLECTIVE ;  /* 0x000000000000791b */ /* 0x003fe20003800000 */
.L_x_2291:
[----:B------:R-:W-:Y:S01]  /*2ee80*/  IMAD.MOV.U32 R13, RZ, RZ, R80 ;  /* 0x000000ffff0d7224 */ /* 0x000fe200078e0050 */
[----:B------:R-:W-:-:S07]  /*2ee90*/  MOV R84, R14 ;  /* 0x0000000e00547202 */ /* 0x000fce0000000f00 */
[----:B------:R-:W-:Y:S05]  /*2eea0*/  WARPSYNC.COLLECTIVE R15, `(.L_x_2292) ;  /* 0x000000000f087348 */ /* 0x000fea0003c00000 */
[----:B------:R0:W1:Y:S02]  /*2eeb0*/  SHFL.IDX P6, R14, R13, R12, R11 ;  /* 0x0000000c0d0e7389 */ /* 0x00006400000c000b */
[----:B01----:R-:W-:Y:S01]  /*2eec0*/  ENDCOLLECTIVE ;  /* 0x000000000000791b */ /* 0x003fe20003800000 */
.L_x_2292:
        /* <DEDUP_REMOVED lines=8> */
.L_x_2293:
[----:B------:R-:W-:Y:S02]  /*2ef50*/  SEL R171, R38, R80, P0 ;  /* 0x0000005026ab7207 */ /* 0x000fe40000000000 */
[----:B------:R-:W-:Y:S01]  /*2ef60*/  SEL R170, R80, R38, P0 ;  /* 0x0000002650aa7207 */ /* 0x000fe20000000000 */
[----:B------:R-:W-:Y:S02]  /*2ef70*/  IMAD.MOV.U32 R13, RZ, RZ, R41 ;  /* 0x000000ffff0d7224 */ /* 0x000fe400078e0029 */
[----:B------:R-:W-:-:S07]  /*2ef80*/  IMAD.MOV.U32 R42, RZ, RZ, R14 ;  /* 0x000000ffff2a7224 */ /* 0x000fce00078e000e */
[----:B------:R-:W-:Y:S05]  /*2ef90*/  WARPSYNC.COLLECTIVE R15, `(.L_x_2294) ;  /* 0x000000000f087348 */ /* 0x000fea0003c00000 */
[----:B------:R0:W1:Y:S02]  /*2efa0*/  SHFL.IDX P6, R14, R13, R12, R11 ;  /* 0x0000000c0d0e7389 */ /* 0x00006400000c000b */
[----:B01----:R-:W-:Y:S01]  /*2efb0*/  ENDCOLLECTIVE ;  /* 0x000000000000791b */ /* 0x003fe20003800000 */
.L_x_2294:
[----:B------:R-:W-:Y:S02]  /*2efc0*/  IMAD.MOV.U32 R13, RZ, RZ, R92 ;  /* 0x000000ffff0d7224 */ /* 0x000fe400078e005c */
[----:B------:R-:W-:Y:S02]  /*2efd0*/  IMAD.MOV.U32 R12, RZ, RZ, R2 ;  /* 0x000000ffff0c7224 */ /* 0x000fe400078e0002 */
[----:B------:R-:W-:-:S07]  /*2efe0*/  IMAD.MOV.U32 R41, RZ, RZ, R14 ;  /* 0x000000ffff297224 */ /* 0x000fce00078e000e */
[----:B------:R-:W-:Y:S05]  /*2eff0*/  WARPSYNC.COLLECTIVE R15, `(.L_x_2295) ;  /* 0x000000000f087348 */ /* 0x000fea0003c00000 */
[----:B------:R0:W1:Y:S02]  /*2f000*/  SHFL.IDX P6, R14, R13, R12, R11 ;  /* 0x0000000c0d0e7389 */ /* 0x00006400000c000b */
[----:B01----:R-:W-:Y:S01]  /*2f010*/  ENDCOLLECTIVE ;  /* 0x000000000000791b */ /* 0x003fe20003800000 */
.L_x_2295:
[----:B------:R-:W-:Y:S01]  /*2f020*/  MOV R13, R88 ;  /* 0x00000058000d7202 */ /* 0x000fe20000000f00 */
[----:B------:R-:W-:-:S07]  /*2f030*/  IMAD.MOV.U32 R92, RZ, RZ, R14 ;  /* 0x000000ffff5c7224 */ /* 0x000fce00078e000e */
[----:B------:R-:W-:Y:S05]  /*2f040*/  WARPSYNC.COLLECTIVE R15, `(.L_x_2296) ;  /* 0x000000000f087348 */ /* 0x000fea0003c00000 */
[----:B------:R0:W1:Y:S02]  /*2f050*/  SHFL.IDX P6, R14, R13, R12, R11 ;  /* 0x0000000c0d0e7389 */ /* 0x00006400000c000b */
[----:B01----:R-:W-:Y:S01]  /*2f060*/  ENDCOLLECTIVE ;  /* 0x000000000000791b */ /* 0x003fe20003800000 */
.L_x_2296:
        /* <DEDUP_REMOVED lines=8> */
.L_x_2297:
[----:B------:R-:W-:Y:S02]  /*2f0f0*/  SEL R167, R41, R88, P0 ;  /* 0x0000005829a77207 */ /* 0x000fe40000000000 */
[----:B------:R-:W-:Y:S01]  /*2f100*/  SEL R166, R88, R41, P0 ;  /* 0x0000002958a67207 */ /* 0x000fe20000000000 */
[----:B------:R-:W-:Y:S02]  /*2f110*/  IMAD.MOV.U32 R13, RZ, RZ, R43 ;  /* 0x000000ffff0d7224 */ /* 0x000fe400078e002b */
[----:B------:R-:W-:-:S07]  /*2f120*/  IMAD.MOV.U32 R45, RZ, RZ, R14 ;  /* 0x000000ffff2d7224 */ /* 0x000fce00078e000e */
[----:B------:R-:W-:Y:S05]  /*2f130*/  WARPSYNC.COLLECTIVE R15, `(.L_x_2298) ;  /* 0x000000000f087348 */ /* 0x000fea0003c00000 */
[----:B------:R0:W1:Y:S02]  /*2f140*/  SHFL.IDX P6, R14, R13, R12, R11 ;  /* 0x0000000c0d0e7389 */ /* 0x00006400000c000b */
[----:B01----:R-:W-:Y:S01]  /*2f150*/  ENDCOLLECTIVE ;  /* 0x000000000000791b */ /* 0x003fe20003800000 */
.L_x_2298:
[----:B------:R-:W-:Y:S02]  /*2f160*/  IMAD.MOV.U32 R13, RZ, RZ, R100 ;  /* 0x000000ffff0d7224 */ /* 0x000fe400078e0064 */
[----:B------:R-:W-:Y:S02]  /*2f170*/  IMAD.MOV.U32 R12, RZ, RZ, R2 ;  /* 0x000000ffff0c7224 */ /* 0x000fe400078e0002 */
[----:B------:R-:W-:-:S07]  /*2f180*/  IMAD.MOV.U32 R43, RZ, RZ, R14 ;  /* 0x000000ffff2b7224 */ /* 0x000fce00078e000e */
[----:B------:R-:W-:Y:S05]  /*2f190*/  WARPSYNC.COLLECTIVE R15, `(.L_x_2299) ;  /* 0x000000000f087348 */ /* 0x000fea0003c00000 */
[----:B------:R0:W1:Y:S02]  /*2f1a0*/  SHFL.IDX P6, R14, R13, R12, R11 ;  /* 0x0000000c0d0e7389 */ /* 0x00006400000c000b */
[----:B01----:R-:W-:Y:S01]  /*2f1b0*/  ENDCOLLECTIVE ;  /* 0x000000000000791b */ /* 0x003fe20003800000 */
.L_x_2299:
[----:B------:R-:W-:Y:S02]  /*2f1c0*/  IMAD.MOV.U32 R13, RZ, RZ, R96 ;  /* 0x000000ffff0d7224 */ /* 0x000fe400078e0060 */
[----:B------:R-:W-:-:S07]  /*2f1d0*/  IMAD.MOV.U32 R100, RZ, RZ, R14 ;  /* 0x000000ffff647224 */ /* 0x000fce00078e000e */
[----:B------:R-:W-:Y:S05]  /*2f1e0*/  WARPSYNC.COLLECTIVE R15, `(.L_x_2300) ;  /* 0x000000000f087348 */ /* 0x000fea0003c00000 */
[----:B------:R0:W1:Y:S02]  /*2f1f0*/  SHFL.IDX P6, R14, R13, R12, R11 ;  /* 0x0000000c0d0e7389 */ /* 0x00006400000c000b */
[----:B01----:R-:W-:Y:S01]  /*2f200*/  ENDCOLLECTIVE ;  /* 0x000000000000791b */ /* 0x003fe20003800000 */
.L_x_2300:
[----:B------:R-:W-:Y:S02]  /*2f210*/  SEL R159, R45, R100, P0 ;  /* 0x000000642d9f7207 */ /* 0x000fe40000000000 */
[----:B------:R-:W-:Y:S01]  /*2f220*/  SEL R147, R100, R45, P0 ;  /* 0x0000002d64937207 */ /* 0x000fe20000000000 */
[----:B------:R-:W-:Y:S02]  /*2f230*/  IMAD.MOV.U32 R13, RZ, RZ, R53 ;  /* 0x000000ffff0d7224 */ /* 0x000fe400078e0035 */
[----:B------:R-:W-:Y:S01]  /*2f240*/  IMAD.MOV.U32 R12, RZ, RZ, R0 ;  /* 0x000000ffff0c7224 */ /* 0x000fe200078e0000 */
[----:B------:R-:W-:-:S07]  /*2f250*/  MOV R96, R14 ;  /* 0x0000000e00607202 */ /* 0x000fce0000000f00 */
[----:B------:R-:W-:Y:S05]  /*2f260*/  WARPSYNC.COLLECTIVE R15, `(.L_x_2301) ;  /* 0x000000000f087348 */ /* 0x000fea0003c00000 */
[----:B------:R0:W1:Y:S02]  /*2f270*/  SHFL.IDX P6, R14, R13, R12, R11 ;  /* 0x0000000c0d0e7389 */ /* 0x00006400000c000b */
[----:B01----:R-:W-:Y:S01]  /*2f280*/  ENDCOLLECTIVE ;  /* 0x000000000000791b */ /* 0x003fe20003800000 */
.L_x_2301:
[----:B------:R-:W-:Y:S02]  /*2f290*/  IMAD.MOV.U32 R13, RZ, RZ, R49 ;  /* 0x000000ffff0d7224 */ /* 0x000fe400078e0031 */
[----:B------:R-:W-:-:S07]  /*2f2a0*/  IMAD.MOV.U32 R53, RZ, RZ, R14 ;  /* 0x000000ffff357224 */ /* 0x000fce00078e000e */
[----:B------:R-:W-:Y:S05]  /*2f2b0*/  WARPSYNC.COLLECTIVE R15, `(.L_x_2302) ;  /* 0x000000000f087348 */ /* 0x000fea0003c00000 */
[----:B------:R0:W1:Y:S02]  /*2f2c0*/  SHFL.IDX P6, R14, R13, R12, R11 ;  /* 0x0000000c0d0e7389 */ /* 0x00006400000c000b */
[----:B01----:R-:W-:Y:S01]  /*2f2d0*/  ENDCOLLECTIVE ;  /* 0x000000000000791b */ /* 0x003fe20003800000 */
.L_x_2302:
[----:B------:R-:W-:Y:S02]  /*2f2e0*/  IMAD.MOV.U32 R13, RZ, RZ, R108 ;  /* 0x000000ffff0d7224 */ /* 0x000fe400078e006c */
[----:B------:R-:W-:Y:S02]  /*2f2f0*/  IMAD.MOV.U32 R12, RZ, RZ, R2 ;  /* 0x000000ffff0c7224 */ /* 0x000fe400078e0002 */
[----:B------:R-:W-:-:S07]  /*2f300*/  IMAD.MOV.U32 R49, RZ, RZ, R14 ;  /* 0x000000ffff317224 */ /* 0x000fce00078e000e */
[----:B------:R-:W-:Y:S05]  /*2f310*/  WARPSYNC.COLLECTIVE R15, `(.L_x_2303) ;  /* 0x000000000f087348 */ /* 0x000fea0003c00000 */
[----:B------:R0:W1:Y:S02]  /*2f320*/  SHFL.IDX P6, R14, R13, R12, R11 ;  /* 0x0000000c0d0e7389 */ /* 0x00006400000c000b */
[----:B01----:R-:W-:Y:S01]  /*2f330*/  ENDCOLLECTIVE ;  /* 0x000000000000791b */ /* 0x003fe20003800000 */
.L_x_2303:
[----:B------:R-:W-:Y:S02]  /*2f340*/  IMAD.MOV.U32 R13, RZ, RZ, R104 ;  /* 0x000000ffff0d7224 */ /* 0x000fe400078e0068 */
[----:B------:R-:W-:-:S07]  /*2f350*/  IMAD.MOV.U32 R108, RZ, RZ, R14 ;  /* 0x000000ffff6c7224 */ /* 0x000fce00078e000e */
[----:B------:R-:W-:Y:S05]  /*2f360*/  WARPSYNC.COLLECTIVE R15, `(.L_x_2304) ;  /* 0x000000000f087348 */ /* 0x000fea0003c00000 */
[----:B------:R0:W1:Y:S02]  /*2f370*/  SHFL.IDX P6, R14, R13, R12, R11 ;  /* 0x0000000c0d0e7389 */ /* 0x00006400000c000b */
[----:B01----:R-:W-:Y:S01]  /*2f380*/  ENDCOLLECTIVE ;  /* 0x000000000000791b */ /* 0x003fe20003800000 */
.L_x_2304:
[----:B------:R-:W-:Y:S02]  /*2f390*/  SEL R92, R108, R53, P0 ;  /* 0x000000356c5c7207 */ /* 0x000fe40000000000 */
[----:B------:R-:W-:Y:S01]  /*2f3a0*/  MOV R13, R61 ;  /* 0x0000003d000d7202 */ /* 0x000fe20000000f00 */
[----:B------:R-:W-:Y:S02]  /*2f3b0*/  IMAD.MOV.U32 R12, RZ, RZ, R0 ;  /* 0x000000ffff0c7224 */ /* 0x000fe400078e0000 */
[----:B------:R-:W-:-:S07]  /*2f3c0*/  IMAD.MOV.U32 R104, RZ, RZ, R14 ;  /* 0x000000ffff687224 */ /* 0x000fce00078e000e */
[----:B------:R-:W-:Y:S05]  /*2f3d0*/  WARPSYNC.COLLECTIVE R15, `(.L_x_2305) ;  /* 0x000000000f087348 */ /* 0x000fea0003c00000 */
[----:B------:R0:W1:Y:S02]  /*2f3e0*/  SHFL.IDX P6, R14, R13, R12, R11 ;  /* 0x0000000c0d0e7389 */ /* 0x00006400000c000b */
[----:B01----:R-:W-:Y:S01]  /*2f3f0*/  ENDCOLLECTIVE ;  /* 0x000000000000791b */ /* 0x003fe20003800000 */
.L_x_2305:
[----:B------:R-:W-:Y:S02]  /*2f400*/  SEL R100, R49, R104, P0 ;  /* 0x0000006831647207 */ /* 0x000fe40000000000 */
[----:B------:R-:W-:Y:S01]  /*2f410*/  SEL R104, R104, R49, P0 ;  /* 0x0000003168687207 */ /* 0x000fe20000000000 */
[----:B------:R-:W-:Y:S02]  /*2f420*/  IMAD.MOV.U32 R13, RZ, RZ, R57 ;  /* 0x000000ffff0d7224 */ /* 0x000fe400078e0039 */
[----:B------:R-:W-:-:S07]  /*2f430*/  IMAD.MOV.U32 R61, RZ, RZ, R14 ;  /* 0x000000ffff3d7224 */ /* 0x000fce00078e000e */
[----:B------:R-:W-:Y:S05]  /*2f440*/  WARPSYNC.COLLECTIVE R15, `(.L_x_2306) ;  /* 0x000000000f087348 */ /* 0x000fea0003c00000 */
[----:B------:R0:W1:Y:S02]  /*2f450*/  SHFL.IDX P6, R14, R13, R12, R11 ;  /* 0x0000000c0d0e7389 */ /* 0x00006400000c000b */
[----:B01----:R-:W-:Y:S01]  /*2f460*/  ENDCOLLECTIVE ;  /* 0x000000000000791b */ /* 0x003fe20003800000 */
.L_x_2306:
[----:B------:R-:W-:Y:S02]  /*2f470*/  IMAD.MOV.U32 R13, RZ, RZ, R116 ;  /* 0x000000ffff0d7224 */ /* 0x000fe400078e0074 */
[----:B------:R-:W-:Y:S02]  /*2f480*/  IMAD.MOV.U32 R12, RZ, RZ, R2 ;  /* 0x000000ffff0c7224 */ /* 0x000fe400078e0002 */
[----:B------:R-:W-:-:S07]  /*2f490*/  IMAD.MOV.U32 R57, RZ, RZ, R14 ;  /* 0x000000ffff397224 */ /* 0x000fce00078e000e */
[----:B------:R-:W-:Y:S05]  /*2f4a0*/  WARPSYNC.COLLECTIVE R15, `(.L_x_2307) ;  /* 0x000000000f087348 */ /* 0x000fea0003c00000 */
[----:B------:R0:W1:Y:S02]  /*2f4b0*/  SHFL.IDX P6, R14, R13, R12, R11 ;  /* 0x0000000c0d0e7389 */ /* 0x00006400000c000b */
[----:B01----:R-:W-:Y:S01]  /*2f4c0*/  ENDCOLLECTIVE ;  /* 0x000000000000791b */ /* 0x003fe20003800000 */
.L_x_2307:
[----:B------:R-:W-:Y:S02]  /*2f4d0*/  IMAD.MOV.U32 R13, RZ, RZ, R112 ;  /* 0x000000ffff0d7224 */ /* 0x000fe400078e0070 */
[----:B------:R-:W-:-:S07]  /*2f4e0*/  IMAD.MOV.U32 R116, RZ, RZ, R14 ;  /* 0x000000ffff747224 */ /* 0x000fce00078e000e */
[----:B------:R-:W-:Y:S05]  /*2f4f0*/  WARPSYNC.COLLECTIVE R15, `(.L_x_2308) ;  /* 0x000000000f087348 */ /* 0x000fea0003c00000 */
[----:B------:R0:W1:Y:S02]  /*2f500*/  SHFL.IDX P6, R14, R13, R12, R11 ;  /* 0x0000000c0d0e7389 */ /* 0x00006400000c000b */
[----:B01----:R-:W-:Y:S01]  /*2f510*/  ENDCOLLECTIVE ;  /* 0x000000000000791b */ /* 0x003fe20003800000 */
.L_x_2308:
[----:B------:R-:W-:Y:S02]  /*2f520*/  SEL R84, R61, R116, P0 ;  /* 0x000000743d547207 */ /* 0x000fe40000000000 */
[----:B------:R-:W-:Y:S01]  /*2f530*/  SEL R116, R116, R61, P0 ;  /* 0x0000003d74747207 */ /* 0x000fe20000000000 */
[----:B------:R-:W-:Y:S01]  /*2f540*/  IMAD.MOV.U32 R13, RZ, RZ, R69 ;  /* 0x000000ffff0d7224 */ /* 0x000fe200078e0045 */
[----:B------:R-:W-:Y:S01]  /*2f550*/  MOV R12, R0 ;  /* 0x00000000000c7202 */ /* 0x000fe20000000f00 */
[----:B------:R-:W-:-:S07]  /*2f560*/  IMAD.MOV.U32 R112, RZ, RZ, R14 ;  /* 0x000000ffff707224 */ /* 0x000fce00078e000e */
[----:B------:R-:W-:Y:S05]  /*2f570*/  WARPSYNC.COLLECTIVE R15, `(.L_x_2309) ;  /* 0x000000000f087348 */ /* 0x000fea0003c00000 */
[----:B------:R0:W1:Y:S02]  /*2f580*/  SHFL.IDX P6, R14, R13, R12, R11 ;  /* 0x0000000c0d0e7389 */ /* 0x00006400000c000b */
[----:B01----:R-:W-:Y:S01]  /*2f590*/  ENDCOLLECTIVE ;  /* 0x000000000000791b */ /* 0x003fe20003800000 */
.L_x_2309:
[----:B------:R-:W-:Y:S02]  /*2f5a0*/  SEL R88, R57, R112, P0 ;  /* 0x0000007039587207 */ /* 0x000fe40000000000 */
[----:B------:R-:W-:Y:S01]  /*2f5b0*/  SEL R112, R112, R57, P0 ;  /* 0x0000003970707207 */ /* 0x000fe20000000000 */
[----:B------:R-:W-:Y:S02]  /*2f5c0*/  IMAD.MOV.U32 R13, RZ, RZ, R65 ;  /* 0x000000ffff0d7224 */ /* 0x000fe400078e0041 */
[----:B------:R-:W-:-:S07]  /*2f5d0*/  IMAD.MOV.U32 R69, RZ, RZ, R14 ;  /* 0x000000ffff457224 */ /* 0x000fce00078e000e */
[----:B------:R-:W-:Y:S05]  /*2f5e0*/  WARPSYNC.COLLECTIVE R15, `(.L_x_2310) ;  /* 0x000000000f087348 */ /* 0x000fea0003c00000 */
[----:B------:R0:W1:Y:S02]  /*2f5f0*/  SHFL.IDX P6, R14, R13, R12, R11 ;  /* 0x0000000c0d0e7389 */ /* 0x00006400000c000b */
[----:B01----:R-:W-:Y:S01]  /*2f600*/  ENDCOLLECTIVE ;  /* 0x000000000000791b */ /* 0x003fe20003800000 */
.L_x_2310:
[----:B------:R-:W-:Y:S02]  /*2f610*/  IMAD.MOV.U32 R13, RZ, RZ, R124 ;  /* 0x000000ffff0d7224 */ /* 0x000fe400078e007c */
[----:B------:R-:W-:Y:S02]  /*2f620*/  IMAD.MOV.U32 R12, RZ, RZ, R2 ;  /* 0x000000ffff0c7224 */ /* 0x000fe400078e0002 */
[----:B------:R-:W-:-:S07]  /*2f630*/  IMAD.MOV.U32 R65, RZ, RZ, R14 ;  /* 0x000000ffff417224 */ /* 0x000fce00078e000e */
[----:B------:R-:W-:Y:S05]  /*2f640*/  WARPSYNC.COLLECTIVE R15, `(.L_x_2311) ;  /* 0x000000000f087348 */ /* 0x000fea0003c00000 */
[----:B------:R0:W1:Y:S02]  /*2f650*/  SHFL.IDX P6, R14, R13, R12, R11 ;  /* 0x0000000c0d0e7389 */ /* 0x00006400000c000b */
[----:B01----:R-:W-:Y:S01]  /*2f660*/  ENDCOLLECTIVE ;  /* 0x000000000000791b */ /* 0x003fe20003800000 */
.L_x_2311:
[----:B------:R-:W-:Y:S02]  /*2f670*/  IMAD.MOV.U32 R13, RZ, RZ, R120 ;  /* 0x000000ffff0d7224 */ /* 0x000fe400078e0078 */
[----:B------:R-:W-:-:S07]  /*2f680*/  IMAD.MOV.U32 R124, RZ, RZ, R14 ;  /* 0x000000ffff7c7224 */ /* 0x000fce00078e000e */
[----:B------:R-:W-:Y:S05]  /*2f690*/  WARPSYNC.COLLECTIVE R15, `(.L_x_2312) ;  /* 0x000000000f087348 */ /* 0x000fea0003c00000 */
[----:B------:R0:W1:Y:S02]  /*2f6a0*/  SHFL.IDX P6, R14, R13, R12, R11 ;  /* 0x0000000c0d0e7389 */ /* 0x00006400000c000b */
[----:B01----:R-:W-:Y:S01]  /*2f6b0*/  ENDCOLLECTIVE ;  /* 0x000000000000791b */ /* 0x003fe20003800000 */
.L_x_2312:
[----:B------:R-:W-:Y:S02]  /*2f6c0*/  IMAD.MOV.U32 R13, RZ, RZ, R77 ;  /* 0x000000ffff0d7224 */ /* 0x000fe400078e004d */
[----:B------:R-:W-:Y:S02]  /*2f6d0*/  IMAD.MOV.U32 R12, RZ, RZ, R0 ;  /* 0x000000ffff0c7224 */ /* 0x000fe400078e0000 */
[----:B------:R-:W-:-:S07]  /*2f6e0*/  IMAD.MOV.U32 R120, RZ, RZ, R14 ;  /* 0x000000ffff787224 */ /* 0x000fce00078e000e */
[----:B------:R-:W-:Y:S05]  /*2f6f0*/  WARPSYNC.COLLECTIVE R15, `(.L_x_2313) ;  /* 0x000000000f087348 */ /* 0x000fea0003c00000 */
[----:B------:R0:W1:Y:S02]  /*2f700*/  SHFL.IDX P6, R14, R13, R12, R11 ;  /* 0x0000000c0d0e7389 */ /* 0x00006400000c000b */
[----:B01----:R-:W-:Y:S01]  /*2f710*/  ENDCOLLECTIVE ;  /* 0x000000000000791b */ /* 0x003fe20003800000 */
.L_x_2313:
[----:B------:R-:W-:Y:S02]  /*2f720*/  SEL R80, R65, R120, P0 ;  /* 0x0000007841507207 */ /* 0x000fe40000000000 */
[----:B------:R-:W-:Y:S01]  /*2f730*/  SEL R120, R120, R65, P0 ;  /* 0x0000004178787207 */ /* 0x000fe20000000000 */
[----:B------:R-:W-:Y:S01]  /*2f740*/  IMAD.MOV.U32 R13, RZ, RZ, R73 ;  /* 0x000000ffff0d7224 */ /* 0x000fe200078e0049 */
[----:B------:R-:W-:-:S07]  /*2f750*/  MOV R77, R14 ;  /* 0x0000000e004d7202 */ /* 0x000fce0000000f00 */
[----:B------:R-:W-:Y:S05]  /*2f760*/  WARPSYNC.COLLECTIVE R15, `(.L_x_2314) ;  /* 0x000000000f087348 */ /* 0x000fea0003c00000 */
[----:B------:R0:W1:Y:S02]  /*2f770*/  SHFL.IDX P6, R14, R13, R12, R11 ;  /* 0x0000000c0d0e7389 */ /* 0x00006400000c000b */
[----:B01----:R-:W-:Y:S01]  /*2f780*/  ENDCOLLECTIVE ;  /* 0x000000000000791b */ /* 0x003fe20003800000 */
.L_x_2314:
[----:B------:R-:W-:Y:S02]  /*2f790*/  IMAD.MOV.U32 R13, RZ, RZ, R132 ;  /* 0x000000ffff0d7224 */ /* 0x000fe400078e0084 */
[----:B------:R-:W-:Y:S02]  /*2f7a0*/  IMAD.MOV.U32 R12, RZ, RZ, R2 ;  /* 0x000000ffff0c7224 */ /* 0x000fe400078e0002 */
[----:B------:R-:W-:-:S07]  /*2f7b0*/  IMAD.MOV.U32 R73, RZ, RZ, R14 ;  /* 0x000000ffff497224 */ /* 0x000fce00078e000e */
[----:B------:R-:W-:Y:S05]  /*2f7c0*/  WARPSYNC.COLLECTIVE R15, `(.L_x_2315) ;  /* 0x000000000f087348 */ /* 0x000fea0003c00000 */
[----:B------:R0:W1:Y:S02]  /*2f7d0*/  SHFL.IDX P6, R14, R13, R12, R11 ;  /* 0x0000000c0d0e7389 */ /* 0x00006400000c000b */
[----:B01----:R-:W-:Y:S01]  /*2f7e0*/  ENDCOLLECTIVE ;  /* 0x000000000000791b */ /* 0x003fe20003800000 */
.L_x_2315:
[----:B------:R-:W-:Y:S02]  /*2f7f0*/  IMAD.MOV.U32 R13, RZ, RZ, R128 ;  /* 0x000000ffff0d7224 */ /* 0x000fe400078e0080 */
[----:B------:R-:W-:-:S07]  /*2f800*/  IMAD.MOV.U32 R132, RZ, RZ, R14 ;  /* 0x000000ffff847224 */ /* 0x000fce00078e000e */
[----:B------:R-:W-:Y:S05]  /*2f810*/  WARPSYNC.COLLECTIVE R15, `(.L_x_2316) ;  /* 0x000000000f087348 */ /* 0x000fea0003c00000 */
[----:B------:R0:W1:Y:S02]  /*2f820*/  SHFL.IDX P6, R14, R13, R12, R11 ;  /* 0x0000000c0d0e7389 */ /* 0x00006400000c000b */
[----:B01----:R-:W-:Y:S01]  /*2f830*/  ENDCOLLECTIVE ;  /* 0x000000000000791b */ /* 0x003fe20003800000 */
.L_x_2316:
[----:B------:R-:W-:Y:S02]  /*2f840*/  IMAD.MOV.U32 R13, RZ, RZ, R85 ;  /* 0x000000ffff0d7224 */ /* 0x000fe400078e0055 */
[----:B------:R-:W-:Y:S02]  /*2f850*/  IMAD.MOV.U32 R12, RZ, RZ, R0 ;  /* 0x000000ffff0c7224 */ /* 0x000fe400078e0000 */
[----:B------:R-:W-:-:S07]  /*2f860*/  IMAD.MOV.U32 R128, RZ, RZ, R14 ;  /* 0x000000ffff807224 */ /* 0x000fce00078e000e */
[----:B------:R-:W-:Y:S05]  /*2f870*/  WARPSYNC.COLLECTIVE R15, `(.L_x_2317) ;  /* 0x000000000f087348 */ /* 0x000fea0003c00000 */
[----:B------:R0:W1:Y:S02]  /*2f880*/  SHFL.IDX P6, R14, R13, R12, R11 ;  /* 0x0000000c0d0e7389 */ /* 0x00006400000c000b */
[----:B01----:R-:W-:Y:S01]  /*2f890*/  ENDCOLLECTIVE ;  /* 0x000000000000791b */ /* 0x003fe20003800000 */
.L_x_2317:
[----:B------:R-:W-:Y:S01]  /*2f8a0*/  MOV R13, R81 ;  /* 0x00000051000d7202 */ /* 0x000fe20000000f00 */
[----:B------:R-:W-:-:S07]  /*2f8b0*/  IMAD.MOV.U32 R85, RZ, RZ, R14 ;  /* 0x000000ffff557224 */ /* 0x000fce00078e000e */
[----:B------:R-:W-:Y:S05]  /*2f8c0*/  WARPSYNC.COLLECTIVE R15, `(.L_x_2318) ;  /* 0x000000000f087348 */ /* 0x000fea0003c00000 */
[----:B------:R0:W1:Y:S02]  /*2f8d0*/  SHFL.IDX P6, R14, R13, R12, R11 ;  /* 0x0000000c0d0e7389 */ /* 0x00006400000c000b */
[----:B01----:R-:W-:Y:S01]  /*2f8e0*/  ENDCOLLECTIVE ;  /* 0x000000000000791b */ /* 0x003fe20003800000 */
.L_x_2318:
[----:B------:R-:W-:Y:S02]  /*2f8f0*/  IMAD.MOV.U32 R13, RZ, RZ, R140 ;  /* 0x000000ffff0d7224 */ /* 0x000fe400078e008c */
[----:B------:R-:W-:Y:S02]  /*2f900*/  IMAD.MOV.U32 R12, RZ, RZ, R2 ;  /* 0x000000ffff0c7224 */ /* 0x000fe400078e0002 */
[----:B------:R-:W-:-:S07]  /*2f910*/  IMAD.MOV.U32 R81, RZ, RZ, R14 ;  /* 0x000000ffff517224 */ /* 0x000fce00078e000e */
[----:B------:R-:W-:Y:S05]  /*2f920*/  WARPSYNC.COLLECTIVE R15, `(.L_x_2319) ;  /* 0x000000000f087348 */ /* 0x000fea0003c00000 */
[----:B------:R0:W1:Y:S02]  /*2f930*/  SHFL.IDX P6, R14, R13, R12, R11 ;  /* 0x0000000c0d0e7389 */ /* 0x00006400000c000b */
[----:B01----:R-:W-:Y:S01]  /*2f940*/  ENDCOLLECTIVE ;  /* 0x000000000000791b */ /* 0x003fe20003800000 */
.L_x_2319:
[----:B------:R-:W-:Y:S02]  /*2f950*/  IMAD.MOV.U32 R13, RZ, RZ, R136 ;  /* 0x000000ffff0d7224 */ /* 0x000fe400078e0088 */
[----:B------:R-:W-:-:S07]  /*2f960*/  IMAD.MOV.U32 R140, RZ, RZ, R14 ;  /* 0x000000ffff8c7224 */ /* 0x000fce00078e000e */
[----:B------:R-:W-:Y:S05]  /*2f970*/  WARPSYNC.COLLECTIVE R15, `(.L_x_2320) ;  /* 0x000000000f087348 */ /* 0x000fea0003c00000 */
[----:B------:R0:W1:Y:S02]  /*2f980*/  SHFL.IDX P6, R14, R13, R12, R11 ;  /* 0x0000000c0d0e7389 */ /* 0x00006400000c000b */
[----:B01----:R-:W-:Y:S01]  /*2f990*/  ENDCOLLECTIVE ;  /* 0x000000000000791b */ /* 0x003fe20003800000 */
.L_x_2320:
[----:B------:R-:W-:Y:S02]  /*2f9a0*/  IMAD.MOV.U32 R13, RZ, RZ, R93 ;  /* 0x000000ffff0d7224 */ /* 0x000fe400078e005d */
[----:B------:R-:W-:Y:S02]  /*2f9b0*/  IMAD.MOV.U32 R12, RZ, RZ, R0 ;  /* 0x000000ffff0c7224 */ /* 0x000fe400078e0000 */
[----:B------:R-:W-:-:S07]  /*2f9c0*/  IMAD.MOV.U32 R136, RZ, RZ, R14 ;  /* 0x000000ffff887224 */ /* 0x000fce00078e000e */
[----:B------:R-:W-:Y:S05]  /*2f9d0*/  WARPSYNC.COLLECTIVE R15, `(.L_x_2321) ;  /* 0x000000000f087348 */ /* 0x000fea0003c00000 */
[----:B------:R0:W1:Y:S02]  /*2f9e0*/  SHFL.IDX P6, R14, R13, R12, R11 ;  /* 0x0000000c0d0e7389 */ /* 0x00006400000c000b */
[----:B01----:R-:W-:Y:S01]  /*2f9f0*/  ENDCOLLECTIVE ;  /* 0x000000000000791b */ /* 0x003fe20003800000 */
.L_x_2321:
[----:B------:R-:W-:Y:S02]  /*2fa00*/  IMAD.MOV.U32 R13, RZ, RZ, R89 ;  /* 0x000000ffff0d7224 */ /* 0x000fe400078e0059 */
[----:B------:R-:W-:-:S07]  /*2fa10*/  IMAD.MOV.U32 R93, RZ, RZ, R14 ;  /* 0x000000ffff5d7224 */ /* 0x000fce00078e000e */
[----:B------:R-:W-:Y:S05]  /*2fa20*/  WARPSYNC.COLLECTIVE R15, `(.L_x_2322) ;  /* 0x000000000f087348 */ /* 0x000fea0003c00000 */
[----:B------:R0:W1:Y:S02]  /*2fa30*/  SHFL.IDX P6, R14, R13, R12, R11 ;  /* 0x0000000c0d0e7389 */ /* 0x00006400000c000b */
[----:B01----:R-:W-:Y:S01]  /*2fa40*/  ENDCOLLECTIVE ;  /* 0x000000000000791b */ /* 0x003fe20003800000 */
.L_x_2322:
[----:B------:R-:W-:Y:S02]  /*2fa50*/  IMAD.MOV.U32 R13, RZ, RZ, R148 ;  /* 0x000000ffff0d7224 */ /* 0x000fe400078e0094 */
[----:B------:R-:W-:Y:S01]  /*2fa60*/  IMAD.MOV.U32 R12, RZ, RZ, R2 ;  /* 0x000000ffff0c7224 */ /* 0x000fe200078e0002 */
[----:B------:R-:W-:-:S07]  /*2fa70*/  MOV R89, R14 ;  /* 0x0000000e00597202 */ /* 0x000fce0000000f00 */
[----:B------:R-:W-:Y:S05]  /*2fa80*/  WARPSYNC.COLLECTIVE R15, `(.L_x_2323) ;  /* 0x000000000f087348 */ /* 0x000fea0003c00000 */
[----:B------:R0:W1:Y:S02]  /*2fa90*/  SHFL.IDX P6, R14, R13, R12, R11 ;  /* 0x0000000c0d0e7389 */ /* 0x00006400000c000b */
[----:B01----:R-:W-:Y:S01]  /*2faa0*/  ENDCOLLECTIVE ;  /* 0x000000000000791b */ /* 0x003fe20003800000 */
.L_x_2323:
[----:B------:R-:W-:Y:S02]  /*2fab0*/  IMAD.MOV.U32 R13, RZ, RZ, R144 ;  /* 0x000000ffff0d7224 */ /* 0x000fe400078e0090 */
[----:B------:R-:W-:-:S07]  /*2fac0*/  IMAD.MOV.U32 R148, RZ, RZ, R14 ;  /* 0x000000ffff947224 */ /* 0x000fce00078e000e */
[----:B------:R-:W-:Y:S05]  /*2fad0*/  WARPSYNC.COLLECTIVE R15, `(.L_x_2324) ;  /* 0x000000000f087348 */ /* 0x000fea0003c00000 */
[----:B------:R0:W1:Y:S02]  /*2fae0*/  SHFL.IDX P6, R14, R13, R12, R11 ;  /* 0x0000000c0d0e7389 */ /* 0x00006400000c000b */
[----:B01----:R-:W-:Y:S01]  /*2faf0*/  ENDCOLLECTIVE ;  /* 0x000000000000791b */ /* 0x003fe20003800000 */
.L_x_2324:
[----:B------:R-:W-:Y:S02]  /*2fb00*/  IMAD.MOV.U32 R13, RZ, RZ, R21 ;  /* 0x000000ffff0d7224 */ /* 0x000fe400078e0015 */
[----:B------:R-:W-:Y:S02]  /*2fb10*/  IMAD.MOV.U32 R12, RZ, RZ, R0 ;  /* 0x000000ffff0c7224 */ /* 0x000fe400078e0000 */
[----:B------:R-:W-:-:S07]  /*2fb20*/  IMAD.MOV.U32 R144, RZ, RZ, R14 ;  /* 0x000000ffff907224 */ /* 0x000fce00078e000e */
[----:B------:R-:W-:Y:S05]  /*2fb30*/  WARPSYNC.COLLECTIVE R15, `(.L_x_2325) ;  /* 0x000000000f087348 */ /* 0x000fea0003c00000 */
[----:B------:R0:W1:Y:S02]  /*2fb40*/  SHFL.IDX P6, R14, R13, R12, R11 ;  /* 0x0000000c0d0e7389 */ /* 0x00006400000c000b */
[----:B01----:R-:W-:Y:S01]  /*2fb50*/  ENDCOLLECTIVE ;  /* 0x000000000000791b */ /* 0x003fe20003800000 */
.L_x_2325:
[----:B------:R-:W-:Y:S02]  /*2fb60*/  IMAD.MOV.U32 R13, RZ, RZ, R97 ;  /* 0x000000ffff0d7224 */ /* 0x000fe400078e0061 */
[----:B------:R-:W-:-:S07]  /*2fb70*/  IMAD.MOV.U32 R21, RZ, RZ, R14 ;  /* 0x000000ffff157224 */ /* 0x000fce00078e000e */
[----:B------:R-:W-:Y:S05]  /*2fb80*/  WARPSYNC.COLLECTIVE R15, `(.L_x_2326) ;  /* 0x000000000f087348 */ /* 0x000fea0003c00000 */
[----:B------:R0:W1:Y:S02]  /*2fb90*/  SHFL.IDX P6, R14, R13, R12, R11 ;  /* 0x0000000c0d0e7389 */ /* 0x00006400000c000b */
[----:B01----:R-:W-:Y:S01]  /*2fba0*/  ENDCOLLECTIVE ;  /* 0x000000000000791b */ /* 0x003fe20003800000 */
.L_x_2326:
[----:B------:R-:W-:Y:S01]  /*2fbb0*/  MOV R13, R146 ;  /* 0x00000092000d7202 */ /* 0x000fe20000000f00 */
[----:B------:R-:W-:Y:S02]  /*2fbc0*/  IMAD.MOV.U32 R12, RZ, RZ, R2 ;  /* 0x000000ffff0c7224 */ /* 0x000fe400078e0002 */
[----:B------:R-:W-:-:S07]  /*2fbd0*/  IMAD.MOV.U32 R97, RZ, RZ, R14 ;  /* 0x000000ffff617224 */ /* 0x000fce00078e000e */
[----:B------:R-:W-:Y:S05]  /*2fbe0*/  WARPSYNC.COLLECTIVE R15, `(.L_x_2327) ;  /* 0x000000000f087348 */ /* 0x000fea0003c00000 */
[----:B------:R0:W1:Y:S02]  /*2fbf0*/  SHFL.IDX P6, R14, R13, R12, R11 ;  /* 0x0000000c0d0e7389 */ /* 0x00006400000c000b */
[----:B01----:R-:W-:Y:S01]  /*2fc00*/  ENDCOLLECTIVE ;  /* 0x000000000000791b */ /* 0x003fe20003800000 */
.L_x_2327:
[----:B------:R-:W-:Y:S02]  /*2fc10*/  IMAD.MOV.U32 R13, RZ, RZ, R155 ;  /* 0x000000ffff0d7224 */ /* 0x000fe400078e009b */
[----:B------:R-:W-:-:S07]  /*2fc20*/  IMAD.MOV.U32 R146, RZ, RZ, R14 ;  /* 0x000000ffff927224 */ /* 0x000fce00078e000e */
[----:B------:R-:W-:Y:S05]  /*2fc30*/  WARPSYNC.COLLECTIVE R15, `(.L_x_2328) ;  /* 0x000000000f087348 */ /* 0x000fea0003c00000 */
[----:B------:R0:W1:Y:S02]  /*2fc40*/  SHFL.IDX P6, R14, R13, R12, R11 ;  /* 0x0000000c0d0e7389 */ /* 0x00006400000c000b */
[----:B01----:R-:W-:Y:S01]  /*2fc50*/  ENDCOLLECTIVE ;  /* 0x000000000000791b */ /* 0x003fe20003800000 */
.L_x_2328:
        /* <DEDUP_REMOVED lines=8> */
.L_x_2329:
[----:B------:R-:W-:Y:S02]  /*2fce0*/  IMAD.MOV.U32 R13, RZ, RZ, R64 ;  /* 0x000000ffff0d7224 */ /* 0x000fe400078e0040 */
[----:B------:R-:W-:-:S07]  /*2fcf0*/  IMAD.MOV.U32 R101, RZ, RZ, R14 ;  /* 0x000000ffff657224 */ /* 0x000fce00078e000e */
[----:B------:R-:W-:Y:S05]  /*2fd00*/  WARPSYNC.COLLECTIVE R15, `(.L_x_2330) ;  /* 0x000000000f087348 */ /* 0x000fea0003c00000 */
[----:B------:R0:W1:Y:S02]  /*2fd10*/  SHFL.IDX P6, R14, R13, R12, R11 ;  /* 0x0000000c0d0e7389 */ /* 0x00006400000c000b */
[----:B01----:R-:W-:Y:S01]  /*2fd20*/  ENDCOLLECTIVE ;  /* 0x000000000000791b */ /* 0x003fe20003800000 */
.L_x_2330:
[----:B------:R-:W-:Y:S01]  /*2fd30*/  IMAD.MOV.U32 R13, RZ, RZ, R153 ;  /* 0x000000ffff0d7224 */ /* 0x000fe200078e0099 */
[----:B------:R-:W-:Y:S01]  /*2fd40*/  MOV R12, R2 ;  /* 0x00000002000c7202 */ /* 0x000fe20000000f00 */
[----:B------:R-:W-:-:S07]  /*2fd50*/  IMAD.MOV.U32 R64, RZ, RZ, R14 ;  /* 0x000000ffff407224 */ /* 0x000fce00078e000e */
[----:B------:R-:W-:Y:S05]  /*2fd60*/  WARPSYNC.COLLECTIVE R15, `(.L_x_2331) ;  /* 0x000000000f087348 */ /* 0x000fea0003c00000 */
[----:B------:R0:W1:Y:S02]  /*2fd70*/  SHFL.IDX P6, R14, R13, R12, R11 ;  /* 0x0000000c0d0e7389 */ /* 0x00006400000c000b */
[----:B01----:R-:W-:Y:S01]  /*2fd80*/  ENDCOLLECTIVE ;  /* 0x000000000000791b */ /* 0x003fe20003800000 */
.L_x_2331:
[----:B------:R-:W-:Y:S02]  /*2fd90*/  IMAD.MOV.U32 R13, RZ, RZ, R152 ;  /* 0x000000ffff0d7224 */ /* 0x000fe400078e0098 */
[----:B------:R-:W-:-:S07]  /*2fda0*/  IMAD.MOV.U32 R153, RZ, RZ, R14 ;  /* 0x000000ffff997224 */ /* 0x000fce00078e000e */
[----:B------:R-:W-:Y:S05]  /*2fdb0*/  WARPSYNC.COLLECTIVE R15, `(.L_x_2332) ;  /* 0x000000000f087348 */ /* 0x000fea0003c00000 */
[----:B------:R0:W1:Y:S02]  /*2fdc0*/  SHFL.IDX P6, R14, R13, R12, R11 ;  /* 0x0000000c0d0e7389 */ /* 0x00006400000c000b */
[----:B01----:R-:W-:Y:S01]  /*2fdd0*/  ENDCOLLECTIVE ;  /* 0x000000000000791b */ /* 0x003fe20003800000 */
.L_x_2332:
        /* <DEDUP_REMOVED lines=8> */
.L_x_2333:
[----:B------:R-:W-:Y:S02]  /*2fe60*/  SEL R26, R64, R152, P0 ;  /* 0x00000098401a7207 */ /* 0x000fe40000000000 */
[----:B------:R-:W-:Y:S01]  /*2fe70*/  SEL R64, R152, R64, P0 ;  /* 0x0000004098407207 */ /* 0x000fe20000000000 */
[----:B------:R-:W-:Y:S02]  /*2fe80*/  IMAD.MOV.U32 R13, RZ, RZ, R105 ;  /* 0x000000ffff0d7224 */ /* 0x000fe400078e0069 */
[----:B------:R-:W-:-:S07]  /*2fe90*/  IMAD.MOV.U32 R109, RZ, RZ, R14 ;  /* 0x000000ffff6d7224 */ /* 0x000fce00078e000e */
[----:B------:R-:W-:Y:S05]  /*2fea0*/  WARPSYNC.COLLECTIVE R15, `(.L_x_2334) ;  /* 0x000000000f087348 */ /* 0x000fea0003c00000 */
[----:B------:R0:W1:Y:S02]  /*2feb0*/  SHFL.IDX P6, R14, R13, R12, R11 ;  /* 0x0000000c0d0e7389 */ /* 0x00006400000c000b */
[----:B01----:R-:W-:Y:S01]  /*2fec0*/  ENDCOLLECTIVE ;  /* 0x000000000000791b */ /* 0x003fe20003800000 */
.L_x_2334:
[----:B------:R-:W-:Y:S02]  /*2fed0*/  IMAD.MOV.U32 R13, RZ, RZ, R47 ;  /* 0x000000ffff0d7224 */ /* 0x000fe400078e002f */
[----:B------:R-:W-:Y:S02]  /*2fee0*/  IMAD.MOV.U32 R12, RZ, RZ, R2 ;  /* 0x000000ffff0c7224 */ /* 0x000fe400078e0002 */
[----:B------:R-:W-:-:S07]  /*2fef0*/  IMAD.MOV.U32 R105, RZ, RZ, R14 ;  /* 0x000000ffff697224 */ /* 0x000fce00078e000e */
[----:B------:R-:W-:Y:S05]  /*2ff00*/  WARPSYNC.COLLECTIVE R15, `(.L_x_2335) ;  /* 0x000000000f087348 */ /* 0x000fea0003c00000 */
[----:B------:R0:W1:Y:S02]  /*2ff10*/  SHFL.IDX P6, R14, R13, R12, R11 ;  /* 0x0000000c0d0e7389 */ /* 0x00006400000c000b */
[----:B01----:R-:W-:Y:S01]  /*2ff20*/  ENDCOLLECTIVE ;  /* 0x000000000000791b */ /* 0x003fe20003800000 */
.L_x_2335:
[----:B------:R-:W-:Y:S01]  /*2ff30*/  IMAD.MOV.U32 R13, RZ, RZ, R154 ;  /* 0x000000ffff0d7224 */ /* 0x000fe200078e009a */
[----:B------:R-:W-:-:S07]  /*2ff40*/  MOV R47, R14 ;  /* 0x0000000e002f7202 */ /* 0x000fce0000000f00 */
[----:B------:R-:W-:Y:S05]  /*2ff50*/  WARPSYNC.COLLECTIVE R15, `(.L_x_2336) ;  /* 0x000000000f087348 */ /* 0x000fea0003c00000 */
[----:B------:R0:W1:Y:S02]  /*2ff60*/  SHFL.IDX P6, R14, R13, R12, R11 ;  /* 0x0000000c0d0e7389 */ /* 0x00006400000c000b */
[----:B01----:R-:W-:Y:S01]  /*2ff70*/  ENDCOLLECTIVE ;  /* 0x000000000000791b */ /* 0x003fe20003800000 */
.L_x_2336:
        /* <DEDUP_REMOVED lines=8> */
.L_x_2337:
[----:B------:R-:W-:Y:S02]  /*30000*/  SEL R36, R105, R154, P0 ;  /* 0x0000009a69247207 */ /* 0x000fe40000000000 */
[----:B------:R-:W-:Y:S01]  /*30010*/  SEL R105, R154, R105, P0 ;  /* 0x000000699a697207 */ /* 0x000fe20000000000 */
[----:B------:R-:W-:Y:S02]  /*30020*/  IMAD.MOV.U32 R13, RZ, RZ, R46 ;  /* 0x000000ffff0d7224 */ /* 0x000fe400078e002e */
[----:B------:R-:W-:-:S07]  /*30030*/  IMAD.MOV.U32 R50, RZ, RZ, R14 ;  /* 0x000000ffff327224 */ /* 0x000fce00078e000e */
[----:B------:R-:W-:Y:S05]  /*30040*/  WARPSYNC.COLLECTIVE R15, `(.L_x_2338) ;  /* 0x000000000f087348 */ /* 0x000fea0003c00000 */
[----:B------:R0:W1:Y:S02]  /*30050*/  SHFL.IDX P6, R14, R13, R12, R11 ;  /* 0x0000000c0d0e7389 */ /* 0x00006400000c000b */
[----:B01----:R-:W-:Y:S01]  /*30060*/  ENDCOLLECTIVE ;  /* 0x000000000000791b */ /* 0x003fe20003800000 */
.L_x_2338:
[----:B------:R-:W-:Y:S02]  /*30070*/  IMAD.MOV.U32 R13, RZ, RZ, R55 ;  /* 0x000000ffff0d7224 */ /* 0x000fe400078e0037 */
[----:B------:R-:W-:Y:S02]  /*30080*/  IMAD.MOV.U32 R12, RZ, RZ, R2 ;  /* 0x000000ffff0c7224 */ /* 0x000fe400078e0002 */
[----:B------:R-:W-:-:S07]  /*30090*/  IMAD.MOV.U32 R46, RZ, RZ, R14 ;  /* 0x000000ffff2e7224 */ /* 0x000fce00078e000e */
[----:B------:R-:W-:Y:S05]  /*300a0*/  WARPSYNC.COLLECTIVE R15, `(.L_x_2339) ;  /* 0x000000000f087348 */ /* 0x000fea0003c00000 */
[----:B------:R0:W1:Y:S02]  /*300b0*/  SHFL.IDX P6, R14, R13, R12, R11 ;  /* 0x0000000c0d0e7389 */ /* 0x00006400000c000b */
[----:B01----:R-:W-:Y:S01]  /*300c0*/  ENDCOLLECTIVE ;  /* 0x000000000000791b */ /* 0x003fe20003800000 */
.L_x_2339:
[----:B------:R-:W-:Y:S01]  /*300d0*/  MOV R13, R51 ;  /* 0x00000033000d7202 */ /* 0x000fe20000000f00 */
[----:B------:R-:W-:-:S07]  /*300e0*/  IMAD.MOV.U32 R55, RZ, RZ, R14 ;  /* 0x000000ffff377224 */ /* 0x000fce00078e000e */
[----:B------:R-:W-:Y:S05]  /*300f0*/  WARPSYNC.COLLECTIVE R15, `(.L_x_2340) ;  /* 0x000000000f087348 */ /* 0x000fea0003c00000 */
[----:B------:R0:W1:Y:S02]  /*30100*/  SHFL.IDX P6, R14, R13, R12, R11 ;  /* 0x0000000c0d0e7389 */ /* 0x00006400000c000b */
[----:B01----:R-:W-:Y:S01]  /*30110*/  ENDCOLLECTIVE ;  /* 0x000000000000791b */ /* 0x003fe20003800000 */
.L_x_2340:
        /* <DEDUP_REMOVED lines=8> */
.L_x_2341:
[----:B------:R-:W-:Y:S02]  /*301a0*/  SEL R38, R46, R51, P0 ;  /* 0x000000332e267207 */ /* 0x000fe40000000000 */
[----:B------:R-:W-:Y:S01]  /*301b0*/  SEL R46, R51, R46, P0 ;  /* 0x0000002e332e7207 */ /* 0x000fe20000000000 */
[----:B------:R-:W-:Y:S02]  /*301c0*/  IMAD.MOV.U32 R13, RZ, RZ, R54 ;  /* 0x000000ffff0d7224 */ /* 0x000fe400078e0036 */
[----:B------:R-:W-:-:S07]  /*301d0*/  IMAD.MOV.U32 R58, RZ, RZ, R14 ;  /* 0x000000ffff3a7224 */ /* 0x000fce00078e000e */
[----:B------:R-:W-:Y:S05]  /*301e0*/  WARPSYNC.COLLECTIVE R15, `(.L_x_2342) ;  /* 0x000000000f087348 */ /* 0x000fea0003c00000 */
[----:B------:R0:W1:Y:S02]  /*301f0*/  SHFL.IDX P6, R14, R13, R12, R11 ;  /* 0x0000000c0d0e7389 */ /* 0x00006400000c000b */
[----:B01----:R-:W-:Y:S01]  /*30200*/  ENDCOLLECTIVE ;  /* 0x000000000000791b */ /* 0x003fe20003800000 */
.L_x_2342:
[----:B------:R-:W-:Y:S02]  /*30210*/  IMAD.MOV.U32 R13, RZ, RZ, R62 ;  /* 0x000000ffff0d7224 */ /* 0x000fe400078e003e */
[----:B------:R-:W-:Y:S02]  /*30220*/  IMAD.MOV.U32 R12, RZ, RZ, R2 ;  /* 0x000000ffff0c7224 */ /* 0x000fe400078e0002 */
[----:B------:R-:W-:-:S07]  /*30230*/  IMAD.MOV.U32 R54, RZ, RZ, R14 ;  /* 0x000000ffff367224 */ /* 0x000fce00078e000e */
[----:B------:R-:W-:Y:S05]  /*30240*/  WARPSYNC.COLLECTIVE R15, `(.L_x_2343) ;  /* 0x000000000f087348 */ /* 0x000fea0003c00000 */
[----:B------:R0:W1:Y:S02]  /*30250*/  SHFL.IDX P6, R14, R13, R12, R11 ;  /* 0x0000000c0d0e7389 */ /* 0x00006400000c000b */
[----:B01----:R-:W-:Y:S01]  /*30260*/  ENDCOLLECTIVE ;  /* 0x000000000000791b */ /* 0x003fe20003800000 */
.L_x_2343:
[----:B------:R-:W-:Y:S02]  /*30270*/  IMAD.MOV.U32 R13, RZ, RZ, R113 ;  /* 0x000000ffff0d7224 */ /* 0x000fe400078e0071 */
[----:B------:R-:W-:-:S07]  /*30280*/  IMAD.MOV.U32 R62, RZ, RZ, R14 ;  /* 0x000000ffff3e7224 */ /* 0x000fce00078e000e */
[----:B------:R-:W-:Y:S05]  /*30290*/  WARPSYNC.COLLECTIVE R15, `(.L_x_2344) ;  /* 0x000000000f087348 */ /* 0x000fea0003c00000 */
[----:B------:R0:W1:Y:S02]  /*302a0*/  SHFL.IDX P6, R14, R13, R12, R11 ;  /* 0x0000000c0d0e7389 */ /* 0x00006400000c000b */
[----:B01----:R-:W-:Y:S01]  /*302b0*/  ENDCOLLECTIVE ;  /* 0x000000000000791b */ /* 0x003fe20003800000 */
.L_x_2344:
        /* <DEDUP_REMOVED lines=8> */
.L_x_2345:
[----:B------:R-:W-:Y:S02]  /*30340*/  IMAD.MOV.U32 R13, RZ, RZ, R117 ;  /* 0x000000ffff0d7224 */ /* 0x000fe400078e0075 */
[----:B------:R-:W-:-:S07]  /*30350*/  IMAD.MOV.U32 R121, RZ, RZ, R14 ;  /* 0x000000ffff797224 */ /* 0x000fce00078e000e */
[----:B------:R-:W-:Y:S05]  /*30360*/  WARPSYNC.COLLECTIVE R15, `(.L_x_2346) ;  /* 0x000000000f087348 */ /* 0x000fea0003c00000 */
[----:B------:R0:W1:Y:S02]  /*30370*/  SHFL.IDX P6, R14, R13, R12, R11 ;  /* 0x0000000c0d0e7389 */ /* 0x00006400000c000b */
[----:B01----:R-:W-:Y:S01]  /*30380*/  ENDCOLLECTIVE ;  /* 0x000000000000791b */ /* 0x003fe20003800000 */
.L_x_2346:
[----:B------:R-:W-:Y:S02]  /*30390*/  IMAD.MOV.U32 R13, RZ, RZ, R70 ;  /* 0x000000ffff0d7224 */ /* 0x000fe400078e0046 */
[----:B------:R-:W-:Y:S02]  /*303a0*/  IMAD.MOV.U32 R12, RZ, RZ, R2 ;  /* 0x000000ffff0c7224 */ /* 0x000fe400078e0002 */
[----:B------:R-:W-:-:S07]  /*303b0*/  IMAD.MOV.U32 R117, RZ, RZ, R14 ;  /* 0x000000ffff757224 */ /* 0x000fce00078e000e */
[----:B------:R-:W-:Y:S05]  /*303c0*/  WARPSYNC.COLLECTIVE R15, `(.L_x_2347) ;  /* 0x000000000f087348 */ /* 0x000fea0003c00000 */
[----:B------:R0:W1:Y:S02]  /*303d0*/  SHFL.IDX P6, R14, R13, R12, R11 ;  /* 0x0000000c0d0e7389 */ /* 0x00006400000c000b */
[----:B01----:R-:W-:Y:S01]  /*303e0*/  ENDCOLLECTIVE ;  /* 0x000000000000791b */ /* 0x003fe20003800000 */
.L_x_2347:
[----:B------:R-:W-:Y:S02]  /*303f0*/  IMAD.MOV.U32 R13, RZ, RZ, R125 ;  /* 0x000000ffff0d7224 */ /* 0x000fe400078e007d */
[----:B------:R-:W-:-:S07]  /*30400*/  IMAD.MOV.U32 R70, RZ, RZ, R14 ;  /* 0x000000ffff467224 */ /* 0x000fce00078e000e */
[----:B------:R-:W-:Y:S05]  /*30410*/  WARPSYNC.COLLECTIVE R15, `(.L_x_2348) ;  /* 0x000000000f087348 */ /* 0x000fea0003c00000 */
[----:B------:R0:W1:Y:S02]  /*30420*/  SHFL.IDX P6, R14, R13, R12, R11 ;  /* 0x0000000c0d0e7389 */ /* 0x00006400000c000b */
[----:B01----:R-:W-:Y:S01]  /*30430*/  ENDCOLLECTIVE ;  /* 0x000000000000791b */ /* 0x003fe20003800000 */
.L_x_2348:
[----:B------:R-:W-:Y:S01]  /*30440*/  MOV R13, R66 ;  /* 0x00000042000d7202 */ /* 0x000fe20000000f00 */
[----:B------:R-:W-:Y:S02]  /*30450*/  IMAD.MOV.U32 R12, RZ, RZ, R0 ;  /* 0x000000ffff0c7224 */ /* 0x000fe400078e0000 */
[----:B------:R-:W-:-:S07]  /*30460*/  IMAD.MOV.U32 R113, RZ, RZ, R14 ;  /* 0x000000ffff717224 */ /* 0x000fce00078e000e */
[----:B------:R-:W-:Y:S05]  /*30470*/  WARPSYNC.COLLECTIVE R15, `(.L_x_2349) ;  /* 0x000000000f087348 */ /* 0x000fea0003c00000 */
[----:B------:R0:W1:Y:S02]  /*30480*/  SHFL.IDX P6, R14, R13, R12, R11 ;  /* 0x0000000c0d0e7389 */ /* 0x00006400000c000b */
[----:B01----:R-:W-:Y:S01]  /*30490*/  ENDCOLLECTIVE ;  /* 0x000000000000791b */ /* 0x003fe20003800000 */
.L_x_2349:
[----:B------:R-:W-:Y:S02]  /*304a0*/  SEL R42, R117, R113, P0 ;  /* 0x00000071752a7207 */ /* 0x000fe40000000000 */
[----:B------:R-:W-:Y:S01]  /*304b0*/  SEL R113, R113, R117, P0 ;  /* 0x0000007571717207 */ /* 0x000fe20000000000 */
[----:B------:R-:W-:Y:S02]  /*304c0*/  IMAD.MOV.U32 R13, RZ, RZ, R63 ;  /* 0x000000ffff0d7224 */ /* 0x000fe400078e003f */
[----:B------:R-:W-:-:S07]  /*304d0*/  IMAD.MOV.U32 R66, RZ, RZ, R14 ;  /* 0x000000ffff427224 */ /* 0x000fce00078e000e */
[----:B------:R-:W-:Y:S05]  /*304e0*/  WARPSYNC.COLLECTIVE R15, `(.L_x_2350) ;  /* 0x000000000f087348 */ /* 0x000fea0003c00000 */
[----:B------:R0:W1:Y:S02]  /*304f0*/  SHFL.IDX P6, R14, R13, R12, R11 ;  /* 0x0000000c0d0e7389 */ /* 0x00006400000c000b */
[----:B01----:R-:W-:Y:S01]  /*30500*/  ENDCOLLECTIVE ;  /* 0x000000000000791b */ /* 0x003fe20003800000 */
.L_x_2350:
[----:B------:R-:W-:Y:S02]  /*30510*/  IMAD.MOV.U32 R13, RZ, RZ, R78 ;  /* 0x000000ffff0d7224 */ /* 0x000fe400078e004e */
[----:B------:R-:W-:Y:S02]  /*30520*/  IMAD.MOV.U32 R12, RZ, RZ, R2 ;  /* 0x000000ffff0c7224 */ /* 0x000fe400078e0002 */
[----:B------:R-:W-:-:S07]  /*30530*/  IMAD.MOV.U32 R125, RZ, RZ, R14 ;  /* 0x000000ffff7d7224 */ /* 0x000fce00078e000e */
[----:B------:R-:W-:Y:S05]  /*30540*/  WARPSYNC.COLLECTIVE R15, `(.L_x_2351) ;  /* 0x000000000f087348 */ /* 0x000fea0003c00000 */
[----:B------:R0:W1:Y:S02]  /*30550*/  SHFL.IDX P6, R14, R13, R12, R11 ;  /* 0x0000000c0d0e7389 */ /* 0x00006400000c000b */
[----:B01----:R-:W-:Y:S01]  /*30560*/  ENDCOLLECTIVE ;  /* 0x000000000000791b */ /* 0x003fe20003800000 */
.L_x_2351:
[----:B------:R-:W-:Y:S02]  /*30570*/  IMAD.MOV.U32 R13, RZ, RZ, R74 ;  /* 0x000000ffff0d7224 */ /* 0x000fe400078e004a */
[----:B------:R-:W-:-:S07]  /*30580*/  IMAD.MOV.U32 R78, RZ, RZ, R14 ;  /* 0x000000ffff4e7224 */ /* 0x000fce00078e000e */
[----:B------:R-:W-:Y:S05]  /*30590*/  WARPSYNC.COLLECTIVE R15, `(.L_x_2352) ;  /* 0x000000000f087348 */ /* 0x000fea0003c00000 */
[----:B------:R0:W1:Y:S02]  /*305a0*/  SHFL.IDX P6, R14, R13, R12, R11 ;  /* 0x0000000c0d0e7389 */ /* 0x00006400000c000b */
[----:B01----:R-:W-:Y:S01]  /*305b0*/  ENDCOLLECTIVE ;  /* 0x000000000000791b */ /* 0x003fe20003800000 */
.L_x_2352:
        /* <DEDUP_REMOVED lines=8> */
.L_x_2353:
[----:B------:R-:W-:Y:S02]  /*30640*/  SEL R44, R125, R74, P0 ;  /* 0x0000004a7d2c7207 */ /* 0x000fe40000000000 */
[----:B------:R-:W-:Y:S01]  /*30650*/  SEL R74, R74, R125, P0 ;  /* 0x0000007d4a4a7207 */ /* 0x000fe20000000000 */
[----:B------:R-:W-:Y:S02]  /*30660*/  IMAD.MOV.U32 R13, RZ, RZ, R67 ;  /* 0x000000ffff0d7224 */ /* 0x000fe400078e0043 */
[----:B------:R-:W-:-:S07]  /*30670*/  IMAD.MOV.U32 R71, RZ, RZ, R14 ;  /* 0x000000ffff477224 */ /* 0x000fce00078e000e */
[----:B------:R-:W-:Y:S05]  /*30680*/  WARPSYNC.COLLECTIVE R15, `(.L_x_2354) ;  /* 0x000000000f087348 */ /* 0x000fea0003c00000 */
[----:B------:R0:W1:Y:S02]  /*30690*/  SHFL.IDX P6, R14, R13, R12, R11 ;  /* 0x0000000c0d0e7389 */ /* 0x00006400000c000b */
[----:B01----:R-:W-:Y:S01]  /*306a0*/  ENDCOLLECTIVE ;  /* 0x000000000000791b */ /* 0x003fe20003800000 */
.L_x_2354:
[----:B------:R-:W-:Y:S02]  /*306b0*/  IMAD.MOV.U32 R13, RZ, RZ, R86 ;  /* 0x000000ffff0d7224 */ /* 0x000fe400078e0056 */
[----:B------:R-:W-:Y:S02]  /*306c0*/  IMAD.MOV.U32 R12, RZ, RZ, R2 ;  /* 0x000000ffff0c7224 */ /* 0x000fe400078e0002 */
[----:B------:R-:W-:-:S07]  /*306d0*/  IMAD.MOV.U32 R67, RZ, RZ, R14 ;  /* 0x000000ffff437224 */ /* 0x000fce00078e000e */
[----:B------:R-:W-:Y:S05]  /*306e0*/  WARPSYNC.COLLECTIVE R15, `(.L_x_2355) ;  /* 0x000000000f087348 */ /* 0x000fea0003c00000 */
[----:B------:R0:W1:Y:S02]  /*306f0*/  SHFL.IDX P6, R14, R13, R12, R11 ;  /* 0x0000000c0d0e7389 */ /* 0x00006400000c000b */
[----:B01----:R-:W-:Y:S01]  /*30700*/  ENDCOLLECTIVE ;  /* 0x000000000000791b */ /* 0x003fe20003800000 */
.L_x_2355:
[----:B------:R-:W-:Y:S02]  /*30710*/  IMAD.MOV.U32 R13, RZ, RZ, R82 ;  /* 0x000000ffff0d7224 */ /* 0x000fe400078e0052 */
[----:B------:R-:W-:-:S07]  /*30720*/  IMAD.MOV.U32 R86, RZ, RZ, R14 ;  /* 0x000000ffff567224 */ /* 0x000fce00078e000e */
[----:B------:R-:W-:Y:S05]  /*30730*/  WARPSYNC.COLLECTIVE R15, `(.L_x_2356) ;  /* 0x000000000f087348 */ /* 0x000fea0003c00000 */
[----:B------:R0:W1:Y:S02]  /*30740*/  SHFL.IDX P6, R14, R13, R12, R11 ;  /* 0x0000000c0d0e7389 */ /* 0x00006400000c000b */
[----:B01----:R-:W-:Y:S01]  /*30750*/  ENDCOLLECTIVE ;  /* 0x000000000000791b */ /* 0x003fe20003800000 */
.L_x_2356:
        /* <DEDUP_REMOVED lines=8> */
.L_x_2357:
[----:B------:R-:W-:Y:S02]  /*307e0*/  SEL R48, R67, R82, P0 ;  /* 0x0000005243307207 */ /* 0x000fe40000000000 */
[----:B------:R-:W-:Y:S01]  /*307f0*/  SEL R67, R82, R67, P0 ;  /* 0x0000004352437207 */ /* 0x000fe20000000000 */
[----:B------:R-:W-:Y:S02]  /*30800*/  IMAD.MOV.U32 R13, RZ, RZ, R75 ;  /* 0x000000ffff0d7224 */ /* 0x000fe400078e004b */
[----:B------:R-:W-:-:S07]  /*30810*/  IMAD.MOV.U32 R79, RZ, RZ, R14 ;  /* 0x000000ffff4f7224 */ /* 0x000fce00078e000e */
[----:B------:R-:W-:Y:S05]  /*30820*/  WARPSYNC.COLLECTIVE R15, `(.L_x_2358) ;  /* 0x000000000f087348 */ /* 0x000fea0003c00000 */
[----:B------:R0:W1:Y:S02]  /*30830*/  SHFL.IDX P6, R14, R13, R12, R11 ;  /* 0x0000000c0d0e7389 */ /* 0x00006400000c000b */
[----:B01----:R-:W-:Y:S01]  /*30840*/  ENDCOLLECTIVE ;  /* 0x000000000000791b */ /* 0x003fe20003800000 */
.L_x_2358:
[----:B------:R-:W-:Y:S02]  /*30850*/  IMAD.MOV.U32 R13, RZ, RZ, R94 ;  /* 0x000000ffff0d7224 */ /* 0x000fe400078e005e */
[----:B------:R-:W-:Y:S02]  /*30860*/  IMAD.MOV.U32 R12, RZ, RZ, R2 ;  /* 0x000000ffff0c7224 */ /* 0x000fe400078e0002 */
[----:B------:R-:W-:-:S07]  /*30870*/  IMAD.MOV.U32 R75, RZ, RZ, R14 ;  /* 0x000000ffff4b7224 */ /* 0x000fce00078e000e */
[----:B------:R-:W-:Y:S05]  /*30880*/  WARPSYNC.COLLECTIVE R15, `(.L_x_2359) ;  /* 0x000000000f087348 */ /* 0x000fea0003c00000 */
[----:B------:R0:W1:Y:S02]  /*30890*/  SHFL.IDX P6, R14, R13, R12, R11 ;  /* 0x0000000c0d0e7389 */ /* 0x00006400000c000b */
[----:B01----:R-:W-:Y:S01]  /*308a0*/  ENDCOLLECTIVE ;  /* 0x000000000000791b */ /* 0x003fe20003800000 */
.L_x_2359:
[----:B------:R-:W-:Y:S02]  /*308b0*/  IMAD.MOV.U32 R13, RZ, RZ, R90 ;  /* 0x000000ffff0d7224 */ /* 0x000fe400078e005a */
[----:B------:R-:W-:-:S07]  /*308c0*/  IMAD.MOV.U32 R94, RZ, RZ, R14 ;  /* 0x000000ffff5e7224 */ /* 0x000fce00078e000e */
[----:B------:R-:W-:Y:S05]  /*308d0*/  WARPSYNC.COLLECTIVE R15, `(.L_x_2360) ;  /* 0x000000000f087348 */ /* 0x000fea0003c00000 */
[----:B------:R0:W1:Y:S02]  /*308e0*/  SHFL.IDX P6, R14, R13, R12, R11 ;  /* 0x0000000c0d0e7389 */ /* 0x00006400000c000b */
[----:B01----:R-:W-:Y:S01]  /*308f0*/  ENDCOLLECTIVE ;  /* 0x000000000000791b */ /* 0x003fe20003800000 */
.L_x_2360:
        /* <DEDUP_REMOVED lines=8> */
.L_x_2361:
[----:B------:R-:W-:Y:S02]  /*30980*/  SEL R51, R75, R90, P0 ;  /* 0x0000005a4b337207 */ /* 0x000fe40000000000 */
[----:B------:R-:W-:Y:S01]  /*30990*/  SEL R75, R90, R75, P0 ;  /* 0x0000004b5a4b7207 */ /* 0x000fe20000000000 */
[----:B------:R-:W-:Y:S02]  /*309a0*/  IMAD.MOV.U32 R13, RZ, RZ, R129 ;  /* 0x000000ffff0d7224 */ /* 0x000fe400078e0081 */
[----:B------:R-:W-:-:S07]  /*309b0*/  IMAD.MOV.U32 R83, RZ, RZ, R14 ;  /* 0x000000ffff537224 */ /* 0x000fce00078e000e */
[----:B------:R-:W-:Y:S05]  /*309c0*/  WARPSYNC.COLLECTIVE R15, `(.L_x_2362) ;  /* 0x000000000f087348 */ /* 0x000fea0003c00000 */
[----:B------:R0:W1:Y:S02]  /*309d0*/  SHFL.IDX P6, R14, R13, R12, R11 ;  /* 0x0000000c0d0e7389 */ /* 0x00006400000c000b */
[----:B01----:R-:W-:Y:S01]  /*309e0*/  ENDCOLLECTIVE ;  /* 0x000000000000791b */ /* 0x003fe20003800000 */
.L_x_2362:
[----:B------:R-:W-:Y:S02]  /*309f0*/  IMAD.MOV.U32 R13, RZ, RZ, R102 ;  /* 0x000000ffff0d7224 */ /* 0x000fe400078e0066 */
[----:B------:R-:W-:Y:S02]  /*30a00*/  IMAD.MOV.U32 R12, RZ, RZ, R2 ;  /* 0x000000ffff0c7224 */ /* 0x000fe400078e0002 */
[----:B------:R-:W-:-:S07]  /*30a10*/  IMAD.MOV.U32 R99, RZ, RZ, R14 ;  /* 0x000000ffff637224 */ /* 0x000fce00078e000e */
[----:B------:R-:W-:Y:S05]  /*30a20*/  WARPSYNC.COLLECTIVE R15, `(.L_x_2363) ;  /* 0x000000000f087348 */ /* 0x000fea0003c00000 */
[----:B------:R0:W1:Y:S02]  /*30a30*/  SHFL.IDX P6, R14, R13, R12, R11 ;  /* 0x0000000c0d0e7389 */ /* 0x00006400000c000b */
[----:B01----:R-:W-:Y:S01]  /*30a40*/  ENDCOLLECTIVE ;  /* 0x000000000000791b */ /* 0x003fe20003800000 */
.L_x_2363:
[----:B------:R-:W-:Y:S02]  /*30a50*/  IMAD.MOV.U32 R13, RZ, RZ, R98 ;  /* 0x000000ffff0d7224 */ /* 0x000fe400078e0062 */
[----:B------:R-:W-:-:S07]  /*30a60*/  IMAD.MOV.U32 R102, RZ, RZ, R14 ;  /* 0x000000ffff667224 */ /* 0x000fce00078e000e */
[----:B------:R-:W-:Y:S05]  /*30a70*/  WARPSYNC.COLLECTIVE R15, `(.L_x_2364) ;  /* 0x000000000f087348 */ /* 0x000fea0003c00000 */
[----:B------:R0:W1:Y:S02]  /*30a80*/  SHFL.IDX P6, R14, R13, R12, R11 ;  /* 0x0000000c0d0e7389 */ /* 0x00006400000c000b */
[----:B01----:R-:W-:Y:S01]  /*30a90*/  ENDCOLLECTIVE ;  /* 0x000000000000791b */ /* 0x003fe20003800000 */
.L_x_2364:
        /* <DEDUP_REMOVED lines=8> */
.L_x_2365:
[----:B------:R-:W-:Y:S02]  /*30b20*/  IMAD.MOV.U32 R13, RZ, RZ, R103 ;  /* 0x000000ffff0d7224 */ /* 0x000fe400078e0067 */
[----:B------:R-:W-:-:S07]  /*30b30*/  IMAD.MOV.U32 R87, RZ, RZ, R14 ;  /* 0x000000ffff577224 */ /* 0x000fce00078e000e */
[----:B------:R-:W-:Y:S05]  /*30b40*/  WARPSYNC.COLLECTIVE R15, `(.L_x_2366) ;  /* 0x000000000f087348 */ /* 0x000fea0003c00000 */
[----:B------:R0:W1:Y:S02]  /*30b50*/  SHFL.IDX P6, R14, R13, R12, R11 ;  /* 0x0000000c0d0e7389 */ /* 0x00006400000c000b */
[----:B01----:R-:W-:Y:S01]  /*30b60*/  ENDCOLLECTIVE ;  /* 0x000000000000791b */ /* 0x003fe20003800000 */
.L_x_2366:
[----:B------:R-:W-:Y:S02]  /*30b70*/  IMAD.MOV.U32 R13, RZ, RZ, R110 ;  /* 0x000000ffff0d7224 */ /* 0x000fe400078e006e */
[----:B------:R-:W-:Y:S02]  /*30b80*/  IMAD.MOV.U32 R12, RZ, RZ, R2 ;  /* 0x000000ffff0c7224 */ /* 0x000fe400078e0002 */
[----:B------:R-:W-:-:S07]  /*30b90*/  IMAD.MOV.U32 R106, RZ, RZ, R14 ;  /* 0x000000ffff6a7224 */ /* 0x000fce00078e000e */
[----:B------:R-:W-:Y:S05]  /*30ba0*/  WARPSYNC.COLLECTIVE R15, `(.L_x_2367) ;  /* 0x000000000f087348 */ /* 0x000fea0003c00000 */
[----:B------:R0:W1:Y:S02]  /*30bb0*/  SHFL.IDX P6, R14, R13, R12, R11 ;  /* 0x0000000c0d0e7389 */ /* 0x00006400000c000b */
[----:B01----:R-:W-:Y:S01]  /*30bc0*/  ENDCOLLECTIVE ;  /* 0x000000000000791b */ /* 0x003fe20003800000 */
.L_x_2367:
[----:B------:R-:W-:Y:S02]  /*30bd0*/  IMAD.MOV.U32 R13, RZ, RZ, R107 ;  /* 0x000000ffff0d7224 */ /* 0x000fe400078e006b */
[----:B------:R-:W-:-:S07]  /*30be0*/  IMAD.MOV.U32 R110, RZ, RZ, R14 ;  /* 0x000000ffff6e7224 */ /* 0x000fce00078e000e */
[----:B------:R-:W-:Y:S05]  /*30bf0*/  WARPSYNC.COLLECTIVE R15, `(.L_x_2368) ;  /* 0x000000000f087348 */ /* 0x000fea0003c00000 */
[----:B------:R0:W1:Y:S02]  /*30c00*/  SHFL.IDX P6, R14, R13, R12, R11 ;  /* 0x0000000c0d0e7389 */ /* 0x00006400000c000b */
[----:B01----:R-:W-:Y:S01]  /*30c10*/  ENDCOLLECTIVE ;  /* 0x000000000000791b */ /* 0x003fe20003800000 */
.L_x_2368:
        /* <DEDUP_REMOVED lines=8> */
.L_x_2369:
[----:B------:R-:W-:Y:S02]  /*30ca0*/  SEL R56, R106, R103, P0 ;  /* 0x000000676a387207 */ /* 0x000fe40000000000 */
[----:B------:R-:W-:Y:S01]  /*30cb0*/  SEL R103, R103, R106, P0 ;  /* 0x0000006a67677207 */ /* 0x000fe20000000000 */
[----:B------:R-:W-:Y:S02]  /*30cc0*/  IMAD.MOV.U32 R13, RZ, RZ, R111 ;  /* 0x000000ffff0d7224 */ /* 0x000fe400078e006f */
[----:B------:R-:W-:-:S07]  /*30cd0*/  IMAD.MOV.U32 R91, RZ, RZ, R14 ;  /* 0x000000ffff5b7224 */ /* 0x000fce00078e000e */
[----:B------:R-:W-:Y:S05]  /*30ce0*/  WARPSYNC.COLLECTIVE R15, `(.L_x_2370) ;  /* 0x000000000f087348 */ /* 0x000fea0003c00000 */
[----:B------:R0:W1:Y:S02]  /*30cf0*/  SHFL.IDX P6, R14, R13, R12, R11 ;  /* 0x0000000c0d0e7389 */ /* 0x00006400000c000b */
[----:B01----:R-:W-:Y:S01]  /*30d00*/  ENDCOLLECTIVE ;  /* 0x000000000000791b */ /* 0x003fe20003800000 */
.L_x_2370:
[----:B------:R-:W-:Y:S02]  /*30d10*/  IMAD.MOV.U32 R13, RZ, RZ, R118 ;  /* 0x000000ffff0d7224 */ /* 0x000fe400078e0076 */
[----:B------:R-:W-:Y:S02]  /*30d20*/  IMAD.MOV.U32 R12, RZ, RZ, R2 ;  /* 0x000000ffff0c7224 */ /* 0x000fe400078e0002 */
[----:B------:R-:W-:-:S07]  /*30d30*/  IMAD.MOV.U32 R111, RZ, RZ, R14 ;  /* 0x000000ffff6f7224 */ /* 0x000fce00078e000e */
[----:B------:R-:W-:Y:S05]  /*30d40*/  WARPSYNC.COLLECTIVE R15, `(.L_x_2371) ;  /* 0x000000000f087348 */ /* 0x000fea0003c00000 */
[----:B------:R0:W1:Y:S02]  /*30d50*/  SHFL.IDX P6, R14, R13, R12, R11 ;  /* 0x0000000c0d0e7389 */ /* 0x00006400000c000b */
[----:B01----:R-:W-:Y:S01]  /*30d60*/  ENDCOLLECTIVE ;  /* 0x000000000000791b */ /* 0x003fe20003800000 */
.L_x_2371:
[----:B------:R-:W-:Y:S02]  /*30d70*/  IMAD.MOV.U32 R13, RZ, RZ, R114 ;  /* 0x000000ffff0d7224 */ /* 0x000fe400078e0072 */
[----:B------:R-:W-:-:S07]  /*30d80*/  IMAD.MOV.U32 R118, RZ, RZ, R14 ;  /* 0x000000ffff767224 */ /* 0x000fce00078e000e */
[----:B------:R-:W-:Y:S05]  /*30d90*/  WARPSYNC.COLLECTIVE R15, `(.L_x_2372) ;  /* 0x000000000f087348 */ /* 0x000fea0003c00000 */
[----:B------:R0:W1:Y:S02]  /*30da0*/  SHFL.IDX P6, R14, R13, R12, R11 ;  /* 0x0000000c0d0e7389 */ /* 0x00006400000c000b */
[----:B01----:R-:W-:Y:S01]  /*30db0*/  ENDCOLLECTIVE ;  /* 0x000000000000791b */ /* 0x003fe20003800000 */
.L_x_2372:
        /* <DEDUP_REMOVED lines=8> */
.L_x_2373:
[----:B------:R-:W-:Y:S02]  /*30e40*/  SEL R60, R111, R107, P0 ;  /* 0x0000006b6f3c7207 */ /* 0x000fe40000000000 */
[----:B------:R-:W-:Y:S01]  /*30e50*/  SEL R107, R107, R111, P0 ;  /* 0x0000006f6b6b7207 */ /* 0x000fe20000000000 */
[----:B------:R-:W-:Y:S02]  /*30e60*/  IMAD.MOV.U32 R13, RZ, RZ, R115 ;  /* 0x000000ffff0d7224 */ /* 0x000fe400078e0073 */
[----:B------:R-:W-:-:S07]  /*30e70*/  IMAD.MOV.U32 R95, RZ, RZ, R14 ;  /* 0x000000ffff5f7224 */ /* 0x000fce00078e000e */
[----:B------:R-:W-:Y:S05]  /*30e80*/  WARPSYNC.COLLECTIVE R15, `(.L_x_2374) ;  /* 0x000000000f087348 */ /* 0x000fea0003c00000 */
[----:B------:R0:W1:Y:S02]  /*30e90*/  SHFL.IDX P6, R14, R13, R12, R11 ;  /* 0x0000000c0d0e7389 */ /* 0x00006400000c000b */
[----:B01----:R-:W-:Y:S01]  /*30ea0*/  ENDCOLLECTIVE ;  /* 0x000000000000791b */ /* 0x003fe20003800000 */
.L_x_2374:
[----:B------:R-:W-:Y:S02]  /*30eb0*/  IMAD.MOV.U32 R13, RZ, RZ, R126 ;  /* 0x000000ffff0d7224 */ /* 0x000fe400078e007e */
[----:B------:R-:W-:Y:S02]  /*30ec0*/  IMAD.MOV.U32 R12, RZ, RZ, R2 ;  /* 0x000000ffff0c7224 */ /* 0x000fe400078e0002 */
[----:B------:R-:W-:-:S07]  /*30ed0*/  IMAD.MOV.U32 R115, RZ, RZ, R14 ;  /* 0x000000ffff737224 */ /* 0x000fce00078e000e */
[----:B------:R-:W-:Y:S05]  /*30ee0*/  WARPSYNC.COLLECTIVE R15, `(.L_x_2375) ;  /* 0x000000000f087348 */ /* 0x000fea0003c00000 */
[----:B------:R0:W1:Y:S02]  /*30ef0*/  SHFL.IDX P6, R14, R13, R12, R11 ;  /* 0x0000000c0d0e7389 */ /* 0x00006400000c000b */
[----:B01----:R-:W-:Y:S01]  /*30f00*/  ENDCOLLECTIVE ;  /* 0x000000000000791b */ /* 0x003fe20003800000 */
.L_x_2375:
[----:B------:R-:W-:Y:S02]  /*30f10*/  IMAD.MOV.U32 R13, RZ, RZ, R122 ;  /* 0x000000ffff0d7224 */ /* 0x000fe400078e007a */
[----:B------:R-:W-:-:S07]  /*30f20*/  IMAD.MOV.U32 R126, RZ, RZ, R14 ;  /* 0x000000ffff7e7224 */ /* 0x000fce00078e000e */
[----:B------:R-:W-:Y:S05]  /*30f30*/  WARPSYNC.COLLECTIVE R15, `(.L_x_2376) ;  /* 0x000000000f087348 */ /* 0x000fea0003c00000 */
[----:B------:R0:W1:Y:S02]  /*30f40*/  SHFL.IDX P6, R14, R13, R12, R11 ;  /* 0x0000000c0d0e7389 */ /* 0x00006400000c000b */
[----:B01----:R-:W-:Y:S01]  /*30f50*/  ENDCOLLECTIVE ;  /* 0x000000000000791b */ /* 0x003fe20003800000 */
.L_x_2376:
        /* <DEDUP_REMOVED lines=8> */
.L_x_2377:
[----:B------:R-:W-:Y:S02]  /*30fe0*/  SEL R62, R115, R114, P0 ;  /* 0x00000072733e7207 */ /* 0x000fe40000000000 */
[----:B------:R-:W-:Y:S01]  /*30ff0*/  SEL R114, R114, R115, P0 ;  /* 0x0000007372727207 */ /* 0x000fe20000000000 */
[----:B------:R-:W-:Y:S02]  /*31000*/  IMAD.MOV.U32 R13, RZ, RZ, R119 ;  /* 0x000000ffff0d7224 */ /* 0x000fe400078e0077 */
[----:B------:R-:W-:-:S07]  /*31010*/  IMAD.MOV.U32 R123, RZ, RZ, R14 ;  /* 0x000000ffff7b7224 */ /* 0x000fce00078e000e */
[----:B------:R-:W-:Y:S05]  /*31020*/  WARPSYNC.COLLECTIVE R15, `(.L_x_2378) ;  /* 0x000000000f087348 */ /* 0x000fea0003c00000 */
[----:B------:R0:W1:Y:S02]  /*31030*/  SHFL.IDX P6, R14, R13, R12, R11 ;  /* 0x0000000c0d0e7389 */ /* 0x00006400000c000b */
[----:B01----:R-:W-:Y:S01]  /*31040*/  ENDCOLLECTIVE ;  /* 0x000000000000791b */ /* 0x003fe20003800000 */
.L_x_2378:
[----:B------:R-:W-:Y:S02]  /*31050*/  IMAD.MOV.U32 R13, RZ, RZ, R134 ;  /* 0x000000ffff0d7224 */ /* 0x000fe400078e0086 */
[----:B------:R-:W-:Y:S02]  /*31060*/  IMAD.MOV.U32 R12, RZ, RZ, R2 ;  /* 0x000000ffff0c7224 */ /* 0x000fe400078e0002 */
[----:B------:R-:W-:-:S07]  /*31070*/  IMAD.MOV.U32 R122, RZ, RZ, R14 ;  /* 0x000000ffff7a7224 */ /* 0x000fce00078e000e */
[----:B------:R-:W-:Y:S05]  /*31080*/  WARPSYNC.COLLECTIVE R15, `(.L_x_2379) ;  /* 0x000000000f087348 */ /* 0x000fea0003c00000 */
[----:B------:R0:W1:Y:S02]  /*31090*/  SHFL.IDX P6, R14, R13, R12, R11 ;  /* 0x0000000c0d0e7389 */ /* 0x00006400000c000b */
[----:B01----:R-:W-:Y:S01]  /*310a0*/  ENDCOLLECTIVE ;  /* 0x000000000000791b */ /* 0x003fe20003800000 */
.L_x_2379:
[----:B------:R-:W-:Y:S02]  /*310b0*/  IMAD.MOV.U32 R13, RZ, RZ, R130 ;  /* 0x000000ffff0d7224 */ /* 0x000fe400078e0082 */
[----:B------:R-:W-:-:S07]  /*310c0*/  IMAD.MOV.U32 R134, RZ, RZ, R14 ;  /* 0x000000ffff867224 */ /* 0x000fce00078e000e */
[----:B------:R-:W-:Y:S05]  /*310d0*/  WARPSYNC.COLLECTIVE R15, `(.L_x_2380) ;  /* 0x000000000f087348 */ /* 0x000fea0003c00000 */
[----:B------:R0:W1:Y:S02]  /*310e0*/  SHFL.IDX P6, R14, R13, R12, R11 ;  /* 0x0000000c0d0e7389 */ /* 0x00006400000c000b */
[----:B01----:R-:W-:Y:S01]  /*310f0*/  ENDCOLLECTIVE ;  /* 0x000000000000791b */ /* 0x003fe20003800000 */
.L_x_2380:
        /* <DEDUP_REMOVED lines=8> */
.L_x_2381:
[----:B------:R-:W-:Y:S02]  /*31180*/  SEL R68, R122, R119, P0 ;  /* 0x000000777a447207 */ /* 0x000fe40000000000 */
[----:B------:R-:W-:Y:S01]  /*31190*/  SEL R119, R119, R122, P0 ;  /* 0x0000007a77777207 */ /* 0x000fe20000000000 */
[----:B------:R-:W-:Y:S02]  /*311a0*/  IMAD.MOV.U32 R13, RZ, RZ, R127 ;  /* 0x000000ffff0d7224 */ /* 0x000fe400078e007f */
[----:B------:R-:W-:-:S07]  /*311b0*/  IMAD.MOV.U32 R131, RZ, RZ, R14 ;  /* 0x000000ffff837224 */ /* 0x000fce00078e000e */
[----:B------:R-:W-:Y:S05]  /*311c0*/  WARPSYNC.COLLECTIVE R15, `(.L_x_2382) ;  /* 0x000000000f087348 */ /* 0x000fea0003c00000 */
[----:B------:R0:W1:Y:S02]  /*311d0*/  SHFL.IDX P6, R14, R13, R12, R11 ;  /* 0x0000000c0d0e7389 */ /* 0x00006400000c000b */
[----:B01----:R-:W-:Y:S01]  /*311e0*/  ENDCOLLECTIVE ;  /* 0x000000000000791b */ /* 0x003fe20003800000 */
.L_x_2382:
[----:B------:R-:W-:Y:S02]  /*311f0*/  IMAD.MOV.U32 R13, RZ, RZ, R142 ;  /* 0x000000ffff0d7224 */ /* 0x000fe400078e008e */
[----:B------:R-:W-:Y:S02]  /*31200*/  IMAD.MOV.U32 R12, RZ, RZ, R2 ;  /* 0x000000ffff0c7224 */ /* 0x000fe400078e0002 */
[----:B------:R-:W-:-:S07]  /*31210*/  IMAD.MOV.U32 R130, RZ, RZ, R14 ;  /* 0x000000ffff827224 */ /* 0x000fce00078e000e */
[----:B------:R-:W-:Y:S05]  /*31220*/  WARPSYNC.COLLECTIVE R15, `(.L_x_2383) ;  /* 0x000000000f087348 */ /* 0x000fea0003c00000 */
[----:B------:R0:W1:Y:S02]  /*31230*/  SHFL.IDX P6, R14, R13, R12, R11 ;  /* 0x0000000c0d0e7389 */ /* 0x00006400000c000b */
[----:B01----:R-:W-:Y:S01]  /*31240*/  ENDCOLLECTIVE ;  /* 0x000000000000791b */ /* 0x003fe20003800000 */
.L_x_2383:
[----:B------:R-:W-:Y:S02]  /*31250*/  IMAD.MOV.U32 R13, RZ, RZ, R138 ;  /* 0x000000ffff0d7224 */ /* 0x000fe400078e008a */
[----:B------:R-:W-:-:S07]  /*31260*/  IMAD.MOV.U32 R129, RZ, RZ, R14 ;  /* 0x000000ffff817224 */ /* 0x000fce00078e000e */
[----:B------:R-:W-:Y:S05]  /*31270*/  WARPSYNC.COLLECTIVE R15, `(.L_x_2384) ;  /* 0x000000000f087348 */ /* 0x000fea0003c00000 */
[----:B------:R0:W1:Y:S02]  /*31280*/  SHFL.IDX P6, R14, R13, R12, R11 ;  /* 0x0000000c0d0e7389 */ /* 0x00006400000c000b */
[----:B01----:R-:W-:Y:S01]  /*31290*/  ENDCOLLECTIVE ;  /* 0x000000000000791b */ /* 0x003fe20003800000 */
.L_x_2384:
        /* <DEDUP_REMOVED lines=8> */
.L_x_2385:
[----:B------:R-:W-:Y:S02]  /*31320*/  SEL R76, R130, R127, P0 ;  /* 0x0000007f824c7207 */ /* 0x000fe40000000000 */
[----:B------:R-:W-:Y:S01]  /*31330*/  SEL R127, R127, R130, P0 ;  /* 0x000000827f7f7207 */ /* 0x000fe20000000000 */
[----:B------:R-:W-:Y:S01]  /*31340*/  IMAD.MOV.U32 R13, RZ, RZ, R161 ;  /* 0x000000ffff0d7224 */ /* 0x000fe200078e00a1 */
[----:B------:R-:W-:Y:S01]  /*31350*/  SEL R161, R43, R96, P0 ;  /* 0x000000602ba17207 */ /* 0x000fe20000000000 */
[----:B------:R-:W-:-:S07]  /*31360*/  IMAD.MOV.U32 R63, RZ, RZ, R14 ;  /* 0x000000ffff3f7224 */ /* 0x000fce00078e000e */
[----:B------:R-:W-:Y:S05]  /*31370*/  WARPSYNC.COLLECTIVE R15, `(.L_x_2386) ;  /* 0x000000000f087348 */ /* 0x000fea0003c00000 */
[----:B------:R0:W1:Y:S02]  /*31380*/  SHFL.IDX P6, R14, R13, R12, R11 ;  /* 0x0000000c0d0e7389 */ /* 0x00006400000c000b */
[----:B01----:R-:W-:Y:S01]  /*31390*/  ENDCOLLECTIVE ;  /* 0x000000000000791b */ /* 0x003fe20003800000 */
.L_x_2386:
[----:B------:R-:W-:Y:S02]  /*313a0*/  IMAD.MOV.U32 R13, RZ, RZ, R150 ;  /* 0x000000ffff0d7224 */ /* 0x000fe400078e0096 */
[----:B------:R-:W-:Y:S01]  /*313b0*/  IMAD.MOV.U32 R12, RZ, RZ, R2 ;  /* 0x000000ffff0c7224 */ /* 0x000fe200078e0002 */
[----:B------:R-:W-:Y:S02]  /*313c0*/  SEL R2, R4, R5, P0 ;  /* 0x0000000504027207 */ /* 0x000fe40000000000 */
[----:B------:R-:W-:Y:S02]  /*313d0*/  SEL R5, R5, R4, P0 ;  /* 0x0000000405057207 */ /* 0x000fe40000000000 */
[----:B------:R-:W-:Y:S01]  /*313e0*/  SEL R4, R3, R6, P0 ;  /* 0x0000000603047207 */ /* 0x000fe20000000000 */
[----:B------:R0:W-:Y:S01]  /*313f0*/  STL [R1+0x24], R2 ;  /* 0x0000240201007387 */ /* 0x0001e20000100800 */
[----:B------:R-:W-:-:S07]  /*31400*/  IMAD.MOV.U32 R59, RZ, RZ, R14 ;  /* 0x000000ffff3b7224 */ /* 0x000fce00078e000e */
[----:B0-----:R-:W-:Y:S05]  /*31410*/  WARPSYNC.COLLECTIVE R15, `(.L_x_2387) ;  /* 0x000000000f087348 */ /* 0x001fea0003c00000 */
[----:B------:R1:W2:Y:S02]  /*31420*/  SHFL.IDX P6, R14, R13, R12, R11 ;  /* 0x0000000c0d0e7389 */ /* 0x0002a400000c000b */
[----:B012---:R-:W-:Y:S01]  /*31430*/  ENDCOLLECTIVE ;  /* 0x000000000000791b */ /* 0x007fe20003800000 */
.L_x_2387:
[----:B------:R-:W-:Y:S01]  /*31440*/  STL [R1+0x28], R5 ;  /* 0x0000280501007387 */ /* 0x000fe20000100800 */
[----:B------:R-:W-:Y:S02]  /*31450*/  SEL R2, R6, R3, P0 ;  /* 0x0000000306027207 */ /* 0x000fe40000000000 */
[----:B------:R-:W-:Y:S01]  /*31460*/  SEL R3, R8, R9, P0 ;  /* 0x0000000908037207 */ /* 0x000fe20000000000 */
[----:B------:R0:W-:Y:S01]  /*31470*/  STL [R1+0x18], R4 ;  /* 0x0000180401007387 */ /* 0x0001e20000100800 */
[----:B------:R-:W-:Y:S02]  /*31480*/  SEL R6, R81, R136, P0 ;  /* 0x0000008851067207 */ /* 0x000fe40000000000 */
[----:B------:R-:W-:Y:S01]  /*31490*/  SEL R81, R136, R81, P0 ;  /* 0x0000005188517207 */ /* 0x000fe20000000000 */
[----:B------:R1:W-:Y:S01]  /*314a0*/  STL [R1+0x20], R2 ;  /* 0x0000200201007387 */ /* 0x0003e20000100800 */
[----:B------:R-:W-:Y:S01]  /*314b0*/  IMAD.MOV.U32 R13, RZ, RZ, R160 ;  /* 0x000000ffff0d7224 */ /* 0x000fe200078e00a0 */
[----:B------:R-:W-:-:S02]  /*314c0*/  SEL R160, R96, R43, P0 ;  /* 0x0000002b60a07207 */ /* 0x000fc40000000000 */
[----:B------:R2:W-:Y:S01]  /*314d0*/  STL [R1+0x10], R3 ;  /* 0x0000100301007387 */ /* 0x0005e20000100800 */
[----:B------:R-:W-:Y:S02]  /*314e0*/  SEL R96, R53, R108, P0 ;  /* 0x0000006c35607207 */ /* 0x000fe40000000000 */
[----:B0-----:R-:W-:Y:S02]  /*314f0*/  SEL R4, R9, R8, P0 ;  /* 0x0000000809047207 */ /* 0x001fe40000000000 */
[----:B------:R-:W-:Y:S01]  /*31500*/  SEL R5, R77, R132, P0 ;  /* 0x000000844d057207 */ /* 0x000fe20000000000 */
[----:B------:R-:W-:Y:S01]  /*31510*/  IMAD.MOV.U32 R0, RZ, RZ, R14 ;  /* 0x000000ffff007224 */ /* 0x000fe200078e000e */
[----:B-1----:R-:W-:-:S07]  /*31520*/  SEL R2, R7, R10, P0 ;  /* 0x0000000a07027207 */ /* 0x002fce0000000000 */
[----:B--2---:R-:W-:Y:S05]  /*31530*/  WARPSYNC.COLLECTIVE R15, `(.L_x_2388) ;  /* 0x000000000f087348 */ /* 0x004fea0003c00000 */
[----:B------:R0:W1:Y:S02]  /*31540*/  SHFL.IDX P6, R14, R13, R12, R11 ;  /* 0x0000000c0d0e7389 */ /* 0x00006400000c000b */
[----:B012---:R-:W-:Y:S01]  /*31550*/  ENDCOLLECTIVE ;  /* 0x000000000000791b */ /* 0x007fe20003800000 */
.L_x_2388:
[----:B------:R-:W-:Y:S02]  /*31560*/  SEL R3, R10, R7, P0 ;  /* 0x000000070a037207 */ /* 0x000fe40000000000 */
[----:B------:R-:W-:Y:S01]  /*31570*/  SEL R7, R85, R140, P0 ;  /* 0x0000008c55077207 */ /* 0x000fe20000000000 */
[----:B------:R0:W-:Y:S01]  /*31580*/  STL [R1+0x14], R4 ;  /* 0x0000140401007387 */ /* 0x0001e20000100800 */
[----:B------:R-:W-:Y:S02]  /*31590*/  SEL R8, R89, R144, P0 ;  /* 0x0000009059087207 */ /* 0x000fe40000000000 */
[----:B------:R-:W-:Y:S01]  /*315a0*/  SEL R9, R93, R148, P0 ;  /* 0x000000945d097207 */ /* 0x000fe20000000000 */
[----:B------:R1:W-:Y:S01]  /*315b0*/  STL [R1+0x8], R2 ;  /* 0x0000080201007387 */ /* 0x0003e20000100800 */
[----:B------:R-:W-:Y:S02]  /*315c0*/  SEL R10, R97, R155, P0 ;  /* 0x0000009b610a7207 */ /* 0x000fe40000000000 */
[----:B------:R-:W-:Y:S01]  /*315d0*/  SEL R43, R121, R70, P0 ;  /* 0x00000046792b7207 */ /* 0x000fe20000000000 */
[----:B------:R2:W-:Y:S01]  /*315e0*/  STL [R1+0xc], R3 ;  /* 0x00000c0301007387 */ /* 0x0005e20000100800 */
[----:B------:R-:W-:-:S02]  /*315f0*/  SEL R53, R99, R98, P0 ;  /* 0x0000006263357207 */ /* 0x000fc40000000000 */
[----:B0-----:R-:W-:Y:S02]  /*31600*/  SEL R4, R73, R128, P0 ;  /* 0x0000008049047207 */ /* 0x001fe40000000000 */
[----:B------:R-:W-:Y:S02]  /*31610*/  SEL R73, R128, R73, P0 ;  /* 0x0000004980497207 */ /* 0x000fe40000000000 */
[----:B-1----:R-:W-:Y:S02]  /*31620*/  SEL R2, R40, R29, P0 ;  /* 0x0000001d28027207 */ /* 0x002fe40000000000 */
[----:B------:R-:W-:Y:S02]  /*31630*/  SEL R40, R54, R32, P0 ;  /* 0x0000002036287207 */ /* 0x000fe40000000000 */
[----:B--2---:R-:W-:Y:S01]  /*31640*/  SEL R3, R69, R124, P0 ;  /* 0x0000007c45037207 */ /* 0x004fe20000000000 */
[----:B------:R0:W-:Y:S01]  /*31650*/  STL [R1+0x4], R2 ;  /* 0x0000040201007387 */ /* 0x0001e20000100800 */
[----:B------:R-:W-:Y:S01]  /*31660*/  IMAD.MOV.U32 R11, RZ, RZ, R14 ;  /* 0x000000ffff0b7224 */ /* 0x000fe200078e000e */
[----:B------:R-:W-:-:S02]  /*31670*/  SEL R69, R124, R69, P0 ;  /* 0x000000457c457207 */ /* 0x000fc40000000000 */
[----:B------:R-:W-:Y:S02]  /*31680*/  SEL R77, R132, R77, P0 ;  /* 0x0000004d844d7207 */ /* 0x000fe40000000000 */
[----:B------:R-:W-:Y:S02]  /*31690*/  SEL R85, R140, R85, P0 ;  /* 0x000000558c557207 */ /* 0x000fe40000000000 */
[----:B------:R-:W-:Y:S02]  /*316a0*/  SEL R89, R144, R89, P0 ;  /* 0x0000005990597207 */ /* 0x000fe40000000000 */
[----:B------:R-:W-:Y:S01]  /*316b0*/  SEL R93, R148, R93, P0 ;  /* 0x0000005d945d7207 */ /* 0x000fe20000000000 */
[----:B0-----:R-:W-:Y:S01]  /*316c0*/  IMAD.MOV.U32 R2, RZ, RZ, RZ ;  /* 0x000000ffff027224 */ /* 0x001fe200078e00ff */
[----:B------:R-:W-:Y:S02]  /*316d0*/  SEL R97, R155, R97, P0 ;  /* 0x000000619b617207 */ /* 0x000fe40000000000 */
[----:B------:R-:W-:-:S02]  /*316e0*/  SEL R54, R32, R54, P0 ;  /* 0x0000003620367207 */ /* 0x000fc40000000000 */
[----:B------:R-:W-:Y:S02]  /*316f0*/  SEL R70, R70, R121, P0 ;  /* 0x0000007946467207 */ /* 0x000fe40000000000 */
[----:B------:R-:W-:Y:S01]  /*31700*/  SEL R98, R98, R99, P0 ;  /* 0x0000006362627207 */ /* 0x000fe20000000000 */
[----:B------:R-:W-:Y:S06]  /*31710*/  BRA `(.L_x_2389) ;  /* 0xfffffed400287947 */ /* 0x000fec000383ffff */
.L_x_1997:
[----:B------:R-:W-:Y:S01]  /*31720*/  MOV R13, R20 ;  /* 0x00000014000d7202 */ /* 0x000fe20000000f00 */
[----:B------:R-:W-:Y:S02]  /*31730*/  IMAD.MOV.U32 R12, RZ, RZ, RZ ;  /* 0x000000ffff0c7224 */ /* 0x000fe400078e00ff */
[----:B------:R-:W-:Y:S02]  /*31740*/  IMAD.MOV.U32 R11, RZ, RZ, 0x181f ;  /* 0x0000181fff0b7424 */ /* 0x000fe400078e00ff */
[----:B------:R-:W-:-:S07]  /*31750*/  IMAD.MOV.U32 R15, RZ, RZ, -0x1 ;  /* 0xffffffffff0f7424 */ /* 0x000fce00078e00ff */
[----:B-----5:R-:W-:Y:S05]  /*31760*/  WARPSYNC.COLLECTIVE R15, `(.L_x_2390) ;  /* 0x000000000f087348 */ /* 0x020fea0003c00000 */
[----:B------:R0:W1:Y:S02]  /*31770*/  SHFL.IDX P6, R14, R13, R12, R11 ;  /* 0x0000000c0d0e7389 */ /* 0x00006400000c000b */
[----:B01---5:R-:W-:Y:S01]  /*31780*/  ENDCOLLECTIVE ;  /* 0x000000000000791b */ /* 0x023fe20003800000 */
.L_x_2390:
[----:B------:R-:W-:Y:S02]  /*31790*/  IMAD.MOV.U32 R13, RZ, RZ, R0 ;  /* 0x000000ffff0d7224 */ /* 0x000fe400078e0000 */
[----:B------:R-:W-:-:S07]  /*317a0*/  IMAD.MOV.U32 R21, RZ, RZ, R14 ;  /* 0x000000ffff157224 */ /* 0x000fce00078e000e */
[----:B------:R-:W-:Y:S05]  /*317b0*/  WARPSYNC.COLLECTIVE R15, `(.L_x_2391) ;  /* 0x000000000f087348 */ /* 0x000fea0003c00000 */
[----:B------:R0:W1:Y:S02]  /*317c0*/  SHFL.IDX P6, R14, R13, R12, R11 ;  /* 0x0000000c0d0e7389 */ /* 0x00006400000c000b */
[----:B01----:R-:W-:Y:S01]  /*317d0*/  ENDCOLLECTIVE ;  /* 0x000000000000791b */ /* 0x003fe20003800000 */
.L_x_2391:
[----:B------:R-:W-:Y:S05]  /*317e0*/  BRA `(.L_x_2392) ;  /* 0xfffffee8006c7947 */ /* 0x000fea000383ffff */
.L_x_2000:
[----:B------:R-:W-:Y:S01]  /*317f0*/  BSSY B1, `(.L_x_2393) ;  /* 0x0000008000017945 */ /* 0x000fe20003800000 */
[----:B---3--:R-:W-:Y:S02]  /*31800*/  IMAD.MOV.U32 R13, RZ, RZ, R20 ;  /* 0x000000ffff0d7224 */ /* 0x008fe400078e0014 */
[----:B------:R-:W-:Y:S02]  /*31810*/  IMAD.MOV.U32 R12, RZ, RZ, 0x1 ;  /* 0x00000001ff0c7424 */ /* 0x000fe400078e00ff */
[----:B------:R-:W-:Y:S02]  /*31820*/  IMAD.MOV.U32 R11, RZ, RZ, 0x181f ;  /* 0x0000181fff0b7424 */ /* 0x000fe400078e00ff */
[----:B------:R-:W-:-:S07]  /*31830*/  IMAD.MOV.U32 R15, RZ, RZ, -0x1 ;  /* 0xffffffffff0f7424 */ /* 0x000fce00078e00ff */
[----:B012--5:R-:W-:Y:S05]  /*31840*/  WARPSYNC.COLLECTIVE R15, `(.L_x_2394) ;  /* 0x000000000f087348 */ /* 0x027fea0003c00000 */
[----:B--2---:R2:W3:Y:S02]  /*31850*/  SHFL.IDX P6, R14, R13, R12, R11 ;  /* 0x0000000c0d0e7389 */ /* 0x0044e400000c000b */
[----:B0123-5:R-:W-:Y:S01]  /*31860*/  ENDCOLLECTIVE ;  /* 0x000000000000791b */ /* 0x02ffe20003800000 */
.L_x_2394:
[----:B------:R-:W-:Y:S05]  /*31870*/  BSYNC B1 ;  /* 0x0000000000017941 */ /* 0x000fea0003800000 */
.L_x_2393:
[----:B------:R-:W-:Y:S01]  /*31880*/  IMAD.MOV.U32 R13, RZ, RZ, R0 ;  /* 0x000000ffff0d7224 */ /* 0x000fe200078e0000 */
[----:B------:R-:W-:Y:S01]  /*31890*/  MOV R9, R14 ;  /* 0x0000000e00097202 */ /* 0x000fe20000000f00 */
[----:B------:R-:W-:Y:S02]  /*318a0*/  IMAD.MOV.U32 R12, RZ, RZ, 0x1 ;  /* 0x00000001ff0c7424 */ /* 0x000fe400078e00ff */
[----:B------:R-:W-:Y:S02]  /*318b0*/  IMAD.MOV.U32 R11, RZ, RZ, 0x181f ;  /* 0x0000181fff0b7424 */ /* 0x000fe400078e00ff */
[----:B------:R-:W-:-:S07]  /*318c0*/  IMAD.MOV.U32 R15, RZ, RZ, -0x1 ;  /* 0xffffffffff0f7424 */ /* 0x000fce00078e00ff */
[----:B------:R-:W-:Y:S05]  /*318d0*/  WARPSYNC.COLLECTIVE R15, `(.L_x_2395) ;  /* 0x000000000f087348 */ /* 0x000fea0003c00000 */
[----:B------:R0:W1:Y:S02]  /*318e0*/  SHFL.IDX P6, R14, R13, R12, R11 ;  /* 0x0000000c0d0e7389 */ /* 0x00006400000c000b */
[----:B01----:R-:W-:Y:S01]  /*318f0*/  ENDCOLLECTIVE ;  /* 0x000000000000791b */ /* 0x003fe20003800000 */
.L_x_2395:
[----:B------:R-:W-:Y:S05]  /*31900*/  BRA `(.L_x_2396) ;  /* 0xfffffee800887947 */ /* 0x000fea000383ffff */
.L_x_2003:
[----:B------:R-:W-:Y:S01]  /*31910*/  BSSY B1, `(.L_x_2397) ;  /* 0x0000008000017945 */ /* 0x000fe20003800000 */
[----:B------:R-:W-:Y:S02]  /*31920*/  IMAD.MOV.U32 R13, RZ, RZ, R20 ;  /* 0x000000ffff0d7224 */ /* 0x000fe400078e0014 */
[----:B------:R-:W-:Y:S02]  /*31930*/  IMAD.MOV.U32 R12, RZ, RZ, 0x2 ;  /* 0x00000002ff0c7424 */ /* 0x000fe400078e00ff */
[----:B------:R-:W-:Y:S02]  /*31940*/  IMAD.MOV.U32 R11, RZ, RZ, 0x181f ;  /* 0x0000181fff0b7424 */ /* 0x000fe400078e00ff */
[----:B------:R-:W-:-:S07]  /*31950*/  IMAD.MOV.U32 R15, RZ, RZ, -0x1 ;  /* 0xffffffffff0f7424 */ /* 0x000fce00078e00ff */
[----:B012345:R-:W-:Y:S05]  /*31960*/  WARPSYNC.COLLECTIVE R15, `(.L_x_2398) ;  /* 0x000000000f087348 */ /* 0x03ffea0003c00000 */
[----:B--2---:R2:W0:Y:S02]  /*31970*/  SHFL.IDX P6, R14, R13, R12, R11 ;  /* 0x0000000c0d0e7389 */ /* 0x00442400000c000b */
[----:B012345:R-:W-:Y:S01]  /*31980*/  ENDCOLLECTIVE ;  /* 0x000000000000791b */ /* 0x03ffe20003800000 */
.L_x_2398:
[----:B------:R-:W-:Y:S05]  /*31990*/  BSYNC B1 ;  /* 0x0000000000017941 */ /* 0x000fea0003800000 */
.L_x_2397:
        /* <DEDUP_REMOVED lines=8> */
.L_x_2399:
[----:B------:R-:W-:Y:S05]  /*31a20*/  BRA `(.L_x_2400) ;  /* 0xfffffee800a87947 */ /* 0x000fea000383ffff */
.L_x_2006:
[----:B------:R-:W-:Y:S01]  /*31a30*/  BSSY B1, `(.L_x_2401) ;  /* 0x0000008000017945 */ /* 0x000fe20003800000 */
[----:B------:R-:W-:Y:S02]  /*31a40*/  IMAD.MOV.U32 R13, RZ, RZ, R20 ;  /* 0x000000ffff0d7224 */ /* 0x000fe400078e0014 */
[----:B------:R-:W-:Y:S02]  /*31a50*/  IMAD.MOV.U32 R12, RZ, RZ, 0x3 ;  /* 0x00000003ff0c7424 */ /* 0x000fe400078e00ff */
[----:B------:R-:W-:Y:S02]  /*31a60*/  IMAD.MOV.U32 R11, RZ, RZ, 0x181f ;  /* 0x0000181fff0b7424 */ /* 0x000fe400078e00ff */
[----:B------:R-:W-:-:S07]  /*31a70*/  IMAD.MOV.U32 R15, RZ, RZ, -0x1 ;  /* 0xffffffffff0f7424 */ /* 0x000fce00078e00ff */
[----:B012345:R-:W-:Y:S05]  /*31a80*/  WARPSYNC.COLLECTIVE R15, `(.L_x_2402) ;  /* 0x000000000f087348 */ /* 0x03ffea0003c00000 */
[----:B0-----:R0:W0:Y:S02]  /*31a90*/  SHFL.IDX P6, R14, R13, R12, R11 ;  /* 0x0000000c0d0e7389 */ /* 0x00102400000c000b */
[----:B012345:R-:W-:Y:S01]  /*31aa0*/  ENDCOLLECTIVE ;  /* 0x000000000000791b */ /* 0x03ffe20003800000 */
.L_x_2402:
[----:B------:R-:W-:Y:S05]  /*31ab0*/  BSYNC B1 ;  /* 0x0000000000017941 */ /* 0x000fea0003800000 */
.L_x_2401:
        /* <DEDUP_REMOVED lines=8> */
.L_x_2403:
[----:B------:R-:W-:Y:S05]  /*31b40*/  BRA `(.L_x_2404) ;  /* 0xfffffee800c87947 */ /* 0x000fea000383ffff */
.L_x_2008:
[----:B------:R-:W-:Y:S02]  /*31b50*/  IMAD.MOV.U32 R13, RZ, RZ, R2 ;  /* 0x000000ffff0d7224 */ /* 0x000fe400078e0002 */
[----:B------:R-:W-:Y:S02]  /*31b60*/  IMAD.MOV.U32 R12, RZ, RZ, RZ ;  /* 0x000000ffff0c7224 */ /* 0x000fe400078e00ff */
[----:B------:R-:W-:Y:S02]  /*31b70*/  IMAD.MOV.U32 R11, RZ, RZ, 0x1c1f ;  /* 0x00001c1fff0b7424 */ /* 0x000fe400078e00ff */
[----:B------:R-:W-:-:S07]  /*31b80*/  IMAD.MOV.U32 R15, RZ, RZ, -0x1 ;  /* 0xffffffffff0f7424 */ /* 0x000fce00078e00ff */
[----:B------:R-:W-:Y:S05]  /*31b90*/  WARPSYNC.COLLECTIVE R15, `(.L_x_2405) ;  /* 0x000000000f087348 */ /* 0x000fea0003c00000 */
[----:B------:R0:W1:Y:S02]  /*31ba0*/  SHFL.IDX P6, R14, R13, R12, R11 ;  /* 0x0000000c0d0e7389 */ /* 0x00006400000c000b */
[----:B01----:R-:W-:Y:S01]  /*31bb0*/  ENDCOLLECTIVE ;  /* 0x000000000000791b */ /* 0x003fe20003800000 */
.L_x_2405:
[----:B------:R-:W-:Y:S02]  /*31bc0*/  IMAD.MOV.U32 R13, RZ, RZ, R0 ;  /* 0x000000ffff0d7224 */ /* 0x000fe400078e0000 */
[----:B------:R-:W-:-:S07]  /*31bd0*/  IMAD.MOV.U32 R24, RZ, RZ, R14 ;  /* 0x000000ffff187224 */ /* 0x000fce00078e000e */
[----:B------:R-:W-:Y:S05]  /*31be0*/  WARPSYNC.COLLECTIVE R15, `(.L_x_2406) ;  /* 0x000000000f087348 */ /* 0x000fea0003c00000 */
[----:B------:R0:W1:Y:S02]  /*31bf0*/  SHFL.IDX P6, R14, R13, R12, R11 ;  /* 0x0000000c0d0e7389 */ /* 0x00006400000c000b */
[----:B01----:R-:W-:Y:S01]  /*31c00*/  ENDCOLLECTIVE ;  /* 0x000000000000791b */ /* 0x003fe20003800000 */
.L_x_2406:
[----:B------:R-:W-:Y:S01]  /*31c10*/  IMAD.MOV.U32 R11, RZ, RZ, R14 ;  /* 0x000000ffff0b7224 */ /* 0x000fe200078e000e */
[----:B------:R-:W-:Y:S06]  /*31c20*/  BRA `(.L_x_2407) ;  /* 0xfffffeec00a07947 */ /* 0x000fec000383ffff */
.L_x_2011:
[----:B------:R-:W-:Y:S01]  /*31c30*/  BSSY B1, `(.L_x_2408) ;  /* 0x0000008000017945 */ /* 0x000fe20003800000 */
[----:B---3--:R-:W-:Y:S01]  /*31c40*/  MOV R13, R2 ;  /* 0x00000002000d7202 */ /* 0x008fe20000000f00 */
[----:B------:R-:W-:Y:S02]  /*31c50*/  IMAD.MOV.U32 R12, RZ, RZ, 0x1 ;  /* 0x00000001ff0c7424 */ /* 0x000fe400078e00ff */
[----:B--2---:R-:W-:Y:S02]  /*31c60*/  IMAD.MOV.U32 R11, RZ, RZ, 0x1c1f ;  /* 0x00001c1fff0b7424 */ /* 0x004fe400078e00ff */
[----:B------:R-:W-:-:S07]  /*31c70*/  IMAD.MOV.U32 R15, RZ, RZ, -0x1 ;  /* 0xffffffffff0f7424 */ /* 0x000fce00078e00ff */
[----:B01----:R-:W-:Y:S05]  /*31c80*/  WARPSYNC.COLLECTIVE R15, `(.L_x_2409) ;  /* 0x000000000f087348 */ /* 0x003fea0003c00000 */
[----:B------:R2:W3:Y:S02]  /*31c90*/  SHFL.IDX P6, R14, R13, R12, R11 ;  /* 0x0000000c0d0e7389 */ /* 0x0004e400000c000b */
[----:B0123--:R-:W-:Y:S01]  /*31ca0*/  ENDCOLLECTIVE ;  /* 0x000000000000791b */ /* 0x00ffe20003800000 */
.L_x_2409:
[----:B------:R-:W-:Y:S05]  /*31cb0*/  BSYNC B1 ;  /* 0x0000000000017941 */ /* 0x000fea0003800000 */
.L_x_2408:
        /* <DEDUP_REMOVED lines=8> */
.L_x_2410:
[----:B------:R-:W-:Y:S01]  /*31d40*/  IMAD.MOV.U32 R0, RZ, RZ, R14 ;  /* 0x000000ffff007224 */ /* 0x000fe200078e000e */
[----:B------:R-:W-:Y:S06]  /*31d50*/  BRA `(.L_x_2411) ;  /* 0xfffffefc00b07947 */ /* 0x000fec000383ffff */
.L_x_2015:
[----:B------:R-:W-:Y:S01]  /*31d60*/  MOV R13, R2 ;  /* 0x00000002000d7202 */ /* 0x000fe20000000f00 */
[----:B------:R-:W-:Y:S02]  /*31d70*/  IMAD.MOV.U32 R12, RZ, RZ, RZ ;  /* 0x000000ffff0c7224 */ /* 0x000fe400078e00ff */
[----:B------:R-:W-:Y:S02]  /*31d80*/  IMAD.MOV.U32 R11, RZ, RZ, 0x181f ;  /* 0x0000181fff0b7424 */ /* 0x000fe400078e00ff */
[----:B------:R-:W-:-:S07]  /*31d90*/  IMAD.MOV.U32 R15, RZ, RZ, -0x1 ;  /* 0xffffffffff0f7424 */ /* 0x000fce00078e00ff */
[----:B--2---:R-:W-:Y:S05]  /*31da0*/  WARPSYNC.COLLECTIVE R15, `(.L_x_2412) ;  /* 0x000000000f087348 */ /* 0x004fea0003c00000 */
[----:B------:R0:W1:Y:S02]  /*31db0*/  SHFL.IDX P6, R14, R13, R12, R11 ;  /* 0x0000000c0d0e7389 */ /* 0x00006400000c000b */
[----:B012---:R-:W-:Y:S01]  /*31dc0*/  ENDCOLLECTIVE ;  /* 0x000000000000791b */ /* 0x007fe20003800000 */
.L_x_2412:
[----:B------:R-:W-:Y:S02]  /*31dd0*/  IMAD.MOV.U32 R13, RZ, RZ, R0 ;  /* 0x000000ffff0d7224 */ /* 0x000fe400078e0000 */
[----:B------:R-:W-:-:S07]  /*31de0*/  IMAD.MOV.U32 R3, RZ, RZ, R14 ;  /* 0x000000ffff037224 */ /* 0x000fce00078e000e */
[----:B------:R-:W-:Y:S05]  /*31df0*/  WARPSYNC.COLLECTIVE R15, `(.L_x_2413) ;  /* 0x000000000f087348 */ /* 0x000fea0003c00000 */
[----:B------:R0:W1:Y:S02]  /*31e00*/  SHFL.IDX P6, R14, R13, R12, R11 ;  /* 0x0000000c0d0e7389 */ /* 0x00006400000c000b */
[----:B01----:R-:W-:Y:S01]  /*31e10*/  ENDCOLLECTIVE ;  /* 0x000000000000791b */ /* 0x003fe20003800000 */
.L_x_2413:
[----:B------:R-:W-:Y:S05]  /*31e20*/  BRA `(.L_x_2414) ;  /* 0xffffff14006c7947 */ /* 0x000fea000383ffff */
.L_x_2018:
[----:B------:R-:W-:Y:S01]  /*31e30*/  BSSY B1, `(.L_x_2415) ;  /* 0x0000008000017945 */ /* 0x000fe20003800000 */
[----:B------:R-:W-:Y:S02]  /*31e40*/  IMAD.MOV.U32 R13, RZ, RZ, R2 ;  /* 0x000000ffff0d7224 */ /* 0x000fe400078e0002 */
[----:B------:R-:W-:Y:S02]  /*31e50*/  IMAD.MOV.U32 R12, RZ, RZ, 0x1 ;  /* 0x00000001ff0c7424 */ /* 0x000fe400078e00ff */
[----:B------:R-:W-:Y:S02]  /*31e60*/  IMAD.MOV.U32 R11, RZ, RZ, 0x181f ;  /* 0x0000181fff0b7424 */ /* 0x000fe400078e00ff */
[----:B----4-:R-:W-:-:S07]  /*31e70*/  IMAD.MOV.U32 R15, RZ, RZ, -0x1 ;  /* 0xffffffffff0f7424 */ /* 0x010fce00078e00ff */
[----:B0123--:R-:W-:Y:S05]  /*31e80*/  WARPSYNC.COLLECTIVE R15, `(.L_x_2416) ;  /* 0x000000000f087348 */ /* 0x00ffea0003c00000 */
[----:B---3--:R3:W4:Y:S02]  /*31e90*/  SHFL.IDX P6, R14, R13, R12, R11 ;  /* 0x0000000c0d0e7389 */ /* 0x00872400000c000b */
[----:B01234-:R-:W-:Y:S01]  /*31ea0*/  ENDCOLLECTIVE ;  /* 0x000000000000791b */ /* 0x01ffe20003800000 */
.L_x_2416:
[----:B------:R-:W-:Y:S05]  /*31eb0*/  BSYNC B1 ;  /* 0x0000000000017941 */ /* 0x000fea0003800000 */
.L_x_2415:
        /* <DEDUP_REMOVED lines=8> */
.L_x_2417:
[----:B------:R-:W-:Y:S05]  /*31f40*/  BRA `(.L_x_2418) ;  /* 0xffffff14008c7947 */ /* 0x000fea000383ffff */
.L_x_2021:
        /* <DEDUP_REMOVED lines=8> */
.L_x_2420:
[----:B------:R-:W-:Y:S05]  /*31fd0*/  BSYNC B1 ;  /* 0x0000000000017941 */ /* 0x000fea0003800000 */
.L_x_2419:
        /* <DEDUP_REMOVED lines=8> */
.L_x_2421:
[----:B------:R-:W-:Y:S05]  /*32060*/  BRA `(.L_x_2422) ;  /* 0xffffff1400ac7947 */ /* 0x000fea000383ffff */
.L_x_2024:
[----:B------:R-:W-:Y:S01]  /*32070*/  BSSY B1, `(.L_x_2423) ;  /* 0x0000008000017945 */ /* 0x000fe20003800000 */
[----:B------:R-:W-:Y:S02]  /*32080*/  IMAD.MOV.U32 R13, RZ, RZ, R2 ;  /* 0x000000ffff0d7224 */ /* 0x000fe400078e0002 */
[----:B------:R-:W-:Y:S02]  /*32090*/  IMAD.MOV.U32 R12, RZ, RZ, 0x3 ;  /* 0x00000003ff0c7424 */ /* 0x000fe400078e00ff */
[----:B------:R-:W-:Y:S02]  /*320a0*/  IMAD.MOV.U32 R11, RZ, RZ, 0x181f ;  /* 0x0000181fff0b7424 */ /* 0x000fe400078e00ff */
[----:B0-----:R-:W-:-:S07]  /*320b0*/  IMAD.MOV.U32 R15, RZ, RZ, -0x1 ;  /* 0xffffffffff0f7424 */ /* 0x001fce00078e00ff */
[----:B-1234-:R-:W-:Y:S05]  /*320c0*/  WARPSYNC.COLLECTIVE R15, `(.L_x_2424) ;  /* 0x000000000f087348 */ /* 0x01efea0003c00000 */
[----:B----4-:R0:W4:Y:S02]  /*320d0*/  SHFL.IDX P6, R14, R13, R12, R11 ;  /* 0x0000000c0d0e7389 */ /* 0x01012400000c000b */
[----:B01234-:R-:W-:Y:S01]  /*320e0*/  ENDCOLLECTIVE ;  /* 0x000000000000791b */ /* 0x01ffe20003800000 */
.L_x_2424:
[----:B------:R-:W-:Y:S05]  /*320f0*/  BSYNC B1 ;  /* 0x0000000000017941 */ /* 0x000fea0003800000 */
.L_x_2423:
        /* <DEDUP_REMOVED lines=8> */
.L_x_2425:
[----:B------:R-:W-:Y:S05]  /*32180*/  BRA `(.L_x_2426) ;  /* 0xffffff1400cc7947 */ /* 0x000fea000383ffff */
.L_x_2050:
[----:B------:R-:W0:Y:S01]  /*32190*/  S2R R5, SR_TID.X ;  /* 0x0000000000057919 */ /* 0x000e220000002100 */
[----:B------:R-:W-:Y:S01]  /*321a0*/  BSSY B1, `(.L_x_2427) ;  /* 0x000000a000017945 */ /* 0x000fe20003800000 */
[----:B------:R-:W-:Y:S02]  /*321b0*/  IMAD.MOV.U32 R12, RZ, RZ, RZ ;  /* 0x000000ffff0c7224 */ /* 0x000fe400078e00ff */
[----:B------:R-:W-:Y:S02]  /*321c0*/  IMAD.MOV.U32 R11, RZ, RZ, 0x1f ;  /* 0x0000001fff0b7424 */ /* 0x000fe400078e00ff */
[----:B------:R-:W-:Y:S01]  /*321d0*/  IMAD.MOV.U32 R15, RZ, RZ, -0x1 ;  /* 0xffffffffff0f7424 */ /* 0x000fe200078e00ff */
[----:B0-----:R-:W-:-:S04]  /*321e0*/  SHF.R.U32.HI R5, RZ, 0x5, R5 ;  /* 0x00000005ff057819 */ /* 0x001fc80000011605 */
[----:B------:R-:W-:-:S05]  /*321f0*/  LOP3.LUT R5, R5, 0x3, RZ, 0xc0, !PT ;  /* 0x0000000305057812 */ /* 0x000fca00078ec0ff */
[----:B------:R-:W-:-:S07]  /*32200*/  IMAD.MOV.U32 R13, RZ, RZ, R5 ;  /* 0x000000ffff0d7224 */ /* 0x000fce00078e0005 */
[----:B------:R-:W-:Y:S05]  /*32210*/  WARPSYNC.COLLECTIVE R15, `(.L_x_2428) ;  /* 0x000000000f087348 */ /* 0x000fea0003c00000 */
[----:B------:R0:W1:Y:S02]  /*32220*/  SHFL.IDX P6, R14, R13, R12, R11 ;  /* 0x0000000c0d0e7389 */ /* 0x00006400000c000b */
[----:B01----:R-:W-:Y:S01]  /*32230*/  ENDCOLLECTIVE ;  /* 0x000000000000791b */ /* 0x003fe20003800000 */
.L_x_2428:
[----:B------:R-:W-:Y:S05]  /*32240*/  BSYNC B1 ;  /* 0x0000000000017941 */ /* 0x000fea0003800000 */
.L_x_2427:
[----:B------:R-:W-:Y:S05]  /*32250*/  BRA `(.L_x_2429) ;  /* 0xffffff3400dc7947 */ /* 0x000fea000383ffff */
.L_x_2052:
[----:B------:R-:W-:Y:S01]  /*32260*/  BSSY B1, `(.L_x_2430) ;  /* 0x0000006000017945 */ /* 0x000fe20003800000 */
[----:B------:R-:W-:-:S07]  /*32270*/  IMAD.MOV.U32 R15, RZ, RZ, -0x1 ;  /* 0xffffffffff0f7424 */ /* 0x000fce00078e00ff */
[----:B0-----:R-:W-:Y:S05]  /*32280*/  WARPSYNC.COLLECTIVE R15, `(.L_x_2431) ;  /* 0x000000000f0c7348 */ /* 0x001fea0003c00000 */
[----:B------:R-:W-:Y:S02]  /*32290*/  ELECT P6, UR62, PT ;  /* 0x00000000003e782f */ /* 0x000fe400038c0000 */
[----:B------:R-:W-:Y:S01]  /*322a0*/  MOV R14, UR62 ;  /* 0x0000003e000e7c02 */ /* 0x000fe20008000f00 */
[----:B0-----:R-:W-:Y:S10]  /*322b0*/  ENDCOLLECTIVE ;  /* 0x000000000000791b */ /* 0x001ff40003800000 */
.L_x_2431:
[----:B------:R-:W-:Y:S05]  /*322c0*/  BSYNC B1 ;  /* 0x0000000000017941 */ /* 0x000fea0003800000 */
.L_x_2430:
[----:B------:R-:W-:Y:S05]  /*322d0*/  BRA `(.L_x_2051) ;  /* 0xffffff3400d47947 */ /* 0x000fea000383ffff */
.L_x_2054:
[----:B0-----:R0:W1:Y:S02]  /*322e0*/  SYNCS.PHASECHK.TRANS64.TRYWAIT P0, [R22+URZ+0x28420], R5 ;  /* 0x02842005160075a7 */ /* 0x001064000800017f */
[----:B-1----:R-:W-:Y:S05]  /*322f0*/  @!P0 NANOSLEEP.SYNCS 0x989680 ;  /* 0x009896800000895d */ /* 0x002fea0003900000 */
[----:B------:R-:W1:Y:S02]  /*32300*/  @!P0 SYNCS.PHASECHK.TRANS64 P0, [R22+URZ+0x28420], R5 ;  /* 0x02842005160085a7 */ /* 0x000e64000800007f */
[----:B-1----:R-:W-:Y:S05]  /*32310*/  @!P0 BRA `(.L_x_2054) ;  /* 0xfffffffc00f08947 */ /* 0x002fea000383ffff */
[----:B------:R-:W-:Y:S05]  /*32320*/  BRA `(.L_x_2432) ;  /* 0xffffff3400e47947 */ /* 0x000fea000383ffff */
.L_x_2058:
[----:B-1----:R1:W2:Y:S02]  /*32330*/  SYNCS.PHASECHK.TRANS64.TRYWAIT P0, [R12+URZ+0x284a0], R11 ;  /* 0x0284a00b0c0075a7 */ /* 0x0022a4000800017f */
[----:B--2---:R-:W-:Y:S05]  /*32340*/  @!P0 NANOSLEEP.SYNCS 0x989680 ;  /* 0x009896800000895d */ /* 0x004fea0003900000 */
[----:B------:R-:W2:Y:S02]  /*32350*/  @!P0 SYNCS.PHASECHK.TRANS64 P0, [R12+URZ+0x284a0], R11 ;  /* 0x0284a00b0c0085a7 */ /* 0x000ea4000800007f */
[----:B--2---:R-:W-:Y:S05]  /*32360*/  @!P0 BRA `(.L_x_2058) ;  /* 0xfffffffc00f08947 */ /* 0x004fea000383ffff */
[----:B------:R-:W-:Y:S05]  /*32370*/  BRA `(.L_x_2433) ;  /* 0xffffff3400fc7947 */ /* 0x000fea000383ffff */
.L_x_2064:
[----:B0-----:R0:W2:Y:S02]  /*32380*/  SYNCS.PHASECHK.TRANS64.TRYWAIT P0, [R12+URZ+0x284c0], R11 ;  /* 0x0284c00b0c0075a7 */ /* 0x0010a4000800017f */
[----:B--2---:R-:W-:Y:S05]  /*32390*/  @!P0 NANOSLEEP.SYNCS 0x989680 ;  /* 0x009896800000895d */ /* 0x004fea0003900000 */
[----:B------:R-:W2:Y:S02]  /*323a0*/  @!P0 SYNCS.PHASECHK.TRANS64 P0, [R12+URZ+0x284c0], R11 ;  /* 0x0284c00b0c0085a7 */ /* 0x000ea4000800007f */
[----:B--2---:R-:W-:Y:S05]  /*323b0*/  @!P0 BRA `(.L_x_2064) ;  /* 0xfffffffc00f08947 */ /* 0x004fea000383ffff */
[----:B------:R-:W-:Y:S05]  /*323c0*/  BRA `(.L_x_2434) ;  /* 0xffffff3800b87947 */ /* 0x000fea000383ffff */
.L_x_2072:
[----:B-1----:R1:W2:Y:S02]  /*323d0*/  SYNCS.PHASECHK.TRANS64.TRYWAIT P1, [R11+URZ+0x284a0], R8 ;  /* 0x0284a0080b0075a7 */ /* 0x0022a4000802017f */
[----:B--2---:R-:W-:Y:S05]  /*323e0*/  @!P1 NANOSLEEP.SYNCS 0x989680 ;  /* 0x009896800000995d */ /* 0x004fea0003900000 */
[----:B------:R-:W2:Y:S02]  /*323f0*/  @!P1 SYNCS.PHASECHK.TRANS64 P1, [R11+URZ+0x284a0], R8 ;  /* 0x0284a0080b0095a7 */ /* 0x000ea4000802007f */
[----:B--2---:R-:W-:Y:S05]  /*32400*/  @!P1 BRA `(.L_x_2072) ;  /* 0xfffffffc00f09947 */ /* 0x004fea000383ffff */
[----:B------:R-:W-:Y:S05]  /*32410*/  BRA `(.L_x_2435) ;  /* 0xffffff3c00b07947 */ /* 0x000fea000383ffff */
.L_x_2078:
[----:B0-----:R0:W2:Y:S02]  /*32420*/  SYNCS.PHASECHK.TRANS64.TRYWAIT P1, [R11+URZ+0x284c0], R8 ;  /* 0x0284c0080b0075a7 */ /* 0x0010a4000802017f */
[----:B--2---:R-:W-:Y:S05]  /*32430*/  @!P1 NANOSLEEP.SYNCS 0x989680 ;  /* 0x009896800000995d */ /* 0x004fea0003900000 */
[----:B------:R-:W2:Y:S02]  /*32440*/  @!P1 SYNCS.PHASECHK.TRANS64 P1, [R11+URZ+0x284c0], R8 ;  /* 0x0284c0080b0095a7 */ /* 0x000ea4000802007f */
[----:B--2---:R-:W-:Y:S05]  /*32450*/  @!P1 BRA `(.L_x_2078) ;  /* 0xfffffffc00f09947 */ /* 0x004fea000383ffff */
[----:B------:R-:W-:Y:S05]  /*32460*/  BRA `(.L_x_2436) ;  /* 0xffffff4000687947 */ /* 0x000fea000383ffff */
.L_x_2104:
        /* <DEDUP_REMOVED lines=8> */
[----:B-----5:R-:W-:Y:S05]  /*324f0*/  WARPSYNC.COLLECTIVE R15, `(.L_x_2438) ;  /* 0x000000000f087348 */ /* 0x020fea0003c00000 */
[----:B------:R0:W1:Y:S02]  /*32500*/  SHFL.IDX P6, R14, R13, R12, R11 ;  /* 0x0000000c0d0e7389 */ /* 0x00006400000c000b */
[----:B01---5:R-:W-:Y:S01]  /*32510*/  ENDCOLLECTIVE ;  /* 0x000000000000791b */ /* 0x023fe20003800000 */
.L_x_2438:
[----:B------:R-:W-:Y:S05]  /*32520*/  BSYNC B0 ;  /* 0x0000000000007941 */ /* 0x000fea0003800000 */
.L_x_2437:
[----:B------:R-:W-:Y:S05]  /*32530*/  BRA `(.L_x_2439) ;  /* 0xffffff5400347947 */ /* 0x000fea000383ffff */
.L_x_2107:
[----:B0-----:R0:W1:Y:S02]  /*32540*/  SYNCS.PHASECHK.TRANS64.TRYWAIT P0, [R5+URZ+0x28480], R21 ;  /* 0x02848015050075a7 */ /* 0x001064000800017f */
[----:B-1----:R-:W-:Y:S05]  /*32550*/  @!P0 NANOSLEEP.SYNCS 0x989680 ;  /* 0x009896800000895d */ /* 0x002fea0003900000 */
[----:B------:R-:W1:Y:S02]  /*32560*/  @!P0 SYNCS.PHASECHK.TRANS64 P0, [R5+URZ+0x28480], R21 ;  /* 0x02848015050085a7 */ /* 0x000e64000800007f */
[----:B-1----:R-:W-:Y:S05]  /*32570*/  @!P0 BRA `(.L_x_2107) ;  /* 0xfffffffc00f08947 */ /* 0x002fea000383ffff */
[----:B------:R-:W-:Y:S05]  /*32580*/  BRA `(.L_x_2440) ;  /* 0xffffff5400507947 */ /* 0x000fea000383ffff */
.L_x_2108:
        /* <DEDUP_REMOVED lines=8> */
.L_x_2442:
[----:B------:R-:W-:Y:S05]  /*32610*/  BSYNC B0 ;  /* 0x0000000000007941 */ /* 0x000fea0003800000 */
.L_x_2441:
[----:B------:R-:W-:Y:S01]  /*32620*/  IMAD.MOV.U32 R13, RZ, RZ, R7 ;  /* 0x000000ffff0d7224 */ /* 0x000fe200078e0007 */
[----:B------:R-:W-:Y:S01]  /*32630*/  MOV R15, 0xffffffff ;  /* 0xffffffff000f7802 */ /* 0x000fe20000000f00 */
[----:B------:R-:W-:Y:S01]  /*32640*/  IMAD.MOV.U32 R12, RZ, RZ, RZ ;  /* 0x000000ffff0c7224 */ /* 0x000fe200078e00ff */
[----:B------:R-:W-:Y:S01]  /*32650*/  LOP3.LUT R27, R33, 0x80, RZ, 0xfc, !PT ;  /* 0x00000080211b7812 */ /* 0x000fe200078efcff */
[----:B------:R-:W-:Y:S01]  /*32660*/  IMAD.MOV.U32 R11, RZ, RZ, 0x181f ;  /* 0x0000181fff0b7424 */ /* 0x000fe200078e00ff */
[C---:B------:R-:W-:Y:S01]  /*32670*/  ISETP.GE.AND P3, PT, R24.reuse, 0x11, PT ;  /* 0x000000111800780c */ /* 0x040fe20003f66270 */
[----:B------:R-:W-:Y:S01]  /*32680*/  IMAD.MOV.U32 R0, RZ, RZ, R14 ;  /* 0x000000ffff007224 */ /* 0x000fe200078e000e */
[----:B------:R-:W-:-:S13]  /*32690*/  ISETP.GE.AND P5, PT, R24, 0x31, PT ;  /* 0x000000311800780c */ /* 0x000fda0003fa6270 */
[----:B------:R-:W-:Y:S05]  /*326a0*/  WARPSYNC.COLLECTIVE R15, `(.L_x_2443) ;  /* 0x000000000f087348 */ /* 0x000fea0003c00000 */
[----:B------:R0:W1:Y:S02]  /*326b0*/  SHFL.IDX P6, R14, R13, R12, R11 ;  /* 0x0000000c0d0e7389 */ /* 0x00006400000c000b */
[----:B01----:R-:W-:Y:S01]  /*326c0*/  ENDCOLLECTIVE ;  /* 0x000000000000791b */ /* 0x003fe20003800000 */
.L_x_2443:
[----:B------:R-:W0:Y:S01]  /*326d0*/  LDC R15, c[0x0][0x2f4] ;  /* 0x0000bd00ff0f7b82 */ /* 0x000e220000000800 */
[----:B------:R-:W-:Y:S02]  /*326e0*/  IMAD.MOV.U32 R13, RZ, RZ, R8 ;  /* 0x000000ffff0d7224 */ /* 0x000fe400078e0008 */
[----:B------:R-:W-:Y:S02]  /*326f0*/  IMAD.MOV.U32 R12, RZ, RZ, 0x1 ;  /* 0x00000001ff0c7424 */ /* 0x000fe400078e00ff */
[----:B------:R-:W-:-:S05]  /*32700*/  IMAD.MOV.U32 R2, RZ, RZ, R14 ;  /* 0x000000ffff027224 */ /* 0x000fca00078e000e */
[----:B------:R-:W-:-:S05]  /*32710*/  IADD3 R2, P0, R33, R2, RZ ;  /* 0x0000000221027210 */ /* 0x000fca0007f1e0ff */
[----:B------:R-:W-:Y:S02]  /*32720*/  IMAD.X R3, RZ, RZ, R0, P0 ;  /* 0x000000ffff037224 */ /* 0x000fe400000e0600 */
[----:B------:R-:W-:Y:S01]  /*32730*/  IMAD.IADD R0, R22, 0x1, R9 ;  /* 0x0000000116007824 */ /* 0x000fe200078e0209 */
[-C--:B0-----:R-:W-:Y:S02]  /*32740*/  ISETP.GE.AND P2, PT, R33, R15.reuse, PT ;  /* 0x0000000f2100720c */ /* 0x081fe40003f46270 */
[----:B------:R-:W-:Y:S01]  /*32750*/  ISETP.GE.AND P0, PT, R27, R15, PT ;  /* 0x0000000f1b00720c */ /* 0x000fe20003f06270 */
[----:B------:R-:W-:Y:S01]  /*32760*/  IMAD.MOV.U32 R15, RZ, RZ, -0x1 ;  /* 0xffffffffff0f7424 */ /* 0x000fe200078e00ff */
[----:B------:R-:W-:-:S13]  /*32770*/  ISETP.LT.OR P1, PT, R24, 0x1, P2 ;  /* 0x000000011800780c */ /* 0x000fda0001721670 */
[----:B------:R-:W-:Y:S05]  /*32780*/  WARPSYNC.COLLECTIVE R15, `(.L_x_2444) ;  /* 0x000000000f087348 */ /* 0x000fea0003c00000 */
[----:B------:R0:W1:Y:S02]  /*32790*/  SHFL.IDX P6, R14, R13, R12, R11 ;  /* 0x0000000c0d0e7389 */ /* 0x00006400000c000b */
[----:B01----:R-:W-:Y:S01]  /*327a0*/  ENDCOLLECTIVE ;  /* 0x000000000000791b */ /* 0x003fe20003800000 */
.L_x_2444:
        /* <DEDUP_REMOVED lines=11> */
.L_x_2445:
[----:B------:R-:W-:Y:S02]  /*32860*/  IMAD.MOV.U32 R13, RZ, RZ, R8 ;  /* 0x000000ffff0d7224 */ /* 0x000fe400078e0008 */
[----:B------:R-:W-:Y:S02]  /*32870*/  IMAD.MOV.U32 R12, RZ, RZ, 0x2 ;  /* 0x00000002ff0c7424 */ /* 0x000fe400078e00ff */
[----:B------:R-:W-:-:S07]  /*32880*/  IMAD.MOV.U32 R2, RZ, RZ, R14 ;  /* 0x000000ffff027224 */ /* 0x000fce00078e000e */
[----:B------:R-:W-:Y:S05]  /*32890*/  WARPSYNC.COLLECTIVE R15, `(.L_x_2446) ;  /* 0x000000000f087348 */ /* 0x000fea0003c00000 */
[----:B------:R0:W1:Y:S02]  /*328a0*/  SHFL.IDX P6, R14, R13, R12, R11 ;  /* 0x0000000c0d0e7389 */ /* 0x00006400000c000b */
[----:B01----:R-:W-:Y:S01]  /*328b0*/  ENDCOLLECTIVE ;  /* 0x000000000000791b */ /* 0x003fe20003800000 */
.L_x_2446:
[----:B------:R-:W-:-:S04]  /*328c0*/  IADD3 R2, P1, R33, R2, RZ ;  /* 0x0000000221027210 */ /* 0x000fc80007f3e0ff */
        /* <DEDUP_REMOVED lines=13> */
.L_x_2447:
[----:B------:R-:W-:Y:S02]  /*329a0*/  IMAD.MOV.U32 R13, RZ, RZ, R8 ;  /* 0x000000ffff0d7224 */ /* 0x000fe400078e0008 */
[----:B------:R-:W-:Y:S02]  /*329b0*/  IMAD.MOV.U32 R12, RZ, RZ, 0x3 ;  /* 0x00000003ff0c7424 */ /* 0x000fe400078e00ff */
[----:B------:R-:W-:-:S07]  /*329c0*/  IMAD.MOV.U32 R2, RZ, RZ, R14 ;  /* 0x000000ffff027224 */ /* 0x000fce00078e000e */
[----:B------:R-:W-:Y:S05]  /*329d0*/  WARPSYNC.COLLECTIVE R15, `(.L_x_2448) ;  /* 0x000000000f087348 */ /* 0x000fea0003c00000 */
[----:B------:R0:W1:Y:S02]  /*329e0*/  SHFL.IDX P6, R14, R13, R12, R11 ;  /* 0x0000000c0d0e7389 */ /* 0x00006400000c000b */
[----:B01----:R-:W-:Y:S01]  /*329f0*/  ENDCOLLECTIVE ;  /* 0x000000000000791b */ /* 0x003fe20003800000 */
.L_x_2448:
[----:B------:R-:W-:-:S05]  /*32a00*/  IADD3 R2, P1, R33, R2, RZ ;  /* 0x0000000221027210 */ /* 0x000fca0007f3e0ff */
[----:B------:R-:W-:Y:S01]  /*32a10*/  IMAD.X R3, RZ, RZ, R3, P1 ;  /* 0x000000ffff037224 */ /* 0x000fe200008e0603 */
[----:B------:R-:W-:Y:S02]  /*32a20*/  ISETP.LT.OR P1, PT, R24, 0x21, P2 ;  /* 0x000000211800780c */ /* 0x000fe40001721670 */
[----:B------:R-:W-:-:S11]  /*32a30*/  MOV R13, R7 ;  /* 0x00000007000d7202 */ /* 0x000fd60000000f00 */
        /* <DEDUP_REMOVED lines=9> */
.L_x_2449:
[----:B------:R-:W-:Y:S01]  /*32ad0*/  @!PT LDS RZ, [RZ] ;  /* 0x00000000fffff984 */ /* 0x000fe20000000800 */
[----:B------:R-:W-:Y:S01]  /*32ae0*/  @!PT LDS RZ, [RZ] ;  /* 0x00000000fffff984 */ /* 0x000fe20000000800 */
[----:B------:R-:W-:Y:S01]  /*32af0*/  @!PT LDS RZ, [RZ] ;  /* 0x00000000fffff984 */ /* 0x000fe20000000800 */
[----:B------:R0:W-:Y:S01]  /*32b00*/  LDGSTS.E.BYPASS.LTC128B.128 [R0+0x13000], desc[UR36][R2.64+0x80], !P1 ;  /* 0x1300008002007fae */ /* 0x0001e2000c901d64 */
[----:B------:R-:W-:Y:S01]  /*32b10*/  ISETP.GE.AND P1, PT, R24, 0x21, PT ;  /* 0x000000211800780c */ /* 0x000fe20003f26270 */
[----:B0-----:R-:W-:Y:S01]  /*32b20*/  IMAD.MOV.U32 R2, RZ, RZ, R14 ;  /* 0x000000ffff027224 */ /* 0x001fe200078e000e */
[----:B------:R-:W-:Y:S11]  /*32b30*/  BRA `(.L_x_2450) ;  /* 0xffffff5000cc7947 */ /* 0x000ff6000383ffff */
.L_x_2113:
[----:B----4-:R4:W0:Y:S02]  /*32b40*/  SYNCS.PHASECHK.TRANS64.TRYWAIT P0, [R5+URZ+0x28440], R21 ;  /* 0x02844015050075a7 */ /* 0x010824000800017f */
[----:B0-----:R-:W-:Y:S05]  /*32b50*/  @!P0 NANOSLEEP.SYNCS 0x989680 ;  /* 0x009896800000895d */ /* 0x001fea0003900000 */
[----:B------:R-:W0:Y:S02]  /*32b60*/  @!P0 SYNCS.PHASECHK.TRANS64 P0, [R5+URZ+0x28440], R21 ;  /* 0x02844015050085a7 */ /* 0x000e24000800007f */
[----:B0-----:R-:W-:Y:S05]  /*32b70*/  @!P0 BRA `(.L_x_2113) ;  /* 0xfffffffc00f08947 */ /* 0x001fea000383ffff */
[----:B------:R-:W-:Y:S05]  /*32b80*/  BRA `(.L_x_2451) ;  /* 0xffffff5400247947 */ /* 0x000fea000383ffff */
.L_x_2114:
        /* <DEDUP_REMOVED lines=8> */
.L_x_2453:
[----:B------:R-:W-:Y:S05]  /*32c10*/  BSYNC B0 ;  /* 0x0000000000007941 */ /* 0x000fea0003800000 */
.L_x_2452:
        /* <DEDUP_REMOVED lines=8> */
.L_x_2454:
[----:B------:R-:W-:Y:S02]  /*32ca0*/  IMAD.MOV.U32 R13, RZ, RZ, R6 ;  /* 0x000000ffff0d7224 */ /* 0x000fe400078e0006 */
[----:B------:R-:W-:Y:S02]  /*32cb0*/  IMAD.MOV.U32 R12, RZ, RZ, 0x1 ;  /* 0x00000001ff0c7424 */ /* 0x000fe400078e00ff */
[----:B------:R-:W-:Y:S01]  /*32cc0*/  IMAD.MOV.U32 R3, RZ, RZ, R14 ;  /* 0x000000ffff037224 */ /* 0x000fe200078e000e */
[----:B------:R-:W-:-:S04]  /*32cd0*/  ISETP.GE.AND P6, PT, R33, R8, PT ;  /* 0x000000082100720c */ /* 0x000fc80003fc6270 */
[----:B------:R-:W-:-:S05]  /*32ce0*/  @P4 IADD3 R3, P0, R33, R3, RZ ;  /* 0x0000000321034210 */ /* 0x000fca0007f1e0ff */
[----:B------:R-:W-:-:S05]  /*32cf0*/  @P4 IMAD.X R2, RZ, RZ, R2, P0 ;  /* 0x000000ffff024224 */ /* 0x000fca00000e0602 */
        /* <DEDUP_REMOVED lines=10> */
.L_x_2455:
        /* <DEDUP_REMOVED lines=10> */
.L_x_2456:
[----:B------:R-:W-:Y:S01]  /*32e40*/  IMAD.MOV.U32 R13, RZ, RZ, R6 ;  /* 0x000000ffff0d7224 */ /* 0x000fe200078e0006 */
[----:B------:R-:W-:Y:S01]  /*32e50*/  MOV R12, 0x2 ;  /* 0x00000002000c7802 */ /* 0x000fe20000000f00 */
[----:B------:R-:W-:-:S07]  /*32e60*/  IMAD.MOV.U32 R3, RZ, RZ, R14 ;  /* 0x000000ffff037224 */ /* 0x000fce00078e000e */
[----:B------:R-:W-:Y:S05]  /*32e70*/  WARPSYNC.COLLECTIVE R15, `(.L_x_2457) ;  /* 0x000000000f087348 */ /* 0x000fea0003c00000 */
[----:B------:R0:W1:Y:S02]  /*32e80*/  SHFL.IDX P6, R14, R13, R12, R11 ;  /* 0x0000000c0d0e7389 */ /* 0x00006400000c000b */
[----:B01----:R-:W-:Y:S01]  /*32e90*/  ENDCOLLECTIVE ;  /* 0x000000000000791b */ /* 0x003fe20003800000 */
.L_x_2457:
        /* <DEDUP_REMOVED lines=15> */
.L_x_2458:
[----:B------:R-:W-:Y:S02]  /*32f90*/  IMAD.MOV.U32 R13, RZ, RZ, R6 ;  /* 0x000000ffff0d7224 */ /* 0x000fe400078e0006 */
[----:B------:R-:W-:Y:S02]  /*32fa0*/  IMAD.MOV.U32 R12, RZ, RZ, 0x3 ;  /* 0x00000003ff0c7424 */ /* 0x000fe400078e00ff */
[----:B------:R-:W-:-:S07]  /*32fb0*/  IMAD.MOV.U32 R3, RZ, RZ, R14 ;  /* 0x000000ffff037224 */ /* 0x000fce00078e000e */
[----:B------:R-:W-:Y:S05]  /*32fc0*/  WARPSYNC.COLLECTIVE R15, `(.L_x_2459) ;  /* 0x000000000f087348 */ /* 0x000fea0003c00000 */
[----:B------:R0:W1:Y:S02]  /*32fd0*/  SHFL.IDX P6, R14, R13, R12, R11 ;  /* 0x0000000c0d0e7389 */ /* 0x00006400000c000b */
[----:B01----:R-:W-:Y:S01]  /*32fe0*/  ENDCOLLECTIVE ;  /* 0x000000000000791b */ /* 0x003fe20003800000 */
.L_x_2459:
        /* <DEDUP_REMOVED lines=10> */
.L_x_2460:
[----:B------:R-:W-:Y:S01]  /*33090*/  @!PT LDS RZ, [RZ] ;  /* 0x00000000fffff984 */ /* 0x000fe20000000800 */
[----:B------:R-:W-:Y:S01]  /*330a0*/  @!PT LDS RZ, [RZ] ;  /* 0x00000000fffff984 */ /* 0x000fe20000000800 */
[----:B------:R-:W-:Y:S01]  /*330b0*/  @!PT LDS RZ, [RZ] ;  /* 0x00000000fffff984 */ /* 0x000fe20000000800 */
[----:B------:R0:W-:Y:S04]  /*330c0*/  @P1 LDGSTS.E.BYPASS.LTC128B.128 [R0+0x21000], desc[UR36][R2.64], !P4 ;  /* 0x2100000002001fae */ /* 0x0001e8000e101d64 */
[----:B------:R0:W-:Y:S01]  /*330d0*/  @P1 LDGSTS.E.BYPASS.LTC128B.128 [R0+0x23000], desc[UR36][R2.64+0x80], !P2 ;  /* 0x2300008002001fae */ /* 0x0001e2000d101d64 */
[----:B------:R-:W-:Y:S01]  /*330e0*/  IMAD.MOV.U32 R4, RZ, RZ, R14 ;  /* 0x000000ffff047224 */ /* 0x000fe200078e000e */
[----:B------:R-:W-:Y:S06]  /*330f0*/  BRA `(.L_x_2461) ;  /* 0xffffff50009c7947 */ /* 0x000fec000383ffff */
.L_x_2119:
[----:B------:R-:W-:Y:S01]  /*33100*/  MOV R13, R4 ;  /* 0x00000004000d7202 */ /* 0x000fe20000000f00 */
        /* <DEDUP_REMOVED lines=8> */
.L_x_2462:
[C---:B------:R-:W-:Y:S02]  /*33190*/  ISETP.GE.AND P2, PT, R17.reuse, R25, PT ;  /* 0x000000191100720c */ /* 0x040fe40003f46270 */
[----:B------:R-:W-:Y:S01]  /*331a0*/  IADD3 R6, R17, 0x10, RZ ;  /* 0x0000001011067810 */ /* 0x000fe20007ffe0ff */
[----:B------:R-:W-:Y:S02]  /*331b0*/  IMAD.MOV.U32 R13, RZ, RZ, R0 ;  /* 0x000000ffff0d7224 */ /* 0x000fe400078e0000 */
[----:B------:R-:W-:-:S08]  /*331c0*/  IMAD.MOV.U32 R2, RZ, RZ, R14 ;  /* 0x000000ffff027224 */ /* 0x000fd000078e000e */
[----:B------:R-:W-:Y:S05]  /*331d0*/  WARPSYNC.COLLECTIVE R15, `(.L_x_2463) ;  /* 0x000000000f087348 */ /* 0x000fea0003c00000 */
[----:B------:R0:W1:Y:S02]  /*331e0*/  SHFL.IDX P6, R14, R13, R12, R11 ;  /* 0x0000000c0d0e7389 */ /* 0x00006400000c000b */
[----:B01----:R-:W-:Y:S01]  /*331f0*/  ENDCOLLECTIVE ;  /* 0x000000000000791b */ /* 0x003fe20003800000 */
.L_x_2463:
[----:B------:R-:W-:Y:S02]  /*33200*/  IMAD.MOV.U32 R13, RZ, RZ, R4 ;  /* 0x000000ffff0d7224 */ /* 0x000fe400078e0004 */
[----:B------:R-:W-:Y:S02]  /*33210*/  IMAD.MOV.U32 R12, RZ, RZ, 0x1 ;  /* 0x00000001ff0c7424 */ /* 0x000fe400078e00ff */
[----:B------:R-:W-:-:S07]  /*33220*/  IMAD.MOV.U32 R3, RZ, RZ, R14 ;  /* 0x000000ffff037224 */ /* 0x000fce00078e000e */
[----:B------:R-:W-:Y:S05]  /*33230*/  WARPSYNC.COLLECTIVE R15, `(.L_x_2464) ;  /* 0x000000000f087348 */ /* 0x000fea0003c00000 */
[----:B------:R0:W1:Y:S02]  /*33240*/  SHFL.IDX P6, R14, R13, R12, R11 ;  /* 0x0000000c0d0e7389 */ /* 0x00006400000c000b */
[----:B01----:R-:W-:Y:S01]  /*33250*/  ENDCOLLECTIVE ;  /* 0x000000000000791b */ /* 0x003fe20003800000 */
.L_x_2464:
[----:B------:R-:W-:-:S05]  /*33260*/  @!P2 IADD3 R5, P3, R33, R3, RZ ;  /* 0x000000032105a210 */ /* 0x000fca0007f7e0ff */
[----:B------:R-:W-:Y:S02]  /*33270*/  @!P2 IMAD.X R3, RZ, RZ, R2, P3 ;  /* 0x000000ffff03a224 */ /* 0x000fe400018e0602 */
[----:B------:R-:W-:Y:S02]  /*33280*/  @!P2 IMAD.MOV.U32 R2, RZ, RZ, R5 ;  /* 0x000000ffff02a224 */ /* 0x000fe400078e0005 */
[----:B------:R-:W-:-:S03]  /*33290*/  IMAD.MOV.U32 R13, RZ, RZ, R0 ;  /* 0x000000ffff0d7224 */ /* 0x000fc600078e0000 */
[----:B------:R-:W-:Y:S01]  /*332a0*/  @!PT LDS RZ, [RZ] ;  /* 0x00000000fffff984 */ /* 0x000fe20000000800 */
[----:B------:R-:W-:Y:S01]  /*332b0*/  @!PT LDS RZ, [RZ] ;  /* 0x00000000fffff984 */ /* 0x000fe20000000800 */
[----:B------:R-:W-:Y:S01]  /*332c0*/  @!PT LDS RZ, [RZ] ;  /* 0x00000000fffff984 */ /* 0x000fe20000000800 */
[----:B------:R-:W-:Y:S04]  /*332d0*/  @!P2 LDGSTS.E.BYPASS.LTC128B.128 [R8+0x18000], desc[UR36][R2.64], !P0 ;  /* 0x180000000208afae */ /* 0x000fe8000c101d64 */
[----:B------:R0:W-:Y:S01]  /*332e0*/  @!P2 LDGSTS.E.BYPASS.LTC128B.128 [R8+0x1c000], desc[UR36][R2.64+0x80], !P1 ;  /* 0x1c0000800208afae */ /* 0x0001e2000c901d64 */
[----:B------:R-:W-:Y:S01]  /*332f0*/  ISETP.GE.AND P2, PT, R6, R25, PT ;  /* 0x000000190600720c */ /* 0x000fe20003f46270 */
[----:B0-----:R-:W-:-:S12]  /*33300*/  IMAD.MOV.U32 R2, RZ, RZ, R14 ;  /* 0x000000ffff027224 */ /* 0x001fd800078e000e */
[----:B------:R-:W-:Y:S05]  /*33310*/  WARPSYNC.COLLECTIVE R15, `(.L_x_2465) ;  /* 0x000000000f087348 */ /* 0x000fea0003c00000 */
[----:B------:R0:W1:Y:S02]  /*33320*/  SHFL.IDX P6, R14, R13, R12, R11 ;  /* 0x0000000c0d0e7389 */ /* 0x00006400000c000b */
[----:B01----:R-:W-:Y:S01]  /*33330*/  ENDCOLLECTIVE ;  /* 0x000000000000791b */ /* 0x003fe20003800000 */
.L_x_2465:
[----:B------:R-:W-:Y:S01]  /*33340*/  IMAD.MOV.U32 R13, RZ, RZ, R4 ;  /* 0x000000ffff0d7224 */ /* 0x000fe200078e0004 */
[----:B------:R-:W-:Y:S02]  /*33350*/  MOV R12, 0x2 ;  /* 0x00000002000c7802 */ /* 0x000fe40000000f00 */
[----:B------:R-:W-:-:S13]  /*33360*/  @!P2 IADD3 R5, P3, R33, R14, RZ ;  /* 0x0000000e2105a210 */ /* 0x000fda0007f7e0ff */
[----:B------:R-:W-:Y:S05]  /*33370*/  WARPSYNC.COLLECTIVE R15, `(.L_x_2466) ;  /* 0x000000000f087348 */ /* 0x000fea0003c00000 */
[----:B------:R0:W1:Y:S02]  /*33380*/  SHFL.IDX P6, R14, R13, R12, R11 ;  /* 0x0000000c0d0e7389 */ /* 0x00006400000c000b */
[----:B01----:R-:W-:Y:S01]  /*33390*/  ENDCOLLECTIVE ;  /* 0x000000000000791b */ /* 0x003fe20003800000 */
.L_x_2466:
[----:B------:R-:W-:Y:S02]  /*333a0*/  @!P2 IMAD.X R6, RZ, RZ, R2, P3 ;  /* 0x000000ffff06a224 */ /* 0x000fe400018e0602 */
[----:B------:R-:W-:Y:S02]  /*333b0*/  @!P2 IMAD.MOV.U32 R2, RZ, RZ, R5 ;  /* 0x000000ffff02a224 */ /* 0x000fe400078e0005 */
        /* <DEDUP_REMOVED lines=13> */
.L_x_2467:
[----:B------:R-:W-:Y:S02]  /*33490*/  IMAD.MOV.U32 R13, RZ, RZ, R4 ;  /* 0x000000ffff0d7224 */ /* 0x000fe400078e0004 */
[----:B------:R-:W-:Y:S01]  /*334a0*/  IMAD.MOV.U32 R12, RZ, RZ, 0x3 ;  /* 0x00000003ff0c7424 */ /* 0x000fe200078e00ff */
[----:B------:R-:W-:-:S13]  /*334b0*/  @!P2 IADD3 R5, P3, R33, R14, RZ ;  /* 0x0000000e2105a210 */ /* 0x000fda0007f7e0ff */
[----:B------:R-:W-:Y:S05]  /*334c0*/  WARPSYNC.COLLECTIVE R15, `(.L_x_2468) ;  /* 0x000000000f087348 */ /* 0x000fea0003c00000 */
[----:B------:R0:W1:Y:S02]  /*334d0*/  SHFL.IDX P6, R14, R13, R12, R11 ;  /* 0x0000000c0d0e7389 */ /* 0x00006400000c000b */
[----:B01----:R-:W-:Y:S01]  /*334e0*/  ENDCOLLECTIVE ;  /* 0x000000000000791b */ /* 0x003fe20003800000 */
.L_x_2468:
        /* <DEDUP_REMOVED lines=8> */
[----:B------:R-:W-:-:S03]  /*33570*/  MOV R13, R0 ;  /* 0x00000000000d7202 */ /* 0x000fc60000000f00 */
[----:B------:R0:W-:Y:S01]  /*33580*/  @!P2 LDGSTS.E.BYPASS.LTC128B.128 [R8+0x1d000], desc[UR36][R2.64+0x80], !P1 ;  /* 0x1d0000800208afae */ /* 0x0001e2000c901d64 */
[----:B------:R-:W-:Y:S01]  /*33590*/  ISETP.GE.AND P2, PT, R6, R25, PT ;  /* 0x000000190600720c */ /* 0x000fe20003f46270 */
[----:B0-----:R-:W-:-:S12]  /*335a0*/  IMAD.MOV.U32 R2, RZ, RZ, R14 ;  /* 0x000000ffff027224 */ /* 0x001fd800078e000e */
[----:B------:R-:W-:Y:S05]  /*335b0*/  WARPSYNC.COLLECTIVE R15, `(.L_x_2469) ;  /* 0x000000000f087348 */ /* 0x000fea0003c00000 */
[----:B------:R0:W1:Y:S02]  /*335c0*/  SHFL.IDX P6, R14, R13, R12, R11 ;  /* 0x0000000c0d0e7389 */ /* 0x00006400000c000b */
[----:B01----:R-:W-:Y:S01]  /*335d0*/  ENDCOLLECTIVE ;  /* 0x000000000000791b */ /* 0x003fe20003800000 */
.L_x_2469:
[----:B------:R-:W-:Y:S02]  /*335e0*/  IMAD.MOV.U32 R13, RZ, RZ, R4 ;  /* 0x000000ffff0d7224 */ /* 0x000fe400078e0004 */
[----:B------:R-:W-:Y:S01]  /*335f0*/  IMAD.MOV.U32 R12, RZ, RZ, 0x4 ;  /* 0x00000004ff0c7424 */ /* 0x000fe200078e00ff */
[----:B------:R-:W-:-:S13]  /*33600*/  @!P2 IADD3 R5, P3, R33, R14, RZ ;  /* 0x0000000e2105a210 */ /* 0x000fda0007f7e0ff */
[----:B------:R-:W-:Y:S05]  /*33610*/  WARPSYNC.COLLECTIVE R15, `(.L_x_2470) ;  /* 0x000000000f087348 */ /* 0x000fea0003c00000 */
[----:B------:R0:W1:Y:S02]  /*33620*/  SHFL.IDX P6, R14, R13, R12, R11 ;  /* 0x0000000c0d0e7389 */ /* 0x00006400000c000b */
[----:B01----:R-:W-:Y:S01]  /*33630*/  ENDCOLLECTIVE ;  /* 0x000000000000791b */ /* 0x003fe20003800000 */
.L_x_2470:
        /* <DEDUP_REMOVED lines=15> */
.L_x_2471:
[----:B------:R-:W-:Y:S02]  /*33730*/  IMAD.MOV.U32 R13, RZ, RZ, R4 ;  /* 0x000000ffff0d7224 */ /* 0x000fe400078e0004 */
[----:B------:R-:W-:Y:S01]  /*33740*/  IMAD.MOV.U32 R12, RZ, RZ, 0x5 ;  /* 0x00000005ff0c7424 */ /* 0x000fe200078e00ff */
[----:B------:R-:W-:-:S13]  /*33750*/  @!P2 IADD3 R5, P3, R33, R14, RZ ;  /* 0x0000000e2105a210 */ /* 0x000fda0007f7e0ff */
[----:B------:R-:W-:Y:S05]  /*33760*/  WARPSYNC.COLLECTIVE R15, `(.L_x_2472) ;  /* 0x000000000f087348 */ /* 0x000fea0003c00000 */
[----:B------:R0:W1:Y:S02]  /*33770*/  SHFL.IDX P6, R14, R13, R12, R11 ;  /* 0x0000000c0d0e7389 */ /* 0x00006400000c000b */
[----:B01----:R-:W-:Y:S01]  /*33780*/  ENDCOLLECTIVE ;  /* 0x000000000000791b */ /* 0x003fe20003800000 */
.L_x_2472:
[----:B------:R-:W-:Y:S01]  /*33790*/  @!P2 IMAD.X R6, RZ, RZ, R2, P3 ;  /* 0x000000ffff06a224 */ /* 0x000fe200018e0602 */
[----:B------:R-:W-:-:S03]  /*337a0*/  @!P2 MOV R2, R5 ;  /* 0x000000050002a202 */ /* 0x000fc60000000f00 */
        /* <DEDUP_REMOVED lines=13> */
.L_x_2473:
[----:B------:R-:W-:Y:S02]  /*33880*/  IMAD.MOV.U32 R13, RZ, RZ, R4 ;  /* 0x000000ffff0d7224 */ /* 0x000fe400078e0004 */
[----:B------:R-:W-:Y:S01]  /*33890*/  IMAD.MOV.U32 R12, RZ, RZ, 0x6 ;  /* 0x00000006ff0c7424 */ /* 0x000fe200078e00ff */
[----:B------:R-:W-:-:S13]  /*338a0*/  @!P2 IADD3 R5, P3, R33, R14, RZ ;  /* 0x0000000e2105a210 */ /* 0x000fda0007f7e0ff */
[----:B------:R-:W-:Y:S05]  /*338b0*/  WARPSYNC.COLLECTIVE R15, `(.L_x_2474) ;  /* 0x000000000f087348 */ /* 0x000fea0003c00000 */
[----:B------:R0:W1:Y:S02]  /*338c0*/  SHFL.IDX P6, R14, R13, R12, R11 ;  /* 0x0000000c0d0e7389 */ /* 0x00006400000c000b */
[----:B01----:R-:W-:Y:S01]  /*338d0*/  ENDCOLLECTIVE ;  /* 0x000000000000791b */ /* 0x003fe20003800000 */
.L_x_2474:
[----:B------:R-:W-:Y:S02]  /*338e0*/  @!P2 IMAD.X R6, RZ, RZ, R2, P3 ;  /* 0x000000ffff06a224 */ /* 0x000fe400018e0602 */
[----:B------:R-:W-:Y:S02]  /*338f0*/  @!P2 IMAD.MOV.U32 R2, RZ, RZ, R5 ;  /* 0x000000ffff02a224 */ /* 0x000fe400078e0005 */
[----:B------:R-:W-:Y:S01]  /*33900*/  @!P2 IMAD.MOV.U32 R3, RZ, RZ, R6 ;  /* 0x000000ffff03a224 */ /* 0x000fe200078e0006 */
[----:B------:R-:W-:-:S04]  /*33910*/  IADD3 R6, R17, 0x60, RZ ;  /* 0x0000006011067810 */ /* 0x000fc80007ffe0ff */
        /* <DEDUP_REMOVED lines=11> */
.L_x_2475:
[----:B------:R-:W-:Y:S02]  /*339d0*/  IMAD.MOV.U32 R13, RZ, RZ, R4 ;  /* 0x000000ffff0d7224 */ /* 0x000fe400078e0004 */
[----:B------:R-:W-:Y:S01]  /*339e0*/  IMAD.MOV.U32 R12, RZ, RZ, 0x7 ;  /* 0x00000007ff0c7424 */ /* 0x000fe200078e00ff */
[----:B------:R-:W-:-:S13]  /*339f0*/  @!P2 IADD3 R5, P3, R33, R14, RZ ;  /* 0x0000000e2105a210 */ /* 0x000fda0007f7e0ff */
[----:B------:R-:W-:Y:S05]  /*33a00*/  WARPSYNC.COLLECTIVE R15, `(.L_x_2476) ;  /* 0x000000000f087348 */ /* 0x000fea0003c00000 */
[----:B------:R0:W1:Y:S02]  /*33a10*/  SHFL.IDX P6, R14, R13, R12, R11 ;  /* 0x0000000c0d0e7389 */ /* 0x00006400000c000b */
[----:B01----:R-:W-:Y:S01]  /*33a20*/  ENDCOLLECTIVE ;  /* 0x000000000000791b */ /* 0x003fe20003800000 */
.L_x_2476:
[----:B------:R-:W-:Y:S02]  /*33a30*/  @!P2 IMAD.X R6, RZ, RZ, R2, P3 ;  /* 0x000000ffff06a224 */ /* 0x000fe400018e0602 */
[----:B------:R-:W-:Y:S02]  /*33a40*/  @!P2 IMAD.MOV.U32 R2, RZ, RZ, R5 ;  /* 0x000000ffff02a224 */ /* 0x000fe400078e0005 */
[----:B------:R-:W-:-:S05]  /*33a50*/  @!P2 IMAD.MOV.U32 R3, RZ, RZ, R6 ;  /* 0x000000ffff03a224 */ /* 0x000fca00078e0006 */
[----:B------:R-:W-:Y:S01]  /*33a60*/  @!PT LDS RZ, [RZ] ;  /* 0x00000000fffff984 */ /* 0x000fe20000000800 */
[----:B------:R-:W-:Y:S01]  /*33a70*/  @!PT LDS RZ, [RZ] ;  /* 0x00000000fffff984 */ /* 0x000fe20000000800 */
[----:B------:R-:W-:Y:S01]  /*33a80*/  @!PT LDS RZ, [RZ] ;  /* 0x00000000fffff984 */ /* 0x000fe20000000800 */
[----:B------:R0:W-:Y:S01]  /*33a90*/  @!P2 LDGSTS.E.BYPASS.LTC128B.128 [R8+0x1b000], desc[UR36][R2.64], !P0 ;  /* 0x1b0000000208afae */ /* 0x0001e2000c101d64 */
[----:B------:R-:W-:-:S03]  /*33aa0*/  IMAD.MOV.U32 R13, RZ, RZ, R0 ;  /* 0x000000ffff0d7224 */ /* 0x000fc600078e0000 */
[----:B------:R0:W-:Y:S01]  /*33ab0*/  @!P2 LDGSTS.E.BYPASS.LTC128B.128 [R8+0x1f000], desc[UR36][R2.64+0x80], !P1 ;  /* 0x1f0000800208afae */ /* 0x0001e2000c901d64 */
[----:B------:R-:W-:-:S07]  /*33ac0*/  MOV R4, R14 ;  /* 0x0000000e00047202 */ /* 0x000fce0000000f00 */
[----:B0-----:R-:W-:Y:S05]  /*33ad0*/  WARPSYNC.COLLECTIVE R15, `(.L_x_2477) ;  /* 0x000000000f087348 */ /* 0x001fea0003c00000 */
[----:B------:R1:W2:Y:S02]  /*33ae0*/  SHFL.IDX P6, R14, R13, R12, R11 ;  /* 0x0000000c0d0e7389 */ /* 0x0002a400000c000b */
[----:B012---:R-:W-:Y:S01]  /*33af0*/  ENDCOLLECTIVE ;  /* 0x000000000000791b */ /* 0x007fe20003800000 */
.L_x_2477:
[----:B------:R-:W-:Y:S05]  /*33b00*/  BRA `(.L_x_2478) ;  /* 0xffffff5000f07947 */ /* 0x000fea000383ffff */
.L_x_2124:
[----:B0-----:R0:W1:Y:S02]  /*33b10*/  SYNCS.PHASECHK.TRANS64.TRYWAIT P1, [R22+URZ+0x28420], R3 ;  /* 0x02842003160075a7 */ /* 0x001064000802017f */
[----:B-1----:R-:W-:Y:S05]  /*33b20*/  @!P1 NANOSLEEP.SYNCS 0x989680 ;  /* 0x009896800000995d */ /* 0x002fea0003900000 */
[----:B------:R-:W1:Y:S02]  /*33b30*/  @!P1 SYNCS.PHASECHK.TRANS64 P1, [R22+URZ+0x28420], R3 ;  /* 0x02842003160095a7 */ /* 0x000e64000802007f */
[----:B-1----:R-:W-:Y:S05]  /*33b40*/  @!P1 BRA `(.L_x_2124) ;  /* 0xfffffffc00f09947 */ /* 0x002fea000383ffff */
[----:B------:R-:W-:Y:S05]  /*33b50*/  BRA `(.L_x_2479) ;  /* 0xffffff5400687947 */ /* 0x000fea000383ffff */
.L_x_2128:
[----:B-1----:R1:W2:Y:S02]  /*33b60*/  SYNCS.PHASECHK.TRANS64.TRYWAIT P0, [R0+URZ+0x28480], R17 ;  /* 0x02848011000075a7 */ /* 0x0022a4000800017f */
[----:B--2---:R-:W-:Y:S05]  /*33b70*/  @!P0 NANOSLEEP.SYNCS 0x989680 ;  /* 0x009896800000895d */ /* 0x004fea0003900000 */
[----:B------:R-:W2:Y:S02]  /*33b80*/  @!P0 SYNCS.PHASECHK.TRANS64 P0, [R0+URZ+0x28480], R17 ;  /* 0x02848011000085a7 */ /* 0x000ea4000800007f */
[----:B--2---:R-:W-:Y:S05]  /*33b90*/  @!P0 BRA `(.L_x_2128) ;  /* 0xfffffffc00f08947 */ /* 0x004fea000383ffff */
[----:B------:R-:W-:Y:S05]  /*33ba0*/  BRA `(.L_x_2480) ;  /* 0xffffff58001c7947 */ /* 0x000fea000383ffff */
.L_x_2129:
        /* <DEDUP_REMOVED lines=8> */
.L_x_2482:
[----:B------:R-:W-:Y:S05]  /*33c30*/  BSYNC B0 ;  /* 0x0000000000007941 */ /* 0x000fea0003800000 */
.L_x_2481:
[----:B------:R-:W-:Y:S01]  /*33c40*/  IMAD.MOV.U32 R13, RZ, RZ, R21 ;  /* 0x000000ffff0d7224 */ /* 0x000fe200078e0015 */
[----:B------:R-:W-:Y:S01]  /*33c50*/  MOV R15, 0xffffffff ;  /* 0xffffffff000f7802 */ /* 0x000fe20000000f00 */
[----:B------:R-:W-:Y:S02]  /*33c60*/  IMAD.MOV.U32 R12, RZ, RZ, RZ ;  /* 0x000000ffff0c7224 */ /* 0x000fe400078e00ff */
[----:B------:R-:W-:Y:S02]  /*33c70*/  IMAD.MOV.U32 R11, RZ, RZ, 0x181f ;  /* 0x0000181fff0b7424 */ /* 0x000fe400078e00ff */
[----:B------:R-:W-:Y:S02]  /*33c80*/  IMAD.MOV.U32 R3, RZ, RZ, R14 ;  /* 0x000000ffff037224 */ /* 0x000fe400078e000e */
[----:B------:R-:W-:-:S07]  /*33c90*/  IMAD.IADD R4, R22, 0x1, R4 ;  /* 0x0000000116047824 */ /* 0x000fce00078e0204 */
[----:B------:R-:W-:Y:S05]  /*33ca0*/  WARPSYNC.COLLECTIVE R15, `(.L_x_2483) ;  /* 0x000000000f087348 */ /* 0x000fea0003c00000 */
[----:B------:R0:W1:Y:S02]  /*33cb0*/  SHFL.IDX P6, R14, R13, R12, R11 ;  /* 0x0000000c0d0e7389 */ /* 0x00006400000c000b */
[----:B01----:R-:W-:Y:S01]  /*33cc0*/  ENDCOLLECTIVE ;  /* 0x000000000000791b */ /* 0x003fe20003800000 */
.L_x_2483:
[----:B------:R-:W-:Y:S02]  /*33cd0*/  IMAD.MOV.U32 R13, RZ, RZ, R24 ;  /* 0x000000ffff0d7224 */ /* 0x000fe400078e0018 */
[----:B------:R-:W-:Y:S02]  /*33ce0*/  IMAD.MOV.U32 R12, RZ, RZ, 0x1 ;  /* 0x00000001ff0c7424 */ /* 0x000fe400078e00ff */
[----:B------:R-:W-:-:S07]  /*33cf0*/  IMAD.MOV.U32 R2, RZ, RZ, R14 ;  /* 0x000000ffff027224 */ /* 0x000fce00078e000e */
[----:B------:R-:W-:Y:S05]  /*33d00*/  WARPSYNC.COLLECTIVE R15, `(.L_x_2484) ;  /* 0x000000000f087348 */ /* 0x000fea0003c00000 */
[----:B------:R0:W1:Y:S02]  /*33d10*/  SHFL.IDX P6, R14, R13, R12, R11 ;  /* 0x0000000c0d0e7389 */ /* 0x00006400000c000b */
[----:B01----:R-:W-:Y:S01]  /*33d20*/  ENDCOLLECTIVE ;  /* 0x000000000000791b */ /* 0x003fe20003800000 */
.L_x_2484:
        /* <DEDUP_REMOVED lines=12> */
.L_x_2485:
[----:B------:R-:W-:Y:S01]  /*33df0*/  MOV R13, R24 ;  /* 0x00000018000d7202 */ /* 0x000fe20000000f00 */
[----:B------:R-:W-:Y:S02]  /*33e00*/  IMAD.MOV.U32 R12, RZ, RZ, 0x2 ;  /* 0x00000002ff0c7424 */ /* 0x000fe400078e00ff */
[----:B------:R-:W-:-:S07]  /*33e10*/  IMAD.MOV.U32 R2, RZ, RZ, R14 ;  /* 0x000000ffff027224 */ /* 0x000fce00078e000e */
[----:B------:R-:W-:Y:S05]  /*33e20*/  WARPSYNC.COLLECTIVE R15, `(.L_x_2486) ;  /* 0x000000000f087348 */ /* 0x000fea0003c00000 */
[----:B------:R0:W1:Y:S02]  /*33e30*/  SHFL.IDX P6, R14, R13, R12, R11 ;  /* 0x0000000c0d0e7389 */ /* 0x00006400000c000b */
[----:B01----:R-:W-:Y:S01]  /*33e40*/  ENDCOLLECTIVE ;  /* 0x000000000000791b */ /* 0x003fe20003800000 */
.L_x_2486:
        /* <DEDUP_REMOVED lines=12> */
.L_x_2487:
[----:B------:R-:W-:Y:S02]  /*33f10*/  IMAD.MOV.U32 R13, RZ, RZ, R24 ;  /* 0x000000ffff0d7224 */ /* 0x000fe400078e0018 */
[----:B------:R-:W-:Y:S02]  /*33f20*/  IMAD.MOV.U32 R12, RZ, RZ, 0x3 ;  /* 0x00000003ff0c7424 */ /* 0x000fe400078e00ff */
[----:B------:R-:W-:-:S07]  /*33f30*/  IMAD.MOV.U32 R2, RZ, RZ, R14 ;  /* 0x000000ffff027224 */ /* 0x000fce00078e000e */
[----:B------:R-:W-:Y:S05]  /*33f40*/  WARPSYNC.COLLECTIVE R15, `(.L_x_2488) ;  /* 0x000000000f087348 */ /* 0x000fea0003c00000 */
[----:B------:R0:W1:Y:S02]  /*33f50*/  SHFL.IDX P6, R14, R13, R12, R11 ;  /* 0x0000000c0d0e7389 */ /* 0x00006400000c000b */
[----:B01----:R-:W-:Y:S01]  /*33f60*/  ENDCOLLECTIVE ;  /* 0x000000000000791b */ /* 0x003fe20003800000 */
.L_x_2488:
        /* <DEDUP_REMOVED lines=12> */
.L_x_2489:
[----:B------:R-:W-:Y:S01]  /*34030*/  MOV R2, R14 ;  /* 0x0000000e00027202 */ /* 0x000fe20000000f00 */
[----:B------:R-:W-:Y:S06]  /*34040*/  BRA `(.L_x_2490) ;  /* 0xffffff5400b47947 */ /* 0x000fec000383ffff */
.L_x_2134:
[----:B----4-:R4:W0:Y:S02]  /*34050*/  SYNCS.PHASECHK.TRANS64.TRYWAIT P0, [R0+URZ+0x28440], R17 ;  /* 0x02844011000075a7 */ /* 0x010824000800017f */
[----:B0-----:R-:W-:Y:S05]  /*34060*/  @!P0 NANOSLEEP.SYNCS 0x989680 ;  /* 0x009896800000895d */ /* 0x001fea0003900000 */
[----:B------:R-:W0:Y:S02]  /*34070*/  @!P0 SYNCS.PHASECHK.TRANS64 P0, [R0+URZ+0x28440], R17 ;  /* 0x02844011000085a7 */ /* 0x000e24000800007f */
[----:B0-----:R-:W-:Y:S05]  /*34080*/  @!P0 BRA `(.L_x_2134) ;  /* 0xfffffffc00f08947 */ /* 0x001fea000383ffff */
[----:B------:R-:W-:Y:S05]  /*34090*/  BRA `(.L_x_2491) ;  /* 0xffffff5800047947 */ /* 0x000fea000383ffff */
.L_x_2135:
[----:B------:R-:W-:Y:S01]  /*340a0*/  BSSY B0, `(.L_x_2492) ;  /* 0x0000008000007945 */ /* 0x000fe20003800000 */
[----:B------:R-:W-:Y:S02]  /*340b0*/  IMAD.MOV.U32 R13, RZ, RZ, R8 ;  /* 0x000000ffff0d7224 */ /* 0x000fe400078e0008 */
[----:B------:R-:W-:Y:S02]  /*340c0*/  IMAD.MOV.U32 R12, RZ, RZ, RZ ;  /* 0x000000ffff0c7224 */ /* 0x000fe400078e00ff */
[----:B------:R-:W-:Y:S02]  /*340d0*/  IMAD.MOV.U32 R11, RZ, RZ, 0x181f ;  /* 0x0000181fff0b7424 */ /* 0x000fe400078e00ff */
[----:B------:R-:W-:-:S07]  /*340e0*/  IMAD.MOV.U32 R15, RZ, RZ, -0x1 ;  /* 0xffffffffff0f7424 */ /* 0x000fce00078e00ff */
[----:B01-34-:R-:W-:Y:S05]  /*340f0*/  WARPSYNC.COLLECTIVE R15, `(.L_x_2493) ;  /* 0x000000000f087348 */ /* 0x01bfea0003c00000 */
[----:B------:R2:W0:Y:S02]  /*34100*/  SHFL.IDX P6, R14, R13, R12, R11 ;  /* 0x0000000c0d0e7389 */ /* 0x00042400000c000b */
[----:B01234-:R-:W-:Y:S01]  /*34110*/  ENDCOLLECTIVE ;  /* 0x000000000000791b */ /* 0x01ffe20003800000 */
.L_x_2493:
[----:B------:R-:W-:Y:S05]  /*34120*/  BSYNC B0 ;  /* 0x0000000000007941 */ /* 0x000fea0003800000 */
.L_x_2492:
        /* <DEDUP_REMOVED lines=8> */
.L_x_2494:
[----:B------:R-:W-:Y:S02]  /*341b0*/  IMAD.MOV.U32 R13, RZ, RZ, R8 ;  /* 0x000000ffff0d7224 */ /* 0x000fe400078e0008 */
[----:B------:R-:W-:Y:S01]  /*341c0*/  IMAD.MOV.U32 R12, RZ, RZ, 0x1 ;  /* 0x00000001ff0c7424 */ /* 0x000fe200078e00ff */
[----:B------:R-:W-:-:S07]  /*341d0*/  MOV R2, R14 ;  /* 0x0000000e00027202 */ /* 0x000fce0000000f00 */
[----:B------:R-:W-:Y:S05]  /*341e0*/  WARPSYNC.COLLECTIVE R15, `(.L_x_2495) ;  /* 0x000000000f087348 */ /* 0x000fea0003c00000 */
[----:B------:R0:W1:Y:S02]  /*341f0*/  SHFL.IDX P6, R14, R13, R12, R11 ;  /* 0x0000000c0d0e7389 */ /* 0x00006400000c000b */
[----:B01----:R-:W-:Y:S01]  /*34200*/  ENDCOLLECTIVE ;  /* 0x000000000000791b */ /* 0x003fe20003800000 */
.L_x_2495:
        /* <DEDUP_REMOVED lines=12> */
.L_x_2496:
[----:B------:R-:W-:Y:S02]  /*342d0*/  IMAD.MOV.U32 R13, RZ, RZ, R8 ;  /* 0x000000ffff0d7224 */ /* 0x000fe400078e0008 */
[----:B------:R-:W-:Y:S02]  /*342e0*/  IMAD.MOV.U32 R12, RZ, RZ, 0x2 ;  /* 0x00000002ff0c7424 */ /* 0x000fe400078e00ff */
[----:B------:R-:W-:-:S07]  /*342f0*/  IMAD.MOV.U32 R2, RZ, RZ, R14 ;  /* 0x000000ffff027224 */ /* 0x000fce00078e000e */
[----:B------:R-:W-:Y:S05]  /*34300*/  WARPSYNC.COLLECTIVE R15, `(.L_x_2497) ;  /* 0x000000000f087348 */ /* 0x000fea0003c00000 */
[----:B------:R0:W1:Y:S02]  /*34310*/  SHFL.IDX P6, R14, R13, R12, R11 ;  /* 0x0000000c0d0e7389 */ /* 0x00006400000c000b */
[----:B01----:R-:W-:Y:S01]  /*34320*/  ENDCOLLECTIVE ;  /* 0x000000000000791b */ /* 0x003fe20003800000 */
.L_x_2497:
        /* <DEDUP_REMOVED lines=8> */
[----:B0-----:R-:W-:-:S07]  /*343b0*/  MOV R3, R14 ;  /* 0x0000000e00037202 */ /* 0x001fce0000000f00 */
[----:B------:R-:W-:Y:S05]  /*343c0*/  WARPSYNC.COLLECTIVE R15, `(.L_x_2498) ;  /* 0x000000000f087348 */ /* 0x000fea0003c00000 */
[----:B------:R0:W1:Y:S02]  /*343d0*/  SHFL.IDX P6, R14, R13, R12, R11 ;  /* 0x0000000c0d0e7389 */ /* 0x00006400000c000b */
[----:B01----:R-:W-:Y:S01]  /*343e0*/  ENDCOLLECTIVE ;  /* 0x000000000000791b */ /* 0x003fe20003800000 */
.L_x_2498:
[----:B------:R-:W-:Y:S02]  /*343f0*/  IMAD.MOV.U32 R13, RZ, RZ, R8 ;  /* 0x000000ffff0d7224 */ /* 0x000fe400078e0008 */
[----:B------:R-:W-:Y:S02]  /*34400*/  IMAD.MOV.U32 R12, RZ, RZ, 0x3 ;  /* 0x00000003ff0c7424 */ /* 0x000fe400078e00ff */
[----:B------:R-:W-:-:S07]  /*34410*/  IMAD.MOV.U32 R2, RZ, RZ, R14 ;  /* 0x000000ffff027224 */ /* 0x000fce00078e000e */
[----:B------:R-:W-:Y:S05]  /*34420*/  WARPSYNC.COLLECTIVE R15, `(.L_x_2499) ;  /* 0x000000000f087348 */ /* 0x000fea0003c00000 */
[----:B------:R0:W1:Y:S02]  /*34430*/  SHFL.IDX P6, R14, R13, R12, R11 ;  /* 0x0000000c0d0e7389 */ /* 0x00006400000c000b */
[----:B01----:R-:W-:Y:S01]  /*34440*/  ENDCOLLECTIVE ;  /* 0x000000000000791b */ /* 0x003fe20003800000 */
.L_x_2499:
        /* <DEDUP_REMOVED lines=12> */
.L_x_2500:
[----:B------:R-:W-:Y:S01]  /*34510*/  IMAD.MOV.U32 R2, RZ, RZ, R14 ;  /* 0x000000ffff027224 */ /* 0x000fe200078e000e */
[----:B------:R-:W-:Y:S06]  /*34520*/  BRA `(.L_x_2501) ;  /* 0xffffff5400907947 */ /* 0x000fec000383ffff */
.L_x_2140:
[----:B0-----:R0:W1:Y:S02]  /*34530*/  SYNCS.PHASECHK.TRANS64.TRYWAIT P2, [R3+URZ+0x28470], R0 ;  /* 0x02847000030075a7 */ /* 0x001064000804017f */
[----:B-1----:R-:W-:Y:S05]  /*34540*/  @!P2 NANOSLEEP.SYNCS 0x989680 ;  /* 0x009896800000a95d */ /* 0x002fea0003900000 */
[----:B------:R-:W1:Y:S02]  /*34550*/  @!P2 SYNCS.PHASECHK.TRANS64 P2, [R3+URZ+0x28470], R0 ;  /* 0x028470000300a5a7 */ /* 0x000e64000804007f */
[----:B-1----:R-:W-:Y:S05]  /*34560*/  @!P2 BRA `(.L_x_2140) ;  /* 0xfffffffc00f0a947 */ /* 0x002fea000383ffff */
[----:B------:R-:W-:Y:S05]  /*34570*/  BRA `(.L_x_2502) ;  /* 0xffffff5400f47947 */ /* 0x000fea000383ffff */
.L_x_2142:
[----:B0-----:R0:W1:Y:S02]  /*34580*/  SYNCS.PHASECHK.TRANS64.TRYWAIT P2, [R3+URZ+0x28460], R0 ;  /* 0x02846000030075a7 */ /* 0x001064000804017f */
[----:B-1----:R-:W-:Y:S05]  /*34590*/  @!P2 NANOSLEEP.SYNCS 0x989680 ;  /* 0x009896800000a95d */ /* 0x002fea0003900000 */
[----:B------:R-:W1:Y:S02]  /*345a0*/  @!P2 SYNCS.PHASECHK.TRANS64 P2, [R3+URZ+0x28460], R0 ;  /* 0x028460000300a5a7 */ /* 0x000e64000804007f */
[----:B-1----:R-:W-:Y:S05]  /*345b0*/  @!P2 BRA `(.L_x_2142) ;  /* 0xfffffffc00f0a947 */ /* 0x002fea000383ffff */
[----:B------:R-:W-:Y:S05]  /*345c0*/  BRA `(.L_x_2503) ;  /* 0xffffff5800007947 */ /* 0x000fea000383ffff */
.L_x_2150:
[----:B0-----:R0:W2:Y:S02]  /*345d0*/  SYNCS.PHASECHK.TRANS64.TRYWAIT P1, [R17+URZ+0x28470], R0 ;  /* 0x02847000110075a7 */ /* 0x0010a4000802017f */
[----:B--2---:R-:W-:Y:S05]  /*345e0*/  @!P1 NANOSLEEP.SYNCS 0x989680 ;  /* 0x009896800000995d */ /* 0x004fea0003900000 */
[----:B------:R-:W2:Y:S02]  /*345f0*/  @!P1 SYNCS.PHASECHK.TRANS64 P1, [R17+URZ+0x28470], R0 ;  /* 0x02847000110095a7 */ /* 0x000ea4000802007f */
[----:B--2---:R-:W-:Y:S05]  /*34600*/  @!P1 BRA `(.L_x_2150) ;  /* 0xfffffffc00f09947 */ /* 0x004fea000383ffff */
[----:B------:R-:W-:Y:S05]  /*34610*/  BRA `(.L_x_2504) ;  /* 0xffffff5c00ac7947 */ /* 0x000fea000383ffff */
.L_x_2152:
[----:B0-----:R0:W2:Y:S02]  /*34620*/  SYNCS.PHASECHK.TRANS64.TRYWAIT P1, [R17+URZ+0x28460], R0 ;  /* 0x02846000110075a7 */ /* 0x0010a4000802017f */
[----:B--2---:R-:W-:Y:S05]  /*34630*/  @!P1 NANOSLEEP.SYNCS 0x989680 ;  /* 0x009896800000995d */ /* 0x004fea0003900000 */
[----:B------:R-:W2:Y:S02]  /*34640*/  @!P1 SYNCS.PHASECHK.TRANS64 P1, [R17+URZ+0x28460], R0 ;  /* 0x02846000110095a7 */ /* 0x000ea4000802007f */
[----:B--2---:R-:W-:Y:S05]  /*34650*/  @!P1 BRA `(.L_x_2152) ;  /* 0xfffffffc00f09947 */ /* 0x004fea000383ffff */
[----:B------:R-:W-:Y:S05]  /*34660*/  BRA `(.L_x_2505) ;  /* 0xffffff5c00b47947 */ /* 0x000fea000383ffff */
.L_x_2157:
        /* <DEDUP_REMOVED lines=8> */
.L_x_2507:
[----:B------:R-:W-:Y:S05]  /*346f0*/  BSYNC B0 ;  /* 0x0000000000007941 */ /* 0x000fea0003800000 */
.L_x_2506:
[----:B------:R-:W-:Y:S02]  /*34700*/  IMAD.MOV.U32 R13, RZ, RZ, R16 ;  /* 0x000000ffff0d7224 */ /* 0x000fe400078e0010 */
[----:B------:R-:W-:Y:S02]  /*34710*/  IMAD.MOV.U32 R12, RZ, RZ, 0x1 ;  /* 0x00000001ff0c7424 */ /* 0x000fe400078e00ff */
[----:B------:R-:W-:Y:S02]  /*34720*/  IMAD.MOV.U32 R11, RZ, RZ, 0x1f ;  /* 0x0000001fff0b7424 */ /* 0x000fe400078e00ff */
[----:B------:R-:W-:Y:S02]  /*34730*/  IMAD.MOV.U32 R15, RZ, RZ, -0x1 ;  /* 0xffffffffff0f7424 */ /* 0x000fe400078e00ff */
[----:B------:R-:W-:Y:S02]  /*34740*/  IMAD.IADD R9, R19, 0x1, R8 ;  /* 0x0000000113097824 */ /* 0x000fe400078e0208 */
[----:B------:R-:W-:-:S07]  /*34750*/  IMAD.MOV.U32 R0, RZ, RZ, R14 ;  /* 0x000000ffff007224 */ /* 0x000fce00078e000e */
[----:B------:R-:W-:Y:S05]  /*34760*/  WARPSYNC.COLLECTIVE R15, `(.L_x_2508) ;  /* 0x000000000f087348 */ /* 0x000fea0003c00000 */
[----:B------:R0:W1:Y:S02]  /*34770*/  SHFL.IDX P6, R14, R13, R12, R11 ;  /* 0x0000000c0d0e7389 */ /* 0x00006400000c000b */
[----:B01----:R-:W-:Y:S01]  /*34780*/  ENDCOLLECTIVE ;  /* 0x000000000000791b */ /* 0x003fe20003800000 */
.L_x_2508:
[----:B------:R-:W-:Y:S02]  /*34790*/  ULDC UR4, c[0x0][0xc3c] ;  /* 0x00030f0000047ab9 */ /* 0x000fe40000000800 */
[----:B------:R-:W-:-:S13]  /*347a0*/  ISETP.GE.OR P1, PT, R9, UR4, !P0 ;  /* 0x0000000409007c0c */ /* 0x000fda000c726670 */
[----:B------:R-:W0:Y:S08]  /*347b0*/  @!P1 LDC.64 R2, c[0x0][0xc80] ;  /* 0x00032000ff029b82 */ /* 0x000e300000000a00 */
[----:B------:R-:W1:Y:S01]  /*347c0*/  @!P1 LDC.64 R4, c[0x0][0xc78] ;  /* 0x00031e00ff049b82 */ /* 0x000e620000000a00 */
[----:B------:R-:W-:Y:S01]  /*347d0*/  CS2R R16, SRZ ;  /* 0x0000000000107805 */ /* 0x000fe2000001ff00 */
[----:B------:R-:W-:-:S02]  /*347e0*/  IMAD.MOV.U32 R11, RZ, RZ, RZ ;  /* 0x000000ffff0b7224 */ /* 0x000fc400078e00ff */
[----:B------:R-:W-:Y:S02]  /*347f0*/  IMAD.MOV.U32 R6, RZ, RZ, R14 ;  /* 0x000000ffff067224 */ /* 0x000fe400078e000e */
[----:B0-----:R-:W-:-:S05]  /*34800*/  @!P1 IMAD.WIDE R2, R9, 0x4, R2 ;  /* 0x0000000409029825 */ /* 0x001fca00078e0202 */
[----:B------:R1:W2:Y:S02]  /*34810*/  @!P1 LDG.E R7, desc[UR36][R2.64] ;  /* 0x0000002402079981 */ /* 0x0002a4000c1e1900 */
[----:B-1----:R-:W-:-:S05]  /*34820*/  @!P1 IMAD.WIDE R2, R9, 0x4, R4 ;  /* 0x0000000409029825 */ /* 0x002fca00078e0204 */
[----:B------:R-:W3:Y:S01]  /*34830*/  @!P1 LDG.E R4, desc[UR36][R2.64] ;  /* 0x0000002402049981 */ /* 0x000ee2000c1e1900 */
[----:B------:R-:W-:Y:S01]  /*34840*/  IMAD.MOV.U32 R5, RZ, RZ, RZ ;  /* 0x000000ffff057224 */ /* 0x000fe200078e00ff */
[C---:B------:R-:W-:Y:S02]  /*34850*/  ISETP.GE.U32.AND P2, PT, R8.reuse, 0x2, PT ;  /* 0x000000020800780c */ /* 0x040fe40003f46070 */
[C---:B------:R-:W-:Y:S02]  /*34860*/  ISETP.GE.U32.AND P3, PT, R8.reuse, 0x4, PT ;  /* 0x000000040800780c */ /* 0x040fe40003f66070 */
[C---:B------:R-:W-:Y:S02]  /*34870*/  ISETP.GE.U32.AND P4, PT, R8.reuse, 0x8, PT ;  /* 0x000000080800780c */ /* 0x040fe40003f86070 */
[C---:B------:R-:W-:Y:S02]  /*34880*/  ISETP.GE.U32.AND P5, PT, R8.reuse, 0x10, PT ;  /* 0x000000100800780c */ /* 0x040fe40003fa6070 */
[----:B--2---:R-:W-:Y:S01]  /*34890*/  @!P1 MOV R17, R7 ;  /* 0x0000000700119202 */ /* 0x004fe20000000f00 */
[----:B---3--:R-:W-:Y:S01]  /*348a0*/  @!P1 IMAD.MOV.U32 R5, RZ, RZ, R4 ;  /* 0x000000ffff059224 */ /* 0x008fe200078e0004 */
[----:B------:R-:W-:-:S03]  /*348b0*/  ISETP.NE.AND P1, PT, R8, RZ, PT ;  /* 0x000000ff0800720c */ /* 0x000fc60003f25270 */
[----:B------:R-:W-:-:S10]  /*348c0*/  IMAD R13, R5, R17, RZ ;  /* 0x00000011050d7224 */ /* 0x000fd400078e02ff */
[----:B------:R-:W-:Y:S05]  /*348d0*/  WARPSYNC.COLLECTIVE R15, `(.L_x_2509) ;  /* 0x000000000f087348 */ /* 0x000fea0003c00000 */
[----:B------:R0:W1:Y:S02]  /*348e0*/  SHFL.UP P6, R14, R13, R12, R11 ;  /* 0x0400000c0d0e7389 */ /* 0x00006400000c000b */
[----:B01----:R-:W-:Y:S01]  /*348f0*/  ENDCOLLECTIVE ;  /* 0x000000000000791b */ /* 0x003fe20003800000 */
.L_x_2509:
[----:B------:R-:W-:Y:S01]  /*34900*/  IMAD.MOV.U32 R12, RZ, RZ, 0x2 ;  /* 0x00000002ff0c7424 */ /* 0x000fe200078e00ff */
[----:B------:R-:W-:-:S05]  /*34910*/  SEL R4, R14, RZ, P1 ;  /* 0x000000ff0e047207 */ /* 0x000fca0000800000 */
[----:B------:R-:W-:-:S04]  /*34920*/  IMAD.IADD R4, R13, 0x1, R4 ;  /* 0x000000010d047824 */ /* 0x000fc800078e0204 */
[----:B------:R-:W-:-:S07]  /*34930*/  IMAD.MOV.U32 R13, RZ, RZ, R4 ;  /* 0x000000ffff0d7224 */ /* 0x000fce00078e0004 */
[----:B------:R-:W-:Y:S05]  /*34940*/  WARPSYNC.COLLECTIVE R15, `(.L_x_2510) ;  /* 0x000000000f087348 */ /* 0x000fea0003c00000 */
[----:B------:R0:W1:Y:S02]  /*34950*/  SHFL.UP P6, R14, R13, R12, R11 ;  /* 0x0400000c0d0e7389 */ /* 0x00006400000c000b */
[----:B01----:R-:W-:Y:S01]  /*34960*/  ENDCOLLECTIVE ;  /* 0x000000000000791b */ /* 0x003fe20003800000 */
.L_x_2510:
[----:B------:R-:W-:Y:S01]  /*34970*/  IMAD.MOV.U32 R12, RZ, RZ, 0x4 ;  /* 0x00000004ff0c7424 */ /* 0x000fe200078e00ff */
[----:B------:R-:W-:-:S05]  /*34980*/  SEL R3, R14, RZ, P2 ;  /* 0x000000ff0e037207 */ /* 0x000fca0001000000 */
[----:B------:R-:W-:-:S04]  /*34990*/  IMAD.IADD R2, R4, 0x1, R3 ;  /* 0x0000000104027824 */ /* 0x000fc800078e0203 */
[----:B------:R-:W-:-:S07]  /*349a0*/  IMAD.MOV.U32 R13, RZ, RZ, R2 ;  /* 0x000000ffff0d7224 */ /* 0x000fce00078e0002 */
[----:B------:R-:W-:Y:S05]  /*349b0*/  WARPSYNC.COLLECTIVE R15, `(.L_x_2511) ;  /* 0x000000000f087348 */ /* 0x000fea0003c00000 */
[----:B------:R0:W1:Y:S02]  /*349c0*/  SHFL.UP P6, R14, R13, R12, R11 ;  /* 0x0400000c0d0e7389 */ /* 0x00006400000c000b */
[----:B01----:R-:W-:Y:S01]  /*349d0*/  ENDCOLLECTIVE ;  /* 0x000000000000791b */ /* 0x003fe20003800000 */
.L_x_2511:
[----:B------:R-:W-:Y:S01]  /*349e0*/  IMAD.MOV.U32 R12, RZ, RZ, 0x8 ;  /* 0x00000008ff0c7424 */ /* 0x000fe200078e00ff */
[----:B------:R-:W-:-:S04]  /*349f0*/  SEL R3, R14, RZ, P3 ;  /* 0x000000ff0e037207 */ /* 0x000fc80001800000 */
[----:B------:R-:W-:-:S05]  /*34a00*/  IADD3 R3, R2, R3, RZ ;  /* 0x0000000302037210 */ /* 0x000fca0007ffe0ff */
[----:B------:R-:W-:-:S07]  /*34a10*/  IMAD.MOV.U32 R13, RZ, RZ, R3 ;  /* 0x000000ffff0d7224 */ /* 0x000fce00078e0003 */
[----:B------:R-:W-:Y:S05]  /*34a20*/  WARPSYNC.COLLECTIVE R15, `(.L_x_2512) ;  /* 0x000000000f087348 */ /* 0x000fea0003c00000 */
[----:B------:R0:W1:Y:S02]  /*34a30*/  SHFL.UP P6, R14, R13, R12, R11 ;  /* 0x0400000c0d0e7389 */ /* 0x00006400000c000b */
[----:B01----:R-:W-:Y:S01]  /*34a40*/  ENDCOLLECTIVE ;  /* 0x000000000000791b */ /* 0x003fe20003800000 */
.L_x_2512:
[----:B------:R-:W-:Y:S01]  /*34a50*/  IMAD.MOV.U32 R12, RZ, RZ, 0x10 ;  /* 0x00000010ff0c7424 */ /* 0x000fe200078e00ff */
[----:B------:R-:W-:-:S05]  /*34a60*/  SEL R4, R14, RZ, P4 ;  /* 0x000000ff0e047207 */ /* 0x000fca0002000000 */
[----:B------:R-:W-:-:S04]  /*34a70*/  IMAD.IADD R4, R3, 0x1, R4 ;  /* 0x0000000103047824 */ /* 0x000fc800078e0204 */
[----:B------:R-:W-:-:S07]  /*34a80*/  IMAD.MOV.U32 R13, RZ, RZ, R4 ;  /* 0x000000ffff0d7224 */ /* 0x000fce00078e0004 */
[----:B------:R-:W-:Y:S05]  /*34a90*/  WARPSYNC.COLLECTIVE R15, `(.L_x_2513) ;  /* 0x000000000f087348 */ /* 0x000fea0003c00000 */
[----:B------:R0:W1:Y:S02]  /*34aa0*/  SHFL.UP P6, R14, R13, R12, R11 ;  /* 0x0400000c0d0e7389 */ /* 0x00006400000c000b */
[----:B01----:R-:W-:Y:S01]  /*34ab0*/  ENDCOLLECTIVE ;  /* 0x000000000000791b */ /* 0x003fe20003800000 */
.L_x_2513:
[----:B------:R-:W-:Y:S02]  /*34ac0*/  IMAD.MOV.U32 R12, RZ, RZ, 0x1f ;  /* 0x0000001fff0c7424 */ /* 0x000fe400078e00ff */
[----:B------:R-:W-:Y:S01]  /*34ad0*/  IMAD.MOV.U32 R11, RZ, RZ, 0x1f ;  /* 0x0000001fff0b7424 */ /* 0x000fe200078e00ff */
[----:B------:R-:W-:-:S05]  /*34ae0*/  SEL R3, R14, RZ, P5 ;  /* 0x000000ff0e037207 */ /* 0x000fca0002800000 */
[----:B------:R-:W-:-:S04]  /*34af0*/  IMAD.IADD R2, R4, 0x1, R3 ;  /* 0x0000000104027824 */ /* 0x000fc800078e0203 */
[----:B------:R-:W-:-:S07]  /*34b00*/  IMAD.MOV.U32 R13, RZ, RZ, R2 ;  /* 0x000000ffff0d7224 */ /* 0x000fce00078e0002 */
[----:B------:R-:W-:Y:S05]  /*34b10*/  WARPSYNC.COLLECTIVE R15, `(.L_x_2514) ;  /* 0x000000000f087348 */ /* 0x000fea0003c00000 */
[----:B------:R0:W1:Y:S02]  /*34b20*/  SHFL.IDX P6, R14, R13, R12, R11 ;  /* 0x0000000c0d0e7389 */ /* 0x00006400000c000b */
[----:B01----:R-:W-:Y:S01]  /*34b30*/  ENDCOLLECTIVE ;  /* 0x000000000000791b */ /* 0x003fe20003800000 */
.L_x_2514:
[----:B------:R-:W-:Y:S05]  /*34b40*/  BRA `(.L_x_2515) ;  /* 0xffffff6000b07947 */ /* 0x000fea000383ffff */
.L_x_2160:
[----:B------:R-:W-:Y:S01]  /*34b50*/  BSSY B0, `(.L_x_2516) ;  /* 0x0000007000007945 */ /* 0x000fe20003800000 */
[----:B------:R-:W-:Y:S01]  /*34b60*/  MOV R12, 0x1 ;  /* 0x00000001000c7802 */ /* 0x000fe20000000f00 */
[----:B------:R-:W-:Y:S02]  /*34b70*/  IMAD.MOV.U32 R11, RZ, RZ, RZ ;  /* 0x000000ffff0b7224 */ /* 0x000fe400078e00ff */
[----:B------:R-:W-:-:S07]  /*34b80*/  IMAD.MOV.U32 R15, RZ, RZ, -0x1 ;  /* 0xffffffffff0f7424 */ /* 0x000fce00078e00ff */
[----:B------:R-:W-:Y:S05]  /*34b90*/  WARPSYNC.COLLECTIVE R15, `(.L_x_2517) ;  /* 0x000000000f087348 */ /* 0x000fea0003c00000 */
[----:B------:R0:W1:Y:S02]  /*34ba0*/  SHFL.UP P6, R14, R13, R12, R11 ;  /* 0x0400000c0d0e7389 */ /* 0x00006400000c000b */
[----:B01----:R-:W-:Y:S01]  /*34bb0*/  ENDCOLLECTIVE ;  /* 0x000000000000791b */ /* 0x003fe20003800000 */
.L_x_2517:
[----:B------:R-:W-:Y:S05]  /*34bc0*/  BSYNC B0 ;  /* 0x0000000000007941 */ /* 0x000fea0003800000 */
.L_x_2516:
[----:B------:R-:W-:Y:S01]  /*34bd0*/  SEL R14, R14, RZ, P1 ;  /* 0x000000ff0e0e7207 */ /* 0x000fe20000800000 */
[----:B------:R-:W-:Y:S02]  /*34be0*/  IMAD.MOV.U32 R12, RZ, RZ, 0x2 ;  /* 0x00000002ff0c7424 */ /* 0x000fe400078e00ff */
[----:B------:R-:W-:Y:S02]  /*34bf0*/  IMAD.MOV.U32 R11, RZ, RZ, RZ ;  /* 0x000000ffff0b7224 */ /* 0x000fe400078e00ff */
[----:B------:R-:W-:Y:S02]  /*34c00*/  IMAD.IADD R13, R13, 0x1, R14 ;  /* 0x000000010d0d7824 */ /* 0x000fe400078e020e */
[----:B------:R-:W-:-:S07]  /*34c10*/  IMAD.MOV.U32 R15, RZ, RZ, -0x1 ;  /* 0xffffffffff0f7424 */ /* 0x000fce00078e00ff */
[----:B------:R-:W-:Y:S05]  /*34c20*/  WARPSYNC.COLLECTIVE R15, `(.L_x_2518) ;  /* 0x000000000f087348 */ /* 0x000fea0003c00000 */
[----:B------:R0:W1:Y:S02]  /*34c30*/  SHFL.UP P6, R14, R13, R12, R11 ;  /* 0x0400000c0d0e7389 */ /* 0x00006400000c000b */
[----:B01----:R-:W-:Y:S01]  /*34c40*/  ENDCOLLECTIVE ;  /* 0x000000000000791b */ /* 0x003fe20003800000 */
.L_x_2518:
[----:B------:R-:W-:Y:S01]  /*34c50*/  IMAD.MOV.U32 R12, RZ, RZ, 0x4 ;  /* 0x00000004ff0c7424 */ /* 0x000fe200078e00ff */
[----:B------:R-:W-:-:S05]  /*34c60*/  SEL R2, R14, RZ, P2 ;  /* 0x000000ff0e027207 */ /* 0x000fca0001000000 */
[----:B------:R-:W-:-:S04]  /*34c70*/  IMAD.IADD R2, R13, 0x1, R2 ;  /* 0x000000010d027824 */ /* 0x000fc800078e0202 */
[----:B------:R-:W-:-:S07]  /*34c80*/  IMAD.MOV.U32 R13, RZ, RZ, R2 ;  /* 0x000000ffff0d7224 */ /* 0x000fce00078e0002 */
[----:B------:R-:W-:Y:S05]  /*34c90*/  WARPSYNC.COLLECTIVE R15, `(.L_x_2519) ;  /* 0x000000000f087348 */ /* 0x000fea0003c00000 */
[----:B------:R0:W1:Y:S02]  /*34ca0*/  SHFL.UP P6, R14, R13, R12, R11 ;  /* 0x0400000c0d0e7389 */ /* 0x00006400000c000b */
[----:B01----:R-:W-:Y:S01]  /*34cb0*/  ENDCOLLECTIVE ;  /* 0x000000000000791b */ /* 0x003fe20003800000 */
.L_x_2519:
[----:B------:R-:W-:Y:S01]  /*34cc0*/  IMAD.MOV.U32 R12, RZ, RZ, 0x8 ;  /* 0x00000008ff0c7424 */ /* 0x000fe200078e00ff */
[----:B------:R-:W-:-:S04]  /*34cd0*/  SEL R3, R14, RZ, P3 ;  /* 0x000000ff0e037207 */ /* 0x000fc80001800000 */
[----:B------:R-:W-:-:S05]  /*34ce0*/  IADD3 R3, R2, R3, RZ ;  /* 0x0000000302037210 */ /* 0x000fca0007ffe0ff */
[----:B------:R-:W-:-:S07]  /*34cf0*/  IMAD.MOV.U32 R13, RZ, RZ, R3 ;  /* 0x000000ffff0d7224 */ /* 0x000fce00078e0003 */
[----:B------:R-:W-:Y:S05]  /*34d00*/  WARPSYNC.COLLECTIVE R15, `(.L_x_2520) ;  /* 0x000000000f087348 */ /* 0x000fea0003c00000 */
[----:B------:R0:W1:Y:S02]  /*34d10*/  SHFL.UP P6, R14, R13, R12, R11 ;  /* 0x0400000c0d0e7389 */ /* 0x00006400000c000b */
[----:B01----:R-:W-:Y:S01]  /*34d20*/  ENDCOLLECTIVE ;  /* 0x000000000000791b */ /* 0x003fe20003800000 */
.L_x_2520:
[----:B------:R-:W-:Y:S01]  /*34d30*/  IMAD.MOV.U32 R12, RZ, RZ, 0x10 ;  /* 0x00000010ff0c7424 */ /* 0x000fe200078e00ff */
[----:B------:R-:W-:-:S05]  /*34d40*/  SEL R4, R14, RZ, P4 ;  /* 0x000000ff0e047207 */ /* 0x000fca0002000000 */
[----:B------:R-:W-:-:S04]  /*34d50*/  IMAD.IADD R4, R3, 0x1, R4 ;  /* 0x0000000103047824 */ /* 0x000fc800078e0204 */
[----:B------:R-:W-:-:S07]  /*34d60*/  IMAD.MOV.U32 R13, RZ, RZ, R4 ;  /* 0x000000ffff0d7224 */ /* 0x000fce00078e0004 */
[----:B------:R-:W-:Y:S05]  /*34d70*/  WARPSYNC.COLLECTIVE R15, `(.L_x_2521) ;  /* 0x000000000f087348 */ /* 0x000fea0003c00000 */
[----:B------:R0:W1:Y:S02]  /*34d80*/  SHFL.UP P6, R14, R13, R12, R11 ;  /* 0x0400000c0d0e7389 */ /* 0x00006400000c000b */
[----:B01----:R-:W-:Y:S01]  /*34d90*/  ENDCOLLECTIVE ;  /* 0x000000000000791b */ /* 0x003fe20003800000 */
.L_x_2521:
        /* <DEDUP_REMOVED lines=8> */
.L_x_2522:
[----:B------:R-:W-:Y:S05]  /*34e20*/  BRA `(.L_x_2523) ;  /* 0xffffff60009c7947 */ /* 0x000fea000383ffff */
.L_x_2162:
[----:B------:R-:W-:Y:S01]  /*34e30*/  BSSY B0, `(.L_x_2524) ;  /* 0x0000006000007945 */ /* 0x000fe20003800000 */
[----:B------:R-:W-:Y:S02]  /*34e40*/  PLOP3.LUT P6, PT, P6, PT, PT, 0x8, 0x0 ;  /* 0x000000000000781c */ /* 0x000fe400037ce170 */
[----:B------:R-:W-:-:S11]  /*34e50*/  MOV R15, 0xffffffff ;  /* 0xffffffff000f7802 */ /* 0x000fd60000000f00 */
[----:B0-----:R-:W-:Y:S05]  /*34e60*/  WARPSYNC.COLLECTIVE R15, `(.L_x_2525) ;  /* 0x000000000f087348 */ /* 0x001fea0003c00000 */
[----:B------:R-:W-:Y:S01]  /*34e70*/  VOTE.ANY R14, PT, P6 ;  /* 0x00000000000e7806 */ /* 0x000fe200030e0100 */
[----:B0-----:R-:W-:Y:S06]  /*34e80*/  ENDCOLLECTIVE ;  /* 0x000000000000791b */ /* 0x001fec0003800000 */
.L_x_2525:
[----:B------:R-:W-:Y:S05]  /*34e90*/  BSYNC B0 ;  /* 0x0000000000007941 */ /* 0x000fea0003800000 */
.L_x_2524:
[----:B------:R-:W-:Y:S02]  /*34ea0*/  IMAD.MOV.U32 R3, RZ, RZ, R14 ;  /* 0x000000ffff037224 */ /* 0x000fe400078e000e */
[----:B------:R-:W-:Y:S02]  /*34eb0*/  IMAD.MOV.U32 R13, RZ, RZ, R17 ;  /* 0x000000ffff0d7224 */ /* 0x000fe400078e0011 */
[----:B------:R-:W0:Y:S01]  /*34ec0*/  POPC R7, R3 ;  /* 0x0000000300077309 */ /* 0x000e220000000000 */
[----:B------:R-:W-:Y:S02]  /*34ed0*/  IMAD.MOV.U32 R11, RZ, RZ, 0x1f ;  /* 0x0000001fff0b7424 */ /* 0x000fe400078e00ff */
[----:B------:R-:W-:Y:S02]  /*34ee0*/  IMAD.MOV.U32 R15, RZ, RZ, -0x1 ;  /* 0xffffffffff0f7424 */ /* 0x000fe400078e00ff */
[----:B0-----:R-:W-:Y:S02]  /*34ef0*/  IMAD.MOV.U32 R12, RZ, RZ, R7 ;  /* 0x000000ffff0c7224 */ /* 0x001fe400078e0007 */
[----:B------:R-:W-:-:S07]  /*34f00*/  IMAD.IADD R19, R7, 0x1, R19 ;  /* 0x0000000107137824 */ /* 0x000fce00078e0213 */
[----:B------:R-:W-:Y:S05]  /*34f10*/  WARPSYNC.COLLECTIVE R15, `(.L_x_2526) ;  /* 0x000000000f087348 */ /* 0x000fea0003c00000 */
[----:B------:R0:W1:Y:S02]  /*34f20*/  SHFL.IDX P6, R14, R13, R12, R11 ;  /* 0x0000000c0d0e7389 */ /* 0x00006400000c000b */
[----:B01----:R-:W-:Y:S01]  /*34f30*/  ENDCOLLECTIVE ;  /* 0x000000000000791b */ /* 0x003fe20003800000 */
.L_x_2526:
[----:B------:R-:W-:Y:S02]  /*34f40*/  IMAD.MOV.U32 R13, RZ, RZ, R5 ;  /* 0x000000ffff0d7224 */ /* 0x000fe400078e0005 */
[----:B------:R-:W-:-:S07]  /*34f50*/  IMAD.MOV.U32 R17, RZ, RZ, R14 ;  /* 0x000000ffff117224 */ /* 0x000fce00078e000e */
[----:B------:R-:W-:Y:S05]  /*34f60*/  WARPSYNC.COLLECTIVE R15, `(.L_x_2527) ;  /* 0x000000000f087348 */ /* 0x000fea0003c00000 */
[----:B------:R0:W1:Y:S02]  /*34f70*/  SHFL.IDX P6, R14, R13, R12, R11 ;  /* 0x0000000c0d0e7389 */ /* 0x00006400000c000b */
[----:B01----:R-:W-:Y:S01]  /*34f80*/  ENDCOLLECTIVE ;  /* 0x000000000000791b */ /* 0x003fe20003800000 */
.L_x_2527:
[----:B------:R-:W-:Y:S01]  /*34f90*/  IMAD.MOV.U32 R5, RZ, RZ, R14 ;  /* 0x000000ffff057224 */ /* 0x000fe200078e000e */
[----:B------:R-:W-:Y:S06]  /*34fa0*/  BRA `(.L_x_2528) ;  /* 0xffffff60007c7947 */ /* 0x000fec000383ffff */
.L_x_2164:
[----:B------:R-:W-:Y:S01]  /*34fb0*/  BSSY B0, `(.L_x_2529) ;  /* 0x0000007000007945 */ /* 0x000fe20003800000 */
[----:B------:R-:W-:Y:S01]  /*34fc0*/  MOV R13, R2 ;  /* 0x00000002000d7202 */ /* 0x000fe20000000f00 */
[----:B------:R-:W-:Y:S02]  /*34fd0*/  IMAD.MOV.U32 R11, RZ, RZ, 0x1f ;  /* 0x0000001fff0b7424 */ /* 0x000fe400078e00ff */
[----:B------:R-:W-:-:S07]  /*34fe0*/  IMAD.MOV.U32 R15, RZ, RZ, -0x1 ;  /* 0xffffffffff0f7424 */ /* 0x000fce00078e00ff */
[----:B0123--:R-:W-:Y:S05]  /*34ff0*/  WARPSYNC.COLLECTIVE R15, `(.L_x_2530) ;  /* 0x000000000f087348 */ /* 0x00ffea0003c00000 */
[----:B------:R4:W0:Y:S02]  /*35000*/  SHFL.IDX P6, R14, R13, R12, R11 ;  /* 0x0000000c0d0e7389 */ /* 0x00082400000c000b */
[----:B01234-:R-:W-:Y:S01]  /*35010*/  ENDCOLLECTIVE ;  /* 0x000000000000791b */ /* 0x01ffe20003800000 */
.L_x_2530:
[----:B------:R-:W-:Y:S05]  /*35020*/  BSYNC B0 ;  /* 0x0000000000007941 */ /* 0x000fea0003800000 */
.L_x_2529:
[----:B------:R-:W-:Y:S01]  /*35030*/  IMAD.MOV.U32 R16, RZ, RZ, R14 ;  /* 0x000000ffff107224 */ /* 0x000fe200078e000e */
[----:B------:R-:W-:Y:S06]  /*35040*/  BRA `(.L_x_2163) ;  /* 0xffffff60006c7947 */ /* 0x000fec000383ffff */
.L_x_2170:
[----:B0-----:R0:W2:Y:S02]  /*35050*/  SYNCS.PHASECHK.TRANS64.TRYWAIT P0, [R7+URZ+0x28420], R0 ;  /* 0x02842000070075a7 */ /* 0x0010a4000800017f */
[----:B--2---:R-:W-:Y:S05]  /*35060*/  @!P0 NANOSLEEP.SYNCS 0x989680 ;  /* 0x009896800000895d */ /* 0x004fea0003900000 */
[----:B------:R-:W2:Y:S02]  /*35070*/  @!P0 SYNCS.PHASECHK.TRANS64 P0, [R7+URZ+0x28420], R0 ;  /* 0x02842000070085a7 */ /* 0x000ea4000800007f */
[----:B--2---:R-:W-:Y:S05]  /*35080*/  @!P0 BRA `(.L_x_2170) ;  /* 0xfffffffc00f08947 */ /* 0x004fea000383ffff */
[----:B------:R-:W-:Y:S05]  /*35090*/  BRA `(.L_x_2531) ;  /* 0xffffff6800c47947 */ /* 0x000fea000383ffff */
.L_x_2171:
        /* <DEDUP_REMOVED lines=8> */
[----:B01--4-:R-:W-:Y:S05]  /*35120*/  WARPSYNC.COLLECTIVE R15, `(.L_x_2533) ;  /* 0x000000000f087348 */ /* 0x013fea0003c00000 */
[----:B------:R2:W3:Y:S02]  /*35130*/  SHFL.IDX P6, R14, R13, R12, R11 ;  /* 0x0000000c0d0e7389 */ /* 0x0004e400000c000b */
[----:B01234-:R-:W-:Y:S01]  /*35140*/  ENDCOLLECTIVE ;  /* 0x000000000000791b */ /* 0x01ffe20003800000 */
.L_x_2533:
[----:B------:R-:W-:Y:S05]  /*35150*/  BSYNC B0 ;  /* 0x0000000000007941 */ /* 0x000fea0003800000 */
.L_x_2532:
[----:B------:R-:W-:Y:S05]  /*35160*/  BRA `(.L_x_2534) ;  /* 0xffffff6800ac7947 */ /* 0x000fea000383ffff */
.L_x_2172:
[----:B------:R-:W-:Y:S01]  /*35170*/  BSSY B0, `(.L_x_2535) ;  /* 0x0000006000007945 */ /* 0x000fe20003800000 */
[----:B------:R-:W-:-:S07]  /*35180*/  IMAD.MOV.U32 R15, RZ, RZ, -0x1 ;  /* 0xffffffffff0f7424 */ /* 0x000fce00078e00ff */
[----:B01--4-:R-:W-:Y:S05]  /*35190*/  WARPSYNC.COLLECTIVE R15, `(.L_x_2536) ;  /* 0x000000000f0c7348 */ /* 0x013fea0003c00000 */
[----:B------:R-:W-:Y:S02]  /*351a0*/  ELECT P6, UR62, PT ;  /* 0x00000000003e782f */ /* 0x000fe400038c0000 */
[----:B------:R-:W-:Y:S01]  /*351b0*/  MOV R14, UR62 ;  /* 0x0000003e000e7c02 */ /* 0x000fe20008000f00 */
[----:B01--4-:R-:W-:Y:S10]  /*351c0*/  ENDCOLLECTIVE ;  /* 0x000000000000791b */ /* 0x013ff40003800000 */
.L_x_2536:
[----:B------:R-:W-:Y:S05]  /*351d0*/  BSYNC B0 ;  /* 0x0000000000007941 */ /* 0x000fea0003800000 */
.L_x_2535:
[----:B------:R-:W-:Y:S05]  /*351e0*/  BRA `(.L_x_2537) ;  /* 0xffffff6800a07947 */ /* 0x000fea000383ffff */
.L_x_2174:
[----:B0-----:R0:W2:Y:S02]  /*351f0*/  SYNCS.PHASECHK.TRANS64.TRYWAIT P1, [R5+URZ+0x28440], R0 ;  /* 0x02844000050075a7 */ /* 0x0010a4000802017f */
[----:B--2---:R-:W-:Y:S05]  /*35200*/  @!P1 NANOSLEEP.SYNCS 0x989680 ;  /* 0x009896800000995d */ /* 0x004fea0003900000 */
[----:B------:R-:W2:Y:S02]  /*35210*/  @!P1 SYNCS.PHASECHK.TRANS64 P1, [R5+URZ+0x28440], R0 ;  /* 0x02844000050095a7 */ /* 0x000ea4000802007f */
[----:B--2---:R-:W-:Y:S05]  /*35220*/  @!P1 BRA `(.L_x_2174) ;  /* 0xfffffffc00f09947 */ /* 0x004fea000383ffff */
[----:B------:R-:W-:Y:S05]  /*35230*/  BRA `(.L_x_2538) ;  /* 0xffffff6800c87947 */ /* 0x000fea000383ffff */
.L_x_2176:
[----:B--2---:R2:W3:Y:S02]  /*35240*/  SYNCS.PHASECHK.TRANS64.TRYWAIT P1, [R3+URZ+0x28440], R2 ;  /* 0x02844002030075a7 */ /* 0x0044e4000802017f */
[----:B---3--:R-:W-:Y:S05]  /*35250*/  @!P1 NANOSLEEP.SYNCS 0x989680 ;  /* 0x009896800000995d */ /* 0x008fea0003900000 */
[----:B------:R-:W3:Y:S02]  /*35260*/  @!P1 SYNCS.PHASECHK.TRANS64 P1, [R3+URZ+0x28440], R2 ;  /* 0x02844002030095a7 */ /* 0x000ee4000802007f */
[----:B---3--:R-:W-:Y:S05]  /*35270*/  @!P1 BRA `(.L_x_2176) ;  /* 0xfffffffc00f09947 */ /* 0x008fea000383ffff */
[----:B------:R-:W-:Y:S05]  /*35280*/  BRA `(.L_x_2539) ;  /* 0xffffff6800d47947 */ /* 0x000fea000383ffff */
.L_x_2178:
[----:B---3--:R3:W0:Y:S02]  /*35290*/  SYNCS.PHASECHK.TRANS64.TRYWAIT P1, [R5+URZ+0x28460], R0 ;  /* 0x02846000050075a7 */ /* 0x008624000802017f */
[----:B0-----:R-:W-:Y:S05]  /*352a0*/  @!P1 NANOSLEEP.SYNCS 0x989680 ;  /* 0x009896800000995d */ /* 0x001fea0003900000 */
[----:B------:R-:W0:Y:S02]  /*352b0*/  @!P1 SYNCS.PHASECHK.TRANS64 P1, [R5+URZ+0x28460], R0 ;  /* 0x02846000050095a7 */ /* 0x000e24000802007f */
[----:B0-----:R-:W-:Y:S05]  /*352c0*/  @!P1 BRA `(.L_x_2178) ;  /* 0xfffffffc00f09947 */ /* 0x001fea000383ffff */
[----:B------:R-:W-:Y:S05]  /*352d0*/  BRA `(.L_x_2540) ;  /* 0xffffff6800d07947 */ /* 0x000fea000383ffff */
.L_x_2180:
[----:B------:R0:W0:Y:S02]  /*352e0*/  SYNCS.PHASECHK.TRANS64.TRYWAIT P1, [R3+URZ+0x28460], R2 ;  /* 0x02846002030075a7 */ /* 0x000024000802017f */
[----:B0-----:R-:W-:Y:S05]  /*352f0*/  @!P1 NANOSLEEP.SYNCS 0x989680 ;  /* 0x009896800000995d */ /* 0x001fea0003900000 */
[----:B------:R-:W0:Y:S02]  /*35300*/  @!P1 SYNCS.PHASECHK.TRANS64 P1, [R3+URZ+0x28460], R2 ;  /* 0x02846002030095a7 */ /* 0x000e24000802007f */
[----:B0-----:R-:W-:Y:S05]  /*35310*/  @!P1 BRA `(.L_x_2180) ;  /* 0xfffffffc00f09947 */ /* 0x001fea000383ffff */
[----:B------:R-:W-:Y:S05]  /*35320*/  BRA `(.L_x_2541) ;  /* 0xffffff6800cc7947 */ /* 0x000fea000383ffff */
.L_x_2182:
[----:B------:R0:W0:Y:S02]  /*35330*/  SYNCS.PHASECHK.TRANS64.TRYWAIT P1, [R5+URZ+0x28480], R0 ;  /* 0x02848000050075a7 */ /* 0x000024000802017f */
[----:B0-----:R-:W-:Y:S05]  /*35340*/  @!P1 NANOSLEEP.SYNCS 0x989680 ;  /* 0x009896800000995d */ /* 0x001fea0003900000 */
[----:B------:R-:W0:Y:S02]  /*35350*/  @!P1 SYNCS.PHASECHK.TRANS64 P1, [R5+URZ+0x28480], R0 ;  /* 0x02848000050095a7 */ /* 0x000e24000802007f */
[----:B0-----:R-:W-:Y:S05]  /*35360*/  @!P1 BRA `(.L_x_2182) ;  /* 0xfffffffc00f09947 */ /* 0x001fea000383ffff */
[----:B------:R-:W-:Y:S05]  /*35370*/  BRA `(.L_x_2542) ;  /* 0xffffff6800c87947 */ /* 0x000fea000383ffff */
.L_x_2543:
        /* <DEDUP_REMOVED lines=16> */
.L_x_3857:


//--------------------- .text._ZN7cutlass13device_kernelIN5flash11enable_sm90INS1_16FlashAttnFwdSm90INS1_25CollectiveMainloopFwdSm90ILi2EN4cute5tupleIJNS5_1CILi1EEES8_S8_EEENS6_IJNS7_ILi128EEESA_NS7_ILi256EEEEEELi256ENS_12float_e4m3_tEfNS_4arch4Sm90ELb1ELb0ELb1ELb0ELb1ELb0ELb0ELb1ELb0ELb1ELb1ELb0EEENS1_21CollectiveEpilogueFwdINS6_IJSA_SB_SA_EEES9_NS_10bfloat16_tESF_Li256ELb0ELb1ELb1ELb1EEENS1_19SingleTileSchedulerILb0ELb1ELb1ELi128EEEEEEEEEvNT_6ParamsE --------------------------
	.section	.text._ZN7cutlass13device_kernelIN5flash11enable_sm90INS1_16FlashAttnFwdSm90INS1_25CollectiveMainloopFwdSm90ILi2EN4cute5tupleIJNS5_1CILi1EEES8_S8_EEENS6_IJNS7_ILi128EEESA_NS7_ILi256EEEEEELi256ENS_12float_e4m3_tEfNS_4arch4Sm90ELb1ELb0ELb1ELb0ELb1ELb0ELb0ELb1ELb0ELb1ELb1ELb0EEENS1_21CollectiveEpilogueFwdINS6_IJSA_SB_SA_EEES9_NS_10bfloat16_tESF_Li256ELb0ELb1ELb1ELb1EEENS1_19SingleTileSchedulerILb0ELb1ELb1ELi128EEEEEEEEEvNT_6ParamsE,"ax",@progbits
	.align	128
.text._ZN7cutlass13device_kernelIN5flash11enable_sm90INS1_16FlashAttnFwdSm90INS1_25CollectiveMainloopFwdSm90ILi2EN4cute5tupleIJNS5_1CILi1EEES8_S8_EEENS6_IJNS7_ILi128EEESA_NS7_ILi256EEEEEELi256ENS_12float_e4m3_tEfNS_4arch4Sm90ELb1ELb0ELb1ELb0ELb1ELb0ELb0ELb1ELb0ELb1ELb1ELb0EEENS1_21CollectiveEpilogueFwdINS6_IJSA_SB_SA_EEES9_NS_10bfloat16_tESF_Li256ELb0ELb1ELb1ELb1EEENS1_19SingleTileSchedulerILb0ELb1ELb1ELi128EEEEEEEEEvNT_6ParamsE:
        .type           _ZN7cutlass13device_kernelIN5flash11enable_sm90INS1_16FlashAttnFwdSm90INS1_25CollectiveMainloopFwdSm90ILi2EN4cute5tupleIJNS5_1CILi1EEES8_S8_EEENS6_IJNS7_ILi128EEESA_NS7_ILi256EEEEEELi256ENS_12float_e4m3_tEfNS_4arch4Sm90ELb1ELb0ELb1ELb0ELb1ELb0ELb0ELb1ELb0ELb1ELb1ELb0EEENS1_21CollectiveEpilogueFwdINS6_IJSA_SB_SA_EEES9_NS_10bfloat16_tESF_Li256ELb0ELb1ELb1ELb1EEENS1_19SingleTileSchedulerILb0ELb1ELb1ELi128EEEEEEEEEvNT_6ParamsE,@function
        .size           _ZN7cutlass13device_kernelIN5flash11enable_sm90INS1_16FlashAttnFwdSm90INS1_25CollectiveMainloopFwdSm90ILi2EN4cute5tupleIJNS5_1CILi1EEES8_S8_EEENS6_IJNS7_ILi128EEESA_NS7_ILi256EEEEEELi256ENS_12float_e4m3_tEfNS_4arch4Sm90ELb1ELb0ELb1ELb0ELb1ELb0ELb0ELb1ELb0ELb1ELb1ELb0EEENS1_21CollectiveEpilogueFwdINS6_IJSA_SB_SA_EEES9_NS_10bfloat16_tESF_Li256ELb0ELb1ELb1ELb1EEENS1_19SingleTileSchedulerILb0ELb1ELb1ELi128EEEEEEEEEvNT_6ParamsE,(.L_x_3858 - _ZN7cutlass13device_kernelIN5flash11enable_sm90INS1_16FlashAttnFwdSm90INS1_25CollectiveMainloopFwdSm90ILi2EN4cute5tupleIJNS5_1CILi1EEES8_S8_EEENS6_IJNS7_ILi128EEESA_NS7_ILi256EEEEEELi256ENS_12float_e4m3_tEfNS_4arch4Sm90ELb1ELb0ELb1ELb0ELb1ELb0ELb0ELb1ELb0ELb1ELb1ELb0EEENS1_21CollectiveEpilogueFwdINS6_IJSA_SB_SA_EEES9_NS_10bfloat16_tESF_Li256ELb0ELb1ELb1ELb1EEENS1_19SingleTileSchedulerILb0ELb1ELb1ELi128EEEEEEEEEvNT_6ParamsE)
        .other          _ZN7cutlass13device_kernelIN5flash11enable_sm90INS1_16FlashAttnFwdSm90INS1_25CollectiveMainloopFwdSm90ILi2EN4cute5tupleIJNS5_1CILi1EEES8_S8_EEENS6_IJNS7_ILi128EEESA_NS7_ILi256EEEEEELi256ENS_12float_e4m3_tEfNS_4arch4Sm90ELb1ELb0ELb1ELb0ELb1ELb0ELb0ELb1ELb0ELb1ELb1ELb0EEENS1_21CollectiveEpilogueFwdINS6_IJSA_SB_SA_EEES9_NS_10bfloat16_tESF_Li256ELb0ELb1ELb1ELb1EEENS1_19SingleTileSchedulerILb0ELb1ELb1ELi128EEEEEEEEEvNT_6ParamsE,@"STO_CUDA_ENTRY STV_DEFAULT"
_ZN7cutlass13device_kernelIN5flash11enable_sm90INS1_16FlashAttnFwdSm90INS1_25CollectiveMainloopFwdSm90ILi2EN4cute5tupleIJNS5_1CILi1EEES8_S8_EEENS6_IJNS7_ILi128EEESA_NS7_ILi256EEEEEELi256ENS_12float_e4m3_tEfNS_4arch4Sm90ELb1ELb0ELb1ELb0ELb1ELb0ELb0ELb1ELb0ELb1ELb1ELb0EEENS1_21CollectiveEpilogueFwdINS6_IJSA_SB_SA_EEES9_NS_10bfloat16_tESF_Li256ELb0ELb1ELb1ELb1EEENS1_19SingleTileSchedulerILb0ELb1ELb1ELi128EEEEEEEEEvNT_6ParamsE:
        /* <DEDUP_REMOVED lines=45> */
.L_x_2544:
        /* <DEDUP_REMOVED lines=22> */
.L_x_2545:
        /* <DEDUP_REMOVED lines=18> */
.L_x_2546:
        /* <DEDUP_REMOVED lines=22> */
.L_x_2547:
        /* <DEDUP_REMOVED lines=23> */
.L_x_2548:
        /* <DEDUP_REMOVED lines=9> */
.L_x_2551:
        /* <DEDUP_REMOVED lines=20> */
[----:B------:R-:W0:Y:S01]  /*09f0*/  S2UR UR49, SR_CTAID.X ;  /* 0x00000000003179c3 */ /* 0x000e220000002500 */
[----:B------:R-:W-:Y:S01]  /*0a00*/  ULDC UR4, c[0x0][0x448] ;  /* 0x0001120000047ab9 */ /* 0x000fe20000000800 */
[----:B------:R-:W-:Y:S01]  /*0a10*/  ULDC UR43, c[0x0][0x424] ;  /* 0x00010900002b7ab9 */ /* 0x000fe20000000800 */
[----:B------:R-:W-:Y:S01]  /*0a20*/  UISETP.NE.AND UP1, UPT, UR4, 0x1, UPT ;  /* 0x000000010400788c */ /* 0x000fe2000bf25270 */
[----:B------:R-:W-:Y:S02]  /*0a30*/  ULDC UR7, c[0x0][0x288] ;  /* 0x0000a20000077ab9 */ /* 0x000fe40000000800 */
[----:B------:R-:W-:Y:S01]  /*0a40*/  ULDC.64 UR4, c[0x0][0x418] ;  /* 0x0001060000047ab9 */ /* 0x000fe20000000a00 */
[----:B------:R-:W-:Y:S02]  /*0a50*/  UIADD3 UR7, -UR7, 0x80, URZ ;  /* 0x0000008007077890 */ /* 0x000fe4000fffe13f */
[----:B------:R-:W-:Y:S01]  /*0a60*/  UISETP.NE.U32.AND UP0, UPT, UR4, URZ, UPT ;  /* 0x0000003f0400728c */ /* 0x000fe2000bf05070 */
[----:B------:R-:W-:Y:S01]  /*0a70*/  ULDC UR8, c[0x0][0x2f0] ;  /* 0x0000bc0000087ab9 */ /* 0x000fe20000000800 */
[----:B------:R-:W-:-:S02]  /*0a80*/  UP2UR UR44, UPR, URZ, 0x2 ;  /* 0x000000023f2c7883 */ /* 0x000fc40008000000 */
[----:B------:R-:W-:Y:S01]  /*0a90*/  UISETP.NE.AND.EX UP0, UPT, UR5, URZ, UPT, UP0 ;  /* 0x0000003f0500728c */ /* 0x000fe2000bf05300 */
[----:B------:R-:W-:Y:S02]  /*0aa0*/  @UP1 ULDC UR9, c[0x0][0x450] ;  /* 0x0001140000091ab9 */ /* 0x000fe40000000800 */
[----:B------:R-:W-:Y:S01]  /*0ab0*/  @UP1 ULDC UR5, c[0x0][0x44c] ;  /* 0x0001130000051ab9 */ /* 0x000fe20000000800 */
[----:B------:R-:W-:Y:S02]  /*0ac0*/  USEL UR43, UR43, 0x1, UP0 ;  /* 0x000000012b2b7887 */ /* 0x000fe40008000000 */
[----:B------:R-:W-:Y:S02]  /*0ad0*/  USHF.R.U32.HI UR10, URZ, 0x10, UR39 ;  /* 0x000000103f0a7899 */ /* 0x000fe40008011627 */
[----:B------:R-:W-:Y:S02]  /*0ae0*/  UIMAD UR7, UR43, UR8, UR7 ;  /* 0x000000082b0772a4 */ /* 0x000fe4000f8e0207 */
[----:B0-----:R-:W-:-:S02]  /*0af0*/  USHF.L.U32 UR49, UR49, 0x7, URZ ;  /* 0x0000000731317899 */ /* 0x001fc4000800063f */
[----:B------:R-:W-:Y:S02]  /*0b00*/  ULOP3.LUT UR39, UR39, 0xffff, URZ, 0xc0, !UPT ;  /* 0x0000ffff27277892 */ /* 0x000fe4000f8ec03f */
[----:B------:R-:W-:Y:S02]  /*0b10*/  @UP1 UIADD3 UR4, UR49, 0x7f, URZ ;  /* 0x0000007f31041890 */ /* 0x000fe4000fffe03f */
[----:B------:R-:W-:Y:S02]  /*0b20*/  UIADD3 UR6, UR49, 0x7f, URZ ;  /* 0x0000007f31067890 */ /* 0x000fe4000fffe03f */
[----:B------:R-:W-:Y:S02]  /*0b30*/  UIMAD.WIDE.U32 UR4, UR4, UR5, URZ ;  /* 0x00000005040472a5 */ /* 0x000fe4000f8e003f */
[----:B------:R-:W-:Y:S02]  /*0b40*/  UIMAD UR4, UR43, UR8, 0x7f ;  /* 0x0000007f2b0474a4 */ /* 0x000fe4000f8e0208 */
[----:B------:R-:W-:-:S02]  /*0b50*/  @UP1 USHF.R.U32.HI UR6, URZ, UR9, UR5 ;  /* 0x000000093f061299 */ /* 0x000fc40008011605 */
[----:B------:R-:W-:Y:S02]  /*0b60*/  USHF.R.S32.HI UR5, URZ, 0x1f, UR4 ;  /* 0x0000001f3f057899 */ /* 0x000fe40008011404 */
[----:B------:R-:W-:Y:S02]  /*0b70*/  UIADD3 UR6, UR7, UR6, URZ ;  /* 0x0000000607067290 */ /* 0x000fe4000fffe03f */
[----:B------:R-:W-:Y:S02]  /*0b80*/  ULEA.HI UR5, UR5, UR4, URZ, 0x7 ;  /* 0x0000000405057291 */ /* 0x000fe4000f8f383f */
[----:B------:R-:W-:Y:S02]  /*0b90*/  USHF.R.S32.HI UR7, URZ, 0x1f, UR6 ;  /* 0x0000001f3f077899 */ /* 0x000fe40008011406 */
[----:B------:R-:W-:Y:S02]  /*0ba0*/  USHF.R.S32.HI UR5, URZ, 0x7, UR5 ;  /* 0x000000073f057899 */ /* 0x000fe40008011405 */
[----:B------:R-:W-:Y:S01]  /*0bb0*/  ULEA.HI UR7, UR7, UR6, URZ, 0x7 ;  /* 0x0000000607077291 */ /* 0x000fe2000f8f383f */
[----:B------:R-:W-:-:S03]  /*0bc0*/  UMOV UR4, URZ ;  /* 0x0000003f00047c82 */ /* 0x000fc60008000000 */
[----:B------:R-:W-:-:S04]  /*0bd0*/  USHF.R.S32.HI UR7, URZ, 0x7, UR7 ;  /* 0x000000073f077899 */ /* 0x000fc80008011407 */
[----:B------:R-:W-:-:S04]  /*0be0*/  UISETP.LT.AND UP0, UPT, UR5, UR7, UPT ;  /* 0x000000070500728c */ /* 0x000fc8000bf01270 */
[----:B------:R-:W-:Y:S02]  /*0bf0*/  USEL UR9, UR5, UR7, UP0 ;  /* 0x0000000705097287 */ /* 0x000fe40008000000 */
[----:B------:R-:W-:Y:S02]  /*0c00*/  UISETP.NE.AND UP0, UPT, UR10, URZ, UPT ;  /* 0x0000003f0a00728c */ /* 0x000fe4000bf05270 */
[----:B------:R-:W-:-:S06]  /*0c10*/  UISETP.GE.AND UP1, UPT, UR9, 0x1, UPT ;  /* 0x000000010900788c */ /* 0x000fcc000bf26270 */
[----:B------:R-:W-:-:S03]  /*0c20*/  PLOP3.LUT P0, PT, PT, PT, UP1, 0x80, 0x0 ;  /* 0x000000000000781c */ /* 0x000fc60003f0f018 */
[----:B------:R-:W-:-:S10]  /*0c30*/  @!UP0 ULDC UR10, c[0x0][0x9f0] ;  /* 0x00027c00000a8ab9 */ /* 0x000fd40000000800 */
[----:B------:R-:W-:Y:S05]  /*0c40*/  @!P0 BRA `(.L_x_2553) ;  /* 0x0000000000848947 */ /* 0x000fea0003800000 */
[----:B------:R-:W-:Y:S01]  /*0c50*/  IMAD.U32 R3, RZ, RZ, UR10 ;  /* 0x0000000aff037e24 */ /* 0x000fe2000f8e00ff */
[----:B------:R-:W-:Y:S01]  /*0c60*/  UIADD3 UR6, UR10, -0x1, UR9 ;  /* 0xffffffff0a067890 */ /* 0x000fe2000fffe009 */
[----:B------:R-:W-:-:S03]  /*0c70*/  UMOV UR4, URZ ;  /* 0x0000003f00047c82 */ /* 0x000fc60008000000 */
        /* <DEDUP_REMOVED lines=30> */
.L_x_2553:
[----:B------:R-:W-:Y:S01]  /*0e60*/  UIMAD UR39, UR39, UR4, URZ ;  /* 0x00000004272772a4 */ /* 0x000fe2000f8e023f */
[----:B------:R-:W-:Y:S01]  /*0e70*/  IMAD.U32 R0, RZ, RZ, UR9 ;  /* 0x00000009ff007e24 */ /* 0x000fe2000f8e00ff */
[----:B------:R-:W-:Y:S01]  /*0e80*/  USHF.R.S32.HI UR40, URZ, 0x1f, UR37 ;  /* 0x0000001f3f287899 */ /* 0x000fe20008011425 */
[----:B------:R-:W-:Y:S01]  /*0e90*/  IMAD.U32 R3, RZ, RZ, UR4 ;  /* 0x00000004ff037e24 */ /* 0x000fe2000f8e00ff */
[----:B------:R-:W-:Y:S02]  /*0ea0*/  IADD3 R22, R22, -0x80, RZ ;  /* 0xffffff8016167810 */ /* 0x000fe40007ffe0ff */
[----:B------:R-:W-:Y:S02]  /*0eb0*/  CS2R R28, SRZ ;  /* 0x00000000001c7805 */ /* 0x000fe4000001ff00 */
[----:B------:R-:W-:Y:S01]  /*0ec0*/  PLOP3.LUT P0, PT, PT, PT, PT, 0x80, 0x0 ;  /* 0x000000000000781c */ /* 0x000fe20003f0f070 */
[----:B------:R-:W-:Y:S01]  /*0ed0*/  IMAD.MOV.U32 R2, RZ, RZ, RZ ;  /* 0x000000ffff027224 */ /* 0x000fe200078e00ff */
[----:B------:R-:W-:-:S02]  /*0ee0*/  VIADDMNMX R0, R3, UR39, R0, PT ;  /* 0x0000002703007c46 */ /* 0x000fc4000b800100 */
[----:B------:R-:W-:Y:S01]  /*0ef0*/  CS2R R24, SRZ ;  /* 0x0000000000187805 */ /* 0x000fe2000001ff00 */
[----:B------:R-:W-:Y:S01]  /*0f00*/  IMAD.MOV.U32 R6, RZ, RZ, RZ ;  /* 0x000000ffff067224 */ /* 0x000fe200078e00ff */
[----:B------:R-:W-:Y:S02]  /*0f10*/  CS2R R26, SRZ ;  /* 0x00000000001a7805 */ /* 0x000fe4000001ff00 */
[----:B------:R-:W-:Y:S01]  /*0f20*/  R2UR UR48, R0 ;  /* 0x00000000003072ca */ /* 0x000fe200000e0000 */
[----:B------:R-:W-:Y:S01]  /*0f30*/  IMAD.MOV.U32 R0, RZ, RZ, RZ ;  /* 0x000000ffff007224 */ /* 0x000fe200078e00ff */
[----:B------:R-:W-:Y:S01]  /*0f40*/  CS2R R36, SRZ ;  /* 0x0000000000247805 */ /* 0x000fe2000001ff00 */
        /* <DEDUP_REMOVED lines=10> */
[----:B------:R-:W-:Y:S01]  /*0ff0*/  UISETP.GT.AND UP0, UPT, UR48, UR39, UPT ;  /* 0x000000273000728c */ /* 0x000fe2000bf04270 */
[----:B------:R-:W-:Y:S02]  /*1000*/  CS2R R54, SRZ ;  /* 0x0000000000367805 */ /* 0x000fe4000001ff00 */
[----:B------:R-:W-:Y:S02]  /*1010*/  CS2R R50, SRZ ;  /* 0x0000000000327805 */ /* 0x000fe4000001ff00 */
[----:B------:R-:W-:Y:S02]  /*1020*/  CS2R R60, SRZ ;  /* 0x00000000003c7805 */ /* 0x000fe4000001ff00 */
[----:B------:R-:W-:Y:S02]  /*1030*/  CS2R R56, SRZ ;  /* 0x0000000000387805 */ /* 0x000fe4000001ff00 */
[----:B------:R-:W-:-:S02]  /*1040*/  CS2R R62, SRZ ;  /* 0x00000000003e7805 */ /* 0x000fc4000001ff00 */
[----:B------:R-:W-:Y:S02]  /*1050*/  PLOP3.LUT P1, PT, PT, PT, UP0, 0x80, 0x0 ;  /* 0x000000000000781c */ /* 0x000fe40003f2f008 */
        /* <DEDUP_REMOVED lines=80> */
[----:B-1----:R-:W-:Y:S05]  /*1560*/  CALL.ABS.NOINC R2 ;  /* 0x0000000002007343 */ /* 0x002fea0003c00000 */
.L_x_2555:
        /* <DEDUP_REMOVED lines=14> */
[----:B------:R-:W-:Y:S02]  /*1650*/  @UP1 UIMAD UR12, UR40, UR16, URZ ;  /* 0x00000010280c12a4 */ /* 0x000fe4000f8e023f */
[----:B------:R-:W-:Y:S02]  /*1660*/  @UP0 UIMAD UR15, UR37, UR15, UR8 ;  /* 0x0000000f250f02a4 */ /* 0x000fe4000f8e0208 */
[----:B------:R-:W-:Y:S02]  /*1670*/  @UP1 UIMAD.WIDE.U32 UR8, UR37, UR16, URZ ;  /* 0x00000010250812a5 */ /* 0x000fe4000f8e003f */
        /* <DEDUP_REMOVED lines=10> */
[----:B------:R-:W-:Y:S02]  /*1720*/  @UP0 UIMAD UR14, UR38, UR19, UR14 ;  /* 0x00000013260e02a4 */ /* 0x000fe4000f8e020e */
[----:B------:R-:W-:Y:S02]  /*1730*/  @UP0 UIMAD.WIDE.U32 UR10, UR38, UR18, UR10 ;  /* 0x00000012260a02a5 */ /* 0x000fe4000f8e000a */
        /* <DEDUP_REMOVED lines=20> */
.L_x_2652:
[----:B------:R-:W-:Y:S05]  /*1880*/  WARPSYNC.ALL ;  /* 0x0000000000007948 */ /* 0x000fea0003800000 */
[----:B------:R-:W-:Y:S01]  /*1890*/  ULOP3.LUT UR4, UR36, 0x1, URZ, 0xfc, !UPT ;  /* 0x0000000124047892 */ /* 0x000fe2000f8efc3f */
[----:B------:R1:W-:Y:S03]  /*18a0*/  BAR.SYNC.DEFER_BLOCKING R6, 0x100 ;  /* 0x000400060000751d */ /* 0x0003e60000010000 */
[----:B------:R-:W-:-:S06]  /*18b0*/  UISETP.NE.AND UP0, UPT, UR4, 0x3, UPT ;  /* 0x000000030400788c */ /* 0x000fcc000bf05270 */
[----:B------:R-:W-:-:S13]  /*18c0*/  PLOP3.LUT P0, PT, PT, PT, UP0, 0x80, 0x0 ;  /* 0x000000000000781c */ /* 0x000fda0003f0f008 */
[----:B-1----:R-:W-:Y:S05]  /*18d0*/  @!P0 BRA `(.L_x_2557) ;  /* 0x0000000000048947 */ /* 0x002fea0003800000 */
[----:B------:R-:W-:Y:S01]  /*18e0*/  BPT.TRAP 0x1 ;  /* 0x000000040000795c */ /* 0x000fe20000300000 */
.L_x_2557:
[----:B------:R1:W2:Y:S01]  /*18f0*/  SYNCS.PHASECHK.TRANS64.TRYWAIT P1, [UR41+0x38830], R8 ;  /* 0x03883008ff0075a7 */ /* 0x0002a20008020169 */
[----:B------:R-:W-:Y:S05]  /*1900*/  @!P0 BRA `(.L_x_2558) ;  /* 0x0000000000048947 */ /* 0x000fea0003800000 */
[----:B------:R-:W-:Y:S01]  /*1910*/  BPT.TRAP 0x1 ;  /* 0x000000040000795c */ /* 0x000fe20000300000 */
.L_x_2558:
[----:B--2---:R-:W-:Y:S05]  /*1920*/  @P1 BRA `(.L_x_2559) ;  /* 0x0000000000081947 */ /* 0x004fea0003800000 */
[----:B------:R-:W2:Y:S02]  /*1930*/  SYNCS.PHASECHK.TRANS64.TRYWAIT P1, [UR41+0x38830], R8 ;  /* 0x03883008ff0075a7 */ /* 0x000ea40008020169 */
[----:B--2---:R-:W-:Y:S05]  /*1940*/  @!P1 BRA `(.L_x_2560) ;  /* 0x0000012400709947 */ /* 0x004fea0003800000 */
.L_x_2559:
[----:B------:R-:W-:Y:S01]  /*1950*/  UIADD3 UR4, UR41, 0x28400, URZ ;  /* 0x0002840029047890 */ /* 0x000fe2000fffe03f */
[----:B------:R-:W-:Y:S01]  /*1960*/  WARPGROUP.ARRIVE ;  /* 0x00000000000079c5 */ /* 0x000fe20000000000 */
[----:B------:R-:W-:Y:S01]  /*1970*/  ULOP3.LUT UR32, UR42, 0x10000, URZ, 0xfc, !UPT ;  /* 0x000100002a207892 */ /* 0x000fe2000f8efc3f */
[----:B------:R-:W-:Y:S01]  /*1980*/  IADD3 R4, -R16, 0xb, RZ ;  /* 0x0000000b10047810 */ /* 0x000fe20007ffe1ff */
[----:B------:R-:W-:Y:S01]  /*1990*/  USHF.R.U32.HI UR4, URZ, 0x4, UR4 ;  /* 0x000000043f047899 */ /* 0x000fe20008011604 */
[----:B------:R-:W-:Y:S01]  /*19a0*/  UMOV UR5, 0x40000040 ;  /* 0x4000004000057882 */ /* 0x000fe20000000000 */
[----:B------:R-:W-:Y:S02]  /*19b0*/  UMOV UR7, 0x40000040 ;  /* 0x4000004000077882 */ /* 0x000fe40000000000 */
[----:B------:R-:W-:Y:S02]  /*19c0*/  ULOP3.LUT UR4, UR4, 0x3fff, URZ, 0xc0, !UPT ;  /* 0x00003fff04047892 */ /* 0x000fe4000f8ec03f */
[----:B------:R-:W-:-:S02]  /*19d0*/  UIADD3 UR8, UR32, 0x2, URZ ;  /* 0x0000000220087890 */ /* 0x000fc4000fffe03f */
[----:B------:R-:W-:Y:S01]  /*19e0*/  ULOP3.LUT UR42, UR4, 0x10000, URZ, 0xfc, !UPT ;  /* 0x00010000042a7892 */ /* 0x000fe2000f8efc3f */
[----:B------:R-:W-:Y:S02]  /*19f0*/  UMOV UR9, 0x40000040 ;  /* 0x4000004000097882 */ /* 0x000fe40000000000 */
[----:B------:R-:W-:Y:S01]  /*1a00*/  UMOV UR4, UR32 ;  /* 0x0000002000047c82 */ /* 0x000fe20008000000 */
[----:B------:R-:W-:Y:S01]  /*1a10*/  UIADD3 UR10, UR42, 0x2, URZ ;  /* 0x000000022a0a7890 */ /* 0x000fe2000fffe03f */
[----:B------:R-:W-:Y:S02]  /*1a20*/  UMOV UR11, 0x40000040 ;  /* 0x40000040000b7882 */ /* 0x000fe40000000000 */
[----:B------:R-:W-:Y:S01]  /*1a30*/  UMOV UR6, UR42 ;  /* 0x0000002a00067c82 */ /* 0x000fe20008000000 */
[----:B------:R-:W-:Y:S01]  /*1a40*/  UIADD3 UR12, UR32, 0x4, URZ ;  /* 0x00000004200c7890 */ /* 0x000fe2000fffe03f */
[----:B------:R-:W-:Y:S01]  /*1a50*/  QGMMA.64x128x32.F32.E4M3.E4M3 R24, gdesc[UR4], RZ, !UPT, gsb0 ;  /* 0x01e00000041879f3 */ /* 0x000fe2000c0008ff */
        /* <DEDUP_REMOVED lines=48> */
.L_x_2561:
[----:B------:R-:W-:Y:S01]  /*1d60*/  LOP3.LUT R5, R88, 0xffffff80, RZ, 0xc0, !PT ;  /* 0xffffff8058057812 */ /* 0x000fe200078ec0ff */
[C---:B------:R-:W-:Y:S01]  /*1d70*/  FMUL.FTZ R24, R0.reuse, R24 ;  /* 0x0000001800187220 */ /* 0x040fe20000410000 */
[----:B------:R-:W-:Y:S01]  /*1d80*/  LEA.HI R23, R23, R22, RZ, 0x2 ;  /* 0x0000001617177211 */ /* 0x000fe200078f10ff */
[C---:B------:R-:W-:Y:S01]  /*1d90*/  FMUL.FTZ R25, R0.reuse, R25 ;  /* 0x0000001900197220 */ /* 0x040fe20000410000 */
[----:B0-----:R-:W-:Y:S01]  /*1da0*/  FMUL.FTZ R3, R0, R27 ;  /* 0x0000001b00037220 */ /* 0x001fe20000410000 */
[----:B------:R-:W-:Y:S01]  /*1db0*/  IMAD.IADD R7, R22, 0x1, -R5 ;  /* 0x0000000116077824 */ /* 0x000fe200078e0a05 */
[----:B------:R0:W3:Y:S01]  /*1dc0*/  MUFU.TANH R90, R24 ;  /* 0x00000018005a7308 */ /* 0x0000e20000002400 */
[----:B------:R-:W-:Y:S01]  /*1dd0*/  LOP3.LUT R5, R23, 0xfffffffc, RZ, 0xc0, !PT ;  /* 0xfffffffc17057812 */ /* 0x000fe200078ec0ff */
[C---:B------:R-:W-:Y:S01]  /*1de0*/  FMUL.FTZ R2, R0.reuse, R26 ;  /* 0x0000001a00027220 */ /* 0x040fe20000410000 */
[----:B------:R-:W-:Y:S01]  /*1df0*/  UISETP.NE.AND UP0, UPT, UR44, URZ, UPT ;  /* 0x0000003f2c00728c */ /* 0x000fe2000bf05270 */
[C---:B------:R-:W-:Y:S01]  /*1e00*/  FMUL.FTZ R48, R0.reuse, R48 ;  /* 0x0000003000307220 */ /* 0x040fe20000410000 */
[----:B------:R-:W-:Y:S01]  /*1e10*/  FMUL.FTZ R19, R0, R46 ;  /* 0x0000002e00137220 */ /* 0x000fe20000410000 */
[----:B------:R-:W-:Y:S01]  /*1e20*/  IMAD.IADD R27, R22, 0x1, -R5 ;  /* 0x00000001161b7824 */ /* 0x000fe200078e0a05 */
[----:B------:R-:W-:Y:S01]  /*1e30*/  ULDC UR11, c[0x0][0x2f0] ;  /* 0x0000bc00000b7ab9 */ /* 0x000fe20000000800 */
[----:B------:R4:W5:Y:S01]  /*1e40*/  MUFU.TANH R91, R25 ;  /* 0x00000019005b7308 */ /* 0x0009620000002400 */
[----:B0-----:R-:W-:Y:S01]  /*1e50*/  SHF.R.S32.HI R24, RZ, 0x1f, R7 ;  /* 0x0000001fff187819 */ /* 0x001fe20000011407 */
[C---:B------:R-:W-:Y:S01]  /*1e60*/  FMUL.FTZ R28, R0.reuse, R28 ;  /* 0x0000001c001c7220 */ /* 0x040fe20000410000 */
[----:B------:R-:W-:Y:S01]  /*1e70*/  PLOP3.LUT P1, PT, PT, PT, UP0, 0x80, 0x0 ;  /* 0x000000000000781c */ /* 0x000fe20003f2f008 */
[----:B------:R-:W-:Y:S01]  /*1e80*/  FMUL.FTZ R10, R0, R30 ;  /* 0x0000001e000a7220 */ /* 0x000fe20000410000 */
[CC--:B------:R-:W-:Y:S01]  /*1e90*/  LEA.HI R23, R24.reuse, R7.reuse, RZ, 0x2 ;  /* 0x0000000718177211 */ /* 0x0c0fe200078f10ff */
[----:B------:R-:W-:Y:S01]  /*1ea0*/  @UP0 ULDC UR6, c[0x0][0x44c] ;  /* 0x0001130000060ab9 */ /* 0x000fe20000000800 */
[----:B------:R-:W-:Y:S01]  /*1eb0*/  LEA.HI R24, R24, R7, RZ, 0x5 ;  /* 0x0000000718187211 */ /* 0x000fe200078f28ff */
[----:B------:R0:W-:Y:S01]  /*1ec0*/  MUFU.TANH R46, R48 ;  /* 0x00000030002e7308 */ /* 0x0001e20000002400 */
[--C-:B------:R-:W-:Y:S01]  /*1ed0*/  SHF.R.S32.HI R5, RZ, 0x2, R23.reuse ;  /* 0x00000002ff057819 */ /* 0x100fe20000011417 */
[C---:B------:R-:W-:Y:S01]  /*1ee0*/  FMUL.FTZ R49, R0.reuse, R49 ;  /* 0x0000003100317220 */ /* 0x040fe20000410000 */
[----:B------:R-:W-:Y:S01]  /*1ef0*/  SHF.R.S32.HI R22, RZ, 0x1f, R23 ;  /* 0x0000001fff167819 */ /* 0x000fe20000011417 */
[C---:B------:R-:W-:Y:S01]  /*1f00*/  FMUL.FTZ R9, R0.reuse, R31 ;  /* 0x0000001f00097220 */ /* 0x040fe20000410000 */
[----:B----4-:R-:W-:Y:S01]  /*1f10*/  LEA.HI R25, R89, R89, RZ, 0x1 ;  /* 0x0000005959197211 */ /* 0x010fe200078f08ff */
[----:B------:R-:W-:Y:S01]  /*1f20*/  FMUL.FTZ R29, R0, R29 ;  /* 0x0000001d001d7220 */ /* 0x000fe20000410000 */
[----:B------:R-:W-:Y:S01]  /*1f30*/  SHF.R.S32.HI R24, RZ, 0x5, R24 ;  /* 0x00000005ff187819 */ /* 0x000fe20000011418 */
[----:B------:R4:W1:Y:S01]  /*1f40*/  MUFU.TANH R92, R28 ;  /* 0x0000001c005c7308 */ /* 0x0008620000002400 */
[----:B------:R-:W-:Y:S01]  /*1f50*/  LEA.HI R22, R22, R5, RZ, 0x3 ;  /* 0x0000000516167211 */ /* 0x000fe200078f18ff */
[----:B------:R-:W-:Y:S01]  /*1f60*/  ULDC UR14, c[0x0][0x288] ;  /* 0x0000a200000e7ab9 */ /* 0x000fe20000000800 */
[----:B------:R-:W-:Y:S01]  /*1f70*/  LOP3.LUT R26, R25, 0x3fffffe, RZ, 0xc0, !PT ;  /* 0x03fffffe191a7812 */ /* 0x000fe200078ec0ff */
[----:B------:R-:W-:Y:S01]  /*1f80*/  FMUL.FTZ R32, R0, R32 ;  /* 0x0000002000207220 */ /* 0x000fe20000410000 */
[----:B------:R-:W-:Y:S01]  /*1f90*/  LEA R25, R24, UR49, 0x4 ;  /* 0x0000003118197c11 */ /* 0x000fe2000f8e20ff */
[----:B------:R-:W-:Y:S01]  /*1fa0*/  FMUL.FTZ R33, R0, R33 ;  /* 0x0000002100217220 */ /* 0x000fe20000410000 */
[----:B------:R-:W-:Y:S01]  /*1fb0*/  LOP3.LUT R22, R22, 0xfffffff8, RZ, 0xc0, !PT ;  /* 0xfffffff816167812 */ /* 0x000fe200078ec0ff */
[----:B------:R-:W-:Y:S01]  /*1fc0*/  IMAD.IADD R26, R89, 0x1, -R26 ;  /* 0x00000001591a7824 */ /* 0x000fe200078e0a1a */
[----:B------:R-:W-:Y:S01]  /*1fd0*/  LEA.HI R24, R27, R27, RZ, 0x1 ;  /* 0x0000001b1b187211 */ /* 0x000fe200078f08ff */
[----:B------:R2:W-:Y:S01]  /*1fe0*/  MUFU.TANH R31, R49 ;  /* 0x00000031001f7308 */ /* 0x0005e20000002400 */
[----:B------:R-:W-:Y:S01]  /*1ff0*/  IADD3 R25, R25, R5, -R22 ;  /* 0x0000000519197210 */ /* 0x000fe20007ffe816 */
[----:B------:R-:W-:Y:S01]  /*2000*/  FMUL.FTZ R36, R0, R36 ;  /* 0x0000002400247220 */ /* 0x000fe20000410000 */
[----:B------:R-:W-:Y:S01]  /*2010*/  LOP3.LUT R24, R24, 0x1ffffffe, RZ, 0xc0, !PT ;  /* 0x1ffffffe18187812 */ /* 0x000fe200078ec0ff */
[----:B------:R-:W-:Y:S01]  /*2020*/  FMUL.FTZ R20, R0, R50 ;  /* 0x0000003200147220 */ /* 0x000fe20000410000 */
[----:B------:R-:W-:Y:S01]  /*2030*/  LEA R26, R26, R25, 0x6 ;  /* 0x000000191a1a7211 */ /* 0x000fe200078e30ff */
[C---:B------:R-:W-:Y:S01]  /*2040*/  FMUL.FTZ R21, R0.reuse, R51 ;  /* 0x0000003300157220 */ /* 0x040fe20000410000 */
[----:B------:R-:W-:Y:S01]  /*2050*/  PLOP3.LUT P2, PT, PT, PT, UP0, 0x80, 0x0 ;  /* 0x000000000000781c */ /* 0x000fe20003f4f008 */
[----:B------:R-:W-:Y:S01]  /*2060*/  IMAD.IADD R5, R27, 0x1, -R24 ;  /* 0x000000011b057824 */ /* 0x000fe200078e0a18 */
[----:B------:R-:W1:Y:S01]  /*2070*/  MUFU.TANH R29, R29 ;  /* 0x0000001d001d7308 */ /* 0x000e620000002400 */
[C---:B------:R-:W-:Y:S01]  /*2080*/  FMUL.FTZ R52, R0.reuse, R52 ;  /* 0x0000003400347220 */ /* 0x040fe20000410000 */
[C---:B------:R-:W-:Y:S01]  /*2090*/  FMUL.FTZ R37, R0.reuse, R37 ;  /* 0x0000002500257220 */ /* 0x040fe20000410000 */
[----:B------:R-:W-:Y:S01]  /*20a0*/  IMAD R5, R5, 0x8, R26 ;  /* 0x0000000805057824 */ /* 0x000fe200078e021a */
[----:B------:R-:W-:Y:S01]  /*20b0*/  LOP3.LUT R26, R23, 0x7ffffffc, RZ, 0xc0, !PT ;  /* 0x7ffffffc171a7812 */ /* 0x000fe200078ec0ff */
[C---:B------:R-:W-:Y:S01]  /*20c0*/  FMUL.FTZ R12, R0.reuse, R34 ;  /* 0x00000022000c7220 */ /* 0x040fe20000410000 */
[C---:B------:R-:W-:Y:S01]  /*20d0*/  FMUL.FTZ R53, R0.reuse, R53 ;  /* 0x0000003500357220 */ /* 0x040fe20000410000 */
[----:B------:R-:W-:Y:S01]  /*20e0*/  @P1 IMAD.HI.U32 R25, R5, UR6, RZ ;  /* 0x0000000605191c27 */ /* 0x000fe2000f8e00ff */
[----:B------:R-:W-:Y:S01]  /*20f0*/  @UP0 ULDC UR6, c[0x0][0x450] ;  /* 0x0001140000060ab9 */ /* 0x000fe20000000800 */
[----:B------:R-:W1:Y:S02]  /*2100*/  MUFU.TANH R32, R32 ;  /* 0x0000002000207308 */ /* 0x000e640000002400 */
[C---:B------:R-:W-:Y:S01]  /*2110*/  FMUL.FTZ R40, R0.reuse, R40 ;  /* 0x0000002800287220 */ /* 0x040fe20000410000 */
[----:B0-----:R-:W-:Y:S01]  /*2120*/  IMAD.MOV.U32 R48, RZ, RZ, R5 ;  /* 0x000000ffff307224 */ /* 0x001fe200078e0005 */
[----:B------:R-:W-:Y:S01]  /*2130*/  @P2 SHF.R.U32.HI R48, RZ, UR6, R25 ;  /* 0x00000006ff302c19 */ /* 0x000fe20008011619 */
[----:B------:R-:W-:Y:S01]  /*2140*/  UMOV UR6, 0xffffff80 ;  /* 0xffffff8000067882 */ /* 0x000fe20000000000 */
[----:B------:R-:W-:Y:S01]  /*2150*/  IMAD.IADD R7, R7, 0x1, -R26 ;  /* 0x0000000107077824 */ /* 0x000fe200078e0a1a */
[----:B------:R-:W-:Y:S01]  /*2160*/  UIMAD UR6, UR48, UR6, 0x80 ;  /* 0x00000080300674a4 */ /* 0x000fe2000f8e0206 */
[C---:B------:R-:W-:Y:S01]  /*2170*/  FMUL.FTZ R15, R0.reuse, R43 ;  /* 0x0000002b000f7220 */ /* 0x040fe20000410000 */
[----:B------:R-:W0:Y:S01]  /*2180*/  SHFL.IDX PT, R27, R48, RZ, 0x1c1f ;  /* 0x001c1fff301b7589 */ /* 0x000e2200000e0000 */
[----:B------:R-:W1:Y:S01]  /*2190*/  MUFU.TANH R33, R33 ;  /* 0x0000002100217308 */ /* 0x000e620000002400 */
[----:B------:R-:W-:Y:S01]  /*21a0*/  UIADD3 UR7, UR6, 0x1, URZ ;  /* 0x0000000106077890 */ /* 0x000fe2000fffe03f */
[C---:B------:R-:W-:Y:S01]  /*21b0*/  FMUL.FTZ R41, R0.reuse, R41 ;  /* 0x0000002900297220 */ /* 0x040fe20000410000 */
[----:B------:R-:W-:Y:S01]  /*21c0*/  UIMAD UR6, UR43, UR11, UR6 ;  /* 0x0000000b2b0672a4 */ /* 0x000fe2000f8e0206 */
[C---:B------:R-:W-:Y:S01]  /*21d0*/  FMUL.FTZ R24, R0.reuse, R54 ;  /* 0x0000003600187220 */ /* 0x040fe20000410000 */
[----:B------:R-:W-:Y:S01]  /*21e0*/  UIMAD UR7, UR43, UR11, UR7 ;  /* 0x0000000b2b0772a4 */ /* 0x000fe2000f8e0207 */
[C---:B------:R-:W-:Y:S01]  /*21f0*/  FMUL.FTZ R44, R0.reuse, R44 ;  /* 0x0000002c002c7220 */ /* 0x040fe20000410000 */
[----:B------:R-:W-:Y:S01]  /*2200*/  FMUL.FTZ R22, R0, R55 ;  /* 0x0000003700167220 */ /* 0x000fe20000410000 */
[----:B------:R-:W1:Y:S01]  /*2210*/  MUFU.TANH R36, R36 ;  /* 0x0000002400247308 */ /* 0x000e620000002400 */
[----:B----4-:R-:W-:-:S02]  /*2220*/  IMAD.U32 R28, RZ, RZ, UR6 ;  /* 0x00000006ff1c7e24 */ /* 0x010fc4000f8e00ff */
[C---:B------:R-:W-:Y:S01]  /*2230*/  FMUL.FTZ R56, R0.reuse, R56 ;  /* 0x0000003800387220 */ /* 0x040fe20000410000 */
[----:B------:R-:W-:Y:S02]  /*2240*/  IMAD.U32 R30, RZ, RZ, UR7 ;  /* 0x00000007ff1e7e24 */ /* 0x000fe4000f8e00ff */
[C---:B------:R-:W-:Y:S01]  /*2250*/  FMUL.FTZ R45, R0.reuse, R45 ;  /* 0x0000002d002d7220 */ /* 0x040fe20000410000 */
[C---:B------:R-:W-:Y:S02]  /*2260*/  IMAD R23, R7.reuse, -0x2, R28 ;  /* 0xfffffffe07177824 */ /* 0x040fe400078e021c */
[C---:B------:R-:W-:Y:S01]  /*2270*/  FMUL.FTZ R11, R0.reuse, R35 ;  /* 0x00000023000b7220 */ /* 0x040fe20000410000 */
[----:B--2---:R-:W-:Y:S01]  /*2280*/  IMAD R49, R7, -0x2, R30 ;  /* 0xfffffffe07317824 */ /* 0x004fe200078e021e */
[----:B------:R1:W-:Y:S01]  /*2290*/  MUFU.TANH R34, R52 ;  /* 0x0000003400227308 */ /* 0x0003e20000002400 */
[C---:B------:R-:W-:Y:S01]  /*22a0*/  FMUL.FTZ R57, R0.reuse, R57 ;  /* 0x0000003900397220 */ /* 0x040fe20000410000 */
[----:B------:R-:W-:Y:S01]  /*22b0*/  FMUL.FTZ R14, R0, R38 ;  /* 0x00000026000e7220 */ /* 0x000fe20000410000 */
[----:B------:R-:W-:-:S02]  /*22c0*/  VIADD R28, R49, -UR14 ;  /* 0x8000000e311c7c36 */ /* 0x000fc40008000000 */
[C---:B------:R-:W-:Y:S01]  /*22d0*/  FMUL.FTZ R26, R0.reuse, R58 ;  /* 0x0000003a001a7220 */ /* 0x040fe20000410000 */
[C---:B------:R-:W-:Y:S01]  /*22e0*/  FMUL.FTZ R25, R0.reuse, R59 ;  /* 0x0000003b00197220 */ /* 0x040fe20000410000 */
[C---:B------:R-:W-:Y:S01]  /*22f0*/  FMUL.FTZ R60, R0.reuse, R60 ;  /* 0x0000003c003c7220 */ /* 0x040fe20000410000 */
[C---:B------:R-:W-:Y:S01]  /*2300*/  FMUL.FTZ R13, R0.reuse, R39 ;  /* 0x00000027000d7220 */ /* 0x040fe20000410000 */
[----:B0-----:R-:W-:Y:S01]  /*2310*/  VIADDMNMX R28, R27, R28, R23, PT ;  /* 0x0000001c1b1c7246 */ /* 0x001fe20003800117 */
[----:B------:R-:W-:Y:S01]  /*2320*/  MUFU.TANH R37, R37 ;  /* 0x0000002500257308 */ /* 0x000fe20000002400 */
[C---:B------:R-:W-:Y:S01]  /*2330*/  FMUL.FTZ R18, R0.reuse, R47 ;  /* 0x0000002f00127220 */ /* 0x040fe20000410000 */
[----:B------:R-:W-:Y:S01]  /*2340*/  FMUL.FTZ R61, R0, R61 ;  /* 0x0000003d003d7220 */ /* 0x000fe20000410000 */
[----:B------:R-:W-:Y:S01]  /*2350*/  ISETP.GT.AND P1, PT, R28, RZ, PT ;  /* 0x000000ff1c00720c */ /* 0x000fe20003f24270 */
[----:B------:R-:W-:Y:S01]  /*2360*/  FMUL.FTZ R64, R0, R64 ;  /* 0x0000004000407220 */ /* 0x000fe20000410000 */
[----:B------:R-:W-:Y:S01]  /*2370*/  ISETP.GT.AND P2, PT, R28, 0x1, PT ;  /* 0x000000011c00780c */ /* 0x000fe20003f44270 */
[----:B------:R-:W-:Y:S01]  /*2380*/  FMUL.FTZ R65, R0, R65 ;  /* 0x0000004100417220 */ /* 0x000fe20000410000 */
[----:B------:R-:W-:Y:S01]  /*2390*/  ISETP.GT.AND P3, PT, R28, 0x8, PT ;  /* 0x000000081c00780c */ /* 0x000fe20003f64270 */
[----:B------:R0:W-:Y:S01]  /*23a0*/  MUFU.TANH R43, R53 ;  /* 0x00000035002b7308 */ /* 0x0001e20000002400 */
[----:B---3--:R-:W-:Y:S01]  /*23b0*/  FSEL R50, R90, -INF , P1 ;  /* 0xff8000005a327808 */ /* 0x008fe20000800000 */
[C---:B------:R-:W-:Y:S01]  /*23c0*/  FMUL.FTZ R68, R0.reuse, R68 ;  /* 0x0000004400447220 */ /* 0x040fe20000410000 */
[----:B-----5:R-:W-:Y:S01]  /*23d0*/  FSEL R51, R91, -INF , P2 ;  /* 0xff8000005b337808 */ /* 0x020fe20001000000 */
[----:B------:R-:W-:Y:S01]  /*23e0*/  FMUL.FTZ R69, R0, R69 ;  /* 0x0000004500457220 */ /* 0x000fe20000410000 */
[----:B------:R-:W-:Y:S01]  /*23f0*/  ISETP.GT.AND P1, PT, R28, 0x9, PT ;  /* 0x000000091c00780c */ /* 0x000fe20003f24270 */
[----:B------:R-:W-:Y:S01]  /*2400*/  FMUL.FTZ R17, R0, R42 ;  /* 0x0000002a00117220 */ /* 0x000fe20000410000 */
[----:B-1----:R-:W-:Y:S01]  /*2410*/  FSEL R52, R92, -INF , P3 ;  /* 0xff8000005c347808 */ /* 0x002fe20001800000 */
[----:B------:R-:W1:Y:S01]  /*2420*/  MUFU.TANH R40, R40 ;  /* 0x0000002800287308 */ /* 0x000e620000002400 */
[----:B------:R-:W-:Y:S01]  /*2430*/  FMNMX.FTZ R27, R50, R51, !PT ;  /* 0x00000033321b7209 */ /* 0x000fe20007810000 */
[----:B------:R-:W-:Y:S01]  /*2440*/  FMUL.FTZ R72, R0, R72 ;  /* 0x0000004800487220 */ /* 0x000fe20000410000 */
[----:B------:R-:W-:Y:S01]  /*2450*/  ISETP.GT.AND P2, PT, R28, 0x10, PT ;  /* 0x000000101c00780c */ /* 0x000fe20003f44270 */
[C---:B------:R-:W-:Y:S01]  /*2460*/  FMUL.FTZ R73, R0.reuse, R73 ;  /* 0x0000004900497220 */ /* 0x040fe20000410000 */
[----:B0-----:R-:W-:Y:S01]  /*2470*/  FSEL R53, R29, -INF , P1 ;  /* 0xff8000001d357808 */ /* 0x001fe20000800000 */
[----:B------:R-:W-:Y:S01]  /*2480*/  FMUL.FTZ R76, R0, R76 ;  /* 0x0000004c004c7220 */ /* 0x000fe20000410000 */
[----:B------:R-:W-:Y:S01]  /*2490*/  FMNMX.FTZ R30, R52, R27, !PT ;  /* 0x0000001b341e7209 */ /* 0x000fe20007810000 */
[----:B------:R-:W0:Y:S01]  /*24a0*/  MUFU.TANH R41, R41 ;  /* 0x0000002900297308 */ /* 0x000e220000002400 */
[----:B------:R-:W-:Y:S01]  /*24b0*/  ISETP.GT.AND P1, PT, R28, 0x11, PT ;  /* 0x000000111c00780c */ /* 0x000fe20003f24270 */
[----:B------:R-:W-:Y:S01]  /*24c0*/  FMUL.FTZ R77, R0, R77 ;  /* 0x0000004d004d7220 */ /* 0x000fe20000410000 */
[----:B------:R-:W-:Y:S01]  /*24d0*/  FSEL R54, R32, -INF , P2 ;  /* 0xff80000020367808 */ /* 0x000fe20001000000 */
[C---:B------:R-:W-:Y:S01]  /*24e0*/  FMUL.FTZ R80, R0.reuse, R80 ;  /* 0x0000005000507220 */ /* 0x040fe20000410000 */
[----:B------:R-:W-:Y:S01]  /*24f0*/  FMNMX.FTZ R27, R53, R30, !PT ;  /* 0x0000001e351b7209 */ /* 0x000fe20007810000 */
[----:B------:R-:W-:Y:S01]  /*2500*/  FMUL.FTZ R81, R0, R81 ;  /* 0x0000005100517220 */ /* 0x000fe20000410000 */
[----:B------:R-:W-:Y:S01]  /*2510*/  ISETP.GT.AND P2, PT, R28, 0x18, PT ;  /* 0x000000181c00780c */ /* 0x000fe20003f44270 */
[----:B------:R-:W2:Y:S01]  /*2520*/  MUFU.TANH R44, R44 ;  /* 0x0000002c002c7308 */ /* 0x000ea20000002400 */
[----:B------:R-:W-:Y:S01]  /*2530*/  FSEL R55, R33, -INF , P1 ;  /* 0xff80000021377808 */ /* 0x000fe20000800000 */
[----:B------:R-:W-:Y:S01]  /*2540*/  FMUL.FTZ R84, R0, R84 ;  /* 0x0000005400547220 */ /* 0x000fe20000410000 */
[----:B------:R-:W-:Y:S01]  /*2550*/  FMNMX.FTZ R30, R54, R27, !PT ;  /* 0x0000001b361e7209 */ /* 0x000fe20007810000 */
[----:B------:R-:W-:Y:S01]  /*2560*/  FMUL.FTZ R85, R0, R85 ;  /* 0x0000005500557220 */ /* 0x000fe20000410000 */
[----:B------:R-:W-:Y:S01]  /*2570*/  ISETP.GT.AND P1, PT, R28, 0x19, PT ;  /* 0x000000191c00780c */ /* 0x000fe20003f24270 */
[C---:B------:R-:W-:Y:S01]  /*2580*/  FMUL.FTZ R62, R0.reuse, R62 ;  /* 0x0000003e003e7220 */ /* 0x040fe20000410000 */
[----:B------:R-:W-:Y:S01]  /*2590*/  FMNMX.FTZ R27, R55, R30, !PT ;  /* 0x0000001e371b7209 */ /* 0x000fe20007810000 */
[----:B------:R3:W-:Y:S01]  /*25a0*/  MUFU.TANH R35, R56 ;  /* 0x0000003800237308 */ /* 0x0007e20000002400 */
[----:B------:R-:W4:Y:S01]  /*25b0*/  SHFL.IDX PT, R48, R48, 0x1, 0x1c1f ;  /* 0x003c1f0030307f89 */ /* 0x000f2200000e0000 */
[----:B------:R-:W-:Y:S01]  /*25c0*/  ULDC UR10, c[0x0][0x988] ;  /* 0x00026200000a7ab9 */ /* 0x000fe20000000800 */
[C---:B------:R-:W-:Y:S01]  /*25d0*/  FMUL.FTZ R70, R0.reuse, R70 ;  /* 0x0000004600467220 */ /* 0x040fe20000410000 */
[C---:B------:R-:W-:Y:S01]  /*25e0*/  FMUL.FTZ R63, R0.reuse, R63 ;  /* 0x0000003f003f7220 */ /* 0x040fe20000410000 */
[C---:B------:R-:W-:Y:S01]  /*25f0*/  FMUL.FTZ R66, R0.reuse, R66 ;  /* 0x0000004200427220 */ /* 0x040fe20000410000 */
[C---:B------:R-:W-:Y:S01]  /*2600*/  FMUL.FTZ R67, R0.reuse, R67 ;  /* 0x0000004300437220 */ /* 0x040fe20000410000 */
[----:B------:R-:W-:Y:S01]  /*2610*/  FMUL.FTZ R71, R0, R71 ;  /* 0x0000004700477220 */ /* 0x000fe20000410000 */
[----:B------:R-:W5:Y:S01]  /*2620*/  MUFU.TANH R45, R45 ;  /* 0x0000002d002d7308 */ /* 0x000f620000002400 */
[----:B---3--:R-:W-:Y:S01]  /*2630*/  FSEL R56, R36, -INF , P2 ;  /* 0xff80000024387808 */ /* 0x008fe20001000000 */
[----:B------:R-:W-:Y:S01]  /*2640*/  FMUL.FTZ R74, R0, R74 ;  /* 0x0000004a004a7220 */ /* 0x000fe20000410000 */
[----:B------:R-:W-:Y:S01]  /*2650*/  ISETP.GT.AND P2, PT, R28, 0x20, PT ;  /* 0x000000201c00780c */ /* 0x000fe20003f44270 */
[----:B------:R-:W-:Y:S01]  /*2660*/  FMUL.FTZ R75, R0, R75 ;  /* 0x0000004b004b7220 */ /* 0x000fe20000410000 */
[----:B------:R-:W-:Y:S01]  /*2670*/  FMNMX.FTZ R30, R56, R27, !PT ;  /* 0x0000001b381e7209 */ /* 0x000fe20007810000 */
[----:B------:R-:W-:Y:S01]  /*2680*/  FMUL.FTZ R78, R0, R78 ;  /* 0x0000004e004e7220 */ /* 0x000fe20000410000 */
[----:B-1----:R-:W-:Y:S01]  /*2690*/  FSEL R58, R40, -INF , P2 ;  /* 0xff800000283a7808 */ /* 0x002fe20001000000 */
[----:B------:R1:W3:Y:S01]  /*26a0*/  MUFU.TANH R38, R57 ;  /* 0x0000003900267308 */ /* 0x0002e20000002400 */
[----:B------:R-:W-:Y:S01]  /*26b0*/  ISETP.GT.AND P2, PT, R28, 0x28, PT ;  /* 0x000000281c00780c */ /* 0x000fe20003f44270 */
[C---:B------:R-:W-:Y:S01]  /*26c0*/  FMUL.FTZ R79, R0.reuse, R79 ;  /* 0x0000004f004f7220 */ /* 0x040fe20000410000 */
[C---:B------:R-:W-:Y:S01]  /*26d0*/  FMUL.FTZ R82, R0.reuse, R82 ;  /* 0x0000005200527220 */ /* 0x040fe20000410000 */
[C---:B------:R-:W-:Y:S01]  /*26e0*/  FMUL.FTZ R83, R0.reuse, R83 ;  /* 0x0000005300537220 */ /* 0x040fe20000410000 */
[C---:B------:R-:W-:Y:S01]  /*26f0*/  FMUL.FTZ R86, R0.reuse, R86 ;  /* 0x0000005600567220 */ /* 0x040fe20000410000 */
[----:B------:R-:W-:Y:S01]  /*2700*/  FMUL.FTZ R87, R0, R87 ;  /* 0x0000005700577220 */ /* 0x000fe20000410000 */
[----:B------:R-:W-:Y:S01]  /*2710*/  UIADD3 UR6, UR41, 0x38840, URZ ;  /* 0x0003884029067890 */ /* 0x000fe2000fffe03f */
[----:B------:R2:W4:Y:S01]  /*2720*/  MUFU.TANH R39, R60 ;  /* 0x0000003c00277308 */ /* 0x0005220000002400 */
[----:B-1----:R-:W-:-:S02]  /*2730*/  FSEL R57, R37, -INF , P1 ;  /* 0xff80000025397808 */ /* 0x002fc40000800000 */
[----:B------:R-:W-:Y:S01]  /*2740*/  ISETP.GT.AND P1, PT, R28, 0x21, PT ;  /* 0x000000211c00780c */ /* 0x000fe20003f24270 */
[----:B------:R-:W-:Y:S01]  /*2750*/  UPRMT UR6, UR45, 0x654, UR6 ;  /* 0x000006542d067896 */ /* 0x000fe20008000006 */
[----:B------:R-:W-:Y:S02]  /*2760*/  FMNMX.FTZ R27, R57, R30, !PT ;  /* 0x0000001e391b7209 */ /* 0x000fe40007810000 */
[----:B0-----:R-:W-:Y:S01]  /*2770*/  FSEL R59, R41, -INF , P1 ;  /* 0xff800000293b7808 */ /* 0x001fe20000800000 */
[----:B------:R-:W0:Y:S01]  /*2780*/  MUFU.TANH R61, R61 ;  /* 0x0000003d003d7308 */ /* 0x000e220000002400 */
[----:B------:R-:W-:Y:S02]  /*2790*/  FMNMX.FTZ R30, R58, R27, !PT ;  /* 0x0000001b3a1e7209 */ /* 0x000fe40007810000 */
[----:B------:R-:W-:Y:S02]  /*27a0*/  ISETP.GT.AND P1, PT, R28, 0x29, PT ;  /* 0x000000291c00780c */ /* 0x000fe40003f24270 */
[----:B--2---:R-:W-:Y:S01]  /*27b0*/  FSEL R60, R44, -INF , P2 ;  /* 0xff8000002c3c7808 */ /* 0x004fe20001000000 */
[----:B------:R-:W-:Y:S01]  /*27c0*/  SYNCS.ARRIVE.TRANS64.RED.A1T0 RZ, [UR6], RZ ;  /* 0x000000ffffff79a7 */ /* 0x000fe20008100406 */
[----:B------:R-:W-:Y:S01]  /*27d0*/  FMNMX.FTZ R27, R59, R30, !PT ;  /* 0x0000001e3b1b7209 */ /* 0x000fe20007810000 */
[----:B------:R-:W1:Y:S01]  /*27e0*/  MUFU.TANH R64, R64 ;  /* 0x0000004000407308 */ /* 0x000e620000002400 */
[----:B------:R-:W-:-:S02]  /*27f0*/  ISETP.GT.AND P2, PT, R28, 0x30, PT ;  /* 0x000000301c00780c */ /* 0x000fc40003f44270 */
[----:B-----5:R-:W-:Y:S02]  /*2800*/  FSEL R47, R45, -INF , P1 ;  /* 0xff8000002d2f7808 */ /* 0x020fe40000800000 */
[----:B------:R-:W-:Y:S02]  /*2810*/  FMNMX.FTZ R30, R60, R27, !PT ;  /* 0x0000001b3c1e7209 */ /* 0x000fe40007810000 */
[----:B------:R-:W-:Y:S01]  /*2820*/  ISETP.GT.AND P1, PT, R28, 0x31, PT ;  /* 0x000000311c00780c */ /* 0x000fe20003f24270 */
[----:B------:R-:W2:Y:S01]  /*2830*/  MUFU.TANH R65, R65 ;  /* 0x0000004100417308 */ /* 0x000ea20000002400 */
[----:B------:R-:W-:Y:S02]  /*2840*/  FSEL R46, R46, -INF , P2 ;  /* 0xff8000002e2e7808 */ /* 0x000fe40001000000 */
[----:B------:R-:W-:Y:S02]  /*2850*/  FMNMX.FTZ R27, R47, R30, !PT ;  /* 0x0000001e2f1b7209 */ /* 0x000fe40007810000 */
[----:B------:R-:W-:-:S02]  /*2860*/  ISETP.GT.AND P2, PT, R28, 0x38, PT ;  /* 0x000000381c00780c */ /* 0x000fc40003f44270 */
[----:B------:R-:W-:Y:S01]  /*2870*/  FSEL R45, R31, -INF , P1 ;  /* 0xff8000001f2d7808 */ /* 0x000fe20000800000 */
[----:B------:R-:W5:Y:S01]  /*2880*/  MUFU.TANH R68, R68 ;  /* 0x0000004400447308 */ /* 0x000f620000002400 */
[----:B------:R-:W-:Y:S02]  /*2890*/  FMNMX.FTZ R30, R46, R27, !PT ;  /* 0x0000001b2e1e7209 */ /* 0x000fe40007810000 */
[----:B------:R-:W-:Y:S02]  /*28a0*/  ISETP.GT.AND P1, PT, R28, 0x39, PT ;  /* 0x000000391c00780c */ /* 0x000fe40003f24270 */
[----:B------:R-:W-:Y:S02]  /*28b0*/  FSEL R44, R34, -INF , P2 ;  /* 0xff800000222c7808 */ /* 0x000fe40001000000 */
[----:B------:R-:W-:Y:S01]  /*28c0*/  FMNMX.FTZ R27, R45, R30, !PT ;  /* 0x0000001e2d1b7209 */ /* 0x000fe20007810000 */
[----:B------:R-:W5:Y:S01]  /*28d0*/  MUFU.TANH R42, R69 ;  /* 0x00000045002a7308 */ /* 0x000f620000002400 */
[----:B------:R-:W-:-:S02]  /*28e0*/  ISETP.GT.AND P2, PT, R28, 0x40, PT ;  /* 0x000000401c00780c */ /* 0x000fc40003f44270 */
[----:B------:R-:W-:Y:S02]  /*28f0*/  FSEL R43, R43, -INF , P1 ;  /* 0xff8000002b2b7808 */ /* 0x000fe40000800000 */
[----:B------:R-:W-:Y:S02]  /*2900*/  FMNMX.FTZ R30, R44, R27, !PT ;  /* 0x0000001b2c1e7209 */ /* 0x000fe40007810000 */
[C---:B------:R-:W-:Y:S01]  /*2910*/  ISETP.GT.AND P1, PT, R28.reuse, 0x41, PT ;  /* 0x000000411c00780c */ /* 0x040fe20003f24270 */
[----:B------:R-:W5:Y:S01]  /*2920*/  MUFU.TANH R40, R72 ;  /* 0x0000004800287308 */ /* 0x000f620000002400 */
[----:B------:R-:W-:Y:S02]  /*2930*/  FSEL R41, R35, -INF , P2 ;  /* 0xff80000023297808 */ /* 0x000fe40001000000 */
[----:B------:R-:W-:Y:S02]  /*2940*/  FMNMX.FTZ R30, R43, R30, !PT ;  /* 0x0000001e2b1e7209 */ /* 0x000fe40007810000 */
[----:B------:R-:W-:-:S02]  /*2950*/  ISETP.GT.AND P2, PT, R28, 0x48, PT ;  /* 0x000000481c00780c */ /* 0x000fc40003f44270 */
[----:B---3--:R-:W-:Y:S01]  /*2960*/  FSEL R31, R38, -INF , P1 ;  /* 0xff800000261f7808 */ /* 0x008fe20000800000 */
[----:B------:R-:W3:Y:S01]  /*2970*/  MUFU.TANH R36, R73 ;  /* 0x0000004900247308 */ /* 0x000ee20000002400 */
[----:B------:R-:W-:Y:S02]  /*2980*/  FMNMX.FTZ R30, R41, R30, !PT ;  /* 0x0000001e291e7209 */ /* 0x000fe40007810000 */
[C---:B------:R-:W-:Y:S02]  /*2990*/  ISETP.GT.AND P1, PT, R28.reuse, 0x49, PT ;  /* 0x000000491c00780c */ /* 0x040fe40003f24270 */
[----:B----4-:R-:W-:Y:S02]  /*29a0*/  FSEL R29, R39, -INF , P2 ;  /* 0xff800000271d7808 */ /* 0x010fe40001000000 */
[----:B------:R-:W-:Y:S01]  /*29b0*/  FMNMX.FTZ R32, R31, R30, !PT ;  /* 0x0000001e1f207209 */ /* 0x000fe20007810000 */
[----:B------:R-:W4:Y:S01]  /*29c0*/  MUFU.TANH R35, R76 ;  /* 0x0000004c00237308 */ /* 0x000f220000002400 */
[----:B------:R-:W-:-:S02]  /*29d0*/  ISETP.GT.AND P2, PT, R28, 0x50, PT ;  /* 0x000000501c00780c */ /* 0x000fc40003f44270 */
[----:B0-----:R-:W-:Y:S02]  /*29e0*/  FSEL R30, R61, -INF , P1 ;  /* 0xff8000003d1e7808 */ /* 0x001fe40000800000 */
[----:B------:R-:W-:Y:S02]  /*29f0*/  FMNMX.FTZ R27, R29, R32, !PT ;  /* 0x000000201d1b7209 */ /* 0x000fe40007810000 */
[----:B------:R-:W-:Y:S01]  /*2a00*/  ISETP.GT.AND P1, PT, R28, 0x51, PT ;  /* 0x000000511c00780c */ /* 0x000fe20003f24270 */
[----:B------:R-:W0:Y:S01]  /*2a10*/  MUFU.TANH R33, R77 ;  /* 0x0000004d00217308 */ /* 0x000e220000002400 */
[----:B-1----:R-:W-:Y:S02]  /*2a20*/  FSEL R32, R64, -INF , P2 ;  /* 0xff80000040207808 */ /* 0x002fe40001000000 */
[----:B------:R-:W-:Y:S02]  /*2a30*/  FMNMX.FTZ R27, R30, R27, !PT ;  /* 0x0000001b1e1b7209 */ /* 0x000fe40007810000 */
[----:B------:R-:W-:-:S02]  /*2a40*/  ISETP.GT.AND P2, PT, R28, 0x58, PT ;  /* 0x000000581c00780c */ /* 0x000fc40003f44270 */
[----:B--2---:R-:W-:Y:S01]  /*2a50*/  FSEL R37, R65, -INF , P1 ;  /* 0xff80000041257808 */ /* 0x004fe20000800000 */
[----:B------:R-:W1:Y:S01]  /*2a60*/  MUFU.TANH R38, R80 ;  /* 0x0000005000267308 */ /* 0x000e620000002400 */
[----:B------:R-:W-:Y:S02]  /*2a70*/  FMNMX.FTZ R34, R32, R27, !PT ;  /* 0x0000001b20227209 */ /* 0x000fe40007810000 */
[----:B------:R-:W-:Y:S02]  /*2a80*/  ISETP.GT.AND P1, PT, R28, 0x59, PT ;  /* 0x000000591c00780c */ /* 0x000fe40003f24270 */
[----:B-----5:R-:W-:Y:S02]  /*2a90*/  FSEL R39, R68, -INF , P2 ;  /* 0xff80000044277808 */ /* 0x020fe40001000000 */
[----:B------:R-:W-:Y:S01]  /*2aa0*/  FMNMX.FTZ R34, R37, R34, !PT ;  /* 0x0000002225227209 */ /* 0x000fe20007810000 */
[----:B------:R-:W2:Y:S01]  /*2ab0*/  MUFU.TANH R81, R81 ;  /* 0x0000005100517308 */ /* 0x000ea20000002400 */
[----:B------:R-:W-:-:S02]  /*2ac0*/  ISETP.GT.AND P2, PT, R28, 0x60, PT ;  /* 0x000000601c00780c */ /* 0x000fc40003f44270 */
[----:B------:R-:W-:Y:S02]  /*2ad0*/  FSEL R42, R42, -INF , P1 ;  /* 0xff8000002a2a7808 */ /* 0x000fe40000800000 */
[----:B------:R-:W-:Y:S02]  /*2ae0*/  FMNMX.FTZ R27, R39, R34, !PT ;  /* 0x00000022271b7209 */ /* 0x000fe40007810000 */
[----:B------:R-:W-:Y:S01]  /*2af0*/  ISETP.GT.AND P1, PT, R28, 0x61, PT ;  /* 0x000000611c00780c */ /* 0x000fe20003f24270 */
[----:B------:R-:W5:Y:S01]  /*2b00*/  MUFU.TANH R84, R84 ;  /* 0x0000005400547308 */ /* 0x000f620000002400 */
[----:B------:R-:W-:Y:S02]  /*2b10*/  FSEL R40, R40, -INF , P2 ;  /* 0xff80000028287808 */ /* 0x000fe40001000000 */
[----:B------:R-:W-:Y:S02]  /*2b20*/  FMNMX.FTZ R27, R42, R27, !PT ;  /* 0x0000001b2a1b7209 */ /* 0x000fe40007810000 */
[----:B------:R-:W-:-:S02]  /*2b30*/  ISETP.GT.AND P2, PT, R28, 0x68, PT ;  /* 0x000000681c00780c */ /* 0x000fc40003f44270 */
[----:B---3--:R-:W-:Y:S01]  /*2b40*/  FSEL R36, R36, -INF , P1 ;  /* 0xff80000024247808 */ /* 0x008fe20000800000 */
[----:B------:R-:W3:Y:S01]  /*2b50*/  MUFU.TANH R85, R85 ;  /* 0x0000005500557308 */ /* 0x000ee20000002400 */
[----:B------:R-:W-:Y:S02]  /*2b60*/  FMNMX.FTZ R27, R40, R27, !PT ;  /* 0x0000001b281b7209 */ /* 0x000fe40007810000 */
[----:B------:R-:W-:Y:S02]  /*2b70*/  ISETP.GT.AND P1, PT, R28, 0x69, PT ;  /* 0x000000691c00780c */ /* 0x000fe40003f24270 */
[----:B----4-:R-:W-:Y:S02]  /*2b80*/  FSEL R35, R35, -INF , P2 ;  /* 0xff80000023237808 */ /* 0x010fe40001000000 */
[----:B------:R-:W-:Y:S01]  /*2b90*/  FMNMX.FTZ R34, R36, R27, !PT ;  /* 0x0000001b24227209 */ /* 0x000fe20007810000 */
[----:B------:R4:W-:Y:S01]  /*2ba0*/  MUFU.TANH R65, R62 ;  /* 0x0000003e00417308 */ /* 0x0009e20000002400 */
        /* <DEDUP_REMOVED lines=15> */
[----:B---3--:R-:W-:-:S02]  /*2ca0*/  FSEL R28, R85, -INF , P1 ;  /* 0xff800000551c7808 */ /* 0x008fc40000800000 */
[----:B------:R-:W-:Y:S02]  /*2cb0*/  FMNMX.FTZ R61, R34, R61, !PT ;  /* 0x0000003d223d7209 */ /* 0x000fe40007810000 */
[----:B------:R-:W-:Y:S02]  /*2cc0*/  IADD3 R48, R48, -UR14, R49 ;  /* 0x8000000e30307c10 */ /* 0x000fe4000fffe031 */
[----:B------:R-:W-:Y:S01]  /*2cd0*/  FMNMX.FTZ R61, R28, R61, !PT ;  /* 0x0000003d1c3d7209 */ /* 0x000fe20007810000 */
[----:B------:R-:W3:Y:S01]  /*2ce0*/  MUFU.TANH R9, R9 ;  /* 0x0000000900097308 */ /* 0x000ee20000002400 */
[----:B------:R-:W-:-:S03]  /*2cf0*/  VIMNMX R48, R23, R48, PT ;  /* 0x0000003017307248 */ /* 0x000fc60003fe0100 */
[----:B----4-:R-:W4:Y:S01]  /*2d00*/  SHFL.BFLY PT, R62, R61, 0x2, 0x1f ;  /* 0x0c401f003d3e7f89 */ /* 0x010f2200000e0000 */
[C---:B------:R-:W-:Y:S02]  /*2d10*/  ISETP.GT.AND P2, PT, R48.reuse, 0x1, PT ;  /* 0x000000013000780c */ /* 0x040fe40003f44270 */
[----:B------:R-:W-:Y:S01]  /*2d20*/  ISETP.GT.AND P3, PT, R48, 0x8, PT ;  /* 0x000000083000780c */ /* 0x000fe20003f64270 */
[----:B------:R5:W-:Y:S08]  /*2d30*/  MUFU.TANH R68, R70 ;  /* 0x0000004600447308 */ /* 0x000bf00000002400 */
[----:B------:R-:W3:Y:S08]  /*2d40*/  MUFU.TANH R12, R12 ;  /* 0x0000000c000c7308 */ /* 0x000ef00000002400 */
[----:B------:R-:W3:Y:S01]  /*2d50*/  MUFU.TANH R11, R11 ;  /* 0x0000000b000b7308 */ /* 0x000ee20000002400 */
[----:B----4-:R-:W-:-:S07]  /*2d60*/  FMNMX.FTZ R62, R61, R62, !PT ;  /* 0x0000003e3d3e7209 */ /* 0x010fce0007810000 */
[----:B------:R-:W4:Y:S01]  /*2d70*/  MUFU.TANH R14, R14 ;  /* 0x0000000e000e7308 */ /* 0x000f220000002400 */
[----:B------:R-:W0:Y:S07]  /*2d80*/  SHFL.BFLY PT, R177, R62, 0x1, 0x1f ;  /* 0x0c201f003eb17f89 */ /* 0x000e2e00000e0000 */
[----:B------:R-:W4:Y:S08]  /*2d90*/  MUFU.TANH R13, R13 ;  /* 0x0000000d000d7308 */ /* 0x000f300000002400 */
[----:B------:R-:W4:Y:S08]  /*2da0*/  MUFU.TANH R17, R17 ;  /* 0x0000001100117308 */ /* 0x000f300000002400 */
[----:B------:R-:W4:Y:S01]  /*2db0*/  MUFU.TANH R15, R15 ;  /* 0x0000000f000f7308 */ /* 0x000f220000002400 */
[----:B0-----:R-:W-:Y:S01]  /*2dc0*/  FMNMX.FTZ R177, R62, R177, !PT ;  /* 0x000000b13eb17209 */ /* 0x001fe20007810000 */
[----:B------:R-:W-:-:S03]  /*2dd0*/  IMAD.U32 R62, RZ, RZ, UR10 ;  /* 0x0000000aff3e7e24 */ /* 0x000fc6000f8e00ff */
[C---:B------:R-:W-:Y:S01]  /*2de0*/  FSETP.NEU.FTZ.AND P1, PT, R177.reuse, -INF , PT ;  /* 0xff800000b100780b */ /* 0x040fe20003f3d000 */
[----:B------:R-:W-:Y:S02]  /*2df0*/  FFMA.FTZ R61, R177, R62, -8 ;  /* 0xc1000000b13d7423 */ /* 0x000fe4000001003e */
[----:B------:R-:W0:Y:S03]  /*2e00*/  MUFU.TANH R19, R19 ;  /* 0x0000001300137308 */ /* 0x000e260000002400 */
[----:B-----5:R-:W-:Y:S02]  /*2e10*/  FSEL R70, R61, RZ, P1 ;  /* 0x000000ff3d467208 */ /* 0x020fe40000800000 */
[----:B------:R-:W-:-:S03]  /*2e20*/  ISETP.GT.AND P1, PT, R48, RZ, PT ;  /* 0x000000ff3000720c */ /* 0x000fc60003f24270 */
[--C-:B------:R-:W-:Y:S01]  /*2e30*/  FFMA.FTZ R152, R50, UR10, -R70.reuse ;  /* 0x0000000a32987c23 */ /* 0x100fe20008010846 */
[----:B------:R-:W-:Y:S01]  /*2e40*/  FSEL R49, R2, -INF , P1 ;  /* 0xff80000002317808 */ /* 0x000fe20000800000 */
[--C-:B------:R-:W-:Y:S01]  /*2e50*/  FFMA.FTZ R23, R51, UR10, -R70.reuse ;  /* 0x0000000a33177c23 */ /* 0x100fe20008010846 */
[----:B-1----:R-:W-:Y:S01]  /*2e60*/  FSEL R50, R3, -INF , P2 ;  /* 0xff80000003327808 */ /* 0x002fe20001000000 */
[--C-:B------:R-:W-:Y:S01]  /*2e70*/  FFMA.FTZ R2, R52, UR10, -R70.reuse ;  /* 0x0000000a34027c23 */ /* 0x100fe20008010846 */
[----:B------:R-:W-:Y:S01]  /*2e80*/  ISETP.GT.AND P1, PT, R48, 0x9, PT ;  /* 0x000000093000780c */ /* 0x000fe20003f24270 */
[--C-:B------:R-:W-:Y:S01]  /*2e90*/  FFMA.FTZ R3, R53, UR10, -R70.reuse ;  /* 0x0000000a35037c23 */ /* 0x100fe20008010846 */
[----:B--2---:R-:W-:Y:S01]  /*2ea0*/  FSEL R51, R10, -INF , P3 ;  /* 0xff8000000a337808 */ /* 0x004fe20001800000 */
[--C-:B------:R-:W-:Y:S01]  /*2eb0*/  FFMA.FTZ R154, R54, UR10, -R70.reuse ;  /* 0x0000000a369a7c23 */ /* 0x100fe20008010846 */
[----:B------:R-:W-:Y:S01]  /*2ec0*/  FMNMX.FTZ R10, R49, R50, !PT ;  /* 0x00000032310a7209 */ /* 0x000fe20007810000 */
[----:B------:R-:W1:Y:S01]  /*2ed0*/  MUFU.TANH R18, R18 ;  /* 0x0000001200127308 */ /* 0x000e620000002400 */
[----:B---3--:R-:W-:Y:S01]  /*2ee0*/  FSEL R52, R9, -INF , P1 ;  /* 0xff80000009347808 */ /* 0x008fe20000800000 */
[--C-:B------:R-:W-:Y:S01]  /*2ef0*/  FFMA.FTZ R156, R58, UR10, -R70.reuse ;  /* 0x0000000a3a9c7c23 */ /* 0x100fe20008010846 */
[----:B------:R-:W-:Y:S01]  /*2f00*/  ISETP.GT.AND P2, PT, R48, 0x10, PT ;  /* 0x000000103000780c */ /* 0x000fe20003f44270 */
[--C-:B------:R-:W-:Y:S01]  /*2f10*/  FFMA.FTZ R158, R46, UR10, -R70.reuse ;  /* 0x0000000a2e9e7c23 */ /* 0x100fe20008010846 */
[----:B------:R-:W-:Y:S01]  /*2f20*/  FMNMX.FTZ R9, R51, R10, !PT ;  /* 0x0000000a33097209 */ /* 0x000fe20007810000 */
[--C-:B------:R-:W-:Y:S01]  /*2f30*/  FFMA.FTZ R160, R41, UR10, -R70.reuse ;  /* 0x0000000a29a07c23 */ /* 0x100fe20008010846 */
[----:B------:R-:W-:Y:S01]  /*2f40*/  ISETP.GT.AND P1, PT, R48, 0x11, PT ;  /* 0x000000113000780c */ /* 0x000fe20003f24270 */
[----:B------:R-:W2:Y:S01]  /*2f50*/  MUFU.TANH R20, R20 ;  /* 0x0000001400147308 */ /* 0x000ea20000002400 */
[----:B------:R-:W-:Y:S01]  /*2f60*/  FSEL R53, R12, -INF , P2 ;  /* 0xff8000000c357808 */ /* 0x000fe20001000000 */
[--C-:B------:R-:W-:Y:S01]  /*2f70*/  FFMA.FTZ R29, R29, UR10, -R70.reuse ;  /* 0x0000000a1d1d7c23 */ /* 0x100fe20008010846 */
[----:B------:R-:W-:Y:S01]  /*2f80*/  FMNMX.FTZ R10, R52, R9, !PT ;  /* 0x00000009340a7209 */ /* 0x000fe20007810000 */
[--C-:B------:R-:W-:Y:S01]  /*2f90*/  FFMA.FTZ R33, R33, UR10, -R70.reuse ;  /* 0x0000000a21217c23 */ /* 0x100fe20008010846 */
[----:B------:R-:W-:Y:S01]  /*2fa0*/  ISETP.GT.AND P2, PT, R48, 0x18, PT ;  /* 0x000000183000780c */ /* 0x000fe20003f44270 */
[--C-:B------:R-:W-:Y:S01]  /*2fb0*/  FFMA.FTZ R162, R32, UR10, -R70.reuse ;  /* 0x0000000a20a27c23 */ /* 0x100fe20008010846 */
[----:B------:R-:W-:Y:S01]  /*2fc0*/  FSEL R61, R11, -INF , P1 ;  /* 0xff8000000b3d7808 */ /* 0x000fe20000800000 */
[----:B------:R-:W3:Y:S01]  /*2fd0*/  MUFU.TANH R21, R21 ;  /* 0x0000001500157308 */ /* 0x000ee20000002400 */
[----:B------:R-:W-:Y:S01]  /*2fe0*/  FMNMX.FTZ R10, R53, R10, !PT ;  /* 0x0000000a350a7209 */ /* 0x000fe20007810000 */
[--C-:B------:R-:W-:Y:S01]  /*2ff0*/  FFMA.FTZ R28, R28, UR10, -R70.reuse ;  /* 0x0000000a1c1c7c23 */ /* 0x100fe20008010846 */
[----:B------:R-:W-:Y:S01]  /*3000*/  ISETP.GT.AND P1, PT, R48, 0x19, PT ;  /* 0x000000193000780c */ /* 0x000fe20003f24270 */
[--C-:B------:R-:W-:Y:S01]  /*3010*/  FFMA.FTZ R166, R38, UR10, -R70.reuse ;  /* 0x0000000a26a67c23 */ /* 0x100fe20008010846 */
[----:B----4-:R-:W-:Y:S01]  /*3020*/  FSEL R54, R14, -INF , P2 ;  /* 0xff8000000e367808 */ /* 0x010fe20001000000 */
[--C-:B------:R-:W-:Y:S01]  /*3030*/  FFMA.FTZ R14, R56, UR10, -R70.reuse ;  /* 0x0000000a380e7c23 */ /* 0x100fe20008010846 */
[----:B------:R-:W-:Y:S01]  /*3040*/  FMNMX.FTZ R9, R61, R10, !PT ;  /* 0x0000000a3d097209 */ /* 0x000fe20007810000 */
[----:B------:R4:W-:Y:S01]  /*3050*/  MUFU.TANH R64, R63 ;  /* 0x0000003f00407308 */ /* 0x0009e20000002400 */
[----:B------:R-:W-:Y:S01]  /*3060*/  ISETP.GT.AND P2, PT, R48, 0x20, PT ;  /* 0x000000203000780c */ /* 0x000fe20003f44270 */
[--C-:B------:R-:W-:Y:S01]  /*3070*/  FFMA.FTZ R164, R40, UR10, -R70.reuse ;  /* 0x0000000a28a47c23 */ /* 0x100fe20008010846 */
[----:B------:R-:W-:Y:S01]  /*3080*/  FSEL R62, R13, -INF , P1 ;  /* 0xff8000000d3e7808 */ /* 0x000fe20000800000 */
[--C-:B------:R-:W-:Y:S01]  /*3090*/  FFMA.FTZ R13, R55, UR10, -R70.reuse ;  /* 0x0000000a370d7c23 */ /* 0x100fe20008010846 */
[----:B------:R-:W-:Y:S01]  /*30a0*/  FMNMX.FTZ R11, R54, R9, !PT ;  /* 0x00000009360b7209 */ /* 0x000fe20007810000 */
[--C-:B------:R-:W-:Y:S01]  /*30b0*/  FFMA.FTZ R30, R30, UR10, -R70.reuse ;  /* 0x0000000a1e1e7c23 */ /* 0x100fe20008010846 */
[----:B------:R-:W-:Y:S01]  /*30c0*/  ISETP.GT.AND P1, PT, R48, 0x21, PT ;  /* 0x000000213000780c */ /* 0x000fe20003f24270 */
[----:B------:R-:W5:Y:S01]  /*30d0*/  MUFU.TANH R24, R24 ;  /* 0x0000001800187308 */ /* 0x000f620000002400 */
[----:B------:R-:W-:Y:S01]  /*30e0*/  FSEL R55, R17, -INF , P2 ;  /* 0xff80000011377808 */ /* 0x000fe20001000000 */
[--C-:B------:R-:W-:Y:S01]  /*30f0*/  FFMA.FTZ R17, R59, UR10, -R70.reuse ;  /* 0x0000000a3b117c23 */ /* 0x100fe20008010846 */
[----:B------:R-:W-:Y:S01]  /*3100*/  FMNMX.FTZ R10, R62, R11, !PT ;  /* 0x0000000b3e0a7209 */ /* 0x000fe20007810000 */
[--C-:B------:R-:W-:Y:S01]  /*3110*/  FFMA.FTZ R39, R39, UR10, -R70.reuse ;  /* 0x0000000a27277c23 */ /* 0x100fe20008010846 */
[----:B------:R-:W-:Y:S01]  /*3120*/  ISETP.GT.AND P2, PT, R48, 0x28, PT ;  /* 0x000000283000780c */ /* 0x000fe20003f44270 */
[--C-:B------:R-:W-:Y:S01]  /*3130*/  FFMA.FTZ R42, R42, UR10, -R70.reuse ;  /* 0x0000000a2a2a7c23 */ /* 0x100fe20008010846 */
[----:B----4-:R-:W-:Y:S01]  /*3140*/  FSEL R63, R15, -INF , P1 ;  /* 0xff8000000f3f7808 */ /* 0x010fe20000800000 */
[----:B------:R-:W4:Y:S01]  /*3150*/  MUFU.TANH R22, R22 ;  /* 0x0000001600167308 */ /* 0x000f220000002400 */
[----:B------:R-:W-:Y:S01]  /*3160*/  FMNMX.FTZ R12, R55, R10, !PT ;  /* 0x0000000a370c7209 */ /* 0x000fe20007810000 */
[--C-:B------:R-:W-:Y:S01]  /*3170*/  FFMA.FTZ R15, R57, UR10, -R70.reuse ;  /* 0x0000000a390f7c23 */ /* 0x100fe20008010846 */
[C---:B------:R-:W-:Y:S01]  /*3180*/  ISETP.GT.AND P1, PT, R48.reuse, 0x29, PT ;  /* 0x000000293000780c */ /* 0x040fe20003f24270 */
[--C-:B------:R-:W-:Y:S01]  /*3190*/  FFMA.FTZ R35, R35, UR10, -R70.reuse ;  /* 0x0000000a23237c23 */ /* 0x100fe20008010846 */
[----:B0-----:R-:W-:Y:S01]  /*31a0*/  FSEL R56, R19, -INF , P2 ;  /* 0xff80000013387808 */ /* 0x001fe20001000000 */
[--C-:B------:R-:W-:Y:S01]  /*31b0*/  FFMA.FTZ R27, R27, UR10, -R70.reuse ;  /* 0x0000000a1b1b7c23 */ /* 0x100fe20008010846 */
[----:B------:R-:W-:Y:S01]  /*31c0*/  FMNMX.FTZ R11, R63, R12, !PT ;  /* 0x0000000c3f0b7209 */ /* 0x000fe20007810000 */
[----:B------:R0:W-:Y:S01]  /*31d0*/  MUFU.EX2 R9, R13 ;  /* 0x0000000d00097308 */ /* 0x0001e20000000800 */
[----:B------:R-:W-:Y:S01]  /*31e0*/  ISETP.GT.AND P2, PT, R48, 0x30, PT ;  /* 0x000000303000780c */ /* 0x000fe20003f44270 */
[----:B------:R-:W-:Y:S01]  /*31f0*/  FFMA.FTZ R34, R34, UR10, -R70 ;  /* 0x0000000a22227c23 */ /* 0x000fe20008010846 */
[----:B-1----:R-:W-:-:S02]  /*3200*/  FSEL R18, R18, -INF , P1 ;  /* 0xff80000012127808 */ /* 0x002fc40000800000 */
[----:B------:R-:W-:Y:S02]  /*3210*/  ISETP.GT.AND P1, PT, R48, 0x31, PT ;  /* 0x000000313000780c */ /* 0x000fe40003f24270 */
[----:B--2---:R-:W-:Y:S01]  /*3220*/  FSEL R20, R20, -INF , P2 ;  /* 0xff80000014147808 */ /* 0x004fe20001000000 */
[----:B------:R-:W1:Y:S01]  /*3230*/  MUFU.TANH R26, R26 ;  /* 0x0000001a001a7308 */ /* 0x000e620000002400 */
[----:B0-----:R-:W-:Y:S02]  /*3240*/  FMNMX.FTZ R13, R56, R11, !PT ;  /* 0x0000000b380d7209 */ /* 0x001fe40007810000 */
[----:B------:R-:W-:Y:S02]  /*3250*/  ISETP.GT.AND P2, PT, R48, 0x38, PT ;  /* 0x000000383000780c */ /* 0x000fe40003f44270 */
[----:B------:R-:W-:Y:S02]  /*3260*/  FMNMX.FTZ R13, R18, R13, !PT ;  /* 0x0000000d120d7209 */ /* 0x000fe40007810000 */
[----:B---3--:R-:W-:Y:S01]  /*3270*/  FSEL R57, R21, -INF , P1 ;  /* 0xff80000015397808 */ /* 0x008fe20000800000 */
[----:B------:R-:W0:Y:S01]  /*3280*/  MUFU.TANH R25, R25 ;  /* 0x0000001900197308 */ /* 0x000e220000002400 */
[----:B------:R-:W-:Y:S01]  /*3290*/  FMNMX.FTZ R12, R20, R13, !PT ;  /* 0x0000000d140c7209 */ /* 0x000fe20007810000 */
[----:B------:R-:W-:Y:S01]  /*32a0*/  FFMA.FTZ R21, R45, UR10, -R70 ;  /* 0x0000000a2d157c23 */ /* 0x000fe20008010846 */
[----:B------:R-:W-:-:S02]  /*32b0*/  ISETP.GT.AND P1, PT, R48, 0x39, PT ;  /* 0x000000393000780c */ /* 0x000fc40003f24270 */
[----:B-----5:R-:W-:Y:S02]  /*32c0*/  FSEL R24, R24, -INF , P2 ;  /* 0xff80000018187808 */ /* 0x020fe40001000000 */
[----:B------:R-:W-:Y:S01]  /*32d0*/  FMNMX.FTZ R13, R57, R12, !PT ;  /* 0x0000000c390d7209 */ /* 0x000fe20007810000 */
[----:B------:R2:W-:Y:S01]  /*32e0*/  MUFU.EX2 R11, R15 ;  /* 0x0000000f000b7308 */ /* 0x0005e20000000800 */
[----:B------:R-:W-:Y:S01]  /*32f0*/  ISETP.GT.AND P2, PT, R48, 0x40, PT ;  /* 0x000000403000780c */ /* 0x000fe20003f44270 */
[----:B------:R-:W-:Y:S01]  /*3300*/  FFMA.FTZ R12, R60, UR10, -R70 ;  /* 0x0000000a3c0c7c23 */ /* 0x000fe20008010846 */
[----:B----4-:R-:W-:Y:S02]  /*3310*/  FSEL R58, R22, -INF , P1 ;  /* 0xff800000163a7808 */ /* 0x010fe40000800000 */
[----:B------:R-:W-:Y:S02]  /*3320*/  ISETP.GT.AND P1, PT, R48, 0x41, PT ;  /* 0x000000413000780c */ /* 0x000fe40003f24270 */
[----:B-1----:R-:W-:Y:S01]  /*3330*/  FSEL R26, R26, -INF , P2 ;  /* 0xff8000001a1a7808 */ /* 0x002fe20001000000 */
[----:B------:R-:W-:Y:S01]  /*3340*/  MUFU.TANH R66, R66 ;  /* 0x0000004200427308 */ /* 0x000fe20000002400 */
[----:B--2---:R-:W-:-:S02]  /*3350*/  FMNMX.FTZ R15, R24, R13, !PT ;  /* 0x0000000d180f7209 */ /* 0x004fc40007810000 */
[----:B------:R-:W-:Y:S02]  /*3360*/  ISETP.GT.AND P2, PT, R48, 0x48, PT ;  /* 0x000000483000780c */ /* 0x000fe40003f44270 */
[----:B------:R-:W-:Y:S02]  /*3370*/  FMNMX.FTZ R15, R58, R15, !PT ;  /* 0x0000000f3a0f7209 */ /* 0x000fe40007810000 */
[----:B0-----:R-:W-:Y:S01]  /*3380*/  FSEL R59, R25, -INF , P1 ;  /* 0xff800000193b7808 */ /* 0x001fe20000800000 */
[----:B------:R-:W0:Y:S01]  /*3390*/  MUFU.TANH R67, R67 ;  /* 0x0000004300437308 */ /* 0x000e220000002400 */
[----:B------:R-:W-:Y:S01]  /*33a0*/  ISETP.GT.AND P1, PT, R48, 0x49, PT ;  /* 0x000000493000780c */ /* 0x000fe20003f24270 */
[----:B------:R-:W-:Y:S01]  /*33b0*/  FFMA.FTZ R25, R44, UR10, -R70 ;  /* 0x0000000a2c197c23 */ /* 0x000fe20008010846 */
[----:B------:R-:W-:Y:S02]  /*33c0*/  FSEL R60, R65, -INF , P2 ;  /* 0xff800000413c7808 */ /* 0x000fe40001000000 */
[----:B------:R-:W-:-:S02]  /*33d0*/  ISETP.GT.AND P2, PT, R48, 0x50, PT ;  /* 0x000000503000780c */ /* 0x000fc40003f44270 */
[----:B------:R-:W-:Y:S01]  /*33e0*/  FSEL R64, R64, -INF , P1 ;  /* 0xff80000040407808 */ /* 0x000fe20000800000 */
[----:B------:R1:W-:Y:S01]  /*33f0*/  MUFU.EX2 R10, R14 ;  /* 0x0000000e000a7308 */ /* 0x0003e20000000800 */
[----:B------:R-:W-:-:S07]  /*3400*/  ISETP.GT.AND P1, PT, R48, 0x51, PT ;  /* 0x000000513000780c */ /* 0x000fce0003f24270 */
[----:B------:R-:W2:Y:S01]  /*3410*/  MUFU.TANH R71, R71 ;  /* 0x0000004700477308 */ /* 0x000ea20000002400 */
[----:B-1----:R-:W-:Y:S02]  /*3420*/  FMNMX.FTZ R14, R26, R15, !PT ;  /* 0x0000000f1a0e7209 */ /* 0x002fe40007810000 */
[----:B0-----:R-:W-:Y:S02]  /*3430*/  FSEL R65, R67, -INF , P1 ;  /* 0xff80000043417808 */ /* 0x001fe40000800000 */
[----:B------:R-:W-:Y:S02]  /*3440*/  FMNMX.FTZ R15, R59, R14, !PT ;  /* 0x0000000e3b0f7209 */ /* 0x000fe40007810000 */
[----:B------:R-:W-:Y:S01]  /*3450*/  ISETP.GT.AND P1, PT, R48, 0x59, PT ;  /* 0x000000593000780c */ /* 0x000fe20003f24270 */
[----:B------:R0:W-:Y:S01]  /*3460*/  MUFU.EX2 R13, R17 ;  /* 0x00000011000d7308 */ /* 0x0001e20000000800 */
[----:B------:R-:W-:-:S04]  /*3470*/  FMNMX.FTZ R15, R60, R15, !PT ;  /* 0x0000000f3c0f7209 */ /* 0x000fc80007810000 */
[----:B------:R-:W-:-:S03]  /*3480*/  FMNMX.FTZ R14, R64, R15, !PT ;  /* 0x0000000f400e7209 */ /* 0x000fc60007810000 */
[----:B------:R-:W1:Y:S01]  /*3490*/  MUFU.TANH R74, R74 ;  /* 0x0000004a004a7308 */ /* 0x000e620000002400 */
[----:B0-----:R-:W-:Y:S01]  /*34a0*/  FFMA.FTZ R17, R47, UR10, -R70 ;  /* 0x0000000a2f117c23 */ /* 0x001fe20008010846 */
[----:B------:R-:W-:Y:S02]  /*34b0*/  FSEL R47, R66, -INF , P2 ;  /* 0xff800000422f7808 */ /* 0x000fe40001000000 */
[----:B------:R-:W-:Y:S02]  /*34c0*/  ISETP.GT.AND P2, PT, R48, 0x58, PT ;  /* 0x000000583000780c */ /* 0x000fe40003f44270 */
[----:B------:R-:W-:Y:S02]  /*34d0*/  FMNMX.FTZ R14, R47, R14, !PT ;  /* 0x0000000e2f0e7209 */ /* 0x000fe40007810000 */
[----:B------:R-:W0:Y:S01]  /*34e0*/  MUFU.TANH R75, R75 ;  /* 0x0000004b004b7308 */ /* 0x000e220000002400 */
[----:B------:R-:W-:Y:S02]  /*34f0*/  FSEL R46, R68, -INF , P2 ;  /* 0xff800000442e7808 */ /* 0x000fe40001000000 */
[----:B------:R-:W-:-:S02]  /*3500*/  FMNMX.FTZ R15, R65, R14, !PT ;  /* 0x0000000e410f7209 */ /* 0x000fc40007810000 */
[----:B------:R-:W-:Y:S02]  /*3510*/  ISETP.GT.AND P2, PT, R48, 0x60, PT ;  /* 0x000000603000780c */ /* 0x000fe40003f44270 */
[----:B--2---:R-:W-:Y:S01]  /*3520*/  FSEL R66, R71, -INF , P1 ;  /* 0xff80000047427808 */ /* 0x004fe20000800000 */
[----:B------:R-:W2:Y:S01]  /*3530*/  MUFU.TANH R78, R78 ;  /* 0x0000004e004e7308 */ /* 0x000ea20000002400 */
[----:B------:R-:W-:Y:S02]  /*3540*/  FMNMX.FTZ R19, R46, R15, !PT ;  /* 0x0000000f2e137209 */ /* 0x000fe40007810000 */
[----:B------:R-:W-:Y:S02]  /*3550*/  ISETP.GT.AND P1, PT, R48, 0x61, PT ;  /* 0x000000613000780c */ /* 0x000fe40003f24270 */
[----:B-1----:R-:W-:Y:S02]  /*3560*/  FSEL R45, R74, -INF , P2 ;  /* 0xff8000004a2d7808 */ /* 0x002fe40001000000 */
[----:B------:R-:W-:Y:S01]  /*3570*/  FMNMX.FTZ R14, R66, R19, !PT ;  /* 0x00000013420e7209 */ /* 0x000fe20007810000 */
[----:B------:R-:W1:Y:S01]  /*3580*/  MUFU.TANH R79, R79 ;  /* 0x0000004f004f7308 */ /* 0x000e620000002400 */
[----:B------:R-:W-:-:S02]  /*3590*/  ISETP.GT.AND P2, PT, R48, 0x68, PT ;  /* 0x000000683000780c */ /* 0x000fc40003f44270 */
[----:B0-----:R-:W-:Y:S02]  /*35a0*/  FSEL R67, R75, -INF , P1 ;  /* 0xff8000004b437808 */ /* 0x001fe40000800000 */
[----:B------:R-:W-:Y:S02]  /*35b0*/  FMNMX.FTZ R22, R45, R14, !PT ;  /* 0x0000000e2d167209 */ /* 0x000fe40007810000 */
[----:B------:R-:W-:Y:S01]  /*35c0*/  ISETP.GT.AND P1, PT, R48, 0x69, PT ;  /* 0x000000693000780c */ /* 0x000fe20003f24270 */
[----:B------:R-:W-:Y:S01]  /*35d0*/  MUFU.TANH R82, R82 ;  /* 0x0000005200527308 */ /* 0x000fe20000002400 */
[----:B--2---:R-:W-:Y:S02]  /*35e0*/  FSEL R44, R78, -INF , P2 ;  /* 0xff8000004e2c7808 */ /* 0x004fe40001000000 */
[----:B------:R-:W-:Y:S02]  /*35f0*/  FMNMX.FTZ R19, R67, R22, !PT ;  /* 0x0000001643137209 */ /* 0x000fe40007810000 */
[----:B------:R-:W-:-:S02]  /*3600*/  ISETP.GT.AND P2, PT, R48, 0x70, PT ;  /* 0x000000703000780c */ /* 0x000fc40003f44270 */
[----:B------:R-:W-:Y:S01]  /*3610*/  FMNMX.FTZ R19, R44, R19, !PT ;  /* 0x000000132c137209 */ /* 0x000fe20007810000 */
[----:B------:R-:W0:Y:S01]  /*3620*/  MUFU.TANH R69, R83 ;  /* 0x0000005300457308 */ /* 0x000e220000002400 */
[----:B-1----:R-:W-:Y:S02]  /*3630*/  FSEL R68, R79, -INF , P1 ;  /* 0xff8000004f447808 */ /* 0x002fe40000800000 */
[----:B------:R-:W-:Y:S02]  /*3640*/  ISETP.GT.AND P1, PT, R48, 0x71, PT ;  /* 0x000000713000780c */ /* 0x000fe40003f24270 */
[----:B------:R-:W-:Y:S01]  /*3650*/  FMNMX.FTZ R22, R68, R19, !PT ;  /* 0x0000001344167209 */ /* 0x000fe20007810000 */
[----:B------:R-:W-:Y:S02]  /*3660*/  FFMA.FTZ R19, R31, UR10, -R70 ;  /* 0x0000000a1f137c23 */ /* 0x000fe40008010846 */
[----:B------:R-:W1:Y:S08]  /*3670*/  MUFU.TANH R86, R86 ;  /* 0x0000005600567308 */ /* 0x000e700000002400 */
[----:B------:R-:W2:Y:S01]  /*3680*/  MUFU.TANH R87, R87 ;  /* 0x0000005700577308 */ /* 0x000ea20000002400 */
[----:B0-----:R-:W-:-:S02]  /*3690*/  FSEL R69, R69, -INF , P1 ;  /* 0xff80000045457808 */ /* 0x001fc40000800000 */
[----:B------:R-:W-:-:S05]  /*36a0*/  ISETP.GT.AND P1, PT, R48, 0x79, PT ;  /* 0x000000793000780c */ /* 0x000fca0003f24270 */
[----:B------:R0:W-:Y:S08]  /*36b0*/  MUFU.EX2 R15, R21 ;  /* 0x00000015000f7308 */ /* 0x0001f00000000800 */
[----:B------:R-:W-:Y:S01]  /*36c0*/  MUFU.EX2 R14, R25 ;  /* 0x00000019000e7308 */ /* 0x000fe20000000800 */
[----:B0-----:R-:W-:Y:S01]  /*36d0*/  FFMA.FTZ R21, R43, UR10, -R70 ;  /* 0x0000000a2b157c23 */ /* 0x001fe20008010846 */
[----:B------:R-:W-:-:S02]  /*36e0*/  FSEL R43, R82, -INF , P2 ;  /* 0xff800000522b7808 */ /* 0x000fc40001000000 */
[----:B------:R-:W-:Y:S02]  /*36f0*/  ISETP.GT.AND P2, PT, R48, 0x78, PT ;  /* 0x000000783000780c */ /* 0x000fe40003f44270 */
[----:B------:R-:W-:Y:S02]  /*3700*/  FMNMX.FTZ R22, R43, R22, !PT ;  /* 0x000000162b167209 */ /* 0x000fe40007810000 */
[----:B-1----:R-:W-:Y:S01]  /*3710*/  FSEL R41, R86, -INF , P2 ;  /* 0xff80000056297808 */ /* 0x002fe20001000000 */
[----:B------:R0:W-:Y:S01]  /*3720*/  MUFU.EX2 R71, R21 ;  /* 0x0000001500477308 */ /* 0x0001e20000000800 */
[----:B------:R-:W-:Y:S02]  /*3730*/  FMNMX.FTZ R22, R69, R22, !PT ;  /* 0x0000001645167209 */ /* 0x000fe40007810000 */
[----:B--2---:R-:W-:-:S05]  /*3740*/  FSEL R48, R87, -INF , P1 ;  /* 0xff80000057307808 */ /* 0x004fca0000800000 */
[----:B------:R1:W-:Y:S01]  /*3750*/  MUFU.EX2 R31, R29 ;  /* 0x0000001d001f7308 */ /* 0x0003e20000000800 */
[----:B0-----:R-:W-:-:S04]  /*3760*/  FMNMX.FTZ R21, R41, R22, !PT ;  /* 0x0000001629157209 */ /* 0x001fc80007810000 */
[----:B------:R-:W-:Y:S01]  /*3770*/  FMNMX.FTZ R22, R48, R21, !PT ;  /* 0x0000001530167209 */ /* 0x000fe20007810000 */
[--C-:B------:R-:W-:Y:S02]  /*3780*/  FFMA.FTZ R21, R37, UR10, -R70.reuse ;  /* 0x0000000a25157c23 */ /* 0x100fe40008010846 */
[----:B------:R-:W-:Y:S02]  /*3790*/  MUFU.EX2 R32, R33 ;  /* 0x0000002100207308 */ /* 0x000fe40000000800 */
[----:B------:R-:W1:Y:S06]  /*37a0*/  SHFL.BFLY PT, R25, R22, 0x2, 0x1f ;  /* 0x0c401f0016197f89 */ /* 0x000e6c00000e0000 */
[----:B------:R-:W-:Y:S08]  /*37b0*/  MUFU.EX2 R152, R152 ;  /* 0x0000009800987308 */ /* 0x000ff00000000800 */
[----:B------:R-:W0:Y:S08]  /*37c0*/  MUFU.EX2 R23, R23 ;  /* 0x0000001700177308 */ /* 0x000e300000000800 */
[----:B------:R-:W2:Y:S01]  /*37d0*/  MUFU.EX2 R2, R2 ;  /* 0x0000000200027308 */ /* 0x000ea20000000800 */
[----:B-1----:R-:W-:Y:S01]  /*37e0*/  FMNMX.FTZ R29, R22, R25, !PT ;  /* 0x00000019161d7209 */ /* 0x002fe20007810000 */
[----:B------:R-:W-:-:S04]  /*37f0*/  FFMA.FTZ R25, R36, UR10, -R70 ;  /* 0x0000000a24197c23 */ /* 0x000fc80008010846 */
[----:B------:R-:W1:Y:S02]  /*3800*/  SHFL.BFLY PT, R22, R29, 0x1, 0x1f ;  /* 0x0c201f001d167f89 */ /* 0x000e6400000e0000 */
[----:B------:R-:W3:Y:S01]  /*3810*/  MUFU.EX2 R3, R3 ;  /* 0x0000000300037308 */ /* 0x000ee20000000800 */
[----:B0-----:R-:W-:-:S07]  /*3820*/  FADD.FTZ R73, R152, R23 ;  /* 0x0000001798497221 */ /* 0x001fce0000010000 */
[----:B------:R-:W0:Y:S01]  /*3830*/  MUFU.EX2 R154, R154 ;  /* 0x0000009a009a7308 */ /* 0x000e220000000800 */
[----:B--2---:R-:W-:-:S07]  /*3840*/  FADD.FTZ R38, R2, R73 ;  /* 0x0000004902267221 */ /* 0x004fce0000010000 */
[----:B------:R-:W-:Y:S01]  /*3850*/  MUFU.EX2 R156, R156 ;  /* 0x0000009c009c7308 */ /* 0x000fe20000000800 */
[----:B---3--:R-:W-:Y:S01]  /*3860*/  FADD.FTZ R77, R3, R38 ;  /* 0x00000026034d7221 */ /* 0x008fe20000010000 */
[----:B-1----:R-:W-:Y:S01]  /*3870*/  FMNMX.FTZ R22, R29, R22, !PT ;  /* 0x000000161d167209 */ /* 0x002fe20007810000 */
[----:B------:R-:W-:Y:S02]  /*3880*/  IMAD.U32 R29, RZ, RZ, UR10 ;  /* 0x0000000aff1d7e24 */ /* 0x000fe4000f8e00ff */
[----:B0-----:R-:W-:-:S03]  /*3890*/  FADD.FTZ R38, R154, R77 ;  /* 0x0000004d9a267221 */ /* 0x001fc60000010000 */
[----:B------:R-:W-:Y:S01]  /*38a0*/  MUFU.EX2 R12, R12 ;  /* 0x0000000c000c7308 */ /* 0x000fe20000000800 */
[C---:B------:R-:W-:Y:S01]  /*38b0*/  FSETP.NEU.FTZ.AND P1, PT, R22.reuse, -INF , PT ;  /* 0xff8000001600780b */ /* 0x040fe20003f3d000 */
[----:B------:R-:W-:Y:S01]  /*38c0*/  FFMA.FTZ R29, R22, R29, -8 ;  /* 0xc1000000161d7423 */ /* 0x000fe2000001001d */
[----:B------:R-:W-:-:S04]  /*38d0*/  FADD.FTZ R77, R9, R38 ;  /* 0x00000026094d7221 */ /* 0x000fc80000010000 */
[----:B------:R-:W-:Y:S01]  /*38e0*/  FSEL R33, R29, RZ, P1 ;  /* 0x000000ff1d217208 */ /* 0x000fe20000800000 */
[----:B------:R-:W-:Y:S04]  /*38f0*/  MUFU.EX2 R17, R17 ;  /* 0x0000001100117308 */ /* 0x000fe80000000800 */
[--C-:B------:R-:W-:Y:S01]  /*3900*/  FFMA.FTZ R49, R49, UR10, -R33.reuse ;  /* 0x0000000a31317c23 */ /* 0x100fe20008010821 */
[--C-:B------:R-:W-:Y:S01]  /*3910*/  FFMA.FTZ R50, R50, UR10, -R33.reuse ;  /* 0x0000000a32327c23 */ /* 0x100fe20008010821 */
[--C-:B------:R-:W-:Y:S01]  /*3920*/  FFMA.FTZ R51, R51, UR10, -R33.reuse ;  /* 0x0000000a33337c23 */ /* 0x100fe20008010821 */
[--C-:B------:R-:W-:Y:S01]  /*3930*/  FFMA.FTZ R52, R52, UR10, -R33.reuse ;  /* 0x0000000a34347c23 */ /* 0x100fe20008010821 */
[--C-:B------:R-:W-:Y:S01]  /*3940*/  FFMA.FTZ R53, R53, UR10, -R33.reuse ;  /* 0x0000000a35357c23 */ /* 0x100fe20008010821 */
[--C-:B------:R-:W-:Y:S01]  /*3950*/  FFMA.FTZ R61, R61, UR10, -R33.reuse ;  /* 0x0000000a3d3d7c23 */ /* 0x100fe20008010821 */
        /* <DEDUP_REMOVED lines=9> */
[--C-:B------:R-:W-:Y:S01]  /*39f0*/  FFMA.FTZ R57, R57, UR10, -R33.reuse ;  /* 0x0000000a39397c23 */ /* 0x100fe20008010821 */
[--C-:B------:R-:W-:Y:S01]  /*3a00*/  FFMA.FTZ R24, R24, UR10, -R33.reuse ;  /* 0x0000000a18187c23 */ /* 0x100fe20008010821 */
[--C-:B------:R-:W-:Y:S01]  /*3a10*/  FFMA.FTZ R58, R58, UR10, -R33.reuse ;  /* 0x0000000a3a3a7c23 */ /* 0x100fe20008010821 */
[--C-:B------:R-:W-:Y:S01]  /*3a20*/  FFMA.FTZ R26, R26, UR10, -R33.reuse ;  /* 0x0000000a1a1a7c23 */ /* 0x100fe20008010821 */
[--C-:B------:R-:W-:Y:S01]  /*3a30*/  FFMA.FTZ R59, R59, UR10, -R33.reuse ;  /* 0x0000000a3b3b7c23 */ /* 0x100fe20008010821 */
[--C-:B------:R-:W-:Y:S01]  /*3a40*/  FFMA.FTZ R60, R60, UR10, -R33.reuse ;  /* 0x0000000a3c3c7c23 */ /* 0x100fe20008010821 */
[--C-:B------:R-:W-:Y:S01]  /*3a50*/  FFMA.FTZ R64, R64, UR10, -R33.reuse ;  /* 0x0000000a40407c23 */ /* 0x100fe20008010821 */
[----:B------:R-:W1:Y:S01]  /*3a60*/  MUFU.EX2 R51, R51 ;  /* 0x0000003300337308 */ /* 0x000e620000000800 */
[--C-:B------:R-:W-:Y:S01]  /*3a70*/  FFMA.FTZ R47, R47, UR10, -R33.reuse ;  /* 0x0000000a2f2f7c23 */ /* 0x100fe20008010821 */
[--C-:B------:R-:W-:Y:S01]  /*3a80*/  FFMA.FTZ R65, R65, UR10, -R33.reuse ;  /* 0x0000000a41417c23 */ /* 0x100fe20008010821 */
[--C-:B------:R-:W-:Y:S01]  /*3a90*/  FFMA.FTZ R46, R46, UR10, -R33.reuse ;  /* 0x0000000a2e2e7c23 */ /* 0x100fe20008010821 */
[--C-:B------:R-:W-:Y:S01]  /*3aa0*/  FFMA.FTZ R66, R66, UR10, -R33.reuse ;  /* 0x0000000a42427c23 */ /* 0x100fe20008010821 */
[--C-:B------:R-:W-:Y:S01]  /*3ab0*/  FFMA.FTZ R45, R45, UR10, -R33.reuse ;  /* 0x0000000a2d2d7c23 */ /* 0x100fe20008010821 */
[--C-:B------:R-:W-:Y:S01]  /*3ac0*/  FFMA.FTZ R67, R67, UR10, -R33.reuse ;  /* 0x0000000a43437c23 */ /* 0x100fe20008010821 */
[--C-:B------:R-:W-:Y:S01]  /*3ad0*/  FFMA.FTZ R44, R44, UR10, -R33.reuse ;  /* 0x0000000a2c2c7c23 */ /* 0x100fe20008010821 */
[----:B------:R-:W2:Y:S01]  /*3ae0*/  MUFU.EX2 R52, R52 ;  /* 0x0000003400347308 */ /* 0x000ea20000000800 */
[--C-:B------:R-:W-:Y:S01]  /*3af0*/  FFMA.FTZ R68, R68, UR10, -R33.reuse ;  /* 0x0000000a44447c23 */ /* 0x100fe20008010821 */
[--C-:B------:R-:W-:Y:S01]  /*3b00*/  FFMA.FTZ R69, R69, UR10, -R33.reuse ;  /* 0x0000000a45457c23 */ /* 0x100fe20008010821 */
[----:B------:R-:W-:-:S05]  /*3b10*/  FFMA.FTZ R41, R41, UR10, -R33 ;  /* 0x0000000a29297c23 */ /* 0x000fca0008010821 */
[----:B------:R-:W3:Y:S08]  /*3b20*/  MUFU.EX2 R53, R53 ;  /* 0x0000003500357308 */ /* 0x000ef00000000800 */
[----:B------:R-:W-:Y:S08]  /*3b30*/  MUFU.EX2 R29, R28 ;  /* 0x0000001c001d7308 */ /* 0x000ff00000000800 */
[----:B------:R-:W4:Y:S08]  /*3b40*/  MUFU.EX2 R28, R61 ;  /* 0x0000003d001c7308 */ /* 0x000f300000000800 */
[----:B------:R0:W-:Y:S08]  /*3b50*/  MUFU.EX2 R61, R18 ;  /* 0x00000012003d7308 */ /* 0x0001f00000000800 */
[----:B------:R-:W5:Y:S01]  /*3b60*/  MUFU.EX2 R54, R54 ;  /* 0x0000003600367308 */ /* 0x000f620000000800 */
[----:B0-----:R-:W-:-:S04]  /*3b70*/  FADD.FTZ R18, R49, R50 ;  /* 0x0000003231127221 */ /* 0x001fc80000010000 */
[----:B-1----:R-:W-:Y:S01]  /*3b80*/  FADD.FTZ R75, R51, R18 ;  /* 0x00000012334b7221 */ /* 0x002fe20000010000 */
[C---:B--2---:R-:W-:Y:S02]  /*3b90*/  F2FP.SATFINITE.E4M3.F32.PACK_AB_MERGE_C R51, R52.reuse, R51, RZ ;  /* 0x000000333433723e */ /* 0x044fe400048070ff */
[----:B------:R-:W0:Y:S01]  /*3ba0*/  MUFU.EX2 R37, R62 ;  /* 0x0000003e00257308 */ /* 0x000e220000000800 */
[----:B------:R-:W-:Y:S01]  /*3bb0*/  FADD.FTZ R18, R52, R75 ;  /* 0x0000004b34127221 */ /* 0x000fe20000010000 */
[----:B------:R-:W-:-:S03]  /*3bc0*/  F2FP.SATFINITE.E4M3.F32.PACK_AB_MERGE_C R153, R50, R49, R51 ;  /* 0x000000313299723e */ /* 0x000fc60004807033 */
[----:B---3--:R-:W-:Y:S01]  /*3bd0*/  FADD.FTZ R75, R53, R18 ;  /* 0x00000012354b7221 */ /* 0x008fe20000010000 */
[----:B------:R-:W-:Y:S02]  /*3be0*/  FADD.FTZ R18, R10, R77 ;  /* 0x0000004d0a127221 */ /* 0x000fe40000010000 */
[----:B------:R-:W1:Y:S01]  /*3bf0*/  MUFU.EX2 R55, R55 ;  /* 0x0000003700377308 */ /* 0x000e620000000800 */
[----:B----4-:R-:W-:-:S04]  /*3c00*/  FADD.FTZ R75, R28, R75 ;  /* 0x0000004b1c4b7221 */ /* 0x010fc80000010000 */
[----:B-----5:R-:W-:Y:S01]  /*3c10*/  FADD.FTZ R38, R54, R75 ;  /* 0x0000004b36267221 */ /* 0x020fe20000010000 */
[----:B------:R-:W-:Y:S02]  /*3c20*/  FADD.FTZ R75, R11, R18 ;  /* 0x000000120b4b7221 */ /* 0x000fe40000010000 */
[----:B------:R-:W2:Y:S01]  /*3c30*/  MUFU.EX2 R36, R63 ;  /* 0x0000003f00247308 */ /* 0x000ea20000000800 */
[C---:B0-----:R-:W-:Y:S01]  /*3c40*/  FADD.FTZ R38, R37.reuse, R38 ;  /* 0x0000002625267221 */ /* 0x041fe20000010000 */
[----:B------:R-:W-:Y:S01]  /*3c50*/  FADD.FTZ R40, R156, R75 ;  /* 0x0000004b9c287221 */ /* 0x000fe20000010000 */
[----:B------:R-:W-:-:S03]  /*3c60*/  F2FP.SATFINITE.E4M3.F32.PACK_AB_MERGE_C R37, R37, R54, RZ ;  /* 0x000000362525723e */ /* 0x000fc600048070ff */
[----:B------:R-:W-:Y:S01]  /*3c70*/  FADD.FTZ R77, R13, R40 ;  /* 0x000000280d4d7221 */ /* 0x000fe20000010000 */
[----:B------:R-:W-:Y:S01]  /*3c80*/  F2FP.SATFINITE.E4M3.F32.PACK_AB_MERGE_C R155, R28, R53, R37 ;  /* 0x000000351c9b723e */ /* 0x000fe20004807025 */
[----:B------:R-:W0:Y:S01]  /*3c90*/  MUFU.EX2 R56, R56 ;  /* 0x0000003800387308 */ /* 0x000e220000000800 */
[----:B-1----:R-:W-:Y:S01]  /*3ca0*/  FADD.FTZ R75, R55, R38 ;  /* 0x00000026374b7221 */ /* 0x002fe20000010000 */
[----:B------:R-:W-:-:S06]  /*3cb0*/  FADD.FTZ R38, R12, R77 ;  /* 0x0000004d0c267221 */ /* 0x000fcc0000010000 */
[----:B------:R-:W1:Y:S01]  /*3cc0*/  MUFU.EX2 R158, R158 ;  /* 0x0000009e009e7308 */ /* 0x000e620000000800 */
[----:B--2---:R-:W-:-:S07]  /*3cd0*/  FADD.FTZ R75, R36, R75 ;  /* 0x0000004b244b7221 */ /* 0x004fce0000010000 */
[----:B------:R-:W2:Y:S01]  /*3ce0*/  MUFU.EX2 R20, R20 ;  /* 0x0000001400147308 */ /* 0x000ea20000000800 */
[----:B0-----:R-:W-:Y:S01]  /*3cf0*/  FADD.FTZ R40, R56, R75 ;  /* 0x0000004b38287221 */ /* 0x001fe20000010000 */
[C---:B------:R-:W-:Y:S01]  /*3d00*/  FADD.FTZ R75, R17.reuse, R38 ;  /* 0x00000026114b7221 */ /* 0x040fe20000010000 */
[----:B------:R-:W-:Y:S02]  /*3d10*/  F2FP.SATFINITE.E4M3.F32.PACK_AB_MERGE_C R17, R17, R12, RZ ;  /* 0x0000000c1111723e */ /* 0x000fe400048070ff */
[C---:B------:R-:W-:Y:S01]  /*3d20*/  FADD.FTZ R77, R61.reuse, R40 ;  /* 0x000000283d4d7221 */ /* 0x040fe20000010000 */
[----:B------:R-:W-:Y:S02]  /*3d30*/  F2FP.SATFINITE.E4M3.F32.PACK_AB_MERGE_C R56, R61, R56, RZ ;  /* 0x000000383d38723e */ /* 0x000fe400048070ff */
[----:B------:R-:W0:Y:S01]  /*3d40*/  MUFU.EX2 R57, R57 ;  /* 0x0000003900397308 */ /* 0x000e220000000800 */
[----:B-1----:R-:W-:Y:S01]  /*3d50*/  FADD.FTZ R38, R158, R75 ;  /* 0x0000004b9e267221 */ /* 0x002fe20000010000 */
[----:B------:R-:W-:-:S02]  /*3d60*/  F2FP.SATFINITE.E4M3.F32.PACK_AB_MERGE_C R156, R13, R156, R17 ;  /* 0x0000009c0d9c723e */ /* 0x000fc40004807011 */
[----:B------:R-:W-:Y:S01]  /*3d70*/  F2FP.SATFINITE.E4M3.F32.PACK_AB_MERGE_C R157, R36, R55, R56 ;  /* 0x00000037249d723e */ /* 0x000fe20004807038 */
[----:B------:R-:W-:-:S03]  /*3d80*/  FADD.FTZ R75, R15, R38 ;  /* 0x000000260f4b7221 */ /* 0x000fc60000010000 */
[----:B------:R-:W1:Y:S01]  /*3d90*/  MUFU.EX2 R24, R24 ;  /* 0x0000001800187308 */ /* 0x000e620000000800 */
[----:B--2---:R-:W-:Y:S01]  /*3da0*/  FADD.FTZ R40, R20, R77 ;  /* 0x0000004d14287221 */ /* 0x004fe20000010000 */
[----:B------:R-:W-:Y:S01]  /*3db0*/  FADD.FTZ R38, R14, R75 ;  /* 0x0000004b0e267221 */ /* 0x000fe20000010000 */
[----:B------:R-:W-:-:S03]  /*3dc0*/  F2FP.SATFINITE.E4M3.F32.PACK_AB_MERGE_C R14, R71, R14, RZ ;  /* 0x0000000e470e723e */ /* 0x000fc600048070ff */
[----:B------:R-:W-:Y:S01]  /*3dd0*/  FADD.FTZ R75, R71, R38 ;  /* 0x00000026474b7221 */ /* 0x000fe20000010000 */
[----:B------:R-:W-:Y:S01]  /*3de0*/  F2FP.SATFINITE.E4M3.F32.PACK_AB_MERGE_C R158, R15, R158, R14 ;  /* 0x0000009e0f9e723e */ /* 0x000fe2000480700e */
[----:B------:R-:W2:Y:S01]  /*3df0*/  MUFU.EX2 R63, R58 ;  /* 0x0000003a003f7308 */ /* 0x000ea20000000800 */
[----:B0-----:R-:W-:-:S07]  /*3e00*/  FADD.FTZ R77, R57, R40 ;  /* 0x00000028394d7221 */ /* 0x001fce0000010000 */
[----:B------:R-:W0:Y:S01]  /*3e10*/  MUFU.EX2 R160, R160 ;  /* 0x000000a000a07308 */ /* 0x000e220000000800 */
[----:B-1----:R-:W-:-:S07]  /*3e20*/  FADD.FTZ R40, R24, R77 ;  /* 0x0000004d18287221 */ /* 0x002fce0000010000 */
[----:B------:R-:W1:Y:S01]  /*3e30*/  MUFU.EX2 R26, R26 ;  /* 0x0000001a001a7308 */ /* 0x000e620000000800 */
[C---:B--2---:R-:W-:Y:S01]  /*3e40*/  FADD.FTZ R77, R63.reuse, R40 ;  /* 0x000000283f4d7221 */ /* 0x044fe20000010000 */
[----:B------:R-:W-:-:S04]  /*3e50*/  F2FP.SATFINITE.E4M3.F32.PACK_AB_MERGE_C R24, R63, R24, RZ ;  /* 0x000000183f18723e */ /* 0x000fc800048070ff */
[----:B------:R-:W-:Y:S02]  /*3e60*/  F2FP.SATFINITE.E4M3.F32.PACK_AB_MERGE_C R159, R57, R20, R24 ;  /* 0x00000014399f723e */ /* 0x000fe40004807018 */
[----:B------:R-:W2:Y:S01]  /*3e70*/  MUFU.EX2 R19, R19 ;  /* 0x0000001300137308 */ /* 0x000ea20000000800 */
[----:B0-----:R-:W-:-:S07]  /*3e80*/  FADD.FTZ R40, R160, R75 ;  /* 0x0000004ba0287221 */ /* 0x001fce0000010000 */
[----:B------:R-:W0:Y:S01]  /*3e90*/  MUFU.EX2 R59, R59 ;  /* 0x0000003b003b7308 */ /* 0x000e220000000800 */
[----:B-1----:R-:W-:-:S07]  /*3ea0*/  FADD.FTZ R58, R26, R77 ;  /* 0x0000004d1a3a7221 */ /* 0x002fce0000010000 */
[----:B------:R-:W1:Y:S01]  /*3eb0*/  MUFU.EX2 R60, R60 ;  /* 0x0000003c003c7308 */ /* 0x000e620000000800 */
[----:B--2---:R-:W-:-:S04]  /*3ec0*/  FADD.FTZ R40, R19, R40 ;  /* 0x0000002813287221 */ /* 0x004fc80000010000 */
[----:B------:R-:W-:Y:S01]  /*3ed0*/  FADD.FTZ R77, R31, R40 ;  /* 0x000000281f4d7221 */ /* 0x000fe20000010000 */
[--C-:B------:R-:W-:Y:S01]  /*3ee0*/  FFMA.FTZ R40, R43, UR10, -R33.reuse ;  /* 0x0000000a2b287c23 */ /* 0x100fe20008010821 */
[----:B------:R-:W-:Y:S01]  /*3ef0*/  FFMA.FTZ R33, R48, UR10, -R33 ;  /* 0x0000000a30217c23 */ /* 0x000fe20008010821 */
[----:B------:R-:W2:Y:S01]  /*3f00*/  MUFU.EX2 R30, R30 ;  /* 0x0000001e001e7308 */ /* 0x000ea20000000800 */
[----:B0-----:R-:W-:Y:S01]  /*3f10*/  FADD.FTZ R75, R59, R58 ;  /* 0x0000003a3b4b7221 */ /* 0x001fe20000010000 */
[----:B------:R-:W-:-:S04]  /*3f20*/  F2FP.SATFINITE.E4M3.F32.PACK_AB_MERGE_C R48, R3, R2, RZ ;  /* 0x000000020330723e */ /* 0x000fc800048070ff */
[----:B------:R-:W-:Y:S02]  /*3f30*/  F2FP.SATFINITE.E4M3.F32.PACK_AB_MERGE_C R152, R23, R152, R48 ;  /* 0x000000981798723e */ /* 0x000fe40004807030 */
[----:B------:R-:W0:Y:S01]  /*3f40*/  MUFU.EX2 R73, R64 ;  /* 0x0000004000497308 */ /* 0x000e220000000800 */
[----:B-1----:R-:W-:-:S07]  /*3f50*/  FADD.FTZ R58, R60, R75 ;  /* 0x0000004b3c3a7221 */ /* 0x002fce0000010000 */
[----:B------:R-:W1:Y:S01]  /*3f60*/  MUFU.EX2 R162, R162 ;  /* 0x000000a200a27308 */ /* 0x000e620000000800 */
[C---:B--2---:R-:W-:Y:S01]  /*3f70*/  FADD.FTZ R77, R30.reuse, R77 ;  /* 0x0000004d1e4d7221 */ /* 0x044fe20000010000 */
[----:B------:R-:W-:-:S04]  /*3f80*/  F2FP.SATFINITE.E4M3.F32.PACK_AB_MERGE_C R30, R30, R31, RZ ;  /* 0x0000001f1e1e723e */ /* 0x000fc800048070ff */
[----:B------:R-:W-:Y:S02]  /*3f90*/  F2FP.SATFINITE.E4M3.F32.PACK_AB_MERGE_C R160, R19, R160, R30 ;  /* 0x000000a013a0723e */ /* 0x000fe4000480701e */
[----:B------:R-:W2:Y:S01]  /*3fa0*/  MUFU.EX2 R47, R47 ;  /* 0x0000002f002f7308 */ /* 0x000ea20000000800 */
[C---:B0-----:R-:W-:Y:S01]  /*3fb0*/  FADD.FTZ R58, R73.reuse, R58 ;  /* 0x0000003a493a7221 */ /* 0x041fe20000010000 */
[----:B------:R-:W-:-:S04]  /*3fc0*/  F2FP.SATFINITE.E4M3.F32.PACK_AB_MERGE_C R60, R73, R60, RZ ;  /* 0x0000003c493c723e */ /* 0x000fc800048070ff */
[----:B------:R-:W-:Y:S02]  /*3fd0*/  F2FP.SATFINITE.E4M3.F32.PACK_AB_MERGE_C R161, R59, R26, R60 ;  /* 0x0000001a3ba1723e */ /* 0x000fe4000480703c */
[----:B------:R-:W0:Y:S01]  /*3fe0*/  MUFU.EX2 R21, R21 ;  /* 0x0000001500157308 */ /* 0x000e220000000800 */
[----:B-1----:R-:W-:-:S07]  /*3ff0*/  FADD.FTZ R62, R162, R77 ;  /* 0x0000004da23e7221 */ /* 0x002fce0000010000 */
[----:B------:R-:W1:Y:S01]  /*4000*/  MUFU.EX2 R18, R65 ;  /* 0x0000004100127308 */ /* 0x000e620000000800 */
[----:B--2---:R-:W-:Y:S01]  /*4010*/  FADD.FTZ R3, R47, R58 ;  /* 0x0000003a2f037221 */ /* 0x004fe20000010000 */
        /* <DEDUP_REMOVED lines=11> */
[C---:B-1----:R-:W-:Y:S01]  /*40d0*/  FADD.FTZ R11, R42.reuse, R11 ;  /* 0x0000000b2a0b7221 */ /* 0x042fe20000010000 */
[----:B------:R-:W-:-:S04]  /*40e0*/  F2FP.SATFINITE.E4M3.F32.PACK_AB_MERGE_C R39, R42, R39, RZ ;  /* 0x000000272a27723e */ /* 0x000fc800048070ff */
[----:B------:R-:W-:Y:S02]  /*40f0*/  F2FP.SATFINITE.E4M3.F32.PACK_AB_MERGE_C R162, R21, R162, R39 ;  /* 0x000000a215a2723e */ /* 0x000fe40004807027 */
        /* <DEDUP_REMOVED lines=13> */
[----:B-1----:R-:W-:Y:S01]  /*41d0*/  FADD.FTZ R11, R35, R10 ;  /* 0x0000000a230b7221 */ /* 0x002fe20000010000 */
[----:B------:R-:W-:-:S03]  /*41e0*/  F2FP.SATFINITE.E4M3.F32.PACK_AB_MERGE_C R35, R32, R35, RZ ;  /* 0x000000232023723e */ /* 0x000fc600048070ff */
[----:B------:R-:W-:Y:S01]  /*41f0*/  FADD.FTZ R11, R32, R11 ;  /* 0x0000000b200b7221 */ /* 0x000fe20000010000 */
[----:B------:R-:W-:Y:S02]  /*4200*/  F2FP.SATFINITE.E4M3.F32.PACK_AB_MERGE_C R164, R25, R164, R35 ;  /* 0x000000a419a4723e */ /* 0x000fe40004807023 */
[----:B------:R-:W1:Y:S01]  /*4210*/  MUFU.EX2 R166, R166 ;  /* 0x000000a600a67308 */ /* 0x000e620000000800 */
[----:B--2---:R-:W-:-:S07]  /*4220*/  FADD.FTZ R10, R44, R3 ;  /* 0x000000032c0a7221 */ /* 0x004fce0000010000 */
[----:B------:R-:W2:Y:S01]  /*4230*/  MUFU.EX2 R40, R40 ;  /* 0x0000002800287308 */ /* 0x000ea20000000800 */
[C---:B0-----:R-:W-:Y:S01]  /*4240*/  FADD.FTZ R3, R43.reuse, R10 ;  /* 0x0000000a2b037221 */ /* 0x041fe20000010000 */
        /* <DEDUP_REMOVED lines=11> */
[----:B--2---:R-:W-:Y:S01]  /*4300*/  FADD.FTZ R10, R34, R3 ;  /* 0x00000003220a7221 */ /* 0x004fe20000010000 */
        /* <DEDUP_REMOVED lines=9> */
.L_x_2562:
[----:B------:R0:W1:Y:S01]  /*43a0*/  SYNCS.PHASECHK.TRANS64.TRYWAIT P1, [UR41+0x38850], R8 ;  /* 0x03885008ff0075a7 */ /* 0x0000620008020169 */
[----:B------:R-:W-:Y:S05]  /*43b0*/  @!P0 BRA `(.L_x_2563) ;  /* 0x0000000000048947 */ /* 0x000fea0003800000 */
[----:B------:R-:W-:Y:S01]  /*43c0*/  BPT.TRAP 0x1 ;  /* 0x000000040000795c */ /* 0x000fe20000300000 */
.L_x_2563:
[----:B-1----:R-:W-:Y:S05]  /*43d0*/  @P1 BRA `(.L_x_2564) ;  /* 0x0000000000081947 */ /* 0x002fea0003800000 */
[----:B------:R-:W1:Y:S02]  /*43e0*/  SYNCS.PHASECHK.TRANS64.TRYWAIT P1, [UR41+0x38850], R8 ;  /* 0x03885008ff0075a7 */ /* 0x000e640008020169 */
[----:B-1----:R-:W-:Y:S05]  /*43f0*/  @!P1 BRA `(.L_x_2565) ;  /* 0x000000f800dc9947 */ /* 0x002fea0003800000 */
.L_x_2564:
[----:B------:R2:W-:Y:S01]  /*4400*/  BAR.SYNC.DEFER_BLOCKING R6, 0x100 ;  /* 0x000400060000751d */ /* 0x0005e20000010000 */
[----:B------:R-:W-:-:S04]  /*4410*/  UIADD3 UR6, UR41, 0x400, URZ ;  /* 0x0000040029067890 */ /* 0x000fc8000fffe03f */
[----:B------:R-:W-:-:S03]  /*4420*/  USHF.R.U32.HI UR6, URZ, 0x4, UR6 ;  /* 0x000000043f067899 */ /* 0x000fc60008011606 */
[----:B------:R-:W3:Y:S01]  /*4430*/  S2UR UR45, SR_CgaCtaId ;  /* 0x00000000002d79c3 */ /* 0x000ee20000008800 */
[----:B------:R-:W-:Y:S01]  /*4440*/  UMOV UR51, 0x40000040 ;  /* 0x4000004000337882 */ /* 0x000fe20000000000 */
[----:B------:R-:W-:Y:S01]  /*4450*/  UMOV UR7, 0x40000040 ;  /* 0x4000004000077882 */ /* 0x000fe20000000000 */
[----:B------:R-:W-:-:S04]  /*4460*/  ULOP3.LUT UR6, UR6, 0x3fff, URZ, 0xc0, !UPT ;  /* 0x00003fff06067892 */ /* 0x000fc8000f8ec03f */
[----:B------:R-:W-:-:S04]  /*4470*/  ULOP3.LUT UR50, UR6, 0x10000, URZ, 0xfc, !UPT ;  /* 0x0001000006327892 */ /* 0x000fc8000f8efc3f */
[----:B------:R-:W-:Y:S01]  /*4480*/  UIADD3 UR6, UR50, 0x2, URZ ;  /* 0x0000000232067890 */ /* 0x000fe2000fffe03f */
[----:B------:R-:W-:-:S06]  /*4490*/  WARPGROUP.ARRIVE ;  /* 0x00000000000079c5 */ /* 0x000fcc0000000000 */
[----:B------:R-:W-:Y:S03]  /*44a0*/  QGMMA.64x256x32.F32.E4M3.E4M3 R24, R152, gdesc[UR48], RZ, !UPT, gsb0 ;  /* 0x03e0003098187df3 */ /* 0x000fe6000c0008ff */
        /* <DEDUP_REMOVED lines=17> */
[----:B--23--:R-:W-:Y:S05]  /*45c0*/  @!P0 BRA `(.L_x_2566) ;  /* 0x0000000000048947 */ /* 0x00cfea0003800000 */
[----:B------:R-:W-:Y:S01]  /*45d0*/  BPT.TRAP 0x1 ;  /* 0x000000040000795c */ /* 0x000fe20000300000 */
.L_x_2566:
[----:B------:R-:W-:Y:S02]  /*45e0*/  UISETP.NE.AND UP0, UPT, UR44, URZ, UPT ;  /* 0x0000003f2c00728c */ /* 0x000fe4000bf05270 */
[----:B------:R-:W-:Y:S02]  /*45f0*/  UIMAD UR11, UR43, UR11, -UR14 ;  /* 0x0000000b2b0b72a4 */ /* 0x000fe4000f8e0a0e */
[----:B------:R-:W-:-:S03]  /*4600*/  UIADD3 UR51, UR48, -0x2, URZ ;  /* 0xfffffffe30337890 */ /* 0x000fc6000fffe03f */
[----:B------:R-:W-:-:S04]  /*4610*/  UMOV UR48, URZ ;  /* 0x0000003f00307c82 */ /* 0x000fc80008000000 */
[----:B------:R-:W-:Y:S01]  /*4620*/  @UP0 ULDC UR6, c[0x0][0x44c] ;  /* 0x0001130000060ab9 */ /* 0x000fe20000000800 */
[----:B------:R-:W-:Y:S01]  /*4630*/  @UP0 ULDC UR15, c[0x0][0x450] ;  /* 0x00011400000f0ab9 */ /* 0x000fe20000000800 */
[----:B------:R-:W-:Y:S02]  /*4640*/  UIMAD.WIDE.U32 UR6, UR49, UR6, URZ ;  /* 0x00000006310672a5 */ /* 0x000fe4000f8e003f */
[----:B------:R-:W-:Y:S02]  /*4650*/  UIADD3 UR6, UR41, 0x38860, URZ ;  /* 0x0003886029067890 */ /* 0x000fe4000fffe03f */
[----:B------:R-:W-:Y:S02]  /*4660*/  @UP0 USHF.R.U32.HI UR49, URZ, UR15, UR7 ;  /* 0x0000000f3f310299 */ /* 0x000fe40008011607 */
[----:B------:R-:W-:Y:S02]  /*4670*/  UPRMT UR6, UR45, 0x654, UR6 ;  /* 0x000006542d067896 */ /* 0x000fe40008000006 */
[----:B------:R-:W-:-:S03]  /*4680*/  UIADD3 UR11, UR11, UR49, URZ ;  /* 0x000000310b0b7290 */ /* 0x000fc6000fffe03f */
[----:B------:R-:W-:Y:S01]  /*4690*/  UMOV UR49, URZ ;  /* 0x0000003f00317c82 */ /* 0x000fe20008000000 */
[----:B------:R-:W-:-:S03]  /*46a0*/  USHF.R.S32.HI UR7, URZ, 0x1f, UR11 ;  /* 0x0000001f3f077899 */ /* 0x000fc6000801140b */
[----:B------:R-:W-:Y:S01]  /*46b0*/  SYNCS.ARRIVE.TRANS64.RED.A1T0 RZ, [UR6], RZ ;  /* 0x000000ffffff79a7 */ /* 0x000fe20008100406 */
[----:B------:R-:W-:-:S04]  /*46c0*/  ULEA.HI UR7, UR7, UR11, URZ, 0x7 ;  /* 0x0000000b07077291 */ /* 0x000fc8000f8f383f */
[----:B------:R-:W-:-:S04]  /*46d0*/  USHF.R.S32.HI UR7, URZ, 0x7, UR7 ;  /* 0x000000073f077899 */ /* 0x000fc80008011407 */
[----:B------:R-:W-:-:S04]  /*46e0*/  UISETP.LT.AND UP0, UPT, UR39, UR7, UPT ;  /* 0x000000072700728c */ /* 0x000fc8000bf01270 */
[----:B------:R-:W-:-:S04]  /*46f0*/  USEL UR52, UR39, UR7, !UP0 ;  /* 0x0000000727347287 */ /* 0x000fc8000c000000 */
[----:B------:R-:W-:-:S06]  /*4700*/  UISETP.GE.AND UP0, UPT, UR51, UR52, UPT ;  /* 0x000000343300728c */ /* 0x000fcc000bf06270 */
[----:B------:R-:W-:-:S13]  /*4710*/  PLOP3.LUT P1, PT, PT, PT, UP0, 0x80, 0x0 ;  /* 0x000000000000781c */ /* 0x000fda0003f2f008 */
[----:B------:R-:W-:Y:S05]  /*4720*/  @!P1 BRA `(.L_x_2567) ;  /* 0x0000003400109947 */ /* 0x000fea0003800000 */
[----:B01----:R-:W-:Y:S01]  /*4730*/  MOV R8, R22 ;  /* 0x0000001600087202 */ /* 0x003fe20000000f00 */
[----:B------:R-:W-:Y:S01]  /*4740*/  IMAD.MOV.U32 R9, RZ, RZ, R177 ;  /* 0x000000ffff097224 */ /* 0x000fe200078e00b1 */
[----:B------:R-:W-:Y:S01]  /*4750*/  UMOV UR55, UR51 ;  /* 0x0000003300377c82 */ /* 0x000fe20008000000 */
[----:B------:R-:W-:Y:S01]  /*4760*/  UMOV UR48, URZ ;  /* 0x0000003f00307c82 */ /* 0x000fe20008000000 */
[----:B------:R-:W-:Y:S01]  /*4770*/  UMOV UR49, URZ ;  /* 0x0000003f00317c82 */ /* 0x000fe20008000000 */
[----:B------:R-:W-:Y:S01]  /*4780*/  ULDC UR51, c[0x0][0x288] ;  /* 0x0000a20000337ab9 */ /* 0x000fe20000000800 */
[----:B------:R-:W-:Y:S01]  /*4790*/  ULDC UR53, c[0x0][0x2f0] ;  /* 0x0000bc0000357ab9 */ /* 0x000fe20000000800 */
[----:B------:R-:W-:-:S05]  /*47a0*/  ULDC UR56, c[0x0][0x988] ;  /* 0x0002620000387ab9 */ /* 0x000fca0000000800 */
.L_x_2578:
[----:B------:R-:W-:-:S04]  /*47b0*/  UIADD3 UR49, UR49, 0x1, URZ ;  /* 0x0000000131317890 */ /* 0x000fc8000fffe03f */
[----:B------:R-:W-:-:S04]  /*47c0*/  UISETP.NE.AND UP0, UPT, UR49, 0x2, UPT ;  /* 0x000000023100788c */ /* 0x000fc8000bf05270 */
[----:B------:R-:W-:Y:S02]  /*47d0*/  USEL UR6, URZ, 0x1, UP0 ;  /* 0x000000013f067887 */ /* 0x000fe40008000000 */
[----:B------:R-:W-:Y:S02]  /*47e0*/  USEL UR49, UR49, URZ, UP0 ;  /* 0x0000003f31317287 */ /* 0x000fe40008000000 */
[----:B------:R-:W-:Y:S01]  /*47f0*/  ULOP3.LUT UR48, UR48, UR6, URZ, 0x3c, !UPT ;  /* 0x0000000630307292 */ /* 0x000fe2000f8e3c3f */
[----:B------:R-:W-:Y:S11]  /*4800*/  @!P0 BRA `(.L_x_2568) ;  /* 0x0000000000048947 */ /* 0x000ff60003800000 */
[----:B------:R-:W-:Y:S01]  /*4810*/  BPT.TRAP 0x1 ;  /* 0x000000040000795c */ /* 0x000fe20000300000 */
.L_x_2568:
[----:B------:R-:W-:Y:S01]  /*4820*/  IMAD.U32 R4, RZ, RZ, UR48 ;  /* 0x00000030ff047e24 */ /* 0x000fe2000f8e00ff */
[----:B------:R-:W-:-:S04]  /*4830*/  ULEA UR54, UR49, UR41, 0x3 ;  /* 0x0000002931367291 */ /* 0x000fc8000f8e183f */
[----:B------:R-:W-:-:S04]  /*4840*/  SHF.L.U32 R4, R4, 0x1f, RZ ;  /* 0x0000001f04047819 */ /* 0x000fc800000006ff */
[----:B------:R-:W-:-:S13]  /*4850*/  R2UR UR57, R4 ;  /* 0x00000000043972ca */ /* 0x000fda00000e0000 */
[----:B------:R-:W-:-:S04]  /*4860*/  IMAD.U32 R4, RZ, RZ, UR57 ;  /* 0x00000039ff047e24 */ /* 0x000fc8000f8e00ff */
[----:B------:R0:W1:Y:S01]  /*4870*/  SYNCS.PHASECHK.TRANS64.TRYWAIT P1, [UR54+0x38830], R4 ;  /* 0x03883004ff0075a7 */ /* 0x0000620008020176 */
[----:B------:R-:W-:Y:S05]  /*4880*/  @!P0 BRA `(.L_x_2569) ;  /* 0x0000000000048947 */ /* 0x000fea0003800000 */
[----:B------:R-:W-:Y:S01]  /*4890*/  BPT.TRAP 0x1 ;  /* 0x000000040000795c */ /* 0x000fe20000300000 */
.L_x_2569:
[----:B-1----:R-:W-:Y:S05]  /*48a0*/  @P1 BRA `(.L_x_2570) ;  /* 0x00000000000c1947 */ /* 0x002fea0003800000 */
[----:B0-----:R-:W-:-:S04]  /*48b0*/  IMAD.U32 R4, RZ, RZ, UR57 ;  /* 0x00000039ff047e24 */ /* 0x001fc8000f8e00ff */
[----:B------:R-:W0:Y:S02]  /*48c0*/  SYNCS.PHASECHK.TRANS64.TRYWAIT P1, [UR54+0x38830], R4 ;  /* 0x03883004ff0075a7 */ /* 0x000e240008020176 */
[----:B0-----:R-:W-:Y:S05]  /*48d0*/  @!P1 BRA `(.L_x_2571) ;  /* 0x000000f400bc9947 */ /* 0x001fea0003800000 */
.L_x_2570:
        /* <DEDUP_REMOVED lines=44> */
.L_x_2572:
[----:B------:R-:W-:Y:S01]  /*4ba0*/  UISETP.NE.AND UP0, UPT, UR44, URZ, UPT ;  /* 0x0000003f2c00728c */ /* 0x000fe2000bf05270 */
[C---:B------:R-:W-:Y:S01]  /*4bb0*/  FMUL.FTZ R10, R0.reuse, R154 ;  /* 0x0000009a000a7220 */ /* 0x040fe20000410000 */
[C---:B------:R-:W-:Y:S01]  /*4bc0*/  FMUL.FTZ R11, R0.reuse, R155 ;  /* 0x0000009b000b7220 */ /* 0x040fe20000410000 */
[----:B------:R-:W-:Y:S02]  /*4bd0*/  IMAD.MOV.U32 R155, RZ, RZ, R5 ;  /* 0x000000ffff9b7224 */ /* 0x000fe400078e0005 */
[C---:B------:R-:W-:Y:S01]  /*4be0*/  FMUL.FTZ R220, R0.reuse, R160 ;  /* 0x000000a000dc7220 */ /* 0x040fe20000410000 */
[C---:B------:R-:W-:Y:S01]  /*4bf0*/  FMUL.FTZ R217, R0.reuse, R152 ;  /* 0x0000009800d97220 */ /* 0x040fe20000410000 */
[----:B------:R-:W-:Y:S01]  /*4c00*/  PLOP3.LUT P1, PT, PT, PT, UP0, 0x80, 0x0 ;  /* 0x000000000000781c */ /* 0x000fe20003f2f008 */
[----:B------:R-:W-:Y:S01]  /*4c10*/  FMUL.FTZ R218, R0, R156 ;  /* 0x0000009c00da7220 */ /* 0x000fe20000410000 */
[----:B------:R-:W-:Y:S01]  /*4c20*/  PLOP3.LUT P2, PT, PT, PT, UP0, 0x80, 0x0 ;  /* 0x000000000000781c */ /* 0x000fe20003f4f008 */
[----:B------:R-:W-:-:S02]  /*4c30*/  IMAD.MOV.U32 R156, RZ, RZ, -0x2 ;  /* 0xfffffffeff9c7424 */ /* 0x000fc400078e00ff */
[C---:B------:R-:W-:Y:S01]  /*4c40*/  FMUL.FTZ R216, R0.reuse, R153 ;  /* 0x0000009900d87220 */ /* 0x040fe20000410000 */
[----:B------:R-:W-:Y:S01]  /*4c50*/  @UP0 ULDC UR6, c[0x0][0x44c] ;  /* 0x0001130000060ab9 */ /* 0x000fe20000000800 */
[C---:B------:R-:W-:Y:S01]  /*4c60*/  FMUL.FTZ R219, R0.reuse, R157 ;  /* 0x0000009d00db7220 */ /* 0x040fe20000410000 */
[C---:B------:R-:W-:Y:S01]  /*4c70*/  FMUL.FTZ R12, R0.reuse, R158 ;  /* 0x0000009e000c7220 */ /* 0x040fe20000410000 */
[----:B------:R-:W1:Y:S01]  /*4c80*/  MUFU.TANH R217, R217 ;  /* 0x000000d900d97308 */ /* 0x000e620000002400 */
[----:B------:R-:W-:Y:S02]  /*4c90*/  IMAD.U32 R158, RZ, RZ, UR53 ;  /* 0x00000035ff9e7e24 */ /* 0x000fe4000f8e00ff */
[C---:B------:R-:W-:Y:S01]  /*4ca0*/  FMUL.FTZ R18, R0.reuse, R167 ;  /* 0x000000a700127220 */ /* 0x040fe20000410000 */
[C---:B------:R-:W-:Y:S01]  /*4cb0*/  FMUL.FTZ R167, R0.reuse, R168 ;  /* 0x000000a800a77220 */ /* 0x040fe20000410000 */
[----:B------:R-:W-:Y:S01]  /*4cc0*/  FMUL.FTZ R168, R0, R169 ;  /* 0x000000a900a87220 */ /* 0x000fe20000410000 */
[----:B------:R-:W-:Y:S01]  /*4cd0*/  @P1 IMAD.HI.U32 R154, R5, UR6, RZ ;  /* 0x00000006059a1c27 */ /* 0x000fe2000f8e00ff */
[----:B------:R-:W-:-:S03]  /*4ce0*/  @UP0 ULDC UR6, c[0x0][0x450] ;  /* 0x0001140000060ab9 */ /* 0x000fc60000000800 */
[C---:B------:R-:W-:Y:S01]  /*4cf0*/  FMUL.FTZ R169, R0.reuse, R172 ;  /* 0x000000ac00a97220 */ /* 0x040fe20000410000 */
[----:B------:R-:W2:Y:S01]  /*4d00*/  MUFU.TANH R216, R216 ;  /* 0x000000d800d87308 */ /* 0x000ea20000002400 */
[C---:B------:R-:W-:Y:S01]  /*4d10*/  FMUL.FTZ R172, R0.reuse, R177 ;  /* 0x000000b100ac7220 */ /* 0x040fe20000410000 */
[----:B------:R-:W-:Y:S01]  /*4d20*/  @P2 SHF.R.U32.HI R155, RZ, UR6, R154 ;  /* 0x00000006ff9b2c19 */ /* 0x000fe2000801169a */
[----:B------:R-:W-:Y:S01]  /*4d30*/  UMOV UR6, 0xffffff80 ;  /* 0xffffff8000067882 */ /* 0x000fe20000000000 */
[C---:B------:R-:W-:Y:S01]  /*4d40*/  FMUL.FTZ R221, R0.reuse, R161 ;  /* 0x000000a100dd7220 */ /* 0x040fe20000410000 */
[----:B------:R-:W-:Y:S01]  /*4d50*/  UIMAD UR6, UR55, UR6, 0x1 ;  /* 0x00000001370674a4 */ /* 0x000fe2000f8e0206 */
[C---:B------:R-:W-:Y:S01]  /*4d60*/  FMUL.FTZ R222, R0.reuse, R164 ;  /* 0x000000a400de7220 */ /* 0x040fe20000410000 */
[----:B------:R-:W3:Y:S01]  /*4d70*/  SHFL.IDX PT, R160, R155, RZ, 0x1c1f ;  /* 0x001c1fff9ba07589 */ /* 0x000ee200000e0000 */
[----:B------:R-:W4:Y:S01]  /*4d80*/  MUFU.TANH R218, R218 ;  /* 0x000000da00da7308 */ /* 0x000f220000002400 */
[C---:B------:R-:W-:Y:S01]  /*4d90*/  FMUL.FTZ R13, R0.reuse, R159 ;  /* 0x0000009f000d7220 */ /* 0x040fe20000410000 */
[----:B------:R-:W-:Y:S01]  /*4da0*/  FMUL.FTZ R165, R0, R165 ;  /* 0x000000a500a57220 */ /* 0x000fe20000410000 */
[----:B------:R-:W-:-:S02]  /*4db0*/  IMAD R157, R7, R156, UR6 ;  /* 0x00000006079d7e24 */ /* 0x000fc4000f8e029c */
[C---:B------:R-:W-:Y:S01]  /*4dc0*/  FMUL.FTZ R14, R0.reuse, R162 ;  /* 0x000000a2000e7220 */ /* 0x040fe20000410000 */
[C---:B------:R-:W-:Y:S01]  /*4dd0*/  FMUL.FTZ R15, R0.reuse, R163 ;  /* 0x000000a3000f7220 */ /* 0x040fe20000410000 */
[----:B------:R-:W-:Y:S01]  /*4de0*/  FMUL.FTZ R17, R0, R166 ;  /* 0x000000a600117220 */ /* 0x000fe20000410000 */
[----:B------:R-:W-:Y:S01]  /*4df0*/  IMAD R157, R158, UR43, R157 ;  /* 0x0000002b9e9d7c24 */ /* 0x000fe2000f8e029d */
        /* <DEDUP_REMOVED lines=14> */
[----:B------:R-:W-:Y:S01]  /*4ee0*/  FMUL.FTZ R158, R0, R187 ;  /* 0x000000bb009e7220 */ /* 0x000fe20000410000 */
[----:B---3--:R-:W-:Y:S01]  /*4ef0*/  IADD3 R177, R160, -UR51, R157 ;  /* 0x80000033a0b17c10 */ /* 0x008fe2000fffe09d */
[----:B------:R-:W3:Y:S01]  /*4f00*/  MUFU.TANH R221, R221 ;  /* 0x000000dd00dd7308 */ /* 0x000ee20000002400 */
[C---:B------:R-:W-:Y:S01]  /*4f10*/  FMUL.FTZ R23, R0.reuse, R178 ;  /* 0x000000b200177220 */ /* 0x040fe20000410000 */
[C---:B------:R-:W-:Y:S01]  /*4f20*/  FMUL.FTZ R178, R0.reuse, R188 ;  /* 0x000000bc00b27220 */ /* 0x040fe20000410000 */
[C---:B------:R-:W-:Y:S01]  /*4f30*/  ISETP.GT.AND P1, PT, R177.reuse, RZ, PT ;  /* 0x000000ffb100720c */ /* 0x040fe20003f24270 */
[C---:B------:R-:W-:Y:S01]  /*4f40*/  FMUL.FTZ R152, R0.reuse, R179 ;  /* 0x000000b300987220 */ /* 0x040fe20000410000 */
[----:B------:R-:W-:Y:S01]  /*4f50*/  ISETP.GT.AND P2, PT, R177, 0x1, PT ;  /* 0x00000001b100780c */ /* 0x000fe20003f44270 */
[C---:B------:R-:W-:Y:S01]  /*4f60*/  FMUL.FTZ R179, R0.reuse, R189 ;  /* 0x000000bd00b37220 */ /* 0x040fe20000410000 */
[----:B-1----:R-:W-:Y:S01]  /*4f70*/  FSEL R160, R217, -INF , P1 ;  /* 0xff800000d9a07808 */ /* 0x002fe20000800000 */
[----:B------:R-:W1:Y:S01]  /*4f80*/  MUFU.TANH R222, R222 ;  /* 0x000000de00de7308 */ /* 0x000e620000002400 */
[C---:B------:R-:W-:Y:S01]  /*4f90*/  ISETP.GT.AND P1, PT, R177.reuse, 0x8, PT ;  /* 0x00000008b100780c */ /* 0x040fe20003f24270 */
[----:B------:R-:W-:Y:S01]  /*4fa0*/  FMUL.FTZ R156, R0, R186 ;  /* 0x000000ba009c7220 */ /* 0x000fe20000410000 */
[----:B--2---:R-:W-:Y:S01]  /*4fb0*/  FSEL R159, R216, -INF , P2 ;  /* 0xff800000d89f7808 */ /* 0x004fe20001000000 */
[----:B------:R-:W-:Y:S01]  /*4fc0*/  FMUL.FTZ R181, R0, R192 ;  /* 0x000000c000b57220 */ /* 0x000fe20000410000 */
[----:B------:R-:W-:Y:S01]  /*4fd0*/  FMNMX.FTZ R164, R160, R9, !PT ;  /* 0x00000009a0a47209 */ /* 0x000fe20007810000 */
[----:B------:R-:W-:Y:S01]  /*4fe0*/  FMUL.FTZ R180, R0, R193 ;  /* 0x000000c100b47220 */ /* 0x000fe20000410000 */
[----:B------:R-:W-:Y:S01]  /*4ff0*/  ISETP.GT.AND P2, PT, R177, 0x9, PT ;  /* 0x00000009b100780c */ /* 0x000fe20003f44270 */
[----:B------:R-:W2:Y:S01]  /*5000*/  MUFU.TANH R165, R165 ;  /* 0x000000a500a57308 */ /* 0x000ea20000002400 */
[----:B----4-:R-:W-:Y:S01]  /*5010*/  FSEL R162, R218, -INF , P1 ;  /* 0xff800000daa27808 */ /* 0x010fe20000800000 */
[C---:B------:R-:W-:Y:S01]  /*5020*/  FMUL.FTZ R208, R0.reuse, R208 ;  /* 0x000000d000d07220 */ /* 0x040fe20000410000 */
[----:B------:R-:W-:Y:S01]  /*5030*/  FMNMX.FTZ R163, R159, R164, !PT ;  /* 0x000000a49fa37209 */ /* 0x000fe20007810000 */
[C---:B------:R-:W-:Y:S01]  /*5040*/  FMUL.FTZ R209, R0.reuse, R209 ;  /* 0x000000d100d17220 */ /* 0x040fe20000410000 */
[----:B------:R-:W-:Y:S01]  /*5050*/  ISETP.GT.AND P1, PT, R177, 0x10, PT ;  /* 0x00000010b100780c */ /* 0x000fe20003f24270 */
[----:B------:R-:W-:Y:S01]  /*5060*/  FMUL.FTZ R212, R0, R212 ;  /* 0x000000d400d47220 */ /* 0x000fe20000410000 */
[----:B-----5:R-:W-:Y:S01]  /*5070*/  FSEL R161, R219, -INF , P2 ;  /* 0xff800000dba17808 */ /* 0x020fe20001000000 */
[----:B------:R-:W4:Y:S01]  /*5080*/  MUFU.TANH R167, R167 ;  /* 0x000000a700a77308 */ /* 0x000f220000002400 */
[----:B------:R-:W-:Y:S01]  /*5090*/  FMNMX.FTZ R166, R162, R163, !PT ;  /* 0x000000a3a2a67209 */ /* 0x000fe20007810000 */
[----:B------:R-:W-:Y:S01]  /*50a0*/  FMUL.FTZ R213, R0, R213 ;  /* 0x000000d500d57220 */ /* 0x000fe20000410000 */
[----:B------:R-:W-:Y:S01]  /*50b0*/  ISETP.GT.AND P2, PT, R177, 0x11, PT ;  /* 0x00000011b100780c */ /* 0x000fe20003f44270 */
[----:B------:R-:W-:Y:S01]  /*50c0*/  UMOV UR10, UR56 ;  /* 0x00000038000a7c82 */ /* 0x000fe20008000000 */
[----:B0-----:R-:W-:Y:S01]  /*50d0*/  FSEL R164, R220, -INF , P1 ;  /* 0xff800000dca47808 */ /* 0x001fe20000800000 */
[C---:B------:R-:W-:Y:S01]  /*50e0*/  FMUL.FTZ R194, R0.reuse, R194 ;  /* 0x000000c200c27220 */ /* 0x040fe20000410000 */
[----:B------:R-:W-:Y:S01]  /*50f0*/  FMNMX.FTZ R183, R161, R166, !PT ;  /* 0x000000a6a1b77209 */ /* 0x000fe20007810000 */
[----:B------:R-:W0:Y:S01]  /*5100*/  MUFU.TANH R168, R168 ;  /* 0x000000a800a87308 */ /* 0x000e220000002400 */
[----:B------:R-:W-:Y:S01]  /*5110*/  ISETP.GT.AND P1, PT, R177, 0x18, PT ;  /* 0x00000018b100780c */ /* 0x000fe20003f24270 */
[----:B------:R-:W-:Y:S01]  /*5120*/  FMUL.FTZ R195, R0, R195 ;  /* 0x000000c300c37220 */ /* 0x000fe20000410000 */
[----:B---3--:R-:W-:Y:S01]  /*5130*/  FSEL R163, R221, -INF , P2 ;  /* 0xff800000dda37808 */ /* 0x008fe20001000000 */
[----:B------:R-:W-:Y:S01]  /*5140*/  UIADD3 UR6, UR54, 0x38840, URZ ;  /* 0x0003884036067890 */ /* 0x000fe2000fffe03f */
[----:B------:R-:W-:-:S02]  /*5150*/  FMNMX.FTZ R182, R164, R183, !PT ;  /* 0x000000b7a4b67209 */ /* 0x000fc40007810000 */
[----:B------:R-:W-:Y:S01]  /*5160*/  ISETP.GT.AND P2, PT, R177, 0x19, PT ;  /* 0x00000019b100780c */ /* 0x000fe20003f44270 */
[----:B------:R-:W3:Y:S01]  /*5170*/  MUFU.TANH R169, R169 ;  /* 0x000000a900a97308 */ /* 0x000ee20000002400 */
[----:B-1----:R-:W-:Y:S01]  /*5180*/  FSEL R166, R222, -INF , P1 ;  /* 0xff800000dea67808 */ /* 0x002fe20000800000 */
[----:B------:R-:W-:Y:S01]  /*5190*/  UPRMT UR6, UR45, 0x654, UR6 ;  /* 0x000006542d067896 */ /* 0x000fe20008000006 */
[----:B------:R-:W-:Y:S02]  /*51a0*/  FMNMX.FTZ R183, R163, R182, !PT ;  /* 0x000000b6a3b77209 */ /* 0x000fe40007810000 */
[----:B------:R-:W-:Y:S02]  /*51b0*/  ISETP.GT.AND P1, PT, R177, 0x20, PT ;  /* 0x00000020b100780c */ /* 0x000fe40003f24270 */
[----:B--2---:R-:W-:Y:S01]  /*51c0*/  FSEL R165, R165, -INF , P2 ;  /* 0xff800000a5a57808 */ /* 0x004fe20001000000 */
[----:B------:R-:W1:Y:S01]  /*51d0*/  MUFU.TANH R170, R170 ;  /* 0x000000aa00aa7308 */ /* 0x000e620000002400 */
[----:B------:R-:W-:Y:S01]  /*51e0*/  FMNMX.FTZ R182, R166, R183, !PT ;  /* 0x000000b7a6b67209 */ /* 0x000fe20007810000 */
[----:B------:R-:W-:Y:S01]  /*51f0*/  FMUL.FTZ R183, R0, R196 ;  /* 0x000000c400b77220 */ /* 0x000fe20000410000 */
[----:B------:R-:W-:Y:S01]  /*5200*/  ISETP.GT.AND P2, PT, R177, 0x21, PT ;  /* 0x00000021b100780c */ /* 0x000fe20003f44270 */
[----:B------:R-:W-:Y:S01]  /*5210*/  SYNCS.ARRIVE.TRANS64.RED.A1T0 RZ, [UR6], RZ ;  /* 0x000000ffffff79a7 */ /* 0x000fe20008100406 */
[----:B----4-:R-:W-:-:S02]  /*5220*/  FSEL R167, R167, -INF , P1 ;  /* 0xff800000a7a77808 */ /* 0x010fc40000800000 */
[----:B------:R-:W-:Y:S01]  /*5230*/  FMNMX.FTZ R182, R165, R182, !PT ;  /* 0x000000b6a5b67209 */ /* 0x000fe20007810000 */
[----:B------:R-:W2:Y:S01]  /*5240*/  MUFU.TANH R171, R171 ;  /* 0x000000ab00ab7308 */ /* 0x000ea20000002400 */
[----:B------:R-:W-:Y:S02]  /*5250*/  ISETP.GT.AND P1, PT, R177, 0x28, PT ;  /* 0x00000028b100780c */ /* 0x000fe40003f24270 */
[----:B0-----:R-:W-:Y:S02]  /*5260*/  FSEL R168, R168, -INF , P2 ;  /* 0xff800000a8a87808 */ /* 0x001fe40001000000 */
[----:B------:R-:W-:Y:S01]  /*5270*/  FMNMX.FTZ R185, R167, R182, !PT ;  /* 0x000000b6a7b97209 */ /* 0x000fe20007810000 */
[----:B------:R-:W-:Y:S01]  /*5280*/  FMUL.FTZ R182, R0, R197 ;  /* 0x000000c500b67220 */ /* 0x000fe20000410000 */
[----:B------:R-:W-:Y:S01]  /*5290*/  ISETP.GT.AND P2, PT, R177, 0x29, PT ;  /* 0x00000029b100780c */ /* 0x000fe20003f44270 */
[----:B------:R-:W0:Y:S01]  /*52a0*/  MUFU.TANH R172, R172 ;  /* 0x000000ac00ac7308 */ /* 0x000e220000002400 */
[----:B---3--:R-:W-:-:S02]  /*52b0*/  FSEL R169, R169, -INF , P1 ;  /* 0xff800000a9a97808 */ /* 0x008fc40000800000 */
[----:B------:R-:W-:Y:S01]  /*52c0*/  FMNMX.FTZ R184, R168, R185, !PT ;  /* 0x000000b9a8b87209 */ /* 0x000fe20007810000 */
[----:B------:R-:W-:Y:S01]  /*52d0*/  FMUL.FTZ R185, R0, R200 ;  /* 0x000000c800b97220 */ /* 0x000fe20000410000 */
[----:B------:R-:W-:Y:S02]  /*52e0*/  ISETP.GT.AND P1, PT, R177, 0x30, PT ;  /* 0x00000030b100780c */ /* 0x000fe40003f24270 */
[----:B-1----:R-:W-:Y:S01]  /*52f0*/  FSEL R170, R170, -INF , P2 ;  /* 0xff800000aaaa7808 */ /* 0x002fe20001000000 */
[----:B------:R-:W1:Y:S01]  /*5300*/  MUFU.TANH R173, R173 ;  /* 0x000000ad00ad7308 */ /* 0x000e620000002400 */
[----:B------:R-:W-:Y:S02]  /*5310*/  FMNMX.FTZ R187, R169, R184, !PT ;  /* 0x000000b8a9bb7209 */ /* 0x000fe40007810000 */
[----:B------:R-:W-:Y:S02]  /*5320*/  ISETP.GT.AND P2, PT, R177, 0x31, PT ;  /* 0x00000031b100780c */ /* 0x000fe40003f44270 */
[----:B--2---:R-:W-:-:S02]  /*5330*/  FSEL R171, R171, -INF , P1 ;  /* 0xff800000abab7808 */ /* 0x004fc40000800000 */
[----:B------:R-:W-:Y:S01]  /*5340*/  FMNMX.FTZ R184, R170, R187, !PT ;  /* 0x000000bbaab87209 */ /* 0x000fe20007810000 */
[----:B------:R-:W2:Y:S01]  /*5350*/  MUFU.TANH R174, R174 ;  /* 0x000000ae00ae7308 */ /* 0x000ea20000002400 */
[----:B------:R-:W-:Y:S02]  /*5360*/  ISETP.GT.AND P1, PT, R177, 0x38, PT ;  /* 0x00000038b100780c */ /* 0x000fe40003f24270 */
[----:B0-----:R-:W-:Y:S02]  /*5370*/  FSEL R172, R172, -INF , P2 ;  /* 0xff800000acac7808 */ /* 0x001fe40001000000 */
[----:B------:R-:W-:Y:S01]  /*5380*/  FMNMX.FTZ R187, R171, R184, !PT ;  /* 0x000000b8abbb7209 */ /* 0x000fe20007810000 */
[C---:B------:R-:W-:Y:S01]  /*5390*/  FMUL.FTZ R184, R0.reuse, R201 ;  /* 0x000000c900b87220 */ /* 0x040fe20000410000 */
[----:B------:R-:W-:Y:S01]  /*53a0*/  ISETP.GT.AND P2, PT, R177, 0x39, PT ;  /* 0x00000039b100780c */ /* 0x000fe20003f44270 */
[----:B------:R-:W0:Y:S01]  /*53b0*/  MUFU.TANH R175, R175 ;  /* 0x000000af00af7308 */ /* 0x000e220000002400 */
[----:B-1----:R-:W-:Y:S01]  /*53c0*/  FSEL R173, R173, -INF , P1 ;  /* 0xff800000adad7808 */ /* 0x002fe20000800000 */
[----:B------:R-:W-:Y:S01]  /*53d0*/  FMUL.FTZ R201, R0, R207 ;  /* 0x000000cf00c97220 */ /* 0x000fe20000410000 */
[----:B------:R-:W-:Y:S01]  /*53e0*/  FMNMX.FTZ R186, R172, R187, !PT ;  /* 0x000000bbacba7209 */ /* 0x000fe20007810000 */
[----:B------:R-:W-:Y:S01]  /*53f0*/  FMUL.FTZ R187, R0, R204 ;  /* 0x000000cc00bb7220 */ /* 0x000fe20000410000 */
[----:B------:R-:W-:-:S02]  /*5400*/  ISETP.GT.AND P1, PT, R177, 0x40, PT ;  /* 0x00000040b100780c */ /* 0x000fc40003f24270 */
[----:B------:R-:W-:Y:S01]  /*5410*/  FMNMX.FTZ R189, R173, R186, !PT ;  /* 0x000000baadbd7209 */ /* 0x000fe20007810000 */
[----:B------:R-:W1:Y:S01]  /*5420*/  MUFU.TANH R176, R176 ;  /* 0x000000b000b07308 */ /* 0x000e620000002400 */
[----:B--2---:R-:W-:Y:S02]  /*5430*/  FSEL R174, R174, -INF , P2 ;  /* 0xff800000aeae7808 */ /* 0x004fe40001000000 */
[----:B------:R-:W-:Y:S02]  /*5440*/  ISETP.GT.AND P2, PT, R177, 0x41, PT ;  /* 0x00000041b100780c */ /* 0x000fe40003f44270 */
[----:B------:R-:W-:-:S03]  /*5450*/  FMNMX.FTZ R186, R174, R189, !PT ;  /* 0x000000bdaeba7209 */ /* 0x000fc60007810000 */
[----:B------:R-:W2:Y:S01]  /*5460*/  MUFU.TANH R178, R178 ;  /* 0x000000b200b27308 */ /* 0x000ea20000002400 */
[----:B0-----:R-:W-:Y:S02]  /*5470*/  FSEL R175, R175, -INF , P1 ;  /* 0xff800000afaf7808 */ /* 0x001fe40000800000 */
[----:B------:R-:W-:Y:S02]  /*5480*/  ISETP.GT.AND P1, PT, R177, 0x48, PT ;  /* 0x00000048b100780c */ /* 0x000fe40003f24270 */
[----:B------:R-:W-:Y:S01]  /*5490*/  FMNMX.FTZ R189, R175, R186, !PT ;  /* 0x000000baafbd7209 */ /* 0x000fe20007810000 */
[----:B------:R-:W-:Y:S02]  /*54a0*/  FMUL.FTZ R186, R0, R205 ;  /* 0x000000cd00ba7220 */ /* 0x000fe40000410000 */
[----:B------:R-:W0:Y:S01]  /*54b0*/  MUFU.TANH R179, R179 ;  /* 0x000000b300b37308 */ /* 0x000e220000002400 */
[----:B-1----:R-:W-:Y:S02]  /*54c0*/  FSEL R176, R176, -INF , P2 ;  /* 0xff800000b0b07808 */ /* 0x002fe40001000000 */
[----:B------:R-:W-:-:S02]  /*54d0*/  ISETP.GT.AND P2, PT, R177, 0x49, PT ;  /* 0x00000049b100780c */ /* 0x000fc40003f44270 */
[----:B------:R-:W-:-:S03]  /*54e0*/  FMNMX.FTZ R189, R176, R189, !PT ;  /* 0x000000bdb0bd7209 */ /* 0x000fc60007810000 */
[----:B------:R-:W1:Y:S01]  /*54f0*/  MUFU.TANH R181, R181 ;  /* 0x000000b500b57308 */ /* 0x000e620000002400 */
[----:B--2---:R-:W-:Y:S02]  /*5500*/  FSEL R178, R178, -INF , P1 ;  /* 0xff800000b2b27808 */ /* 0x004fe40000800000 */
[----:B------:R-:W-:Y:S02]  /*5510*/  ISETP.GT.AND P1, PT, R177, 0x50, PT ;  /* 0x00000050b100780c */ /* 0x000fe40003f24270 */
[----:B------:R-:W-:-:S03]  /*5520*/  FMNMX.FTZ R188, R178, R189, !PT ;  /* 0x000000bdb2bc7209 */ /* 0x000fc60007810000 */
[----:B------:R-:W2:Y:S01]  /*5530*/  MUFU.TANH R180, R180 ;  /* 0x000000b400b47308 */ /* 0x000ea20000002400 */
[----:B0-----:R-:W-:Y:S02]  /*5540*/  FSEL R179, R179, -INF , P2 ;  /* 0xff800000b3b37808 */ /* 0x001fe40001000000 */
[----:B------:R-:W-:Y:S02]  /*5550*/  ISETP.GT.AND P2, PT, R177, 0x51, PT ;  /* 0x00000051b100780c */ /* 0x000fe40003f44270 */
[----:B------:R-:W-:-:S03]  /*5560*/  FMNMX.FTZ R188, R179, R188, !PT ;  /* 0x000000bcb3bc7209 */ /* 0x000fc60007810000 */
[----:B------:R-:W0:Y:S01]  /*5570*/  MUFU.TANH R183, R183 ;  /* 0x000000b700b77308 */ /* 0x000e220000002400 */
[----:B-1----:R-:W-:Y:S02]  /*5580*/  FSEL R181, R181, -INF , P1 ;  /* 0xff800000b5b57808 */ /* 0x002fe40000800000 */
[----:B------:R-:W-:Y:S02]  /*5590*/  ISETP.GT.AND P1, PT, R177, 0x58, PT ;  /* 0x00000058b100780c */ /* 0x000fe40003f24270 */
        /* <DEDUP_REMOVED lines=32> */
[----:B------:R-:W-:Y:S01]  /*57a0*/  ISETP.GT.AND P1, PT, R177, 0x78, PT ;  /* 0x00000078b100780c */ /* 0x000fe20003f24270 */
[----:B------:R-:W0:Y:S01]  /*57b0*/  SHFL.IDX PT, R208, R155, 0x1, 0x1c1f ;  /* 0x003c1f009bd07f89 */ /* 0x000e2200000e0000 */
[----:B------:R-:W-:Y:S01]  /*57c0*/  FMNMX.FTZ R197, R190, R193, !PT ;  /* 0x000000c1bec57209 */ /* 0x000fe20007810000 */
[----:B------:R-:W-:Y:S02]  /*57d0*/  FMUL.FTZ R193, R0, R191 ;  /* 0x000000bf00c17220 */ /* 0x000fe40000410000 */
[----:B------:R-:W3:Y:S01]  /*57e0*/  MUFU.TANH R213, R213 ;  /* 0x000000d500d57308 */ /* 0x000ee20000002400 */
[----:B-1----:R-:W-:Y:S02]  /*57f0*/  FSEL R188, R209, -INF , P2 ;  /* 0xff800000d1bc7808 */ /* 0x002fe40001000000 */
[----:B------:R-:W-:-:S02]  /*5800*/  ISETP.GT.AND P2, PT, R177, 0x79, PT ;  /* 0x00000079b100780c */ /* 0x000fc40003f44270 */
[----:B------:R-:W-:-:S03]  /*5810*/  FMNMX.FTZ R197, R188, R197, !PT ;  /* 0x000000c5bcc57209 */ /* 0x000fc60007810000 */
[----:B------:R-:W-:Y:S01]  /*5820*/  MUFU.TANH R10, R10 ;  /* 0x0000000a000a7308 */ /* 0x000fe20000002400 */
[----:B--2---:R-:W-:-:S04]  /*5830*/  FSEL R192, R192, -INF , P1 ;  /* 0xff800000c0c07808 */ /* 0x004fc80000800000 */
[----:B------:R-:W-:Y:S01]  /*5840*/  FMNMX.FTZ R196, R192, R197, !PT ;  /* 0x000000c5c0c47209 */ /* 0x000fe20007810000 */
[C---:B------:R-:W-:Y:S01]  /*5850*/  FMUL.FTZ R197, R0.reuse, R199 ;  /* 0x000000c700c57220 */ /* 0x040fe20000410000 */
[C---:B------:R-:W-:Y:S01]  /*5860*/  FMUL.FTZ R199, R0.reuse, R203 ;  /* 0x000000cb00c77220 */ /* 0x040fe20000410000 */
[----:B------:R-:W1:Y:S01]  /*5870*/  MUFU.TANH R11, R11 ;  /* 0x0000000b000b7308 */ /* 0x000e620000002400 */
[----:B---3--:R-:W-:Y:S01]  /*5880*/  FSEL R191, R213, -INF , P2 ;  /* 0xff800000d5bf7808 */ /* 0x008fe20001000000 */
[----:B------:R-:W-:Y:S01]  /*5890*/  FMUL.FTZ R203, R0, R211 ;  /* 0x000000d300cb7220 */ /* 0x000fe20000410000 */
[----:B0-----:R-:W-:Y:S02]  /*58a0*/  IADD3 R157, R208, -UR51, R157 ;  /* 0x80000033d09d7c10 */ /* 0x001fe4000fffe09d */
[----:B------:R-:W-:Y:S01]  /*58b0*/  FMNMX.FTZ R177, R191, R196, !PT ;  /* 0x000000c4bfb17209 */ /* 0x000fe20007810000 */
[C---:B------:R-:W-:Y:S02]  /*58c0*/  FMUL.FTZ R196, R0.reuse, R198 ;  /* 0x000000c600c47220 */ /* 0x040fe40000410000 */
[----:B------:R-:W-:Y:S01]  /*58d0*/  MUFU.TANH R12, R12 ;  /* 0x0000000c000c7308 */ /* 0x000fe20000002400 */
[C---:B------:R-:W-:Y:S01]  /*58e0*/  ISETP.GT.AND P2, PT, R157.reuse, RZ, PT ;  /* 0x000000ff9d00720c */ /* 0x040fe20003f44270 */
[C---:B------:R-:W-:Y:S01]  /*58f0*/  FMUL.FTZ R198, R0.reuse, R202 ;  /* 0x000000ca00c67220 */ /* 0x040fe20000410000 */
[----:B------:R-:W0:Y:S01]  /*5900*/  SHFL.BFLY PT, R200, R177, 0x2, 0x1f ;  /* 0x0c401f00b1c87f89 */ /* 0x000e2200000e0000 */
[----:B------:R-:W-:Y:S01]  /*5910*/  ISETP.GT.AND P3, PT, R157, 0x1, PT ;  /* 0x000000019d00780c */ /* 0x000fe20003f64270 */
[----:B------:R-:W-:-:S03]  /*5920*/  FMUL.FTZ R202, R0, R210 ;  /* 0x000000d200ca7220 */ /* 0x000fc60000410000 */
[----:B------:R-:W2:Y:S01]  /*5930*/  MUFU.TANH R13, R13 ;  /* 0x0000000d000d7308 */ /* 0x000ea20000002400 */
[----:B-1----:R-:W-:Y:S02]  /*5940*/  FSEL R11, R11, -INF , P3 ;  /* 0xff8000000b0b7808 */ /* 0x002fe40001800000 */
[----:B------:R-:W-:-:S05]  /*5950*/  ISETP.GT.AND P3, PT, R157, 0x9, PT ;  /* 0x000000099d00780c */ /* 0x000fca0003f64270 */
[----:B------:R-:W-:Y:S08]  /*5960*/  MUFU.TANH R14, R14 ;  /* 0x0000000e000e7308 */ /* 0x000ff00000002400 */
[----:B------:R-:W1:Y:S01]  /*5970*/  MUFU.TANH R15, R15 ;  /* 0x0000000f000f7308 */ /* 0x000e620000002400 */
[----:B--2---:R-:W-:Y:S02]  /*5980*/  FSEL R13, R13, -INF , P3 ;  /* 0xff8000000d0d7808 */ /* 0x004fe40001800000 */
[----:B0-----:R-:W-:Y:S01]  /*5990*/  FMNMX.FTZ R204, R177, R200, !PT ;  /* 0x000000c8b1cc7209 */ /* 0x001fe20007810000 */
[----:B------:R-:W-:Y:S01]  /*59a0*/  FMUL.FTZ R200, R0, R206 ;  /* 0x000000ce00c87220 */ /* 0x000fe20000410000 */
[----:B------:R-:W-:Y:S01]  /*59b0*/  IMAD.U32 R206, RZ, RZ, UR10 ;  /* 0x0000000affce7e24 */ /* 0x000fe2000f8e00ff */
[----:B------:R-:W-:-:S02]  /*59c0*/  ISETP.GT.AND P3, PT, R157, 0x11, PT ;  /* 0x000000119d00780c */ /* 0x000fc40003f64270 */
[----:B------:R-:W0:Y:S01]  /*59d0*/  SHFL.BFLY PT, R177, R204, 0x1, 0x1f ;  /* 0x0c201f00ccb17f89 */ /* 0x000e2200000e0000 */
[----:B------:R-:W-:Y:S08]  /*59e0*/  MUFU.TANH R17, R17 ;  /* 0x0000001100117308 */ /* 0x000ff00000002400 */
[----:B------:R-:W2:Y:S01]  /*59f0*/  MUFU.TANH R18, R18 ;  /* 0x0000001200127308 */ /* 0x000ea20000002400 */
[----:B-1----:R-:W-:-:S02]  /*5a00*/  FSEL R15, R15, -INF , P3 ;  /* 0xff8000000f0f7808 */ /* 0x002fc40001800000 */
[----:B------:R-:W-:-:S05]  /*5a10*/  ISETP.GT.AND P3, PT, R157, 0x19, PT ;  /* 0x000000199d00780c */ /* 0x000fca0003f64270 */
[----:B------:R-:W1:Y:S01]  /*5a20*/  MUFU.TANH R19, R19 ;  /* 0x0000001300137308 */ /* 0x000e620000002400 */
[----:B0-----:R-:W-:-:S07]  /*5a30*/  FMNMX.FTZ R177, R204, R177, !PT ;  /* 0x000000b1ccb17209 */ /* 0x001fce0007810000 */
[----:B------:R-:W0:Y:S01]  /*5a40*/  MUFU.TANH R20, R20 ;  /* 0x0000001400147308 */ /* 0x000e220000002400 */
[----:B--2---:R-:W-:Y:S01]  /*5a50*/  FSEL R18, R18, -INF , P3 ;  /* 0xff80000012127808 */ /* 0x004fe20001800000 */
[----:B------:R-:W-:Y:S01]  /*5a60*/  FMUL.FTZ R204, R0, R214 ;  /* 0x000000d600cc7220 */ /* 0x000fe20000410000 */
[C---:B------:R-:W-:Y:S01]  /*5a70*/  FSETP.NEU.FTZ.AND P1, PT, R177.reuse, -INF , PT ;  /* 0xff800000b100780b */ /* 0x040fe20003f3d000 */
[----:B------:R-:W-:-:S01]  /*5a80*/  FFMA.FTZ R205, R177, R206, -8 ;  /* 0xc1000000b1cd7423 */ /* 0x000fc200000100ce */
[----:B------:R-:W-:Y:S01]  /*5a90*/  ISETP.GT.AND P3, PT, R157, 0x21, PT ;  /* 0x000000219d00780c */ /* 0x000fe20003f64270 */
[----:B------:R-:W-:Y:S02]  /*5aa0*/  FMUL.FTZ R206, R0, R215 ;  /* 0x000000d700ce7220 */ /* 0x000fe40000410000 */
[----:B------:R-:W2:Y:S01]  /*5ab0*/  MUFU.TANH R21, R21 ;  /* 0x0000001500157308 */ /* 0x000ea20000002400 */
[----:B------:R-:W-:-:S05]  /*5ac0*/  FSEL R205, R205, RZ, P1 ;  /* 0x000000ffcdcd7208 */ /* 0x000fca0000800000 */
[--C-:B------:R-:W-:Y:S01]  /*5ad0*/  FFMA.FTZ R155, R159, UR10, -R205.reuse ;  /* 0x0000000a9f9b7c23 */ /* 0x100fe200080108cd */
[----:B------:R-:W-:Y:S01]  /*5ae0*/  FSEL R159, R10, -INF , P2 ;  /* 0xff8000000a9f7808 */ /* 0x000fe20001000000 */
[--C-:B------:R-:W-:Y:S01]  /*5af0*/  FFMA.FTZ R10, R162, UR10, -R205.reuse ;  /* 0x0000000aa20a7c23 */ /* 0x100fe200080108cd */
[----:B------:R-:W-:Y:S01]  /*5b00*/  ISETP.GT.AND P2, PT, R157, 0x8, PT ;  /* 0x000000089d00780c */ /* 0x000fe20003f44270 */
[----:B------:R-:W3:Y:S01]  /*5b10*/  MUFU.TANH R22, R22 ;  /* 0x0000001600167308 */ /* 0x000ee20000002400 */
[----:B------:R-:W-:Y:S01]  /*5b20*/  FMNMX.FTZ R162, R159, R8, !PT ;  /* 0x000000089fa27209 */ /* 0x000fe20007810000 */
[--C-:B------:R-:W-:Y:S01]  /*5b30*/  FFMA.FTZ R208, R163, UR10, -R205.reuse ;  /* 0x0000000aa3d07c23 */ /* 0x100fe200080108cd */
[----:B------:R-:W-:Y:S01]  /*5b40*/  FSEL R12, R12, -INF , P2 ;  /* 0xff8000000c0c7808 */ /* 0x000fe20001000000 */
[--C-:B------:R-:W-:Y:S01]  /*5b50*/  FFMA.FTZ R209, R166, UR10, -R205.reuse ;  /* 0x0000000aa6d17c23 */ /* 0x100fe200080108cd */
[----:B------:R-:W-:Y:S01]  /*5b60*/  FMNMX.FTZ R207, R11, R162, !PT ;  /* 0x000000a20bcf7209 */ /* 0x000fe20007810000 */
[--C-:B------:R-:W-:Y:S01]  /*5b70*/  FFMA.FTZ R210, R174, UR10, -R205.reuse ;  /* 0x0000000aaed27c23 */ /* 0x100fe200080108cd */
[----:B------:R-:W-:Y:S01]  /*5b80*/  ISETP.GT.AND P2, PT, R157, 0x10, PT ;  /* 0x000000109d00780c */ /* 0x000fe20003f44270 */
[----:B------:R-:W4:Y:S01]  /*5b90*/  MUFU.TANH R23, R23 ;  /* 0x0000001700177308 */ /* 0x000f220000002400 */
[----:B------:R-:W-:Y:S01]  /*5ba0*/  FMNMX.FTZ R162, R12, R207, !PT ;  /* 0x000000cf0ca27209 */ /* 0x000fe20007810000 */
[--C-:B------:R-:W-:Y:S01]  /*5bb0*/  FFMA.FTZ R174, R175, UR10, -R205.reuse ;  /* 0x0000000aafae7c23 */ /* 0x100fe200080108cd */
[----:B------:R-:W-:Y:S01]  /*5bc0*/  FSEL R14, R14, -INF , P2 ;  /* 0xff8000000e0e7808 */ /* 0x000fe20001000000 */
[--C-:B------:R-:W-:Y:S01]  /*5bd0*/  FFMA.FTZ R212, R179, UR10, -R205.reuse ;  /* 0x0000000ab3d47c23 */ /* 0x100fe200080108cd */
[----:B------:R-:W-:Y:S01]  /*5be0*/  FMNMX.FTZ R207, R13, R162, !PT ;  /* 0x000000a20dcf7209 */ /* 0x000fe20007810000 */
[--C-:B------:R-:W-:Y:S01]  /*5bf0*/  FFMA.FTZ R162, R164, UR10, -R205.reuse ;  /* 0x0000000aa4a27c23 */ /* 0x100fe200080108cd */
[----:B------:R-:W-:Y:S01]  /*5c00*/  ISETP.GT.AND P2, PT, R157, 0x18, PT ;  /* 0x000000189d00780c */ /* 0x000fe20003f44270 */
[----:B------:R-:W5:Y:S01]  /*5c10*/  MUFU.TANH R152, R152 ;  /* 0x0000009800987308 */ /* 0x000f620000002400 */
[----:B------:R-:W-:Y:S01]  /*5c20*/  FMNMX.FTZ R164, R14, R207, !PT ;  /* 0x000000cf0ea47209 */ /* 0x000fe20007810000 */
[--C-:B------:R-:W-:Y:S01]  /*5c30*/  FFMA.FTZ R160, R160, UR10, -R205.reuse ;  /* 0x0000000aa0a07c23 */ /* 0x100fe200080108cd */
[----:B------:R-:W-:Y:S01]  /*5c40*/  FSEL R17, R17, -INF , P2 ;  /* 0xff80000011117808 */ /* 0x000fe20001000000 */
[----:B------:R-:W-:Y:S01]  /*5c50*/  FFMA.FTZ R161, R161, UR10, -R205 ;  /* 0x0000000aa1a17c23 */ /* 0x000fe200080108cd */
[----:B------:R-:W-:-:S02]  /*5c60*/  FMNMX.FTZ R164, R15, R164, !PT ;  /* 0x000000a40fa47209 */ /* 0x000fc40007810000 */
[----:B------:R-:W-:Y:S01]  /*5c70*/  ISETP.GT.AND P2, PT, R157, 0x20, PT ;  /* 0x000000209d00780c */ /* 0x000fe20003f44270 */
[----:B------:R-:W5:Y:S01]  /*5c80*/  MUFU.TANH R153, R153 ;  /* 0x0000009900997308 */ /* 0x000f620000002400 */
[----:B------:R-:W-:Y:S02]  /*5c90*/  FMNMX.FTZ R207, R17, R164, !PT ;  /* 0x000000a411cf7209 */ /* 0x000fe40007810000 */
[----:B-1----:R-:W-:Y:S02]  /*5ca0*/  FSEL R163, R19, -INF , P2 ;  /* 0xff80000013a37808 */ /* 0x002fe40001000000 */
[----:B------:R-:W-:Y:S02]  /*5cb0*/  FMNMX.FTZ R164, R18, R207, !PT ;  /* 0x000000cf12a47209 */ /* 0x000fe40007810000 */
[----:B------:R-:W-:Y:S01]  /*5cc0*/  ISETP.GT.AND P2, PT, R157, 0x28, PT ;  /* 0x000000289d00780c */ /* 0x000fe20003f44270 */
[----:B------:R-:W1:Y:S01]  /*5cd0*/  MUFU.TANH R154, R154 ;  /* 0x0000009a009a7308 */ /* 0x000e620000002400 */
[----:B0-----:R-:W-:-:S02]  /*5ce0*/  FSEL R20, R20, -INF , P3 ;  /* 0xff80000014147808 */ /* 0x001fc40001800000 */
[----:B------:R-:W-:Y:S02]  /*5cf0*/  FMNMX.FTZ R207, R163, R164, !PT ;  /* 0x000000a4a3cf7209 */ /* 0x000fe40007810000 */
[----:B------:R-:W-:Y:S02]  /*5d00*/  ISETP.GT.AND P3, PT, R157, 0x29, PT ;  /* 0x000000299d00780c */ /* 0x000fe40003f64270 */
[----:B--2---:R-:W-:Y:S01]  /*5d10*/  FSEL R164, R21, -INF , P2 ;  /* 0xff80000015a47808 */ /* 0x004fe20001000000 */
[----:B------:R0:W-:Y:S01]  /*5d20*/  MUFU.EX2 R19, R208 ;  /* 0x000000d000137308 */ /* 0x0001e20000000800 */
[----:B------:R-:W-:Y:S02]  /*5d30*/  FMNMX.FTZ R207, R20, R207, !PT ;  /* 0x000000cf14cf7209 */ /* 0x000fe40007810000 */
[----:B------:R-:W-:Y:S02]  /*5d40*/  ISETP.GT.AND P2, PT, R157, 0x30, PT ;  /* 0x000000309d00780c */ /* 0x000fe40003f44270 */
[----:B---3--:R-:W-:-:S02]  /*5d50*/  FSEL R166, R22, -INF , P3 ;  /* 0xff80000016a67808 */ /* 0x008fc40001800000 */
[----:B------:R-:W-:Y:S01]  /*5d60*/  FMNMX.FTZ R207, R164, R207, !PT ;  /* 0x000000cfa4cf7209 */ /* 0x000fe20007810000 */
[----:B------:R-:W2:Y:S01]  /*5d70*/  MUFU.TANH R156, R156 ;  /* 0x0000009c009c7308 */ /* 0x000ea20000002400 */
[----:B0-----:R-:W-:-:S01]  /*5d80*/  FFMA.FTZ R208, R165, UR10, -R205 ;  /* 0x0000000aa5d07c23 */ /* 0x001fc200080108cd */
[----:B------:R-:W-:Y:S02]  /*5d90*/  ISETP.GT.AND P3, PT, R157, 0x31, PT ;  /* 0x000000319d00780c */ /* 0x000fe40003f64270 */
[----:B----4-:R-:W-:Y:S01]  /*5da0*/  FSEL R165, R23, -INF , P2 ;  /* 0xff80000017a57808 */ /* 0x010fe20001000000 */
[----:B------:R-:W-:Y:S01]  /*5db0*/  FFMA.FTZ R23, R167, UR10, -R205 ;  /* 0x0000000aa7177c23 */ /* 0x000fe200080108cd */
[----:B------:R-:W-:Y:S02]  /*5dc0*/  FMNMX.FTZ R22, R166, R207, !PT ;  /* 0x000000cfa6167209 */ /* 0x000fe40007810000 */
[----:B------:R-:W0:Y:S01]  /*5dd0*/  MUFU.TANH R158, R158 ;  /* 0x0000009e009e7308 */ /* 0x000e220000002400 */
[----:B------:R-:W-:-:S02]  /*5de0*/  ISETP.GT.AND P2, PT, R157, 0x38, PT ;  /* 0x000000389d00780c */ /* 0x000fc40003f44270 */
[----:B-----5:R-:W-:Y:S02]  /*5df0*/  FSEL R152, R152, -INF , P3 ;  /* 0xff80000098987808 */ /* 0x020fe40001800000 */
[----:B------:R-:W-:Y:S02]  /*5e00*/  FMNMX.FTZ R167, R165, R22, !PT ;  /* 0x00000016a5a77209 */ /* 0x000fe40007810000 */
[----:B------:R-:W-:Y:S01]  /*5e10*/  ISETP.GT.AND P3, PT, R157, 0x39, PT ;  /* 0x000000399d00780c */ /* 0x000fe20003f64270 */
[----:B------:R-:W3:Y:S01]  /*5e20*/  MUFU.TANH R189, R189 ;  /* 0x000000bd00bd7308 */ /* 0x000ee20000002400 */
[----:B------:R-:W-:Y:S02]  /*5e30*/  FSEL R153, R153, -INF , P2 ;  /* 0xff80000099997808 */ /* 0x000fe40001000000 */
[----:B------:R-:W-:Y:S02]  /*5e40*/  FMNMX.FTZ R22, R152, R167, !PT ;  /* 0x000000a798167209 */ /* 0x000fe40007810000 */
[----:B------:R-:W-:-:S02]  /*5e50*/  ISETP.GT.AND P2, PT, R157, 0x40, PT ;  /* 0x000000409d00780c */ /* 0x000fc40003f44270 */
[----:B-1----:R-:W-:Y:S01]  /*5e60*/  FSEL R167, R154, -INF , P3 ;  /* 0xff8000009aa77808 */ /* 0x002fe20001800000 */
[----:B------:R-:W1:Y:S01]  /*5e70*/  MUFU.TANH R193, R193 ;  /* 0x000000c100c17308 */ /* 0x000e620000002400 */
[----:B------:R-:W-:Y:S01]  /*5e80*/  FMNMX.FTZ R22, R153, R22, !PT ;  /* 0x0000001699167209 */ /* 0x000fe20007810000 */
[--C-:B------:R-:W-:Y:S01]  /*5e90*/  FFMA.FTZ R154, R168, UR10, -R205.reuse ;  /* 0x0000000aa89a7c23 */ /* 0x100fe200080108cd */
[----:B------:R-:W-:Y:S01]  /*5ea0*/  ISETP.GT.AND P3, PT, R157, 0x41, PT ;  /* 0x000000419d00780c */ /* 0x000fe20003f64270 */
[----:B------:R-:W-:Y:S01]  /*5eb0*/  FFMA.FTZ R168, R169, UR10, -R205 ;  /* 0x0000000aa9a87c23 */ /* 0x000fe200080108cd */
[----:B--2---:R-:W-:Y:S02]  /*5ec0*/  FSEL R156, R156, -INF , P2 ;  /* 0xff8000009c9c7808 */ /* 0x004fe40001000000 */
[----:B------:R-:W-:Y:S01]  /*5ed0*/  FMNMX.FTZ R207, R167, R22, !PT ;  /* 0x00000016a7cf7209 */ /* 0x000fe20007810000 */
[----:B------:R-:W2:Y:S01]  /*5ee0*/  MUFU.TANH R194, R194 ;  /* 0x000000c200c27308 */ /* 0x000ea20000002400 */
[----:B------:R-:W-:-:S02]  /*5ef0*/  ISETP.GT.AND P2, PT, R157, 0x48, PT ;  /* 0x000000489d00780c */ /* 0x000fc40003f44270 */
[----:B0-----:R-:W-:Y:S02]  /*5f00*/  FSEL R158, R158, -INF , P3 ;  /* 0xff8000009e9e7808 */ /* 0x001fe40001800000 */
[----:B------:R-:W-:Y:S02]  /*5f10*/  FMNMX.FTZ R207, R156, R207, !PT ;  /* 0x000000cf9ccf7209 */ /* 0x000fe40007810000 */
[----:B------:R-:W-:Y:S01]  /*5f20*/  ISETP.GT.AND P3, PT, R157, 0x49, PT ;  /* 0x000000499d00780c */ /* 0x000fe20003f64270 */
[----:B------:R-:W0:Y:S01]  /*5f30*/  MUFU.TANH R195, R195 ;  /* 0x000000c300c37308 */ /* 0x000e220000002400 */
[----:B---3--:R-:W-:Y:S02]  /*5f40*/  FSEL R189, R189, -INF , P2 ;  /* 0xff800000bdbd7808 */ /* 0x008fe40001000000 */
[----:B------:R-:W-:Y:S01]  /*5f50*/  FMNMX.FTZ R22, R158, R207, !PT ;  /* 0x000000cf9e167209 */ /* 0x000fe20007810000 */
[----:B------:R-:W-:-:S01]  /*5f60*/  FFMA.FTZ R207, R170, UR10, -R205 ;  /* 0x0000000aaacf7c23 */ /* 0x000fc200080108cd */
[----:B------:R-:W-:Y:S01]  /*5f70*/  ISETP.GT.AND P2, PT, R157, 0x50, PT ;  /* 0x000000509d00780c */ /* 0x000fe20003f44270 */
[----:B------:R-:W-:-:S01]  /*5f80*/  FFMA.FTZ R170, R172, UR10, -R205 ;  /* 0x0000000aacaa7c23 */ /* 0x000fc200080108cd */
[----:B-1----:R-:W-:Y:S01]  /*5f90*/  FSEL R193, R193, -INF , P3 ;  /* 0xff800000c1c17808 */ /* 0x002fe20001800000 */
[----:B------:R-:W1:Y:S01]  /*5fa0*/  MUFU.TANH R196, R196 ;  /* 0x000000c400c47308 */ /* 0x000e620000002400 */
[----:B------:R-:W-:Y:S01]  /*5fb0*/  FMNMX.FTZ R22, R189, R22, !PT ;  /* 0x00000016bd167209 */ /* 0x000fe20007810000 */
[----:B------:R-:W-:Y:S01]  /*5fc0*/  FFMA.FTZ R172, R173, UR10, -R205 ;  /* 0x0000000aadac7c23 */ /* 0x000fe200080108cd */
[----:B------:R-:W-:-:S02]  /*5fd0*/  ISETP.GT.AND P3, PT, R157, 0x51, PT ;  /* 0x000000519d00780c */ /* 0x000fc40003f64270 */
[----:B--2---:R-:W-:Y:S02]  /*5fe0*/  FSEL R194, R194, -INF , P2 ;  /* 0xff800000c2c27808 */ /* 0x004fe40001000000 */
[----:B------:R-:W-:Y:S01]  /*5ff0*/  FMNMX.FTZ R169, R193, R22, !PT ;  /* 0x00000016c1a97209 */ /* 0x000fe20007810000 */
[----:B------:R-:W2:Y:S01]  /*6000*/  MUFU.TANH R197, R197 ;  /* 0x000000c500c57308 */ /* 0x000ea20000002400 */
[----:B------:R-:W-:Y:S02]  /*6010*/  ISETP.GT.AND P2, PT, R157, 0x58, PT ;  /* 0x000000589d00780c */ /* 0x000fe40003f44270 */
[----:B0-----:R-:W-:Y:S02]  /*6020*/  FSEL R195, R195, -INF , P3 ;  /* 0xff800000c3c37808 */ /* 0x001fe40001800000 */
[----:B------:R-:W-:Y:S02]  /*6030*/  FMNMX.FTZ R22, R194, R169, !PT ;  /* 0x000000a9c2167209 */ /* 0x000fe40007810000 */
[----:B------:R-:W-:Y:S01]  /*6040*/  ISETP.GT.AND P3, PT, R157, 0x59, PT ;  /* 0x000000599d00780c */ /* 0x000fe20003f64270 */
[----:B------:R-:W0:Y:S01]  /*6050*/  MUFU.TANH R198, R198 ;  /* 0x000000c600c67308 */ /* 0x000e220000002400 */
[----:B-1----:R-:W-:-:S02]  /*6060*/  FSEL R196, R196, -INF , P2 ;  /* 0xff800000c4c47808 */ /* 0x002fc40001000000 */
[----:B------:R-:W-:-:S05]  /*6070*/  ISETP.GT.AND P2, PT, R157, 0x60, PT ;  /* 0x000000609d00780c */ /* 0x000fca0003f44270 */
[----:B------:R-:W1:Y:S01]  /*6080*/  MUFU.TANH R199, R199 ;  /* 0x000000c700c77308 */ /* 0x000e620000002400 */
[----:B--2---:R-:W-:Y:S02]  /*6090*/  FSEL R197, R197, -INF , P3 ;  /* 0xff800000c5c57808 */ /* 0x004fe40001800000 */
[----:B------:R-:W-:-:S05]  /*60a0*/  ISETP.GT.AND P3, PT, R157, 0x61, PT ;  /* 0x000000619d00780c */ /* 0x000fca0003f64270 */
[----:B------:R2:W-:Y:S01]  /*60b0*/  MUFU.EX2 R21, R209 ;  /* 0x000000d100157308 */ /* 0x0005e20000000800 */
[----:B0-----:R-:W-:Y:S02]  /*60c0*/  FSEL R198, R198, -INF , P2 ;  /* 0xff800000c6c67808 */ /* 0x001fe40001000000 */
[----:B------:R-:W-:-:S05]  /*60d0*/  ISETP.GT.AND P2, PT, R157, 0x68, PT ;  /* 0x000000689d00780c */ /* 0x000fca0003f44270 */
[----:B------:R-:W0:Y:S01]  /*60e0*/  MUFU.TANH R200, R200 ;  /* 0x000000c800c87308 */ /* 0x000e220000002400 */
[----:B--2---:R-:W-:-:S01]  /*60f0*/  FFMA.FTZ R209, R171, UR10, -R205 ;  /* 0x0000000aabd17c23 */ /* 0x004fc200080108cd */
[----:B------:R-:W-:Y:S02]  /*6100*/  FMNMX.FTZ R171, R195, R22, !PT ;  /* 0x00000016c3ab7209 */ /* 0x000fe40007810000 */
[----:B-1----:R-:W-:Y:S02]  /*6110*/  FSEL R199, R199, -INF , P3 ;  /* 0xff800000c7c77808 */ /* 0x002fe40001800000 */
[----:B------:R-:W-:Y:S02]  /*6120*/  FMNMX.FTZ R22, R196, R171, !PT ;  /* 0x000000abc4167209 */ /* 0x000fe40007810000 */
[----:B------:R-:W1:Y:S01]  /*6130*/  MUFU.TANH R201, R201 ;  /* 0x000000c900c97308 */ /* 0x000e620000002400 */
[----:B------:R-:W-:Y:S02]  /*6140*/  ISETP.GT.AND P3, PT, R157, 0x69, PT ;  /* 0x000000699d00780c */ /* 0x000fe40003f64270 */
[----:B------:R-:W-:-:S04]  /*6150*/  FMNMX.FTZ R171, R197, R22, !PT ;  /* 0x00000016c5ab7209 */ /* 0x000fc80007810000 */
[----:B------:R-:W-:Y:S01]  /*6160*/  FMNMX.FTZ R22, R198, R171, !PT ;  /* 0x000000abc6167209 */ /* 0x000fe20007810000 */
[----:B------:R-:W2:Y:S01]  /*6170*/  MUFU.TANH R202, R202 ;  /* 0x000000ca00ca7308 */ /* 0x000ea20000002400 */
[----:B0-----:R-:W-:Y:S02]  /*6180*/  FSEL R200, R200, -INF , P2 ;  /* 0xff800000c8c87808 */ /* 0x001fe40001000000 */
[----:B------:R-:W-:Y:S02]  /*6190*/  FMNMX.FTZ R173, R199, R22, !PT ;  /* 0x00000016c7ad7209 */ /* 0x000fe40007810000 */
[----:B------:R-:W-:Y:S02]  /*61a0*/  ISETP.GT.AND P2, PT, R157, 0x70, PT ;  /* 0x000000709d00780c */ /* 0x000fe40003f44270 */
[----:B------:R-:W-:Y:S01]  /*61b0*/  FMNMX.FTZ R22, R200, R173, !PT ;  /* 0x000000adc8167209 */ /* 0x000fe20007810000 */
[----:B------:R-:W0:Y:S01]  /*61c0*/  MUFU.TANH R203, R203 ;  /* 0x000000cb00cb7308 */ /* 0x000e220000002400 */
[----:B-1----:R-:W-:-:S02]  /*61d0*/  FSEL R201, R201, -INF , P3 ;  /* 0xff800000c9c97808 */ /* 0x002fc40001800000 */
        /* <DEDUP_REMOVED lines=10> */
[----:B------:R0:W-:Y:S01]  /*6280*/  MUFU.EX2 R157, R174 ;  /* 0x000000ae009d7308 */ /* 0x0001e20000000800 */
[----:B-1----:R-:W-:-:S04]  /*6290*/  FSEL R204, R204, -INF , P2 ;  /* 0xff800000cccc7808 */ /* 0x002fc80001000000 */
[----:B------:R-:W-:-:S03]  /*62a0*/  FMNMX.FTZ R173, R204, R173, !PT ;  /* 0x000000adccad7209 */ /* 0x000fc60007810000 */
[----:B------:R-:W-:Y:S01]  /*62b0*/  MUFU.EX2 R160, R160 ;  /* 0x000000a000a07308 */ /* 0x000fe20000000800 */
[----:B--2---:R-:W-:Y:S01]  /*62c0*/  FSEL R206, R206, -INF , P3 ;  /* 0xff800000cece7808 */ /* 0x004fe20001800000 */
[--C-:B0-----:R-:W-:Y:S01]  /*62d0*/  FFMA.FTZ R174, R180, UR10, -R205.reuse ;  /* 0x0000000ab4ae7c23 */ /* 0x101fe200080108cd */
[----:B------:R-:W-:-:S01]  /*62e0*/  FFMA.FTZ R180, R183, UR10, -R205 ;  /* 0x0000000ab7b47c23 */ /* 0x000fc200080108cd */
[--C-:B------:R-:W-:Y:S01]  /*62f0*/  FFMA.FTZ R183, R186, UR10, -R205.reuse ;  /* 0x0000000abab77c23 */ /* 0x100fe200080108cd */
[----:B------:R-:W-:Y:S01]  /*6300*/  FMNMX.FTZ R22, R206, R173, !PT ;  /* 0x000000adce167209 */ /* 0x000fe20007810000 */
[--C-:B------:R-:W-:Y:S01]  /*6310*/  FFMA.FTZ R173, R181, UR10, -R205.reuse ;  /* 0x0000000ab5ad7c23 */ /* 0x100fe200080108cd */
[----:B------:R-:W-:-:S01]  /*6320*/  FFMA.FTZ R181, R182, UR10, -R205 ;  /* 0x0000000ab6b57c23 */ /* 0x000fc200080108cd */
[--C-:B------:R-:W-:Y:S01]  /*6330*/  FFMA.FTZ R182, R187, UR10, -R205.reuse ;  /* 0x0000000abbb67c23 */ /* 0x100fe200080108cd */
[----:B------:R-:W-:-:S01]  /*6340*/  FFMA.FTZ R187, R191, UR10, -R205 ;  /* 0x0000000abfbb7c23 */ /* 0x000fc200080108cd */
[----:B------:R-:W0:Y:S01]  /*6350*/  SHFL.BFLY PT, R175, R22, 0x2, 0x1f ;  /* 0x0c401f0016af7f89 */ /* 0x000e2200000e0000 */
[----:B------:R-:W-:Y:S08]  /*6360*/  MUFU.EX2 R155, R155 ;  /* 0x0000009b009b7308 */ /* 0x000ff00000000800 */
[----:B------:R-:W-:Y:S08]  /*6370*/  MUFU.EX2 R10, R10 ;  /* 0x0000000a000a7308 */ /* 0x000ff00000000800 */
[----:B------:R-:W-:Y:S01]  /*6380*/  MUFU.EX2 R161, R161 ;  /* 0x000000a100a17308 */ /* 0x000fe20000000800 */
[----:B0-----:R-:W-:Y:S01]  /*6390*/  FMNMX.FTZ R179, R22, R175, !PT ;  /* 0x000000af16b37209 */ /* 0x001fe20007810000 */
[----:B------:R-:W-:Y:S01]  /*63a0*/  FFMA.FTZ R175, R185, UR10, -R205 ;  /* 0x0000000ab9af7c23 */ /* 0x000fe200080108cd */
[----:B------:R-:W-:-:S05]  /*63b0*/  MOV R185, UR10 ;  /* 0x0000000a00b97c02 */ /* 0x000fca0008000f00 */
[----:B------:R-:W-:Y:S01]  /*63c0*/  MUFU.EX2 R162, R162 ;  /* 0x000000a200a27308 */ /* 0x000fe20000000800 */
[----:B------:R-:W0:Y:S07]  /*63d0*/  SHFL.BFLY PT, R22, R179, 0x1, 0x1f ;  /* 0x0c201f00b3167f89 */ /* 0x000e2e00000e0000 */
[----:B------:R1:W-:Y:S08]  /*63e0*/  MUFU.EX2 R171, R172 ;  /* 0x000000ac00ab7308 */ /* 0x0003f00000000800 */
[----:B------:R2:W-:Y:S01]  /*63f0*/  MUFU.EX2 R169, R209 ;  /* 0x000000d100a97308 */ /* 0x0005e20000000800 */
[----:B-1----:R-:W-:-:S01]  /*6400*/  FFMA.FTZ R172, R176, UR10, -R205 ;  /* 0x0000000ab0ac7c23 */ /* 0x002fc200080108cd */
[--C-:B------:R-:W-:Y:S01]  /*6410*/  FFMA.FTZ R176, R184, UR10, -R205.reuse ;  /* 0x0000000ab8b07c23 */ /* 0x100fe200080108cd */
[----:B------:R-:W-:-:S05]  /*6420*/  FFMA.FTZ R184, R192, UR10, -R205 ;  /* 0x0000000ac0b87c23 */ /* 0x000fca00080108cd */
[----:B------:R-:W-:Y:S01]  /*6430*/  MUFU.EX2 R208, R208 ;  /* 0x000000d000d07308 */ /* 0x000fe20000000800 */
[----:B--2---:R-:W-:-:S01]  /*6440*/  FFMA.FTZ R209, R178, UR10, -R205 ;  /* 0x0000000ab2d17c23 */ /* 0x004fc200080108cd */
[----:B0-----:R-:W-:Y:S01]  /*6450*/  FMNMX.FTZ R22, R179, R22, !PT ;  /* 0x00000016b3167209 */ /* 0x001fe20007810000 */
[----:B------:R-:W-:-:S01]  /*6460*/  FFMA.FTZ R179, R188, UR10, -R205 ;  /* 0x0000000abcb37c23 */ /* 0x000fc200080108cd */
[----:B------:R-:W-:Y:S02]  /*6470*/  FFMA.FTZ R178, R190, UR10, -R205 ;  /* 0x0000000abeb27c23 */ /* 0x000fe400080108cd */
[C---:B------:R-:W-:Y:S01]  /*6480*/  FSETP.NEU.FTZ.AND P2, PT, R22.reuse, -INF , PT ;  /* 0xff8000001600780b */ /* 0x040fe20003f5d000 */
[----:B------:R-:W-:Y:S01]  /*6490*/  FFMA.FTZ R185, R22, R185, -8 ;  /* 0xc100000016b97423 */ /* 0x000fe200000100b9 */
[----:B------:R-:W-:Y:S04]  /*64a0*/  MUFU.EX2 R23, R23 ;  /* 0x0000001700177308 */ /* 0x000fe80000000800 */
[----:B------:R-:W-:-:S04]  /*64b0*/  FSEL R185, R185, RZ, P2 ;  /* 0x000000ffb9b97208 */ /* 0x000fc80001000000 */
        /* <DEDUP_REMOVED lines=8> */
[----:B------:R-:W-:Y:S01]  /*6540*/  FSEL R164, R177, RZ, P1 ;  /* 0x000000ffb1a47208 */ /* 0x000fe20000800000 */
[----:B------:R-:W-:-:S01]  /*6550*/  FFMA.FTZ R159, R159, UR10, -R185 ;  /* 0x0000000a9f9f7c23 */ /* 0x000fc200080108b9 */
[----:B------:R-:W-:Y:S01]  /*6560*/  FSEL R165, R22, RZ, P2 ;  /* 0x000000ff16a57208 */ /* 0x000fe20001000000 */
[----:B------:R-:W-:-:S01]  /*6570*/  FFMA.FTZ R12, R12, UR10, -R185 ;  /* 0x0000000a0c0c7c23 */ /* 0x000fc200080108b9 */
[----:B------:R-:W-:Y:S01]  /*6580*/  MUFU.EX2 R186, R186 ;  /* 0x000000ba00ba7308 */ /* 0x000fe20000000800 */
[----:B------:R-:W-:-:S01]  /*6590*/  FADD.FTZ R164, -R164, R9 ;  /* 0x00000009a4a47221 */ /* 0x000fc20000010100 */
[----:B------:R-:W-:Y:S01]  /*65a0*/  FFMA.FTZ R188, R18, UR10, -R185 ;  /* 0x0000000a12bc7c23 */ /* 0x000fe200080108b9 */
[----:B------:R-:W-:-:S01]  /*65b0*/  FADD.FTZ R165, -R165, R8 ;  /* 0x00000008a5a57221 */ /* 0x000fc20000010100 */
[--C-:B------:R-:W-:Y:S01]  /*65c0*/  FFMA.FTZ R18, R20, UR10, -R185.reuse ;  /* 0x0000000a14127c23 */ /* 0x100fe200080108b9 */
[----:B------:R-:W-:Y:S01]  /*65d0*/  FMUL.FTZ R9, R164, UR10 ;  /* 0x0000000aa4097c20 */ /* 0x000fe20008410000 */
        /* <DEDUP_REMOVED lines=14> */
[----:B------:R-:W-:-:S04]  /*66c0*/  FFMA.FTZ R206, R206, UR10, -R185 ;  /* 0x0000000acece7c23 */ /* 0x000fc800080108b9 */
[----:B------:R-:W1:Y:S08]  /*66d0*/  MUFU.EX2 R8, R8 ;  /* 0x0000000800087308 */ /* 0x000e700000000800 */
[----:B------:R-:W2:Y:S01]  /*66e0*/  MUFU.EX2 R12, R12 ;  /* 0x0000000c000c7308 */ /* 0x000ea20000000800 */
        /* <DEDUP_REMOVED lines=8> */
[----:B-1----:R-:W-:-:S01]  /*6770*/  FFMA.FTZ R3, R8, R2, R159 ;  /* 0x0000000208037223 */ /* 0x002fc2000001009f */
[----:B------:R-:W-:Y:S01]  /*6780*/  FADD.FTZ R156, R10, R167 ;  /* 0x000000a70a9c7221 */ /* 0x000fe20000010000 */
[----:B------:R-:W-:-:S01]  /*6790*/  FFMA.FTZ R167, R194, UR10, -R185 ;  /* 0x0000000ac2a77c23 */ /* 0x000fc200080108b9 */
[----:B------:R-:W-:Y:S01]  /*67a0*/  F2FP.SATFINITE.E4M3.F32.PACK_AB_MERGE_C R10, R161, R10, RZ ;  /* 0x0000000aa10a723e */ /* 0x000fe200048070ff */
[----:B------:R-:W-:-:S01]  /*67b0*/  FADD.FTZ R205, R186, R3 ;  /* 0x00000003bacd7221 */ /* 0x000fc20000010000 */
[----:B------:R-:W-:Y:S01]  /*67c0*/  FFMA.FTZ R3, R193, UR10, -R185 ;  /* 0x0000000ac1037c23 */ /* 0x000fe200080108b9 */
[----:B------:R-:W-:-:S01]  /*67d0*/  FADD.FTZ R193, R161, R156 ;  /* 0x0000009ca1c17221 */ /* 0x000fc20000010000 */
[----:B------:R-:W1:Y:S01]  /*67e0*/  MUFU.EX2 R11, R11 ;  /* 0x0000000b000b7308 */ /* 0x000e620000000800 */
[----:B--2---:R-:W-:-:S01]  /*67f0*/  FADD.FTZ R158, R12, R205 ;  /* 0x000000cd0c9e7221 */ /* 0x004fc20000010000 */
[----:B------:R-:W-:Y:S01]  /*6800*/  F2FP.SATFINITE.E4M3.F32.PACK_AB_MERGE_C R160, R155, R160, R10 ;  /* 0x000000a09ba0723e */ /* 0x000fe2000480700a */
[----:B------:R-:W-:-:S01]  /*6810*/  FADD.FTZ R156, R162, R193 ;  /* 0x000000c1a29c7221 */ /* 0x000fc20000010000 */
[-C--:B------:R-:W-:Y:S01]  /*6820*/  FMUL.FTZ R33, R33, R9.reuse ;  /* 0x0000000921217220 */ /* 0x080fe20000410000 */
[-C--:B------:R-:W-:Y:S01]  /*6830*/  FMUL.FTZ R36, R36, R9.reuse ;  /* 0x0000000924247220 */ /* 0x080fe20000410000 */
[----:B------:R-:W-:Y:S01]  /*6840*/  FMUL.FTZ R37, R37, R9 ;  /* 0x0000000925257220 */ /* 0x000fe20000410000 */
[----:B------:R-:W-:-:S01]  /*6850*/  FADD.FTZ R156, R19, R156 ;  /* 0x0000009c139c7221 */ /* 0x000fc20000010000 */
[----:B------:R-:W2:Y:S01]  /*6860*/  MUFU.EX2 R14, R14 ;  /* 0x0000000e000e7308 */ /* 0x000ea20000000800 */
[----:B0-----:R-:W-:-:S01]  /*6870*/  FADD.FTZ R158, R191, R158 ;  /* 0x0000009ebf9e7221 */ /* 0x001fc20000010000 */
[----:B------:R-:W-:Y:S01]  /*6880*/  F2FP.SATFINITE.E4M3.F32.PACK_AB_MERGE_C R161, R191, R12, RZ ;  /* 0x0000000cbfa1723e */ /* 0x000fe200048070ff */
[-C--:B------:R-:W-:Y:S01]  /*6890*/  FMUL.FTZ R40, R40, R9.reuse ;  /* 0x0000000928287220 */ /* 0x080fe20000410000 */
[-C--:B------:R-:W-:Y:S01]  /*68a0*/  FMUL.FTZ R41, R41, R9.reuse ;  /* 0x0000000929297220 */ /* 0x080fe20000410000 */
[----:B------:R-:W-:Y:S01]  /*68b0*/  FMUL.FTZ R44, R44, R9 ;  /* 0x000000092c2c7220 */ /* 0x000fe20000410000 */
[----:B------:R-:W-:Y:S01]  /*68c0*/  F2FP.SATFINITE.E4M3.F32.PACK_AB_MERGE_C R161, R186, R159, R161 ;  /* 0x0000009fbaa1723e */ /* 0x000fe200048070a1 */
        /* <DEDUP_REMOVED lines=33> */
[----:B------:R-:W5:Y:S01]  /*6ae0*/  MUFU.EX2 R18, R18 ;  /* 0x0000001200127308 */ /* 0x000f620000000800 */
[----:B-1----:R-:W-:-:S01]  /*6af0*/  FADD.FTZ R189, R11, R158 ;  /* 0x0000009e0bbd7221 */ /* 0x002fc20000010000 */
[-C--:B------:R-:W-:Y:S01]  /*6b00*/  FMUL.FTZ R104, R104, R9.reuse ;  /* 0x0000000968687220 */ /* 0x080fe20000410000 */
[-C--:B------:R-:W-:Y:S01]  /*6b10*/  FMUL.FTZ R105, R105, R9.reuse ;  /* 0x0000000969697220 */ /* 0x080fe20000410000 */
[----:B------:R-:W-:Y:S01]  /*6b20*/  FMUL.FTZ R108, R108, R9 ;  /* 0x000000096c6c7220 */ /* 0x000fe20000410000 */
[----:B--2---:R-:W-:-:S01]  /*6b30*/  FADD.FTZ R158, R14, R189 ;  /* 0x000000bd0e9e7221 */ /* 0x004fc20000010000 */
[----:B------:R-:W-:Y:S01]  /*6b40*/  FADD.FTZ R189, R21, R156 ;  /* 0x0000009c15bd7221 */ /* 0x000fe20000010000 */
[----:B------:R-:W-:-:S01]  /*6b50*/  FFMA.FTZ R156, R196, UR10, -R185 ;  /* 0x0000000ac49c7c23 */ /* 0x000fc200080108b9 */
[----:B------:R-:W1:Y:S01]  /*6b60*/  MUFU.EX2 R168, R168 ;  /* 0x000000a800a87308 */ /* 0x000e620000000800 */
[----:B0-----:R-:W-:-:S01]  /*6b70*/  FADD.FTZ R193, R17, R158 ;  /* 0x0000009e11c17221 */ /* 0x001fc20000010000 */
[----:B------:R-:W-:Y:S01]  /*6b80*/  FADD.FTZ R158, R208, R189 ;  /* 0x000000bdd09e7221 */ /* 0x000fe20000010000 */
[C---:B---3--:R-:W-:Y:S01]  /*6b90*/  F2FP.SATFINITE.E4M3.F32.PACK_AB_MERGE_C R17, R188.reuse, R17, RZ ;  /* 0x00000011bc11723e */ /* 0x048fe200048070ff */
[----:B------:R-:W-:Y:S01]  /*6ba0*/  FMUL.FTZ R109, R109, R9 ;  /* 0x000000096d6d7220 */ /* 0x000fe20000410000 */
[----:B------:R-:W-:-:S01]  /*6bb0*/  FADD.FTZ R192, R188, R193 ;  /* 0x000000c1bcc07221 */ /* 0x000fc20000010000 */
[----:B------:R-:W-:Y:S01]  /*6bc0*/  FADD.FTZ R189, R23, R158 ;  /* 0x0000009e17bd7221 */ /* 0x000fe20000010000 */
[----:B------:R-:W-:Y:S01]  /*6bd0*/  F2FP.SATFINITE.E4M3.F32.PACK_AB_MERGE_C R21, R208, R21, RZ ;  /* 0x00000015d015723e */ /* 0x000fe200048070ff */
[----:B------:R-:W0:Y:S01]  /*6be0*/  MUFU.EX2 R163, R163 ;  /* 0x000000a300a37308 */ /* 0x000e220000000800 */
[----:B----4-:R-:W-:-:S01]  /*6bf0*/  FADD.FTZ R193, R13, R192 ;  /* 0x000000c00dc17221 */ /* 0x010fc20000010000 */
[----:B------:R-:W-:Y:S01]  /*6c00*/  FADD.FTZ R189, R154, R189 ;  /* 0x000000bd9abd7221 */ /* 0x000fe20000010000 */
[----:B------:R-:W-:Y:S01]  /*6c10*/  F2FP.SATFINITE.E4M3.F32.PACK_AB_MERGE_C R162, R19, R162, R21 ;  /* 0x000000a213a2723e */ /* 0x000fe20004807015 */
[----:B------:R-:W-:Y:S01]  /*6c20*/  FMUL.FTZ R112, R112, R9 ;  /* 0x0000000970707220 */ /* 0x000fe20000410000 */
[----:B-----5:R-:W-:-:S01]  /*6c30*/  FADD.FTZ R158, R18, R193 ;  /* 0x000000c1129e7221 */ /* 0x020fc20000010000 */
[----:B------:R-:W-:Y:S01]  /*6c40*/  FFMA.FTZ R193, R197, UR10, -R185 ;  /* 0x0000000ac5c17c23 */ /* 0x000fe200080108b9 */
        /* <DEDUP_REMOVED lines=23> */
[----:B------:R-:W-:Y:S01]  /*6dc0*/  FFMA.FTZ R192, R199, UR10, -R185 ;  /* 0x0000000ac7c07c23 */ /* 0x000fe200080108b9 */
[----:B------:R-:W-:Y:S01]  /*6dd0*/  FMUL.FTZ R144, R144, R9 ;  /* 0x0000000990907220 */ /* 0x000fe20000410000 */
[----:B------:R-:W2:Y:S01]  /*6de0*/  MUFU.EX2 R170, R170 ;  /* 0x000000aa00aa7308 */ /* 0x000ea20000000800 */
[----:B-1----:R-:W-:-:S01]  /*6df0*/  FADD.FTZ R158, R166, R189 ;  /* 0x000000bda69e7221 */ /* 0x002fc20000010000 */
[----:B------:R-:W-:Y:S01]  /*6e00*/  FFMA.FTZ R189, R198, UR10, -R185 ;  /* 0x0000000ac6bd7c23 */ /* 0x000fe200080108b9 */
[----:B------:R-:W-:Y:S01]  /*6e10*/  F2FP.SATFINITE.E4M3.F32.PACK_AB_MERGE_C R188, R166, R163, RZ ;  /* 0x000000a3a6bc723e */ /* 0x000fe200048070ff */
[-C--:B------:R-:W-:Y:S01]  /*6e20*/  FMUL.FTZ R145, R145, R9.reuse ;  /* 0x0000000991917220 */ /* 0x080fe20000410000 */
[-C--:B------:R-:W-:Y:S01]  /*6e30*/  FMUL.FTZ R148, R148, R9.reuse ;  /* 0x0000000994947220 */ /* 0x080fe20000410000 */
[----:B------:R-:W-:Y:S01]  /*6e40*/  FMUL.FTZ R149, R149, R9 ;  /* 0x0000000995957220 */ /* 0x000fe20000410000 */
        /* <DEDUP_REMOVED lines=13> */
[----:B------:R-:W-:Y:S01]  /*6f20*/  FMUL.FTZ R43, R43, R8 ;  /* 0x000000082b2b7220 */ /* 0x000fe20000410000 */
[----:B------:R-:W-:-:S01]  /*6f30*/  FADD.FTZ R195, R171, R158 ;  /* 0x0000009eabc37221 */ /* 0x000fc20000010000 */
        /* <DEDUP_REMOVED lines=24> */
[-C--:B------:R-:W-:Y:S01]  /*70c0*/  FMUL.FTZ R78, R78, R8.reuse ;  /* 0x000000084e4e7220 */ /* 0x080fe20000410000 */
[----:B------:R-:W-:Y:S01]  /*70d0*/  FMUL.FTZ R79, R79, R8 ;  /* 0x000000084f4f7220 */ /* 0x000fe20000410000 */
[----:B------:R-:W2:Y:S01]  /*70e0*/  MUFU.EX2 R172, R172 ;  /* 0x000000ac00ac7308 */ /* 0x000ea20000000800 */
[----:B-1----:R-:W-:-:S01]  /*70f0*/  FADD.FTZ R195, R153, R158 ;  /* 0x0000009e99c37221 */ /* 0x002fc20000010000 */
[----:B------:R-:W-:Y:S01]  /*7100*/  FFMA.FTZ R158, R200, UR10, -R185 ;  /* 0x0000000ac89e7c23 */ /* 0x000fe200080108b9 */
[-C--:B------:R-:W-:Y:S01]  /*7110*/  FMUL.FTZ R82, R82, R8.reuse ;  /* 0x0000000852527220 */ /* 0x080fe20000410000 */
[-C--:B------:R-:W-:Y:S01]  /*7120*/  FMUL.FTZ R83, R83, R8.reuse ;  /* 0x0000000853537220 */ /* 0x080fe20000410000 */
[-C--:B------:R-:W-:Y:S01]  /*7130*/  FMUL.FTZ R86, R86, R8.reuse ;  /* 0x0000000856567220 */ /* 0x080fe20000410000 */
[-C--:B------:R-:W-:Y:S01]  /*7140*/  FMUL.FTZ R87, R87, R8.reuse ;  /* 0x0000000857577220 */ /* 0x080fe20000410000 */
[----:B------:R-:W-:Y:S01]  /*7150*/  FMUL.FTZ R90, R90, R8 ;  /* 0x000000085a5a7220 */ /* 0x000fe20000410000 */
[----:B------:R-:W1:Y:S01]  /*7160*/  MUFU.EX2 R165, R165 ;  /* 0x000000a500a57308 */ /* 0x000e620000000800 */
[----:B0-----:R-:W-:-:S01]  /*7170*/  FADD.FTZ R194, R164, R195 ;  /* 0x000000c3a4c27221 */ /* 0x001fc20000010000 */
[----:B------:R-:W-:Y:S01]  /*7180*/  FFMA.FTZ R195, R201, UR10, -R185 ;  /* 0x0000000ac9c37c23 */ /* 0x000fe200080108b9 */
        /* <DEDUP_REMOVED lines=43> */
[----:B------:R-:W-:-:S02]  /*7440*/  FMUL.FTZ R151, R151, R8 ;  /* 0x0000000897977220 */ /* 0x000fc40000410000 */
        /* <DEDUP_REMOVED lines=14> */
[----:B------:R-:W-:-:S06]  /*7530*/  F2FP.SATFINITE.E4M3.F32.PACK_AB_MERGE_C R180, R181, R180, RZ ;  /* 0x000000b4b5b4723e */ /* 0x000fcc00048070ff */
[----:B------:R-:W0:Y:S01]  /*7540*/  MUFU.EX2 R189, R189 ;  /* 0x000000bd00bd7308 */ /* 0x000e220000000800 */
[----:B--2---:R-:W-:-:S01]  /*7550*/  FADD.FTZ R198, R193, R198 ;  /* 0x000000c6c1c67221 */ /* 0x004fc20000010000 */
[----:B------:R-:W-:Y:S02]  /*7560*/  F2FP.SATFINITE.E4M3.F32.PACK_AB_MERGE_C R193, R193, R156, RZ ;  /* 0x0000009cc1c1723e */ /* 0x000fe400048070ff */
        /* <DEDUP_REMOVED lines=12> */
[----:B------:R-:W-:Y:S02]  /*7630*/  F2FP.SATFINITE.E4M3.F32.PACK_AB_MERGE_C R191, R153, R152, RZ ;  /* 0x0000009899bf723e */ /* 0x000fe400048070ff */
[----:B------:R-:W-:Y:S02]  /*7640*/  F2FP.SATFINITE.E4M3.F32.PACK_AB_MERGE_C R152, R154, R23, R168 ;  /* 0x000000179a98723e */ /* 0x000fe400048070a8 */
[----:B------:R-:W-:Y:S02]  /*7650*/  F2FP.SATFINITE.E4M3.F32.PACK_AB_MERGE_C R154, R170, R169, R210 ;  /* 0x000000a9aa9a723e */ /* 0x000fe400048070d2 */
[----:B------:R-:W0:Y:S01]  /*7660*/  MUFU.EX2 R195, R195 ;  /* 0x000000c300c37308 */ /* 0x000e220000000800 */
[----:B--2---:R-:W-:-:S01]  /*7670*/  FADD.FTZ R166, R158, R197 ;  /* 0x000000c59ea67221 */ /* 0x004fc20000010000 */
[----:B------:R-:W-:-:S06]  /*7680*/  F2FP.SATFINITE.E4M3.F32.PACK_AB_MERGE_C R155, R20, R15, R191 ;  /* 0x0000000f149b723e */ /* 0x000fcc00048070bf */
[----:B------:R-:W2:Y:S01]  /*7690*/  MUFU.EX2 R178, R178 ;  /* 0x000000b200b27308 */ /* 0x000ea20000000800 */
[----:B-1----:R-:W-:-:S01]  /*76a0*/  FADD.FTZ R171, R183, R12 ;  /* 0x0000000cb7ab7221 */ /* 0x002fc20000010000 */
[----:B------:R-:W-:-:S06]  /*76b0*/  F2FP.SATFINITE.E4M3.F32.PACK_AB_MERGE_C R182, R183, R182, RZ ;  /* 0x000000b6b7b6723e */ /* 0x000fcc00048070ff */
[----:B------:R-:W1:Y:S01]  /*76c0*/  MUFU.EX2 R194, R194 ;  /* 0x000000c200c27308 */ /* 0x000e620000000800 */
[----:B0-----:R-:W-:-:S01]  /*76d0*/  FADD.FTZ R153, R195, R166 ;  /* 0x000000a6c3997221 */ /* 0x001fc20000010000 */
[----:B------:R-:W-:Y:S02]  /*76e0*/  F2FP.SATFINITE.E4M3.F32.PACK_AB_MERGE_C R166, R3, R2, RZ ;  /* 0x0000000203a6723e */ /* 0x000fe400048070ff */
[----:B------:R-:W-:Y:S02]  /*76f0*/  F2FP.SATFINITE.E4M3.F32.PACK_AB_MERGE_C R195, R195, R158, RZ ;  /* 0x0000009ec3c3723e */ /* 0x000fe400048070ff */
[----:B------:R-:W-:Y:S02]  /*7700*/  F2FP.SATFINITE.E4M3.F32.PACK_AB_MERGE_C R157, R165, R164, R166 ;  /* 0x000000a4a59d723e */ /* 0x000fe400048070a6 */
[----:B------:R-:W0:Y:S01]  /*7710*/  MUFU.EX2 R179, R179 ;  /* 0x000000b300b37308 */ /* 0x000e220000000800 */
[----:B--2---:R-:W-:-:S01]  /*7720*/  FADD.FTZ R12, R178, R171 ;  /* 0x000000abb20c7221 */ /* 0x004fc20000010000 */
[----:B------:R-:W-:-:S02]  /*7730*/  F2FP.SATFINITE.E4M3.F32.PACK_AB_MERGE_C R158, R174, R173, R180 ;  /* 0x000000adae9e723e */ /* 0x000fc400048070b4 */
        /* <DEDUP_REMOVED lines=12> */
[----:B------:R-:W-:Y:S02]  /*7800*/  F2FP.SATFINITE.E4M3.F32.PACK_AB_MERGE_C R153, R18, R13, R188 ;  /* 0x0000000d1299723e */ /* 0x000fe400048070bc */
[C---:B--2---:R-:W-:Y:S01]  /*7810*/  F2FP.SATFINITE.E4M3.F32.PACK_AB_MERGE_C R184, R187.reuse, R184, RZ ;  /* 0x000000b8bbb8723e */ /* 0x044fe200048070ff */
[----:B------:R-:W-:-:S03]  /*7820*/  FADD.FTZ R3, R187, R2 ;  /* 0x00000002bb037221 */ /* 0x000fc60000010000 */
[----:B------:R-:W-:Y:S02]  /*7830*/  F2FP.SATFINITE.E4M3.F32.PACK_AB_MERGE_C R166, R179, R178, R184 ;  /* 0x000000b2b3a6723e */ /* 0x000fe400048070b8 */
[C---:B-1----:R-:W-:Y:S01]  /*7840*/  F2FP.SATFINITE.E4M3.F32.PACK_AB_MERGE_C R204, R163.reuse, R204, RZ ;  /* 0x000000cca3cc723e */ /* 0x042fe200048070ff */
[----:B------:R-:W-:Y:S01]  /*7850*/  FADD.FTZ R2, R163, R12 ;  /* 0x0000000ca3027221 */ /* 0x000fe20000010000 */
[----:B------:R-:W-:Y:S02]  /*7860*/  F2FP.SATFINITE.E4M3.F32.PACK_AB_MERGE_C R163, R14, R11, R17 ;  /* 0x0000000b0ea3723e */ /* 0x000fe40004807011 */
[----:B------:R-:W-:Y:S01]  /*7870*/  F2FP.SATFINITE.E4M3.F32.PACK_AB_MERGE_C R167, R185, R194, R204 ;  /* 0x000000c2b9a7723e */ /* 0x000fe200048070cc */
[----:B------:R-:W-:Y:S06]  /*7880*/  @!P0 BRA `(.L_x_2573) ;  /* 0x0000000000048947 */ /* 0x000fec0003800000 */
[----:B------:R-:W-:Y:S01]  /*7890*/  BPT.TRAP 0x1 ;  /* 0x000000040000795c */ /* 0x000fe20000300000 */
.L_x_2573:
[----:B------:R-:W-:-:S04]  /*78a0*/  IMAD.U32 R8, RZ, RZ, UR57 ;  /* 0x00000039ff087e24 */ /* 0x000fc8000f8e00ff */
[----:B------:R0:W1:Y:S01]  /*78b0*/  SYNCS.PHASECHK.TRANS64.TRYWAIT P1, [UR54+0x38850], R8 ;  /* 0x03885008ff0075a7 */ /* 0x0000620008020176 */
[----:B------:R-:W-:Y:S05]  /*78c0*/  @!P0 BRA `(.L_x_2574) ;  /* 0x0000000000048947 */ /* 0x000fea0003800000 */
[----:B------:R-:W-:Y:S01]  /*78d0*/  BPT.TRAP 0x1 ;  /* 0x000000040000795c */ /* 0x000fe20000300000 */
.L_x_2574:
[----:B-1----:R-:W-:Y:S05]  /*78e0*/  @P1 BRA `(.L_x_2575) ;  /* 0x00000000000c1947 */ /* 0x002fea0003800000 */
[----:B0-----:R-:W-:-:S04]  /*78f0*/  IMAD.U32 R8, RZ, RZ, UR57 ;  /* 0x00000039ff087e24 */ /* 0x001fc8000f8e00ff */
[----:B------:R-:W0:Y:S02]  /*7900*/  SYNCS.PHASECHK.TRANS64.TRYWAIT P1, [UR54+0x38850], R8 ;  /* 0x03885008ff0075a7 */ /* 0x000e240008020176 */
[----:B0-----:R-:W-:Y:S05]  /*7910*/  @!P1 BRA `(.L_x_2576) ;  /* 0x000000c400c89947 */ /* 0x001fea0003800000 */
.L_x_2575:
        /* <DEDUP_REMOVED lines=27> */
.L_x_2577:
[----:B------:R-:W-:Y:S01]  /*7ad0*/  UISETP.GT.AND UP0, UPT, UR55, UR52, UPT ;  /* 0x000000343700728c */ /* 0x000fe2000bf04270 */
[----:B0-----:R-:W-:Y:S01]  /*7ae0*/  IMAD.MOV.U32 R8, RZ, RZ, R22 ;  /* 0x000000ffff087224 */ /* 0x001fe200078e0016 */
[----:B------:R-:W-:Y:S01]  /*7af0*/  UIADD3 UR54, UR54, 0x38860, URZ ;  /* 0x0003886036367890 */ /* 0x000fe2000fffe03f */
[----:B------:R-:W-:Y:S01]  /*7b00*/  IMAD.MOV.U32 R9, RZ, RZ, R177 ;  /* 0x000000ffff097224 */ /* 0x000fe200078e00b1 */
[----:B------:R-:W-:Y:S02]  /*7b10*/  UIADD3 UR55, UR55, -0x1, URZ ;  /* 0xffffffff37377890 */ /* 0x000fe4000fffe03f */
[----:B------:R-:W-:Y:S01]  /*7b20*/  PLOP3.LUT P1, PT, PT, PT, UP0, 0x80, 0x0 ;  /* 0x000000000000781c */ /* 0x000fe20003f2f008 */
[----:B------:R-:W-:-:S09]  /*7b30*/  UPRMT UR54, UR45, 0x654, UR54 ;  /* 0x000006542d367896 */ /* 0x000fd20008000036 */
[----:B------:R-:W-:Y:S03]  /*7b40*/  SYNCS.ARRIVE.TRANS64.RED.A1T0 RZ, [UR54], RZ ;  /* 0x000000ffffff79a7 */ /* 0x000fe60008100436 */
[----:B------:R-:W-:Y:S05]  /*7b50*/  @P1 BRA `(.L_x_2578) ;  /* 0xffffffcc00141947 */ /* 0x000fea000383ffff */
[----:B------:R-:W-:-:S05]  /*7b60*/  UMOV UR51, UR55 ;  /* 0x0000003700337c82 */ /* 0x000fca0008000000 */
.L_x_2567:
[----:B------:R-:W-:-:S06]  /*7b70*/  UISETP.GE.AND UP0, UPT, UR51, UR39, UPT ;  /* 0x000000273300728c */ /* 0x000fcc000bf06270 */
[----:B------:R-:W-:-:S13]  /*7b80*/  PLOP3.LUT P1, PT, PT, PT, UP0, 0x80, 0x0 ;  /* 0x000000000000781c */ /* 0x000fda0003f2f008 */
[----:B------:R-:W-:Y:S05]  /*7b90*/  @!P1 BRA `(.L_x_2579) ;  /* 0x0000002800809947 */ /* 0x000fea0003800000 */
[----:B------:R-:W-:Y:S01]  /*7ba0*/  IMAD.MOV.U32 R5, RZ, RZ, R22 ;  /* 0x000000ffff057224 */ /* 0x000fe200078e0016 */
[----:B------:R-:W-:Y:S01]  /*7bb0*/  ULDC UR43, c[0x0][0x988] ;  /* 0x00026200002b7ab9 */ /* 0x000fe20000000800 */
[----:B01----:R-:W-:-:S07]  /*7bc0*/  IMAD.MOV.U32 R8, RZ, RZ, R177 ;  /* 0x000000ffff087224 */ /* 0x003fce00078e00b1 */
.L_x_2590:
[----:B------:R-:W-:-:S04]  /*7bd0*/  UIADD3 UR49, UR49, 0x1, URZ ;  /* 0x0000000131317890 */ /* 0x000fc8000fffe03f */
[----:B------:R-:W-:-:S04]  /*7be0*/  UISETP.NE.AND UP0, UPT, UR49, 0x2, UPT ;  /* 0x000000023100788c */ /* 0x000fc8000bf05270 */
[----:B------:R-:W-:Y:S02]  /*7bf0*/  USEL UR6, URZ, 0x1, UP0 ;  /* 0x000000013f067887 */ /* 0x000fe40008000000 */
[----:B------:R-:W-:Y:S02]  /*7c00*/  USEL UR49, UR49, URZ, UP0 ;  /* 0x0000003f31317287 */ /* 0x000fe40008000000 */
[----:B------:R-:W-:Y:S01]  /*7c10*/  ULOP3.LUT UR48, UR48, UR6, URZ, 0x3c, !UPT ;  /* 0x0000000630307292 */ /* 0x000fe2000f8e3c3f */
[----:B0-----:R-:W-:Y:S11]  /*7c20*/  @!P0 BRA `(.L_x_2580) ;  /* 0x0000000000048947 */ /* 0x001ff60003800000 */
[----:B------:R-:W-:Y:S01]  /*7c30*/  BPT.TRAP 0x1 ;  /* 0x000000040000795c */ /* 0x000fe20000300000 */
.L_x_2580:
[----:B------:R-:W-:Y:S01]  /*7c40*/  ULEA UR44, UR49, UR41, 0x3 ;  /* 0x00000029312c7291 */ /* 0x000fe2000f8e183f */
[----:B------:R-:W-:-:S05]  /*7c50*/  IMAD.U32 R7, RZ, RZ, UR48 ;  /* 0x00000030ff077e24 */ /* 0x000fca000f8e00ff */
[----:B------:R-:W-:-:S04]  /*7c60*/  SHF.L.U32 R7, R7, 0x1f, RZ ;  /* 0x0000001f07077819 */ /* 0x000fc800000006ff */
[----:B------:R0:W1:Y:S01]  /*7c70*/  SYNCS.PHASECHK.TRANS64.TRYWAIT P1, [UR44+0x38830], R7 ;  /* 0x03883007ff0075a7 */ /* 0x000062000802016c */
[----:B------:R-:W-:Y:S05]  /*7c80*/  @!P0 BRA `(.L_x_2581) ;  /* 0x0000000000048947 */ /* 0x000fea0003800000 */
[----:B------:R-:W-:Y:S01]  /*7c90*/  BPT.TRAP 0x1 ;  /* 0x000000040000795c */ /* 0x000fe20000300000 */
.L_x_2581:
[----:B-1----:R-:W-:Y:S05]  /*7ca0*/  @P1 BRA `(.L_x_2582) ;  /* 0x0000000000081947 */ /* 0x002fea0003800000 */
[----:B------:R-:W1:Y:S02]  /*7cb0*/  SYNCS.PHASECHK.TRANS64.TRYWAIT P1, [UR44+0x38830], R7 ;  /* 0x03883007ff0075a7 */ /* 0x000e64000802016c */
[----:B-1----:R-:W-:Y:S05]  /*7cc0*/  @!P1 BRA `(.L_x_2583) ;  /* 0x000000c000f89947 */ /* 0x002fea0003800000 */
.L_x_2582:
[----:B------:R-:W-:Y:S01]  /*7cd0*/  ULEA UR6, UR49, UR42, 0xb ;  /* 0x0000002a31067291 */ /* 0x000fe2000f8e583f */
[----:B------:R-:W-:Y:S01]  /*7ce0*/  WARPGROUP.ARRIVE ;  /* 0x00000000000079c5 */ /* 0x000fe20000000000 */
[----:B------:R-:W-:Y:S01]  /*7cf0*/  UMOV UR7, 0x40000040 ;  /* 0x4000004000077882 */ /* 0x000fe20000000000 */
[----:B------:R-:W-:Y:S01]  /*7d00*/  UMOV UR11, 0x40000040 ;  /* 0x40000040000b7882 */ /* 0x000fe20000000000 */
[----:B------:R-:W-:Y:S02]  /*7d10*/  UIADD3 UR10, UR6, 0x2, URZ ;  /* 0x00000002060a7890 */ /* 0x000fe4000fffe03f */
        /* <DEDUP_REMOVED lines=38> */
.L_x_2584:
        /* <DEDUP_REMOVED lines=12> */
[C---:B-1----:R-:W-:Y:S01]  /*8040*/  FMUL.FTZ R10, R0.reuse, R154 ;  /* 0x0000009a000a7220 */ /* 0x042fe20000410000 */
        /* <DEDUP_REMOVED lines=26> */
[----:B----4-:R-:W-:Y:S01]  /*81f0*/  FMNMX.FTZ R177, R13, R178, !PT ;  /* 0x000000b20db17209 */ /* 0x010fe20007810000 */
[C---:B------:R-:W-:Y:S01]  /*8200*/  FMUL.FTZ R161, R0.reuse, R175 ;  /* 0x000000af00a17220 */ /* 0x040fe20000410000 */
[C---:B------:R-:W-:Y:S01]  /*8210*/  FMUL.FTZ R175, R0.reuse, R189 ;  /* 0x000000bd00af7220 */ /* 0x040fe20000410000 */
[C---:B------:R-:W-:Y:S01]  /*8220*/  FMUL.FTZ R178, R0.reuse, R192 ;  /* 0x000000c000b27220 */ /* 0x040fe20000410000 */
[C---:B------:R-:W-:Y:S01]  /*8230*/  FMUL.FTZ R165, R0.reuse, R179 ;  /* 0x000000b300a57220 */ /* 0x040fe20000410000 */
[C---:B------:R-:W-:Y:S01]  /*8240*/  FMUL.FTZ R179, R0.reuse, R193 ;  /* 0x000000c100b37220 */ /* 0x040fe20000410000 */
[----:B------:R-:W-:Y:S01]  /*8250*/  FMUL.FTZ R172, R0, R186 ;  /* 0x000000ba00ac7220 */ /* 0x000fe20000410000 */
[----:B------:R-:W4:Y:S01]  /*8260*/  MUFU.TANH R19, R19 ;  /* 0x0000001300137308 */ /* 0x000f220000002400 */
        /* <DEDUP_REMOVED lines=11> */
[----:B------:R-:W-:Y:S01]  /*8320*/  UMOV UR10, UR43 ;  /* 0x0000002b000a7c82 */ /* 0x000fe20008000000 */
[C---:B------:R-:W-:Y:S01]  /*8330*/  FMUL.FTZ R197, R0.reuse, R206 ;  /* 0x000000ce00c57220 */ /* 0x040fe20000410000 */
[C---:B------:R-:W-:Y:S01]  /*8340*/  FMUL.FTZ R193, R0.reuse, R198 ;  /* 0x000000c600c17220 */ /* 0x040fe20000410000 */
[C---:B------:R-:W-:Y:S01]  /*8350*/  FMUL.FTZ R198, R0.reuse, R207 ;  /* 0x000000cf00c67220 */ /* 0x040fe20000410000 */
[----:B------:R-:W1:Y:S01]  /*8360*/  MUFU.TANH R152, R152 ;  /* 0x0000009800987308 */ /* 0x000e620000002400 */
[----:B----4-:R-:W-:Y:S01]  /*8370*/  FMNMX.FTZ R177, R19, R180, !PT ;  /* 0x000000b413b17209 */ /* 0x010fe20007810000 */
[C---:B------:R-:W-:Y:S01]  /*8380*/  FMUL.FTZ R180, R0.reuse, R196 ;  /* 0x000000c400b47220 */ /* 0x040fe20000410000 */
[C---:B------:R-:W-:Y:S01]  /*8390*/  FMUL.FTZ R196, R0.reuse, R203 ;  /* 0x000000cb00c47220 */ /* 0x040fe20000410000 */
[----:B------:R-:W-:Y:S01]  /*83a0*/  FMUL.FTZ R201, R0, R214 ;  /* 0x000000d600c97220 */ /* 0x000fe20000410000 */
[----:B------:R-:W-:-:S03]  /*83b0*/  UIADD3 UR6, UR44, 0x38840, URZ ;  /* 0x000388402c067890 */ /* 0x000fc6000fffe03f */
[----:B------:R-:W4:Y:S01]  /*83c0*/  MUFU.TANH R154, R154 ;  /* 0x0000009a009a7308 */ /* 0x000f220000002400 */
[----:B---3--:R-:W-:Y:S01]  /*83d0*/  FMNMX.FTZ R177, R22, R177, !PT ;  /* 0x000000b116b17209 */ /* 0x008fe20007810000 */
[----:B------:R-:W-:-:S06]  /*83e0*/  UPRMT UR6, UR45, 0x654, UR6 ;  /* 0x000006542d067896 */ /* 0x000fcc0008000006 */
[----:B------:R-:W3:Y:S01]  /*83f0*/  MUFU.TANH R155, R155 ;  /* 0x0000009b009b7308 */ /* 0x000ee20000002400 */
[----:B-1----:R-:W-:Y:S02]  /*8400*/  FMNMX.FTZ R177, R152, R177, !PT ;  /* 0x000000b198b17209 */ /* 0x002fe40007810000 */
[----:B------:R-:W-:Y:S05]  /*8410*/  SYNCS.ARRIVE.TRANS64.RED.A1T0 RZ, [UR6], RZ ;  /* 0x000000ffffff79a7 */ /* 0x000fea0008100406 */
[----:B------:R-:W1:Y:S01]  /*8420*/  MUFU.TANH R158, R158 ;  /* 0x0000009e009e7308 */ /* 0x000e620000002400 */
[----:B----4-:R-:W-:-:S07]  /*8430*/  FMNMX.FTZ R182, R154, R177, !PT ;  /* 0x000000b19ab67209 */ /* 0x010fce0007810000 */
[----:B------:R-:W4:Y:S01]  /*8440*/  MUFU.TANH R160, R160 ;  /* 0x000000a000a07308 */ /* 0x000f220000002400 */
[----:B---3--:R-:W-:Y:S01]  /*8450*/  FMNMX.FTZ R177, R155, R182, !PT ;  /* 0x000000b69bb17209 */ /* 0x008fe20007810000 */
[----:B------:R-:W-:-:S06]  /*8460*/  FMUL.FTZ R182, R0, R200 ;  /* 0x000000c800b67220 */ /* 0x000fcc0000410000 */
[----:B------:R-:W3:Y:S01]  /*8470*/  MUFU.TANH R162, R162 ;  /* 0x000000a200a27308 */ /* 0x000ee20000002400 */
[----:B-1----:R-:W-:-:S07]  /*8480*/  FMNMX.FTZ R177, R158, R177, !PT ;  /* 0x000000b19eb17209 */ /* 0x002fce0007810000 */
[----:B------:R-:W1:Y:S01]  /*8490*/  MUFU.TANH R163, R163 ;  /* 0x000000a300a37308 */ /* 0x000e620000002400 */
[----:B----4-:R-:W-:-:S07]  /*84a0*/  FMNMX.FTZ R177, R160, R177, !PT ;  /* 0x000000b1a0b17209 */ /* 0x010fce0007810000 */
[----:B------:R-:W4:Y:S01]  /*84b0*/  MUFU.TANH R166, R166 ;  /* 0x000000a600a67308 */ /* 0x000f220000002400 */
[----:B---3--:R-:W-:-:S07]  /*84c0*/  FMNMX.FTZ R184, R162, R177, !PT ;  /* 0x000000b1a2b87209 */ /* 0x008fce0007810000 */
[----:B------:R-:W3:Y:S01]  /*84d0*/  MUFU.TANH R168, R168 ;  /* 0x000000a800a87308 */ /* 0x000ee20000002400 */
[----:B-1----:R-:W-:Y:S01]  /*84e0*/  FMNMX.FTZ R177, R163, R184, !PT ;  /* 0x000000b8a3b17209 */ /* 0x002fe20007810000 */
[----:B------:R-:W-:-:S06]  /*84f0*/  FMUL.FTZ R184, R0, R204 ;  /* 0x000000cc00b87220 */ /* 0x000fcc0000410000 */
[----:B------:R-:W1:Y:S01]  /*8500*/  MUFU.TANH R170, R170 ;  /* 0x000000aa00aa7308 */ /* 0x000e620000002400 */
[----:B----4-:R-:W-:-:S07]  /*8510*/  FMNMX.FTZ R177, R166, R177, !PT ;  /* 0x000000b1a6b17209 */ /* 0x010fce0007810000 */
[----:B------:R-:W4:Y:S01]  /*8520*/  MUFU.TANH R171, R171 ;  /* 0x000000ab00ab7308 */ /* 0x000f220000002400 */
[----:B---3--:R-:W-:-:S07]  /*8530*/  FMNMX.FTZ R177, R168, R177, !PT ;  /* 0x000000b1a8b17209 */ /* 0x008fce0007810000 */
[----:B------:R-:W3:Y:S01]  /*8540*/  MUFU.TANH R174, R174 ;  /* 0x000000ae00ae7308 */ /* 0x000ee20000002400 */
[----:B-1----:R-:W-:-:S07]  /*8550*/  FMNMX.FTZ R186, R170, R177, !PT ;  /* 0x000000b1aaba7209 */ /* 0x002fce0007810000 */
[----:B------:R-:W1:Y:S01]  /*8560*/  MUFU.TANH R175, R175 ;  /* 0x000000af00af7308 */ /* 0x000e620000002400 */
[----:B----4-:R-:W-:Y:S01]  /*8570*/  FMNMX.FTZ R177, R171, R186, !PT ;  /* 0x000000baabb17209 */ /* 0x010fe20007810000 */
[----:B------:R-:W-:-:S06]  /*8580*/  FMUL.FTZ R186, R0, R208 ;  /* 0x000000d000ba7220 */ /* 0x000fcc0000410000 */
[----:B------:R-:W4:Y:S01]  /*8590*/  MUFU.TANH R178, R178 ;  /* 0x000000b200b27308 */ /* 0x000f220000002400 */
[----:B---3--:R-:W-:-:S07]  /*85a0*/  FMNMX.FTZ R188, R174, R177, !PT ;  /* 0x000000b1aebc7209 */ /* 0x008fce0007810000 */
[----:B------:R-:W3:Y:S01]  /*85b0*/  MUFU.TANH R179, R179 ;  /* 0x000000b300b37308 */ /* 0x000ee20000002400 */
[----:B-1----:R-:W-:-:S07]  /*85c0*/  FMNMX.FTZ R177, R175, R188, !PT ;  /* 0x000000bcafb17209 */ /* 0x002fce0007810000 */
        /* <DEDUP_REMOVED lines=13> */
[C---:B------:R-:W-:Y:S01]  /*86a0*/  FMUL.FTZ R190, R0.reuse, R191 ;  /* 0x000000bf00be7220 */ /* 0x040fe20000410000 */
[----:B------:R-:W-:-:S05]  /*86b0*/  FMUL.FTZ R191, R0, R194 ;  /* 0x000000c200bf7220 */ /* 0x000fca0000410000 */
        /* <DEDUP_REMOVED lines=8> */
[C---:B------:R-:W-:Y:S01]  /*8740*/  FMUL.FTZ R192, R0.reuse, R195 ;  /* 0x000000c300c07220 */ /* 0x040fe20000410000 */
[C---:B------:R-:W-:Y:S01]  /*8750*/  FMUL.FTZ R195, R0.reuse, R202 ;  /* 0x000000ca00c37220 */ /* 0x040fe20000410000 */
[----:B------:R-:W-:-:S04]  /*8760*/  FMUL.FTZ R202, R0, R215 ;  /* 0x000000d700ca7220 */ /* 0x000fc80000410000 */
[----:B------:R-:W4:Y:S01]  /*8770*/  MUFU.TANH R10, R10 ;  /* 0x0000000a000a7308 */ /* 0x000f220000002400 */
[----:B---3--:R-:W-:-:S07]  /*8780*/  FMNMX.FTZ R194, R188, R177, !PT ;  /* 0x000000b1bcc27209 */ /* 0x008fce0007810000 */
[----:B------:R-:W3:Y:S01]  /*8790*/  MUFU.TANH R12, R12 ;  /* 0x0000000c000c7308 */ /* 0x000ee20000002400 */
[----:B-1----:R-:W-:Y:S01]  /*87a0*/  FMNMX.FTZ R177, R189, R194, !PT ;  /* 0x000000c2bdb17209 */ /* 0x002fe20007810000 */
[C---:B------:R-:W-:Y:S01]  /*87b0*/  FMUL.FTZ R194, R0.reuse, R199 ;  /* 0x000000c700c27220 */ /* 0x040fe20000410000 */
[----:B------:R-:W-:-:S03]  /*87c0*/  FMUL.FTZ R199, R0, R210 ;  /* 0x000000d200c77220 */ /* 0x000fc60000410000 */
[----:B------:R-:W1:Y:S02]  /*87d0*/  SHFL.BFLY PT, R200, R177, 0x2, 0x1f ;  /* 0x0c401f00b1c87f89 */ /* 0x000e6400000e0000 */
[----:B------:R-:W5:Y:S08]  /*87e0*/  MUFU.TANH R15, R15 ;  /* 0x0000000f000f7308 */ /* 0x000f700000002400 */
[----:B------:R-:W0:Y:S08]  /*87f0*/  MUFU.TANH R17, R17 ;  /* 0x0000001100117308 */ /* 0x000e300000002400 */
[----:B------:R-:W2:Y:S01]  /*8800*/  MUFU.TANH R20, R20 ;  /* 0x0000001400147308 */ /* 0x000ea20000002400 */
[----:B-1----:R-:W-:Y:S01]  /*8810*/  FMNMX.FTZ R203, R177, R200, !PT ;  /* 0x000000c8b1cb7209 */ /* 0x002fe20007810000 */
[----:B------:R-:W-:-:S06]  /*8820*/  FMUL.FTZ R200, R0, R211 ;  /* 0x000000d300c87220 */ /* 0x000fcc0000410000 */
[----:B------:R-:W1:Y:S01]  /*8830*/  MUFU.TANH R21, R21 ;  /* 0x0000001500157308 */ /* 0x000e620000002400 */
[----:B------:R-:W4:Y:S07]  /*8840*/  SHFL.BFLY PT, R204, R203, 0x1, 0x1f ;  /* 0x0c201f00cbcc7f89 */ /* 0x000f2e00000e0000 */
[----:B------:R-:W1:Y:S08]  /*8850*/  MUFU.TANH R23, R23 ;  /* 0x0000001700177308 */ /* 0x000e700000002400 */
[----:B------:R-:W1:Y:S08]  /*8860*/  MUFU.TANH R153, R153 ;  /* 0x0000009900997308 */ /* 0x000e700000002400 */
[----:B------:R-:W1:Y:S01]  /*8870*/  MUFU.TANH R156, R156 ;  /* 0x0000009c009c7308 */ /* 0x000e620000002400 */
[----:B----4-:R-:W-:Y:S01]  /*8880*/  FMNMX.FTZ R177, R203, R204, !PT ;  /* 0x000000cccbb17209 */ /* 0x010fe20007810000 */
[----:B------:R-:W-:-:S04]  /*8890*/  IMAD.U32 R204, RZ, RZ, UR10 ;  /* 0x0000000affcc7e24 */ /* 0x000fc8000f8e00ff */
[C---:B------:R-:W-:Y:S02]  /*88a0*/  FFMA.FTZ R203, R177.reuse, R204, -8 ;  /* 0xc1000000b1cb7423 */ /* 0x040fe400000100cc */
[----:B------:R-:W4:Y:S01]  /*88b0*/  MUFU.TANH R157, R157 ;  /* 0x0000009d009d7308 */ /* 0x000f220000002400 */
[----:B------:R-:W-:-:S01]  /*88c0*/  FADD.FTZ R8, -R177, R8 ;  /* 0x00000008b1087221 */ /* 0x000fc20000010100 */
[--C-:B------:R-:W-:Y:S01]  /*88d0*/  FFMA.FTZ R204, R11, UR10, -R203.reuse ;  /* 0x0000000a0bcc7c23 */ /* 0x100fe200080108cb */
[----:B------:R-:W-:-:S01]  /*88e0*/  FFMA.FTZ R11, R13, UR10, -R203 ;  /* 0x0000000a0d0b7c23 */ /* 0x000fc200080108cb */
[----:B------:R-:W-:Y:S01]  /*88f0*/  FMNMX.FTZ R13, R10, R5, !PT ;  /* 0x000000050a0d7209 */ /* 0x000fe20007810000 */
[----:B------:R-:W-:-:S01]  /*8900*/  FFMA.FTZ R206, R14, UR10, -R203 ;  /* 0x0000000a0ece7c23 */ /* 0x000fc200080108cb */
[--C-:B------:R-:W-:Y:S01]  /*8910*/  FFMA.FTZ R208, R19, UR10, -R203.reuse ;  /* 0x0000000a13d07c23 */ /* 0x100fe200080108cb */
[----:B------:R-:W-:-:S01]  /*8920*/  FFMA.FTZ R207, R18, UR10, -R203 ;  /* 0x0000000a12cf7c23 */ /* 0x000fc200080108cb */
[----:B---3--:R-:W-:Y:S01]  /*8930*/  FMNMX.FTZ R14, R12, R13, !PT ;  /* 0x0000000d0c0e7209 */ /* 0x008fe20007810000 */
[----:B------:R-:W3:Y:S01]  /*8940*/  MUFU.TANH R159, R159 ;  /* 0x0000009f009f7308 */ /* 0x000ee20000002400 */
[----:B------:R-:W-:-:S01]  /*8950*/  FFMA.FTZ R205, R22, UR10, -R203 ;  /* 0x0000000a16cd7c23 */ /* 0x000fc200080108cb */
[--C-:B------:R-:W-:Y:S01]  /*8960*/  FFMA.FTZ R166, R166, UR10, -R203.reuse ;  /* 0x0000000aa6a67c23 */ /* 0x100fe200080108cb */
[----:B-----5:R-:W-:Y:S01]  /*8970*/  FMNMX.FTZ R14, R15, R14, !PT ;  /* 0x0000000e0f0e7209 */ /* 0x020fe20007810000 */
[--C-:B------:R-:W-:Y:S01]  /*8980*/  FFMA.FTZ R211, R181, UR10, -R203.reuse ;  /* 0x0000000ab5d37c23 */ /* 0x100fe200080108cb */
[----:B------:R-:W-:-:S01]  /*8990*/  FFMA.FTZ R181, R187, UR10, -R203 ;  /* 0x0000000abbb57c23 */ /* 0x000fc200080108cb */
[--C-:B------:R-:W-:Y:S01]  /*89a0*/  FFMA.FTZ R182, R182, UR10, -R203.reuse ;  /* 0x0000000ab6b67c23 */ /* 0x100fe200080108cb */
[----:B0-----:R-:W-:Y:S01]  /*89b0*/  FMNMX.FTZ R19, R17, R14, !PT ;  /* 0x0000000e11137209 */ /* 0x001fe20007810000 */
[----:B------:R-:W0:Y:S01]  /*89c0*/  MUFU.TANH R161, R161 ;  /* 0x000000a100a17308 */ /* 0x000e220000002400 */
[----:B------:R-:W-:Y:S01]  /*89d0*/  MOV R187, UR10 ;  /* 0x0000000a00bb7c02 */ /* 0x000fe20008000f00 */
[----:B------:R-:W-:Y:S01]  /*89e0*/  FMUL.FTZ R8, R8, UR10 ;  /* 0x0000000a08087c20 */ /* 0x000fe20008410000 */
[----:B--2---:R-:W-:Y:S01]  /*89f0*/  FMNMX.FTZ R18, R20, R19, !PT ;  /* 0x0000001314127209 */ /* 0x004fe20007810000 */
[--C-:B------:R-:W-:Y:S01]  /*8a00*/  FFMA.FTZ R9, R9, UR10, -R203.reuse ;  /* 0x0000000a09097c23 */ /* 0x100fe200080108cb */
[----:B------:R-:W-:-:S01]  /*8a10*/  FFMA.FTZ R152, R152, UR10, -R203 ;  /* 0x0000000a98987c23 */ /* 0x000fc200080108cb */
[--C-:B------:R-:W-:Y:S01]  /*8a20*/  FFMA.FTZ R163, R163, UR10, -R203.reuse ;  /* 0x0000000aa3a37c23 */ /* 0x100fe200080108cb */
[----:B-1----:R-:W-:Y:S01]  /*8a30*/  FMNMX.FTZ R18, R21, R18, !PT ;  /* 0x0000001215127209 */ /* 0x002fe20007810000 */
[----:B------:R-:W1:Y:S01]  /*8a40*/  MUFU.TANH R164, R164 ;  /* 0x000000a400a47308 */ /* 0x000e620000002400 */
[----:B------:R-:W-:-:S02]  /*8a50*/  FFMA.FTZ R171, R171, UR10, -R203 ;  /* 0x0000000aabab7c23 */ /* 0x000fc400080108cb */
[----:B------:R-:W-:-:S04]  /*8a60*/  FMNMX.FTZ R18, R23, R18, !PT ;  /* 0x0000001217127209 */ /* 0x000fc80007810000 */
[----:B------:R-:W-:Y:S01]  /*8a70*/  FMNMX.FTZ R19, R153, R18, !PT ;  /* 0x0000001299137209 */ /* 0x000fe20007810000 */
[----:B------:R-:W2:Y:S03]  /*8a80*/  MUFU.TANH R165, R165 ;  /* 0x000000a500a57308 */ /* 0x000ea60000002400 */
[----:B------:R-:W-:Y:S01]  /*8a90*/  FMNMX.FTZ R18, R156, R19, !PT ;  /* 0x000000139c127209 */ /* 0x000fe20007810000 */
[----:B------:R-:W-:-:S03]  /*8aa0*/  FFMA.FTZ R19, R155, UR10, -R203 ;  /* 0x0000000a9b137c23 */ /* 0x000fc600080108cb */
[----:B----4-:R-:W-:Y:S01]  /*8ab0*/  FMNMX.FTZ R22, R157, R18, !PT ;  /* 0x000000129d167209 */ /* 0x010fe20007810000 */
[----:B------:R-:W4:Y:S03]  /*8ac0*/  MUFU.TANH R167, R167 ;  /* 0x000000a700a77308 */ /* 0x000f260000002400 */
[----:B---3--:R-:W-:-:S04]  /*8ad0*/  FMNMX.FTZ R22, R159, R22, !PT ;  /* 0x000000169f167209 */ /* 0x008fc80007810000 */
[----:B0-----:R-:W-:Y:S01]  /*8ae0*/  FMNMX.FTZ R155, R161, R22, !PT ;  /* 0x00000016a19b7209 */ /* 0x001fe20007810000 */
[----:B------:R-:W0:Y:S03]  /*8af0*/  MUFU.TANH R169, R169 ;  /* 0x000000a900a97308 */ /* 0x000e260000002400 */
[----:B-1----:R-:W-:Y:S01]  /*8b00*/  FMNMX.FTZ R22, R164, R155, !PT ;  /* 0x0000009ba4167209 */ /* 0x002fe20007810000 */
[--C-:B------:R-:W-:Y:S01]  /*8b10*/  FFMA.FTZ R155, R160, UR10, -R203.reuse ;  /* 0x0000000aa09b7c23 */ /* 0x100fe200080108cb */
[----:B------:R-:W-:-:S01]  /*8b20*/  FFMA.FTZ R160, R170, UR10, -R203 ;  /* 0x0000000aaaa07c23 */ /* 0x000fc200080108cb */
[--C-:B------:R-:W-:Y:S01]  /*8b30*/  FFMA.FTZ R170, R174, UR10, -R203.reuse ;  /* 0x0000000aaeaa7c23 */ /* 0x100fe200080108cb */
[----:B--2---:R-:W-:Y:S01]  /*8b40*/  FMNMX.FTZ R22, R165, R22, !PT ;  /* 0x00000016a5167209 */ /* 0x004fe20007810000 */
[----:B------:R-:W1:Y:S01]  /*8b50*/  MUFU.TANH R172, R172 ;  /* 0x000000ac00ac7308 */ /* 0x000e620000002400 */
[----:B------:R-:W-:-:S01]  /*8b60*/  FFMA.FTZ R174, R180, UR10, -R203 ;  /* 0x0000000ab4ae7c23 */ /* 0x000fc200080108cb */
[----:B------:R-:W-:Y:S01]  /*8b70*/  FFMA.FTZ R180, R188, UR10, -R203 ;  /* 0x0000000abcb47c23 */ /* 0x000fe200080108cb */
[----:B----4-:R-:W-:-:S05]  /*8b80*/  FMNMX.FTZ R22, R167, R22, !PT ;  /* 0x00000016a7167209 */ /* 0x010fca0007810000 */
[----:B------:R-:W2:Y:S08]  /*8b90*/  MUFU.TANH R173, R173 ;  /* 0x000000ad00ad7308 */ /* 0x000eb00000002400 */
[----:B------:R3:W-:Y:S08]  /*8ba0*/  MUFU.EX2 R13, R207 ;  /* 0x000000cf000d7308 */ /* 0x0007f00000000800 */
[----:B------:R-:W4:Y:S01]  /*8bb0*/  MUFU.TANH R176, R176 ;  /* 0x000000b000b07308 */ /* 0x000f220000002400 */
[----:B---3--:R-:W-:-:S01]  /*8bc0*/  FFMA.FTZ R207, R154, UR10, -R203 ;  /* 0x0000000a9acf7c23 */ /* 0x008fc200080108cb */
[--C-:B------:R-:W-:Y:S01]  /*8bd0*/  FFMA.FTZ R154, R158, UR10, -R203.reuse ;  /* 0x0000000a9e9a7c23 */ /* 0x100fe200080108cb */
[----:B------:R-:W-:-:S01]  /*8be0*/  FFMA.FTZ R158, R162, UR10, -R203 ;  /* 0x0000000aa29e7c23 */ /* 0x000fc200080108cb */
[--C-:B------:R-:W-:Y:S01]  /*8bf0*/  FFMA.FTZ R162, R178, UR10, -R203.reuse ;  /* 0x0000000ab2a27c23 */ /* 0x100fe200080108cb */
[----:B------:R-:W-:-:S03]  /*8c00*/  FFMA.FTZ R178, R184, UR10, -R203 ;  /* 0x0000000ab8b27c23 */ /* 0x000fc600080108cb */
[----:B------:R-:W3:Y:S08]  /*8c10*/  MUFU.TANH R190, R190 ;  /* 0x000000be00be7308 */ /* 0x000ef00000002400 */
[----:B------:R0:W-:Y:S08]  /*8c20*/  MUFU.EX2 R18, R207 ;  /* 0x000000cf00127308 */ /* 0x0001f00000000800 */
[----:B------:R-:W5:Y:S01]  /*8c30*/  MUFU.TANH R191, R191 ;  /* 0x000000bf00bf7308 */ /* 0x000f620000002400 */
[----:B0-----:R-:W-:-:S04]  /*8c40*/  FMNMX.FTZ R207, R169, R22, !PT ;  /* 0x00000016a9cf7209 */ /* 0x001fc80007810000 */
[----:B-1----:R-:W-:-:S03]  /*8c50*/  FMNMX.FTZ R22, R172, R207, !PT ;  /* 0x000000cfac167209 */ /* 0x002fc60007810000 */
[----:B------:R-:W0:Y:S01]  /*8c60*/  MUFU.TANH R192, R192 ;  /* 0x000000c000c07308 */ /* 0x000e220000002400 */
[----:B--2---:R-:W-:-:S04]  /*8c70*/  FMNMX.FTZ R207, R173, R22, !PT ;  /* 0x00000016adcf7209 */ /* 0x004fc80007810000 */
[----:B----4-:R-:W-:-:S03]  /*8c80*/  FMNMX.FTZ R207, R176, R207, !PT ;  /* 0x000000cfb0cf7209 */ /* 0x010fc60007810000 */
[----:B------:R-:W1:Y:S01]  /*8c90*/  MUFU.TANH R193, R193 ;  /* 0x000000c100c17308 */ /* 0x000e620000002400 */
[----:B---3--:R-:W-:-:S04]  /*8ca0*/  FMNMX.FTZ R22, R190, R207, !PT ;  /* 0x000000cfbe167209 */ /* 0x008fc80007810000 */
        /* <DEDUP_REMOVED lines=19> */
[----:B------:R2:W-:Y:S01]  /*8de0*/  MUFU.EX2 R207, R166 ;  /* 0x000000a600cf7308 */ /* 0x0005e20000000800 */
[----:B0-----:R-:W-:-:S07]  /*8df0*/  FMNMX.FTZ R209, R201, R22, !PT ;  /* 0x00000016c9d17209 */ /* 0x001fce0007810000 */
[----:B------:R-:W0:Y:S01]  /*8e00*/  MUFU.EX2 R8, R8 ;  /* 0x0000000800087308 */ /* 0x000e220000000800 */
[----:B-1----:R-:W-:Y:S01]  /*8e10*/  FMNMX.FTZ R22, R202, R209, !PT ;  /* 0x000000d1ca167209 */ /* 0x002fe20007810000 */
[--C-:B--2---:R-:W-:Y:S01]  /*8e20*/  FFMA.FTZ R166, R175, UR10, -R203.reuse ;  /* 0x0000000aafa67c23 */ /* 0x104fe200080108cb */
[----:B------:R-:W-:-:S01]  /*8e30*/  FFMA.FTZ R175, R179, UR10, -R203 ;  /* 0x0000000ab3af7c23 */ /* 0x000fc200080108cb */
[--C-:B------:R-:W-:Y:S01]  /*8e40*/  FFMA.FTZ R179, R183, UR10, -R203.reuse ;  /* 0x0000000ab7b37c23 */ /* 0x100fe200080108cb */
[----:B------:R-:W-:-:S01]  /*8e50*/  FFMA.FTZ R183, R185, UR10, -R203 ;  /* 0x0000000ab9b77c23 */ /* 0x000fc200080108cb */
[----:B------:R-:W1:Y:S01]  /*8e60*/  SHFL.BFLY PT, R213, R22, 0x2, 0x1f ;  /* 0x0c401f0016d57f89 */ /* 0x000e6200000e0000 */
[----:B------:R-:W-:-:S01]  /*8e70*/  FFMA.FTZ R185, R189, UR10, -R203 ;  /* 0x0000000abdb97c23 */ /* 0x000fc200080108cb */
[----:B------:R-:W-:Y:S08]  /*8e80*/  MUFU.EX2 R209, R166 ;  /* 0x000000a600d17308 */ /* 0x000ff00000000800 */
[----:B------:R-:W-:Y:S01]  /*8e90*/  MUFU.EX2 R166, R182 ;  /* 0x000000b600a67308 */ /* 0x000fe20000000800 */
[-C--:B0-----:R-:W-:Y:S01]  /*8ea0*/  FMUL.FTZ R24, R24, R8.reuse ;  /* 0x0000000818187220 */ /* 0x081fe20000410000 */
[-C--:B------:R-:W-:Y:S01]  /*8eb0*/  FMUL.FTZ R25, R25, R8.reuse ;  /* 0x0000000819197220 */ /* 0x080fe20000410000 */
        /* <DEDUP_REMOVED lines=11> */
[----:B-1----:R-:W-:Y:S01]  /*8f70*/  FMNMX.FTZ R213, R22, R213, !PT ;  /* 0x000000d516d57209 */ /* 0x002fe20007810000 */
[-C--:B------:R-:W-:Y:S01]  /*8f80*/  FMUL.FTZ R48, R48, R8.reuse ;  /* 0x0000000830307220 */ /* 0x080fe20000410000 */
[----:B------:R-:W1:Y:S01]  /*8f90*/  MUFU.EX2 R204, R204 ;  /* 0x000000cc00cc7308 */ /* 0x000e620000000800 */
[-C--:B------:R-:W-:Y:S01]  /*8fa0*/  FMUL.FTZ R49, R49, R8.reuse ;  /* 0x0000000831317220 */ /* 0x080fe20000410000 */
[-C--:B------:R-:W-:Y:S01]  /*8fb0*/  FMUL.FTZ R52, R52, R8.reuse ;  /* 0x0000000834347220 */ /* 0x080fe20000410000 */
[----:B------:R-:W2:Y:S01]  /*8fc0*/  SHFL.BFLY PT, R22, R213, 0x1, 0x1f ;  /* 0x0c201f00d5167f89 */ /* 0x000ea200000e0000 */
        /* <DEDUP_REMOVED lines=19> */
[-C--:B------:R-:W-:Y:S01]  /*9100*/  FMUL.FTZ R84, R84, R8.reuse ;  /* 0x0000000854547220 */ /* 0x080fe20000410000 */
[----:B------:R1:W4:Y:S01]  /*9110*/  MUFU.EX2 R14, R208 ;  /* 0x000000d0000e7308 */ /* 0x0003220000000800 */
[-C--:B------:R-:W-:Y:S01]  /*9120*/  FMUL.FTZ R85, R85, R8.reuse ;  /* 0x0000000855557220 */ /* 0x080fe20000410000 */
[----:B------:R-:W-:Y:S01]  /*9130*/  FMUL.FTZ R88, R88, R8 ;  /* 0x0000000858587220 */ /* 0x000fe20000410000 */
[----:B--2---:R-:W-:Y:S01]  /*9140*/  FMNMX.FTZ R22, R213, R22, !PT ;  /* 0x00000016d5167209 */ /* 0x004fe20007810000 */
[-C--:B------:R-:W-:Y:S01]  /*9150*/  FMUL.FTZ R89, R89, R8.reuse ;  /* 0x0000000859597220 */ /* 0x080fe20000410000 */
[-C--:B------:R-:W-:Y:S01]  /*9160*/  FMUL.FTZ R92, R92, R8.reuse ;  /* 0x000000085c5c7220 */ /* 0x080fe20000410000 */
[-C--:B------:R-:W-:Y:S01]  /*9170*/  FMUL.FTZ R93, R93, R8.reuse ;  /* 0x000000085d5d7220 */ /* 0x080fe20000410000 */
[----:B------:R-:W-:Y:S01]  /*9180*/  FMUL.FTZ R96, R96, R8 ;  /* 0x0000000860607220 */ /* 0x000fe20000410000 */
[C---:B------:R-:W-:Y:S01]  /*9190*/  FADD.FTZ R5, -R22.reuse, R5 ;  /* 0x0000000516057221 */ /* 0x040fe20000010100 */
[----:B------:R-:W-:-:S01]  /*91a0*/  FFMA.FTZ R182, R22, R187, -8 ;  /* 0xc100000016b67423 */ /* 0x000fc200000100bb */
[--C-:B-1----:R-:W-:Y:S01]  /*91b0*/  FFMA.FTZ R208, R168, UR10, -R203.reuse ;  /* 0x0000000aa8d07c23 */ /* 0x102fe200080108cb */
[----:B------:R-:W-:-:S01]  /*91c0*/  FFMA.FTZ R168, R186, UR10, -R203 ;  /* 0x0000000abaa87c23 */ /* 0x000fc200080108cb */
        /* <DEDUP_REMOVED lines=15> */
[----:B---3--:R-:W-:-:S01]  /*92c0*/  FADD.FTZ R165, R11, R212 ;  /* 0x000000d40ba57221 */ /* 0x008fc20000010000 */
[--C-:B------:R-:W-:Y:S01]  /*92d0*/  FFMA.FTZ R20, R156, UR10, -R182.reuse ;  /* 0x0000000a9c147c23 */ /* 0x100fe200080108b6 */
[----:B------:R-:W-:-:S01]  /*92e0*/  FFMA.FTZ R3, R190, UR10, -R182 ;  /* 0x0000000abe037c23 */ /* 0x000fc200080108b6 */
[----:B------:R-:W-:Y:S01]  /*92f0*/  FFMA.FTZ R176, R176, UR10, -R182 ;  /* 0x0000000ab0b07c23 */ /* 0x000fe200080108b6 */
[----:B0-----:R-:W-:-:S01]  /*9300*/  FADD.FTZ R190, R206, R165 ;  /* 0x000000a5cebe7221 */ /* 0x001fc20000010000 */
[--C-:B------:R-:W-:Y:S01]  /*9310*/  FFMA.FTZ R157, R157, UR10, -R182.reuse ;  /* 0x0000000a9d9d7c23 */ /* 0x100fe200080108b6 */
[----:B------:R-:W-:-:S01]  /*9320*/  FFMA.FTZ R188, R169, UR10, -R182 ;  /* 0x0000000aa9bc7c23 */ /* 0x000fc200080108b6 */
[----:B------:R-:W0:Y:S01]  /*9330*/  MUFU.EX2 R187, R187 ;  /* 0x000000bb00bb7308 */ /* 0x000e220000000800 */
[----:B------:R-:W-:-:S01]  /*9340*/  FADD.FTZ R169, R13, R190 ;  /* 0x000000be0da97221 */ /* 0x000fc20000010000 */
[--C-:B------:R-:W-:Y:S01]  /*9350*/  FFMA.FTZ R156, R161, UR10, -R182.reuse ;  /* 0x0000000aa19c7c23 */ /* 0x100fe200080108b6 */
[----:B------:R-:W-:-:S01]  /*9360*/  FFMA.FTZ R161, R172, UR10, -R182 ;  /* 0x0000000aaca17c23 */ /* 0x000fc200080108b6 */
[----:B------:R-:W-:Y:S01]  /*9370*/  FFMA.FTZ R172, R173, UR10, -R182 ;  /* 0x0000000aadac7c23 */ /* 0x000fe200080108b6 */
[----:B----4-:R-:W-:-:S01]  /*9380*/  FADD.FTZ R190, R14, R169 ;  /* 0x000000a90ebe7221 */ /* 0x010fc20000010000 */
[--C-:B------:R-:W-:Y:S01]  /*9390*/  FFMA.FTZ R165, R191, UR10, -R182.reuse ;  /* 0x0000000abfa57c23 */ /* 0x100fe200080108b6 */
[----:B------:R-:W-:-:S01]  /*93a0*/  FFMA.FTZ R200, R200, UR10, -R182 ;  /* 0x0000000ac8c87c23 */ /* 0x000fc200080108b6 */
[----:B------:R-:W2:Y:S01]  /*93b0*/  MUFU.EX2 R15, R15 ;  /* 0x0000000f000f7308 */ /* 0x000ea20000000800 */
[----:B-1----:R-:W-:-:S01]  /*93c0*/  FFMA.FTZ R210, R5, R2, R10 ;  /* 0x0000000205d27223 */ /* 0x002fc2000001000a */
[--C-:B------:R-:W-:Y:S01]  /*93d0*/  FFMA.FTZ R201, R201, UR10, -R182.reuse ;  /* 0x0000000ac9c97c23 */ /* 0x100fe200080108b6 */
[----:B------:R-:W-:-:S01]  /*93e0*/  FFMA.FTZ R202, R202, UR10, -R182 ;  /* 0x0000000acaca7c23 */ /* 0x000fc200080108b6 */
[----:B------:R-:W-:Y:S01]  /*93f0*/  F2FP.SATFINITE.E4M3.F32.PACK_AB_MERGE_C R11, R206, R11, RZ ;  /* 0x0000000bce0b723e */ /* 0x000fe200048070ff */
        /* <DEDUP_REMOVED lines=76> */
[----:B0-----:R-:W-:-:S01]  /*98c0*/  FADD.FTZ R176, R12, R167 ;  /* 0x000000a70cb07221 */ /* 0x001fc20000010000 */
[----:B-1----:R-:W-:Y:S01]  /*98d0*/  FADD.FTZ R167, R205, R190 ;  /* 0x000000becda77221 */ /* 0x002fe20000010000 */
[----:B--2---:R-:W-:Y:S01]  /*98e0*/  F2FP.SATFINITE.E4M3.F32.PACK_AB_MERGE_C R205, R152, R205, RZ ;  /* 0x000000cd98cd723e */ /* 0x004fe200048070ff */
[----:B------:R-:W-:Y:S01]  /*98f0*/  FMUL.FTZ R95, R95, R5 ;  /* 0x000000055f5f7220 */ /* 0x000fe20000410000 */
[----:B------:R-:W-:-:S01]  /*9900*/  FADD.FTZ R210, R17, R176 ;  /* 0x000000b011d27221 */ /* 0x000fc20000010000 */
[----:B------:R-:W-:Y:S01]  /*9910*/  FADD.FTZ R167, R152, R167 ;  /* 0x000000a798a77221 */ /* 0x000fe20000010000 */
[----:B------:R-:W-:-:S01]  /*9920*/  FFMA.FTZ R176, R192, UR10, -R182 ;  /* 0x0000000ac0b07c23 */ /* 0x000fc200080108b6 */
[----:B------:R-:W0:Y:S01]  /*9930*/  MUFU.EX2 R157, R157 ;  /* 0x0000009d009d7308 */ /* 0x000e220000000800 */
[----:B------:R-:W-:-:S01]  /*9940*/  FADD.FTZ R169, R21, R210 ;  /* 0x000000d215a97221 */ /* 0x000fc20000010000 */
[----:B------:R-:W-:Y:S01]  /*9950*/  FADD.FTZ R190, R18, R167 ;  /* 0x000000a712be7221 */ /* 0x000fe20000010000 */
[----:B---3--:R-:W-:Y:S01]  /*9960*/  F2FP.SATFINITE.E4M3.F32.PACK_AB_MERGE_C R21, R186, R21, RZ ;  /* 0x00000015ba15723e */ /* 0x008fe200048070ff */
[----:B------:R-:W-:Y:S01]  /*9970*/  FMUL.FTZ R98, R98, R5 ;  /* 0x0000000562627220 */ /* 0x000fe20000410000 */
[----:B------:R-:W-:-:S01]  /*9980*/  FADD.FTZ R173, R186, R169 ;  /* 0x000000a9baad7221 */ /* 0x000fc20000010000 */
[----:B------:R-:W-:Y:S01]  /*9990*/  FFMA.FTZ R169, R193, UR10, -R182 ;  /* 0x0000000ac1a97c23 */ /* 0x000fe200080108b6 */
[----:B------:R-:W-:Y:S01]  /*99a0*/  FMUL.FTZ R99, R99, R5 ;  /* 0x0000000563637220 */ /* 0x000fe20000410000 */
[----:B------:R-:W1:Y:S01]  /*99b0*/  MUFU.EX2 R154, R154 ;  /* 0x0000009a009a7308 */ /* 0x000e620000000800 */
[----:B----4-:R-:W-:-:S01]  /*99c0*/  FADD.FTZ R192, R20, R173 ;  /* 0x000000ad14c07221 */ /* 0x010fc20000010000 */
[----:B-----5:R-:W-:Y:S01]  /*99d0*/  FADD.FTZ R167, R19, R190 ;  /* 0x000000be13a77221 */ /* 0x020fe20000010000 */
[-C--:B------:R-:W-:Y:S01]  /*99e0*/  FMUL.FTZ R102, R102, R5.reuse ;  /* 0x0000000566667220 */ /* 0x080fe20000410000 */
[-C--:B------:R-:W-:Y:S01]  /*99f0*/  FMUL.FTZ R103, R103, R5.reuse ;  /* 0x0000000567677220 */ /* 0x080fe20000410000 */
[-C--:B------:R-:W-:Y:S01]  /*9a00*/  FMUL.FTZ R106, R106, R5.reuse ;  /* 0x000000056a6a7220 */ /* 0x080fe20000410000 */
[-C--:B------:R-:W-:Y:S01]  /*9a10*/  FMUL.FTZ R107, R107, R5.reuse ;  /* 0x000000056b6b7220 */ /* 0x080fe20000410000 */
[----:B------:R-:W-:Y:S01]  /*9a20*/  FMUL.FTZ R110, R110, R5 ;  /* 0x000000056e6e7220 */ /* 0x000fe20000410000 */
[----:B------:R-:W2:Y:S01]  /*9a30*/  MUFU.EX2 R23, R23 ;  /* 0x0000001700177308 */ /* 0x000ea20000000800 */
        /* <DEDUP_REMOVED lines=25> */
[----:B------:R-:W-:Y:S01]  /*9bd0*/  F2FP.SATFINITE.E4M3.F32.PACK_AB_MERGE_C R184, R155, R154, RZ ;  /* 0x0000009a9bb8723e */ /* 0x000fe200048070ff */
[-C--:B------:R-:W-:Y:S01]  /*9be0*/  FMUL.FTZ R146, R146, R5.reuse ;  /* 0x0000000592927220 */ /* 0x080fe20000410000 */
[-C--:B------:R-:W-:Y:S01]  /*9bf0*/  FMUL.FTZ R147, R147, R5.reuse ;  /* 0x0000000593937220 */ /* 0x080fe20000410000 */
[-C--:B------:R-:W-:Y:S01]  /*9c00*/  FMUL.FTZ R150, R150, R5.reuse ;  /* 0x0000000596967220 */ /* 0x080fe20000410000 */
[----:B------:R-:W-:-:S02]  /*9c10*/  FMUL.FTZ R151, R151, R5 ;  /* 0x0000000597977220 */ /* 0x000fc40000410000 */
[----:B------:R-:W0:Y:S01]  /*9c20*/  MUFU.EX2 R159, R159 ;  /* 0x0000009f009f7308 */ /* 0x000e220000000800 */
[----:B-1----:R-:W-:-:S01]  /*9c30*/  FADD.FTZ R190, R156, R167 ;  /* 0x000000a79cbe7221 */ /* 0x002fc20000010000 */
[----:B------:R-:W-:-:S06]  /*9c40*/  FFMA.FTZ R167, R195, UR10, -R182 ;  /* 0x0000000ac3a77c23 */ /* 0x000fcc00080108b6 */
[----:B------:R-:W1:Y:S01]  /*9c50*/  MUFU.EX2 R163, R163 ;  /* 0x000000a300a37308 */ /* 0x000e620000000800 */
[----:B--2---:R-:W-:-:S07]  /*9c60*/  FADD.FTZ R194, R158, R173 ;  /* 0x000000ad9ec27221 */ /* 0x004fce0000010000 */
[----:B------:R-:W2:Y:S01]  /*9c70*/  MUFU.EX2 R164, R164 ;  /* 0x000000a400a47308 */ /* 0x000ea20000000800 */
[----:B0-----:R-:W-:-:S01]  /*9c80*/  FADD.FTZ R173, R159, R190 ;  /* 0x000000be9fad7221 */ /* 0x001fc20000010000 */
[----:B------:R-:W-:-:S06]  /*9c90*/  FFMA.FTZ R190, R196, UR10, -R182 ;  /* 0x0000000ac4be7c23 */ /* 0x000fcc00080108b6 */
[----:B------:R-:W0:Y:S01]  /*9ca0*/  MUFU.EX2 R153, R153 ;  /* 0x0000009900997308 */ /* 0x000e220000000800 */
[----:B-1----:R-:W-:-:S07]  /*9cb0*/  FADD.FTZ R194, R163, R194 ;  /* 0x000000c2a3c27221 */ /* 0x002fce0000010000 */
[----:B------:R-:W1:Y:S01]  /*9cc0*/  MUFU.EX2 R208, R208 ;  /* 0x000000d000d07308 */ /* 0x000e620000000800 */
[----:B--2---:R-:W-:-:S01]  /*9cd0*/  FADD.FTZ R210, R164, R173 ;  /* 0x000000ada4d27221 */ /* 0x004fc20000010000 */
[----:B------:R-:W-:-:S06]  /*9ce0*/  FADD.FTZ R173, R207, R194 ;  /* 0x000000c2cfad7221 */ /* 0x000fcc0000010000 */
[----:B------:R-:W2:Y:S01]  /*9cf0*/  MUFU.EX2 R188, R188 ;  /* 0x000000bc00bc7308 */ /* 0x000ea20000000800 */
[----:B0-----:R-:W-:-:S07]  /*9d00*/  FADD.FTZ R189, R153, R210 ;  /* 0x000000d299bd7221 */ /* 0x001fce0000010000 */
[----:B------:R-:W0:Y:S01]  /*9d10*/  MUFU.EX2 R160, R160 ;  /* 0x000000a000a07308 */ /* 0x000e220000000800 */
[----:B-1----:R-:W-:-:S01]  /*9d20*/  FADD.FTZ R173, R208, R173 ;  /* 0x000000add0ad7221 */ /* 0x002fc20000010000 */
[----:B------:R-:W-:-:S04]  /*9d30*/  F2FP.SATFINITE.E4M3.F32.PACK_AB_MERGE_C R207, R208, R207, RZ ;  /* 0x000000cfd0cf723e */ /* 0x000fc800048070ff */
[----:B------:R-:W-:Y:S02]  /*9d40*/  F2FP.SATFINITE.E4M3.F32.PACK_AB_MERGE_C R158, R163, R158, R207 ;  /* 0x0000009ea39e723e */ /* 0x000fe400048070cf */
[----:B------:R-:W1:Y:S01]  /*9d50*/  MUFU.EX2 R161, R161 ;  /* 0x000000a100a17308 */ /* 0x000e620000000800 */
[----:B--2---:R-:W-:-:S01]  /*9d60*/  FADD.FTZ R194, R188, R189 ;  /* 0x000000bdbcc27221 */ /* 0x004fc20000010000 */
[----:B------:R-:W-:Y:S01]  /*9d70*/  FFMA.FTZ R189, R197, UR10, -R182 ;  /* 0x0000000ac5bd7c23 */ /* 0x000fe200080108b6 */
[----:B------:R-:W-:-:S04]  /*9d80*/  F2FP.SATFINITE.E4M3.F32.PACK_AB_MERGE_C R188, R188, R153, RZ ;  /* 0x00000099bcbc723e */ /* 0x000fc800048070ff */
[----:B------:R-:W-:Y:S01]  /*9d90*/  F2FP.SATFINITE.E4M3.F32.PACK_AB_MERGE_C R159, R164, R159, R188 ;  /* 0x0000009fa49f723e */ /* 0x000fe200048070bc */
[----:B------:R-:W2:Y:S01]  /*9da0*/  MUFU.EX2 R171, R171 ;  /* 0x000000ab00ab7308 */ /* 0x000ea20000000800 */
[----:B0-----:R-:W-:-:S07]  /*9db0*/  FADD.FTZ R196, R160, R173 ;  /* 0x000000ada0c47221 */ /* 0x001fce0000010000 */
[----:B------:R-:W0:Y:S01]  /*9dc0*/  MUFU.EX2 R172, R172 ;  /* 0x000000ac00ac7308 */ /* 0x000e220000000800 */
[----:B-1----:R-:W-:-:S01]  /*9dd0*/  FADD.FTZ R173, R161, R194 ;  /* 0x000000c2a1ad7221 */ /* 0x002fc20000010000 */
[----:B------:R-:W-:-:S06]  /*9de0*/  FFMA.FTZ R194, R198, UR10, -R182 ;  /* 0x0000000ac6c27c23 */ /* 0x000fcc00080108b6 */
[----:B------:R-:W1:Y:S01]  /*9df0*/  MUFU.EX2 R170, R170 ;  /* 0x000000aa00aa7308 */ /* 0x000e620000000800 */
[----:B--2---:R-:W-:-:S07]  /*9e00*/  FADD.FTZ R191, R171, R196 ;  /* 0x000000c4abbf7221 */ /* 0x004fce0000010000 */
[----:B------:R-:W2:Y:S01]  /*9e10*/  MUFU.EX2 R3, R3 ;  /* 0x0000000300037308 */ /* 0x000ea20000000800 */
[----:B0-----:R-:W-:-:S04]  /*9e20*/  FADD.FTZ R173, R172, R173 ;  /* 0x000000adacad7221 */ /* 0x001fc80000010000 */
[----:B------:R-:W-:Y:S01]  /*9e30*/  FADD.FTZ R198, R2, R173 ;  /* 0x000000ad02c67221 */ /* 0x000fe20000010000 */
[----:B------:R-:W-:-:S02]  /*9e40*/  FFMA.FTZ R173, R199, UR10, -R182 ;  /* 0x0000000ac7ad7c23 */ /* 0x000fc400080108b6 */
[----:B------:R-:W0:Y:S01]  /*9e50*/  MUFU.EX2 R162, R162 ;  /* 0x000000a200a27308 */ /* 0x000e220000000800 */
[----:B-1----:R-:W-:-:S01]  /*9e60*/  FADD.FTZ R196, R170, R191 ;  /* 0x000000bfaac47221 */ /* 0x002fc20000010000 */
[----:B------:R-:W-:-:S03]  /*9e70*/  F2FP.SATFINITE.E4M3.F32.PACK_AB_MERGE_C R170, R209, R170, RZ ;  /* 0x000000aad1aa723e */ /* 0x000fc600048070ff */
[----:B------:R-:W-:Y:S01]  /*9e80*/  FADD.FTZ R191, R209, R196 ;  /* 0x000000c4d1bf7221 */ /* 0x000fe20000010000 */
        /* <DEDUP_REMOVED lines=17> */
[----:B------:R-:W-:-:S03]  /*9fa0*/  F2FP.SATFINITE.E4M3.F32.PACK_AB_MERGE_C R174, R211, R174, RZ ;  /* 0x000000aed3ae723e */ /* 0x000fc600048070ff */
[----:B------:R-:W-:Y:S01]  /*9fb0*/  FADD.FTZ R186, R166, R193 ;  /* 0x000000c1a6ba7221 */ /* 0x000fe20000010000 */
        /* <DEDUP_REMOVED lines=8> */
[----:B0-----:R-:W-:-:S01]  /*a040*/  FADD.FTZ R191, R179, R186 ;  /* 0x000000bab3bf7221 */ /* 0x001fc20000010000 */
[----:B------:R-:W-:Y:S02]  /*a050*/  F2FP.SATFINITE.E4M3.F32.PACK_AB_MERGE_C R186, R156, R23, RZ ;  /* 0x000000179cba723e */ /* 0x000fe400048070ff */
[----:B------:R-:W-:Y:S02]  /*a060*/  F2FP.SATFINITE.E4M3.F32.PACK_AB_MERGE_C R156, R19, R18, R184 ;  /* 0x00000012139c723e */ /* 0x000fe400048070b8 */
[----:B------:R-:W-:Y:S02]  /*a070*/  F2FP.SATFINITE.E4M3.F32.PACK_AB_MERGE_C R157, R157, R20, R186 ;  /* 0x000000149d9d723e */ /* 0x000fe400048070ba */
[----:B------:R-:W0:Y:S01]  /*a080*/  MUFU.EX2 R189, R189 ;  /* 0x000000bd00bd7308 */ /* 0x000e220000000800 */
[----:B-1----:R-:W-:-:S01]  /*a090*/  FADD.FTZ R152, R190, R155 ;  /* 0x0000009bbe987221 */ /* 0x002fc20000010000 */
[----:B------:R-:W-:-:S06]  /*a0a0*/  F2FP.SATFINITE.E4M3.F32.PACK_AB_MERGE_C R155, R17, R12, R21 ;  /* 0x0000000c119b723e */ /* 0x000fcc0004807015 */
        /* <DEDUP_REMOVED lines=29> */
[----:B------:R-:W-:-:S01]  /*a280*/  FADD.FTZ R3, R185, R152 ;  /* 0x00000098b9037221 */ /* 0x000fc20000010000 */
[----:B------:R-:W-:Y:S02]  /*a290*/  F2FP.SATFINITE.E4M3.F32.PACK_AB_MERGE_C R152, R204, R9, R11 ;  /* 0x00000009cc98723e */ /* 0x000fe4000480700b */
[----:B------:R-:W-:Y:S02]  /*a2a0*/  F2FP.SATFINITE.E4M3.F32.PACK_AB_MERGE_C R166, R181, R168, R180 ;  /* 0x000000a8b5a6723e */ /* 0x000fe400048070b4 */
[C---:B-1----:R-:W-:Y:S01]  /*a2b0*/  F2FP.SATFINITE.E4M3.F32.PACK_AB_MERGE_C R201, R202.reuse, R201, RZ ;  /* 0x000000c9cac9723e */ /* 0x042fe200048070ff */
[----:B------:R-:W-:-:S03]  /*a2c0*/  FADD.FTZ R2, R202, R23 ;  /* 0x00000017ca027221 */ /* 0x000fc60000010000 */
[----:B------:R-:W-:Y:S01]  /*a2d0*/  F2FP.SATFINITE.E4M3.F32.PACK_AB_MERGE_C R167, R182, R173, R201 ;  /* 0x000000adb6a7723e */ /* 0x000fe200048070c9 */
[----:B------:R-:W-:Y:S06]  /*a2e0*/  @!P0 BRA `(.L_x_2585) ;  /* 0x0000000000048947 */ /* 0x000fec0003800000 */
[----:B------:R-:W-:Y:S01]  /*a2f0*/  BPT.TRAP 0x1 ;  /* 0x000000040000795c */ /* 0x000fe20000300000 */
.L_x_2585:
[----:B------:R0:W1:Y:S01]  /*a300*/  SYNCS.PHASECHK.TRANS64.TRYWAIT P1, [UR44+0x38850], R7 ;  /* 0x03885007ff0075a7 */ /* 0x000062000802016c */
[----:B------:R-:W-:Y:S05]  /*a310*/  @!P0 BRA `(.L_x_2586) ;  /* 0x0000000000048947 */ /* 0x000fea0003800000 */
[----:B------:R-:W-:Y:S01]  /*a320*/  BPT.TRAP 0x1 ;  /* 0x000000040000795c */ /* 0x000fe20000300000 */
.L_x_2586:
[----:B-1----:R-:W-:Y:S05]  /*a330*/  @P1 BRA `(.L_x_2587) ;  /* 0x0000000000081947 */ /* 0x002fea0003800000 */
[----:B------:R-:W1:Y:S02]  /*a340*/  SYNCS.PHASECHK.TRANS64.TRYWAIT P1, [UR44+0x38850], R7 ;  /* 0x03885007ff0075a7 */ /* 0x000e64000802016c */
[----:B-1----:R-:W-:Y:S05]  /*a350*/  @!P1 BRA `(.L_x_2588) ;  /* 0x0000009c006c9947 */ /* 0x002fea0003800000 */
.L_x_2587:
        /* <DEDUP_REMOVED lines=27> */
.L_x_2589:
[----:B------:R-:W-:Y:S01]  /*a510*/  UISETP.GT.AND UP0, UPT, UR51, UR39, UPT ;  /* 0x000000273300728c */ /* 0x000fe2000bf04270 */
[----:B------:R-:W-:Y:S01]  /*a520*/  IMAD.MOV.U32 R5, RZ, RZ, R22 ;  /* 0x000000ffff057224 */ /* 0x000fe200078e0016 */
[----:B------:R-:W-:Y:S01]  /*a530*/  UIADD3 UR44, UR44, 0x38860, URZ ;  /* 0x000388602c2c7890 */ /* 0x000fe2000fffe03f */
[----:B-1----:R-:W-:Y:S01]  /*a540*/  IMAD.MOV.U32 R8, RZ, RZ, R177 ;  /* 0x000000ffff087224 */ /* 0x002fe200078e00b1 */
[----:B------:R-:W-:Y:S02]  /*a550*/  UIADD3 UR51, UR51, -0x1, URZ ;  /* 0xffffffff33337890 */ /* 0x000fe4000fffe03f */
[----:B------:R-:W-:Y:S01]  /*a560*/  PLOP3.LUT P1, PT, PT, PT, UP0, 0x80, 0x0 ;  /* 0x000000000000781c */ /* 0x000fe20003f2f008 */
[----:B------:R-:W-:-:S09]  /*a570*/  UPRMT UR44, UR45, 0x654, UR44 ;  /* 0x000006542d2c7896 */ /* 0x000fd2000800002c */
[----:B------:R-:W-:Y:S03]  /*a580*/  SYNCS.ARRIVE.TRANS64.RED.A1T0 RZ, [UR44], RZ ;  /* 0x000000ffffff79a7 */ /* 0x000fe6000810042c */
[----:B------:R-:W-:Y:S05]  /*a590*/  @P1 BRA `(.L_x_2590) ;  /* 0xffffffd4008c1947 */ /* 0x000fea000383ffff */
.L_x_2579:
[----:B------:R-:W-:Y:S01]  /*a5a0*/  ULDC.64 UR8, c[0x0][0x9a0] ;  /* 0x0002680000087ab9 */ /* 0x000fe20000000a00 */
[----:B------:R-:W-:Y:S01]  /*a5b0*/  IADD3 R16, -R16, 0xb, RZ ;  /* 0x0000000b10107810 */ /* 0x000fe20007ffe1ff */
[----:B------:R-:W-:Y:S01]  /*a5c0*/  UISETP.NE.U32.AND UP0, UPT, UR8, URZ, UPT ;  /* 0x0000003f0800728c */ /* 0x000fe2000bf05070 */
[----:B------:R-:W-:-:S03]  /*a5d0*/  IMAD.MOV.U32 R6, RZ, RZ, 0x3f800000 ;  /* 0x3f800000ff067424 */ /* 0x000fc600078e00ff */
        /* <DEDUP_REMOVED lines=19> */
[----:B------:R3:W4:Y:S01]  /*a710*/  @P0 LDG.E R6, desc[UR46][R4.64] ;  /* 0x0000002e04060981 */ /* 0x000722000c1e1900 */
[----:B------:R-:W-:-:S03]  /*a720*/  MOV R13, UR10 ;  /* 0x0000000a000d7c02 */ /* 0x000fc60008000f00 */
[----:B------:R-:W5:Y:S04]  /*a730*/  SHFL.BFLY PT, R0, R3, 0x2, 0x1f ;  /* 0x0c401f0003007f89 */ /* 0x000f6800000e0000 */
[----:B0-----:R-:W1:Y:S01]  /*a740*/  SHFL.BFLY PT, R7, R2, 0x2, 0x1f ;  /* 0x0c401f0002077f89 */ /* 0x001e6200000e0000 */
[----:B---3--:R-:W-:Y:S02]  /*a750*/  IMAD.U32 R4, RZ, RZ, UR10 ;  /* 0x0000000aff047e24 */ /* 0x008fe4000f8e00ff */
[----:B-----5:R-:W-:Y:S01]  /*a760*/  FADD.FTZ R0, R0, R3 ;  /* 0x0000000300007221 */ /* 0x020fe20000010000 */
[----:B------:R-:W-:Y:S02]  /*a770*/  IMAD.MOV.U32 R3, RZ, RZ, RZ ;  /* 0x000000ffff037224 */ /* 0x000fe400078e00ff */
[----:B-1----:R-:W-:Y:S01]  /*a780*/  FADD.FTZ R8, R7, R2 ;  /* 0x0000000207087221 */ /* 0x002fe20000010000 */
[----:B------:R-:W-:Y:S01]  /*a790*/  IMAD.MOV.U32 R2, RZ, RZ, -0x800000 ;  /* 0xff800000ff027424 */ /* 0x000fe200078e00ff */
[----:B------:R-:W0:Y:S04]  /*a7a0*/  SHFL.BFLY PT, R7, R0, 0x1, 0x1f ;  /* 0x0c201f0000077f89 */ /* 0x000e2800000e0000 */
[----:B------:R-:W1:Y:S01]  /*a7b0*/  SHFL.BFLY PT, R9, R8, 0x1, 0x1f ;  /* 0x0c201f0008097f89 */ /* 0x000e6200000e0000 */
[----:B0-----:R-:W-:Y:S01]  /*a7c0*/  FADD.FTZ R10, R0, R7 ;  /* 0x00000007000a7221 */ /* 0x001fe20000010000 */
[----:B------:R-:W-:-:S02]  /*a7d0*/  IMAD.MOV.U32 R7, RZ, RZ, RZ ;  /* 0x000000ffff077224 */ /* 0x000fc400078e00ff */
[----:B------:R-:W-:Y:S02]  /*a7e0*/  IMAD.MOV.U32 R0, RZ, RZ, -0x800000 ;  /* 0xff800000ff007424 */ /* 0x000fe400078e00ff */
[----:B-1----:R-:W-:Y:S01]  /*a7f0*/  FADD.FTZ R11, R8, R9 ;  /* 0x00000009080b7221 */ /* 0x002fe20000010000 */
[C---:B------:R-:W-:Y:S01]  /*a800*/  FSETP.NE.FTZ.AND P0, PT, R10.reuse, RZ, PT ;  /* 0x000000ff0a00720b */ /* 0x040fe20003f15000 */
[----:B------:R-:W-:Y:S02]  /*a810*/  FMUL.FTZ R9, R10, 0.00390625 ;  /* 0x3b8000000a097820 */ /* 0x000fe40000410000 */
        /* <DEDUP_REMOVED lines=8> */
[----:B------:R1:W0:Y:S08]  /*a8a0*/  @P1 MUFU.LG2 R5, R9 ;  /* 0x0000000900051308 */ /* 0x0002300000000c00 */
[----:B------:R-:W3:Y:S01]  /*a8b0*/  @P0 MUFU.RCP R7, R11 ;  /* 0x0000000b00070308 */ /* 0x000ee20000001000 */
[----:B-1----:R-:W-:Y:S01]  /*a8c0*/  @P2 FMUL.FTZ R9, R8, 0.69314718246459960938 ;  /* 0x3f31721808092820 */ /* 0x002fe20000410000 */
[----:B------:R-:W-:-:S03]  /*a8d0*/  PLOP3.LUT P0, PT, PT, PT, PT, 0x8, 0x0 ;  /* 0x000000000000781c */ /* 0x000fc60003f0e170 */
[----:B------:R-:W-:Y:S01]  /*a8e0*/  @P2 FFMA.FTZ R2, R10, R22, R9 ;  /* 0x000000160a022223 */ /* 0x000fe20000010009 */
[----:B0-----:R-:W-:-:S04]  /*a8f0*/  @P1 FMUL.FTZ R5, R5, 0.69314718246459960938 ;  /* 0x3f31721805051820 */ /* 0x001fc80000410000 */
[----:B------:R-:W-:Y:S01]  /*a900*/  @P1 FFMA.FTZ R0, R4, R177, R5 ;  /* 0x000000b104001223 */ /* 0x000fe20000010005 */
[-C--:B----4-:R-:W-:Y:S01]  /*a910*/  FMUL.FTZ R8, R3, R6.reuse ;  /* 0x0000000603087220 */ /* 0x090fe20000410000 */
        /* <DEDUP_REMOVED lines=128> */
[----:B--2---:R-:W-:-:S07]  /*b120*/  FMUL.FTZ R147, R147, R3 ;  /* 0x0000000393937220 */ /* 0x004fce0000410000 */
.L_x_2554:
        /* <DEDUP_REMOVED lines=24> */
[----:B------:R-:W-:Y:S01]  /*b2b0*/  UIADD3 UR9, UR5, UR9, URZ ;  /* 0x0000000905097290 */ /* 0x000fe2000fffe03f */
[----:B------:R-:W-:Y:S01]  /*b2c0*/  LEA.HI R5, R4, R7, RZ, 0x7 ;  /* 0x0000000704057211 */ /* 0x000fe200078f38ff */
[----:B------:R-:W-:Y:S01]  /*b2d0*/  UIMAD UR8, UR38, UR11, UR8 ;  /* 0x0000000b260872a4 */ /* 0x000fe2000f8e0208 */
[----:B------:R-:W-:-:S02]  /*b2e0*/  SEL R30, R44, R45, P0 ;  /* 0x0000002d2c1e7207 */ /* 0x000fc40000000000 */
[----:B------:R-:W-:Y:S01]  /*b2f0*/  LOP3.LUT R6, R5, 0xffffff80, RZ, 0xc0, !PT ;  /* 0xffffff8005067812 */ /* 0x000fe200078ec0ff */
[----:B------:R-:W-:Y:S01]  /*b300*/  UIADD3 UR8, UR7, UR8, URZ ;  /* 0x0000000807087290 */ /* 0x000fe2000fffe03f */
[----:B------:R-:W-:Y:S02]  /*b310*/  SEL R44, R45, R44, P0 ;  /* 0x0000002c2d2c7207 */ /* 0x000fe40000000000 */
[----:B------:R-:W-:Y:S01]  /*b320*/  SHF.R.S32.HI R9, RZ, 0x7, R5 ;  /* 0x00000007ff097819 */ /* 0x000fe20000011405 */
[----:B------:R-:W-:Y:S01]  /*b330*/  IMAD.IADD R45, R7, 0x1, -R6 ;  /* 0x00000001072d7824 */ /* 0x000fe200078e0a06 */
[----:B------:R-:W-:Y:S02]  /*b340*/  LEA.HI R10, R4, R7, RZ, 0x2 ;  /* 0x00000007040a7211 */ /* 0x000fe400078f10ff */
[----:B------:R-:W-:Y:S02]  /*b350*/  SEL R18, R32, R33, P0 ;  /* 0x0000002120127207 */ /* 0x000fe40000000000 */
[----:B------:R-:W-:-:S02]  /*b360*/  SHF.R.S32.HI R6, RZ, 0x1f, R45 ;  /* 0x0000001fff067819 */ /* 0x000fc4000001142d */
[----:B------:R-:W-:Y:S02]  /*b370*/  SEL R32, R33, R32, P0 ;  /* 0x0000002021207207 */ /* 0x000fe40000000000 */
[----:B------:R-:W-:Y:S02]  /*b380*/  LEA.HI R11, R6, R45, RZ, 0x2 ;  /* 0x0000002d060b7211 */ /* 0x000fe400078f10ff */
[----:B------:R-:W-:Y:S02]  /*b390*/  SEL R218, R82, R83, P0 ;  /* 0x0000005352da7207 */ /* 0x000fe40000000000 */
[----:B------:R-:W-:Y:S02]  /*b3a0*/  SEL R33, R83, R82, P0 ;  /* 0x0000005253217207 */ /* 0x000fe40000000000 */
[----:B------:R-:W-:Y:S02]  /*b3b0*/  LEA.HI R4, R5, R9, RZ, 0x1 ;  /* 0x0000000905047211 */ /* 0x000fe400078f08ff */
[----:B------:R-:W-:-:S02]  /*b3c0*/  LOP3.LUT R82, R10, 0xfffffffc, RZ, 0xc0, !PT ;  /* 0xfffffffc0a527812 */ /* 0x000fc400078ec0ff */
[--C-:B------:R-:W-:Y:S02]  /*b3d0*/  SHF.R.S32.HI R5, RZ, 0x2, R11.reuse ;  /* 0x00000002ff057819 */ /* 0x100fe4000001140b */
[----:B------:R-:W-:Y:S01]  /*b3e0*/  SHF.R.S32.HI R10, RZ, 0x1f, R11 ;  /* 0x0000001fff0a7819 */ /* 0x000fe2000001140b */
[----:B------:R-:W-:Y:S01]  /*b3f0*/  IMAD.IADD R82, R7, 0x1, -R82 ;  /* 0x0000000107527824 */ /* 0x000fe200078e0a52 */
[----:B------:R-:W-:Y:S01]  /*b400*/  LOP3.LUT R4, R4, 0x3fffffe, RZ, 0xc0, !PT ;  /* 0x03fffffe04047812 */ /* 0x000fe200078ec0ff */
[----:B------:R-:W-:Y:S01]  /*b410*/  IMAD.U32 R7, RZ, RZ, UR5 ;  /* 0x00000005ff077e24 */ /* 0x000fe2000f8e00ff */
[----:B------:R-:W-:Y:S01]  /*b420*/  LEA.HI R10, R10, R5, RZ, 0x3 ;  /* 0x000000050a0a7211 */ /* 0x000fe200078f18ff */
[----:B------:R-:W-:Y:S01]  /*b430*/  IMAD.U32 R7, RZ, RZ, UR9 ;  /* 0x00000009ff077e24 */ /* 0x000fe2000f8e00ff */
[----:B------:R-:W-:Y:S01]  /*b440*/  LEA.HI R6, R6, R45, RZ, 0x5 ;  /* 0x0000002d06067211 */ /* 0x000fe200078f28ff */
[----:B------:R-:W-:Y:S01]  /*b450*/  IMAD.IADD R9, R9, 0x1, -R4 ;  /* 0x0000000109097824 */ /* 0x000fe200078e0a04 */
[----:B------:R-:W-:-:S02]  /*b460*/  LOP3.LUT R4, R10, 0xfffffff8, RZ, 0xc0, !PT ;  /* 0xfffffff80a047812 */ /* 0x000fc400078ec0ff */
[----:B------:R-:W-:Y:S02]  /*b470*/  SEL R208, R38, R39, P0 ;  /* 0x0000002726d07207 */ /* 0x000fe40000000000 */
[----:B------:R-:W-:Y:S02]  /*b480*/  SEL R15, R39, R38, P0 ;  /* 0x00000026270f7207 */ /* 0x000fe40000000000 */
[----:B------:R-:W-:Y:S02]  /*b490*/  SEL R38, R42, R43, P0 ;  /* 0x0000002b2a267207 */ /* 0x000fe40000000000 */
[----:B------:R-:W-:Y:S02]  /*b4a0*/  SEL R17, R43, R42, P0 ;  /* 0x0000002a2b117207 */ /* 0x000fe40000000000 */
[----:B------:R-:W-:Y:S02]  /*b4b0*/  IADD3 R4, R5, -R4, RZ ;  /* 0x8000000405047210 */ /* 0x000fe40007ffe0ff */
[----:B------:R-:W-:-:S02]  /*b4c0*/  SEL R42, R46, R47, P0 ;  /* 0x0000002f2e2a7207 */ /* 0x000fc40000000000 */
[----:B------:R-:W-:Y:S02]  /*b4d0*/  SEL R19, R47, R46, P0 ;  /* 0x0000002e2f137207 */ /* 0x000fe40000000000 */
[----:B------:R-:W-:Y:S01]  /*b4e0*/  SHF.R.S32.HI R5, RZ, 0x5, R6 ;  /* 0x00000005ff057819 */ /* 0x000fe20000011406 */
[----:B------:R-:W-:Y:S01]  /*b4f0*/  IMAD.U32 R6, RZ, RZ, UR4 ;  /* 0x00000004ff067e24 */ /* 0x000fe2000f8e00ff */
[----:B------:R-:W-:Y:S01]  /*b500*/  LEA.HI R47, R82, R82, RZ, 0x1 ;  /* 0x00000052522f7211 */ /* 0x000fe200078f08ff */
[----:B------:R-:W0:Y:S01]  /*b510*/  S2UR UR4, SR_CTAID.Y ;  /* 0x00000000000479c3 */ /* 0x000e220000002600 */
[----:B------:R-:W-:Y:S01]  /*b520*/  SEL R20, R36, R37, P0 ;  /* 0x0000002524147207 */ /* 0x000fe20000000000 */
[----:B------:R-:W-:Y:S01]  /*b530*/  IMAD R10, R5, 0x10, R4 ;  /* 0x00000010050a7824 */ /* 0x000fe200078e0204 */
[----:B------:R-:W-:Y:S01]  /*b540*/  SEL R36, R37, R36, P0 ;  /* 0x0000002425247207 */ /* 0x000fe20000000000 */
[----:B------:R-:W-:Y:S01]  /*b550*/  IMAD.U32 R5, RZ, RZ, UR7 ;  /* 0x00000007ff057e24 */ /* 0x000fe2000f8e00ff */
[----:B------:R-:W-:Y:S01]  /*b560*/  LOP3.LUT R47, R47, 0x1ffffffe, RZ, 0xc0, !PT ;  /* 0x1ffffffe2f2f7812 */ /* 0x000fe200078ec0ff */
[----:B------:R-:W1:Y:S01]  /*b570*/  S2R R37, SR_CTAID.X ;  /* 0x0000000000257919 */ /* 0x000e620000002500 */
[----:B------:R-:W-:Y:S01]  /*b580*/  SEL R14, R24, R25, P0 ;  /* 0x00000019180e7207 */ /* 0x000fe20000000000 */
[----:B------:R-:W-:Y:S01]  /*b590*/  IMAD.U32 R4, RZ, RZ, UR6 ;  /* 0x00000006ff047e24 */ /* 0x000fe2000f8e00ff */
[----:B------:R-:W-:Y:S01]  /*b5a0*/  SEL R24, R25, R24, P0 ;  /* 0x0000001819187207 */ /* 0x000fe20000000000 */
[----:B------:R-:W-:Y:S01]  /*b5b0*/  IMAD.IADD R47, R82, 0x1, -R47 ;  /* 0x00000001522f7824 */ /* 0x000fe200078e0a2f */
[----:B------:R-:W-:Y:S01]  /*b5c0*/  SEL R166, R80, R81, P0 ;  /* 0x0000005150a67207 */ /* 0x000fe20000000000 */
[----:B------:R-:W-:Y:S01]  /*b5d0*/  IMAD.U32 R5, RZ, RZ, UR8 ;  /* 0x00000008ff057e24 */ /* 0x000fe2000f8e00ff */
[----:B------:R-:W-:Y:S01]  /*b5e0*/  SEL R202, R26, R27, P0 ;  /* 0x0000001b1aca7207 */ /* 0x000fe20000000000 */
[----:B------:R-:W-:Y:S01]  /*b5f0*/  ULDC.64 UR6, c[0x0][0xb48] ;  /* 0x0002d20000067ab9 */ /* 0x000fe20000000a00 */
        /* <DEDUP_REMOVED lines=16> */
[----:B------:R-:W-:Y:S02]  /*b700*/  LEA R10, R9, R10, 0x6 ;  /* 0x0000000a090a7211 */ /* 0x000fe400078e30ff */
        /* <DEDUP_REMOVED lines=11> */
[----:B------:R-:W-:Y:S01]  /*b7c0*/  LOP3.LUT R82, R11, 0x7ffffffc, RZ, 0xc0, !PT ;  /* 0x7ffffffc0b527812 */ /* 0x000fe200078ec0ff */
[--C-:B------:R-:W-:Y:S01]  /*b7d0*/  IMAD R11, R47, 0x8, R10.reuse ;  /* 0x000000082f0b7824 */ /* 0x100fe200078e020a */
[----:B------:R-:W-:Y:S01]  /*b7e0*/  SEL R156, R60, R61, P0 ;  /* 0x0000003d3c9c7207 */ /* 0x000fe20000000000 */
[C---:B-1----:R-:W-:Y:S01]  /*b7f0*/  IMAD R10, R37.reuse, 0x80, R10 ;  /* 0x00000080250a7824 */ /* 0x042fe200078e020a */
[----:B------:R-:W-:Y:S01]  /*b800*/  SEL R160, R68, R69, P0 ;  /* 0x0000004544a07207 */ /* 0x000fe20000000000 */
[----:B------:R-:W-:Y:S01]  /*b810*/  IMAD R11, R37, 0x80, R11 ;  /* 0x00000080250b7824 */ /* 0x000fe200078e020b */
[----:B------:R-:W-:Y:S01]  /*b820*/  SEL R136, R137, R136, P0 ;  /* 0x0000008889887207 */ /* 0x000fe20000000000 */
[----:B------:R-:W-:Y:S01]  /*b830*/  IMAD.IADD R9, R45, 0x1, -R82 ;  /* 0x000000012d097824 */ /* 0x000fe200078e0a52 */
        /* <DEDUP_REMOVED lines=76> */
[----:B--2---:R-:W-:Y:S01]  /*bd00*/  SHFL.IDX PT, R20, R20, R3, 0x1c1f ;  /* 0x001c1f0314147589 */ /* 0x004fe200000e0000 */
[----:B------:R-:W-:Y:S02]  /*bd10*/  LOP3.LUT R81, R3, 0x2, RZ, 0x3c, !PT ;  /* 0x0000000203517812 */ /* 0x000fe400078e3cff */
[----:B------:R-:W-:Y:S01]  /*bd20*/  SEL R226, R110, R111, P0 ;  /* 0x0000006f6ee27207 */ /* 0x000fe20000000000 */
[----:B------:R-:W-:Y:S01]  /*bd30*/  SHFL.IDX PT, R97, R176, R3, 0x1c1f ;  /* 0x001c1f03b0617589 */ /* 0x000fe200000e0000 */
[----:B------:R-:W-:-:S02]  /*bd40*/  SEL R126, R127, R126, P0 ;  /* 0x0000007e7f7e7207 */ /* 0x000fc40000000000 */
[----:B------:R-:W-:Y:S01]  /*bd50*/  SEL R110, R111, R110, P0 ;  /* 0x0000006e6f6e7207 */ /* 0x000fe20000000000 */
[----:B------:R-:W-:Y:S01]  /*bd60*/  SHFL.IDX PT, R95, R36, R81, 0x1c1f ;  /* 0x001c1f51245f7589 */ /* 0x000fe200000e0000 */
[----:B------:R-:W-:Y:S02]  /*bd70*/  LOP3.LUT P1, RZ, R45, 0x3, RZ, 0xc0, !PT ;  /* 0x000000032dff7812 */ /* 0x000fe4000782c0ff */
[----:B------:R-:W-:Y:S01]  /*bd80*/  SHF.L.U32 R9, R9, 0x1, RZ ;  /* 0x0000000109097819 */ /* 0x000fe200000006ff */
        /* <DEDUP_REMOVED lines=19> */
[----:B------:R-:W-:Y:S04]  /*bec0*/  SHFL.IDX PT, R16, R16, R3, 0x1c1f ;  /* 0x001c1f0310107589 */ /* 0x000fe800000e0000 */
[----:B------:R-:W-:Y:S04]  /*bed0*/  SHFL.IDX PT, R18, R18, R3, 0x1c1f ;  /* 0x001c1f0312127589 */ /* 0x000fe800000e0000 */
[----:B------:R-:W-:Y:S04]  /*bee0*/  SHFL.IDX PT, R38, R75, R3, 0x1c1f ;  /* 0x001c1f034b267589 */ /* 0x000fe800000e0000 */
[----:B------:R-:W-:Y:S04]  /*bef0*/  SHFL.IDX PT, R85, R28, R81, 0x1c1f ;  /* 0x001c1f511c557589 */ /* 0x000fe800000e0000 */
[----:B------:R-:W2:Y:S04]  /*bf00*/  SHFL.IDX PT, R73, R32, R81, 0x1c1f ;  /* 0x001c1f5120497589 */ /* 0x000ea800000e0000 */
[----:B------:R-:W-:Y:S01]  /*bf10*/  SHFL.IDX PT, R146, R146, R3, 0x1c1f ;  /* 0x001c1f0392927589 */ /* 0x000fe200000e0000 */
[----:B-1----:R-:W-:-:S03]  /*bf20*/  ISETP.NE.AND P2, PT, R8, 0x1, PT ;  /* 0x000000010800780c */ /* 0x002fc60003f45270 */
        /* <DEDUP_REMOVED lines=16> */
[----:B------:R2:W-:Y:S04]  /*c030*/  SHFL.IDX PT, R121, R26, R81, 0x1c1f ;  /* 0x001c1f511a797589 */ /* 0x0005e800000e0000 */
[----:B------:R4:W-:Y:S04]  /*c040*/  SHFL.IDX PT, R135, R25, R81, 0x1c1f ;  /* 0x001c1f5119877589 */ /* 0x0009e800000e0000 */
[----:B------:R5:W-:Y:S01]  /*c050*/  SHFL.IDX PT, R145, R27, R81, 0x1c1f ;  /* 0x001c1f511b917589 */ /* 0x000be200000e0000 */
[----:B--2---:R-:W-:-:S03]  /*c060*/  SEL R26, R18, R73, P0 ;  /* 0x00000049121a7207 */ /* 0x004fc60000000000 */
[----:B------:R-:W-:Y:S01]  /*c070*/  SHFL.IDX PT, R91, R200, R3, 0x1c1f ;  /* 0x001c1f03c85b7589 */ /* 0x000fe200000e0000 */
[----:B----4-:R-:W-:-:S03]  /*c080*/  SEL R25, R95, R20, P0 ;  /* 0x000000145f197207 */ /* 0x010fc60000000000 */
[----:B------:R-:W-:Y:S01]  /*c090*/  SHFL.IDX PT, R149, R76, R81, 0x1c1f ;  /* 0x001c1f514c957589 */ /* 0x000fe200000e0000 */
[----:B-----5:R-:W-:-:S03]  /*c0a0*/  SEL R27, R20, R95, P0 ;  /* 0x0000005f141b7207 */ /* 0x020fc60000000000 */
[----:B------:R-:W-:Y:S01]  /*c0b0*/  SHFL.IDX PT, R88, R148, R81, 0x1c1f ;  /* 0x001c1f5194587589 */ /* 0x000fe200000e0000 */
[----:B------:R-:W-:Y:S02]  /*c0c0*/  SEL R95, R97, R100, P0 ;  /* 0x00000064615f7207 */ /* 0x000fe40000000000 */
[----:B------:R-:W-:Y:S01]  /*c0d0*/  SEL R97, R100, R97, P0 ;  /* 0x0000006164617207 */ /* 0x000fe20000000000 */
[----:B------:R-:W-:Y:S01]  /*c0e0*/  SHFL.IDX PT, R89, R204, R3, 0x1c1f ;  /* 0x001c1f03cc597589 */ /* 0x000fe200000e0000 */
[----:B------:R-:W-:-:S03]  /*c0f0*/  SEL R100, R104, R99, P0 ;  /* 0x0000006368647207 */ /* 0x000fc60000000000 */
[----:B------:R-:W-:Y:S04]  /*c100*/  SHFL.IDX PT, R37, R134, R3, 0x1c1f ;  /* 0x001c1f0386257589 */ /* 0x000fe800000e0000 */
[----:B------:R2:W-:Y:S04]  /*c110*/  SHFL.IDX PT, R76, R31, R81, 0x1c1f ;  /* 0x001c1f511f4c7589 */ /* 0x0005e800000e0000 */
[----:B------:R-:W-:Y:S04]  /*c120*/  SHFL.IDX PT, R82, R208, R3, 0x1c1f ;  /* 0x001c1f03d0527589 */ /* 0x000fe800000e0000 */
[----:B------:R4:W-:Y:S01]  /*c130*/  SHFL.IDX PT, R123, R15, R81, 0x1c1f ;  /* 0x001c1f510f7b7589 */ /* 0x0009e200000e0000 */
[----:B--2---:R-:W-:-:S03]  /*c140*/  SEL R31, R16, R85, P0 ;  /* 0x00000055101f7207 */ /* 0x004fc60000000000 */
[----:B------:R2:W-:Y:S04]  /*c150*/  SHFL.IDX PT, R134, R21, R81, 0x1c1f ;  /* 0x001c1f5115867589 */ /* 0x0005e800000e0000 */
[----:B------:R5:W-:Y:S01]  /*c160*/  SHFL.IDX PT, R144, R23, R81, 0x1c1f ;  /* 0x001c1f5117907589 */ /* 0x000be200000e0000 */
[----:B----4-:R-:W-:-:S03]  /*c170*/  SEL R15, R156, R137, P0 ;  /* 0x000000899c0f7207 */ /* 0x010fc60000000000 */
[----:B------:R4:W-:Y:S01]  /*c180*/  SHFL.IDX PT, R44, R98, R81, 0x1c1f ;  /* 0x001c1f51622c7589 */ /* 0x0009e200000e0000 */
[----:B--2---:R-:W-:-:S03]  /*c190*/  SEL R21, R102, R69, P0 ;  /* 0x0000004566157207 */ /* 0x004fc60000000000 */
[----:B------:R-:W-:Y:S01]  /*c1a0*/  SHFL.IDX PT, R14, R14, R3, 0x1c1f ;  /* 0x001c1f030e0e7589 */ /* 0x000fe200000e0000 */
[----:B-----5:R-:W-:-:S03]  /*c1b0*/  SEL R23, R69, R102, P0 ;  /* 0x0000006645177207 */ /* 0x020fc60000000000 */
[----:B------:R-:W-:Y:S01]  /*c1c0*/  SHFL.IDX PT, R83, R206, R3, 0x1c1f ;  /* 0x001c1f03ce537589 */ /* 0x000fe200000e0000 */
[----:B------:R-:W-:Y:S02]  /*c1d0*/  SEL R102, R103, R112, P0 ;  /* 0x0000007067667207 */ /* 0x000fe40000000000 */
[----:B----4-:R-:W-:Y:S01]  /*c1e0*/  SEL R98, R99, R104, P0 ;  /* 0x0000006863627207 */ /* 0x010fe20000000000 */
[----:B------:R2:W4:Y:S01]  /*c1f0*/  SHFL.IDX PT, R87, R24, R81, 0x1c1f ;  /* 0x001c1f5118577589 */ /* 0x00052200000e0000 */
[----:B------:R-:W-:Y:S02]  /*c200*/  SEL R104, R112, R103, P0 ;  /* 0x0000006770687207 */ /* 0x000fe40000000000 */
[----:B------:R-:W-:Y:S01]  /*c210*/  SEL R103, R105, R116, P0 ;  /* 0x0000007469677207 */ /* 0x000fe20000000000 */
[----:B------:R-:W-:Y:S01]  /*c220*/  SHFL.IDX PT, R178, R34, R81, 0x1c1f ;  /* 0x001c1f5122b27589 */ /* 0x000fe200000e0000 */
[----:B------:R-:W-:Y:S02]  /*c230*/  SEL R105, R116, R105, P0 ;  /* 0x0000006974697207 */ /* 0x000fe40000000000 */
[----:B------:R-:W-:Y:S01]  /*c240*/  SEL R116, R136, R115, P0 ;  /* 0x0000007388747207 */ /* 0x000fe20000000000 */
[----:B------:R5:W-:Y:S01]  /*c250*/  SHFL.IDX PT, R176, R17, R81, 0x1c1f ;  /* 0x001c1f5111b07589 */ /* 0x000be200000e0000 */
[----:B-1----:R-:W-:-:S02]  /*c260*/  SEL R99, R101, R108, P0 ;  /* 0x0000006c65637207 */ /* 0x002fc40000000000 */
[----:B--2---:R-:W-:Y:S01]  /*c270*/  SEL R24, R73, R18, P0 ;  /* 0x0000001249187207 */ /* 0x004fe20000000000 */
[----:B------:R-:W-:Y:S01]  /*c280*/  SHFL.IDX PT, R154, R154, R3, 0x1c1f ;  /* 0x001c1f039a9a7589 */ /* 0x000fe200000e0000 */
[----:B------:R-:W-:Y:S02]  /*c290*/  SEL R18, R146, R75, P0 ;  /* 0x0000004b92127207 */ /* 0x000fe40000000000 */
[----:B------:R-:W-:Y:S01]  /*c2a0*/  SEL R101, R108, R101, P0 ;  /* 0x000000656c657207 */ /* 0x000fe20000000000 */
[----:B------:R-:W1:Y:S01]  /*c2b0*/  SHFL.IDX PT, R143, R56, R81, 0x1c1f ;  /* 0x001c1f51388f7589 */ /* 0x000e6200000e0000 */
[----:B---3--:R-:W-:Y:S02]  /*c2c0*/  SEL R108, R120, R107, P0 ;  /* 0x0000006b786c7207 */ /* 0x008fe40000000000 */
[----:B-----5:R-:W-:Y:S01]  /*c2d0*/  SEL R17, R119, R152, P0 ;  /* 0x0000009877117207 */ /* 0x020fe20000000000 */
[----:B------:R2:W-:Y:S04]  /*c2e0*/  SHFL.IDX PT, R48, R19, R81, 0x1c1f ;  /* 0x001c1f5113307589 */ /* 0x0005e800000e0000 */
[----:B------:R-:W-:Y:S01]  /*c2f0*/  SHFL.IDX PT, R49, R46, R3, 0x1c1f ;  /* 0x001c1f032e317589 */ /* 0x000fe200000e0000 */
[----:B----4-:R-:W-:-:S02]  /*c300*/  SEL R30, R14, R87, P0 ;  /* 0x000000570e1e7207 */ /* 0x010fc40000000000 */
[----:B------:R-:W-:Y:S01]  /*c310*/  SEL R28, R87, R14, P0 ;  /* 0x0000000e571c7207 */ /* 0x000fe20000000000 */
[----:B------:R3:W-:Y:S01]  /*c320*/  SHFL.IDX PT, R129, R35, R81, 0x1c1f ;  /* 0x001c1f5123817589 */ /* 0x0007e200000e0000 */
[----:B--2---:R-:W-:-:S03]  /*c330*/  SEL R19, R152, R119, P0 ;  /* 0x0000007798137207 */ /* 0x004fc60000000000 */
[----:B------:R2:W-:Y:S01]  /*c340*/  SHFL.IDX PT, R52, R114, R81, 0x1c1f ;  /* 0x001c1f5172347589 */ /* 0x0005e200000e0000 */
[----:B------:R-:W0:Y:S01]  /*c350*/  LDC R152, c[0x0][0xc50] ;  /* 0x00031400ff987b82 */ /* 0x000e220000000800 */
[----:B------:R-:W-:Y:S02]  /*c360*/  SEL R119, R88, R91, P0 ;  /* 0x0000005b58777207 */ /* 0x000fe40000000000 */
[----:B------:R-:W-:Y:S01]  /*c370*/  SHFL.IDX PT, R50, R50, R3, 0x1c1f ;  /* 0x001c1f0332327589 */ /* 0x000fe200000e0000 */
[----:B---3--:R-:W-:-:S03]  /*c380*/  SEL R35, R137, R156, P0 ;  /* 0x0000009c89237207 */ /* 0x008fc60000000000 */
[----:B------:R-:W-:Y:S01]  /*c390*/  SHFL.IDX PT, R162, R162, R3, 0x1c1f ;  /* 0x001c1f03a2a27589 */ /* 0x000fe200000e0000 */
[----:B-1----:R-:W-:Y:S02]  /*c3a0*/  SEL R14, R154, R143, P0 ;  /* 0x0000008f9a0e7207 */ /* 0x002fe40000000000 */
[----:B--2---:R-:W-:Y:S01]  /*c3b0*/  SEL R114, R115, R136, P0 ;  /* 0x0000008873727207 */ /* 0x004fe20000000000 */
[----:B------:R-:W-:Y:S01]  /*c3c0*/  SHFL.IDX PT, R51, R210, R3, 0x1c1f ;  /* 0x001c1f03d2337589 */ /* 0x000fe200000e0000 */
[----:B------:R-:W1:Y:S01]  /*c3d0*/  LDC.64 R136, c[0x0][0xbd8] ;  /* 0x0002f600ff887b82 */ /* 0x000e620000000a00 */
[----:B------:R-:W-:Y:S02]  /*c3e0*/  SEL R115, R117, R92, P0 ;  /* 0x0000005c75737207 */ /* 0x000fe40000000000 */
[----:B------:R-:W2:Y:S01]  /*c3f0*/  SHFL.IDX PT, R151, R72, R81, 0x1c1f ;  /* 0x001c1f5148977589 */ /* 0x000ea200000e0000 */
[----:B------:R-:W-:Y:S02]  /*c400*/  SEL R117, R92, R117, P0 ;  /* 0x000000755c757207 */ /* 0x000fe40000000000 */
[----:B------:R-:W-:Y:S01]  /*c410*/  SEL R92, R93, R180, P0 ;  /* 0x000000b45d5c7207 */ /* 0x000fe20000000000 */
[----:B------:R-:W3:Y:S01]  /*c420*/  SHFL.IDX PT, R164, R164, R3, 0x1c1f ;  /* 0x001c1f03a4a47589 */ /* 0x000ee200000e0000 */
[----:B------:R-:W-:-:S02]  /*c430*/  SEL R34, R143, R154, P0 ;  /* 0x0000009a8f227207 */ /* 0x000fc40000000000 */
[----:B------:R-:W4:Y:S01]  /*c440*/  @P2 LDC R154, c[0x0][0xbec] ;  /* 0x0002fb00ff9a2b82 */ /* 0x000f220000000800 */
[----:B------:R-:W-:Y:S04]  /*c450*/  SHFL.IDX PT, R53, R212, R3, 0x1c1f ;  /* 0x001c1f03d4357589 */ /* 0x000fe800000e0000 */
[----:B------:R5:W0:Y:S04]  /*c460*/  SHFL.IDX PT, R148, R29, R81, 0x1c1f ;  /* 0x001c1f511d947589 */ /* 0x000a2800000e0000 */
[----:B------:R-:W-:Y:S04]  /*c470*/  SHFL.IDX PT, R71, R22, R3, 0x1c1f ;  /* 0x001c1f0316477589 */ /* 0x000fe800000e0000 */
[----:B------:R-:W-:Y:S01]  /*c480*/  SHFL.IDX PT, R22, R79, R3, 0x1c1f ;  /* 0x001c1f034f167589 */ /* 0x000fe200000e0000 */
[----:B-----5:R-:W-:-:S03]  /*c490*/  SEL R29, R85, R16, P0 ;  /* 0x00000010551d7207 */ /* 0x020fc60000000000 */
[----:B------:R5:W-:Y:S01]  /*c4a0*/  SHFL.IDX PT, R79, R68, R81, 0x1c1f ;  /* 0x001c1f51444f7589 */ /* 0x000be200000e0000 */
[----:B------:R-:W-:Y:S02]  /*c4b0*/  SEL R16, R75, R146, P0 ;  /* 0x000000924b107207 */ /* 0x000fe40000000000 */
[----:B--2---:R-:W-:Y:S01]  /*c4c0*/  SEL R72, R162, R151, P0 ;  /* 0x00000097a2487207 */ /* 0x004fe20000000000 */
[----:B------:R2:W-:Y:S01]  /*c4d0*/  SHFL.IDX PT, R140, R70, R81, 0x1c1f ;  /* 0x001c1f51468c7589 */ /* 0x0005e200000e0000 */
[----:B---3--:R-:W-:Y:S02]  /*c4e0*/  SEL R73, R164, R149, P0 ;  /* 0x00000095a4497207 */ /* 0x008fe40000000000 */
[----:B------:R-:W-:Y:S01]  /*c4f0*/  SEL R75, R149, R164, P0 ;  /* 0x000000a4954b7207 */ /* 0x000fe20000000000 */
[----:B------:R-:W-:Y:S01]  /*c500*/  SHFL.IDX PT, R58, R58, R3, 0x1c1f ;  /* 0x001c1f033a3a7589 */ /* 0x000fe200000e0000 */
[----:B----4-:R-:W-:Y:S01]  /*c510*/  @P2 IMAD.HI.U32 R154, R11, R154, RZ ;  /* 0x0000009a0b9a2227 */ /* 0x010fe200078e00ff */
[----:B-----5:R-:W-:-:S02]  /*c520*/  SEL R68, R158, R147, P0 ;  /* 0x000000939e447207 */ /* 0x020fc40000000000 */
[----:B------:R-:W-:Y:S01]  /*c530*/  SHFL.IDX PT, R141, R78, R81, 0x1c1f ;  /* 0x001c1f514e8d7589 */ /* 0x000fe200000e0000 */
[----:B0-----:R-:W-:Y:S02]  /*c540*/  SEL R143, R148, R53, P0 ;  /* 0x00000035948f7207 */ /* 0x001fe40000000000 */
[----:B--2---:R-:W-:Y:S01]  /*c550*/  SEL R70, R147, R158, P0 ;  /* 0x0000009e93467207 */ /* 0x004fe20000000000 */
[----:B------:R-:W-:Y:S01]  /*c560*/  SHFL.IDX PT, R109, R188, R3, 0x1c1f ;  /* 0x001c1f03bc6d7589 */ /* 0x000fe200000e0000 */
[----:B------:R-:W0:Y:S03]  /*c570*/  LDC.64 R146, c[0x0][0xb40] ;  /* 0x0002d000ff927b82 */ /* 0x000e260000000a00 */
[----:B------:R-:W2:Y:S04]  /*c580*/  SHFL.IDX PT, R188, R40, R81, 0x1c1f ;  /* 0x001c1f5128bc7589 */ /* 0x000ea800000e0000 */
[----:B------:R3:W-:Y:S04]  /*c590*/  SHFL.IDX PT, R32, R106, R81, 0x1c1f ;  /* 0x001c1f516a207589 */ /* 0x0007e800000e0000 */
[----:B------:R4:W-:Y:S04]  /*c5a0*/  SHFL.IDX PT, R40, R118, R81, 0x1c1f ;  /* 0x001c1f5176287589 */ /* 0x0009e800000e0000 */
[----:B------:R-:W-:Y:S01]  /*c5b0*/  SHFL.IDX PT, R182, R132, R81, 0x1c1f ;  /* 0x001c1f5184b67589 */ /* 0x000fe200000e0000 */
[----:B---3--:R-:W-:-:S02]  /*c5c0*/  SEL R106, R107, R120, P0 ;  /* 0x000000786b6a7207 */ /* 0x008fc40000000000 */
[----:B------:R-:W-:Y:S01]  /*c5d0*/  SEL R120, R90, R121, P0 ;  /* 0x000000795a787207 */ /* 0x000fe20000000000 */
[----:B------:R-:W-:Y:S01]  /*c5e0*/  SHFL.IDX PT, R57, R216, R3, 0x1c1f ;  /* 0x001c1f03d8397589 */ /* 0x000fe200000e0000 */
[----:B----4-:R-:W-:Y:S02]  /*c5f0*/  SEL R118, R180, R93, P0 ;  /* 0x0000005db4767207 */ /* 0x010fe40000000000 */
[----:B------:R-:W-:Y:S01]  /*c600*/  SEL R93, R91, R88, P0 ;  /* 0x000000585b5d7207 */ /* 0x000fe20000000000 */
[----:B------:R-:W-:Y:S01]  /*c610*/  SHFL.IDX PT, R132, R74, R81, 0x1c1f ;  /* 0x001c1f514a847589 */ /* 0x000fe200000e0000 */
[----:B------:R-:W-:Y:S01]  /*c620*/  SEL R90, R121, R90, P0 ;  /* 0x0000005a795a7207 */ /* 0x000fe20000000000 */
[----:B0-----:R-:W-:Y:S01]  /*c630*/  IMAD.WIDE.U32 R4, R146, UR37, R4 ;  /* 0x0000002592047c25 */ /* 0x001fe2000f8e0004 */
[----:B------:R-:W-:Y:S01]  /*c640*/  SEL R121, R89, R76, P0 ;  /* 0x0000004c59797207 */ /* 0x000fe20000000000 */
[----:B------:R0:W-:Y:S01]  /*c650*/  SHFL.IDX PT, R131, R122, R81, 0x1c1f ;  /* 0x001c1f517a837589 */ /* 0x0001e200000e0000 */
[----:B------:R-:W-:-:S02]  /*c660*/  SEL R91, R76, R89, P0 ;  /* 0x000000594c5b7207 */ /* 0x000fc40000000000 */
[----:B------:R-:W-:Y:S01]  /*c670*/  SEL R89, R82, R123, P0 ;  /* 0x0000007b52597207 */ /* 0x000fe20000000000 */
[----:B------:R3:W-:Y:S01]  /*c680*/  SHFL.IDX PT, R64, R130, R81, 0x1c1f ;  /* 0x001c1f5182407589 */ /* 0x0007e200000e0000 */
[----:B------:R-:W-:Y:S02]  /*c690*/  SEL R123, R123, R82, P0 ;  /* 0x000000527b7b7207 */ /* 0x000fe40000000000 */
[----:B------:R-:W-:Y:S01]  /*c6a0*/  SEL R88, R83, R178, P0 ;  /* 0x000000b253587207 */ /* 0x000fe20000000000 */
[----:B------:R-:W-:Y:S01]  /*c6b0*/  SHFL.IDX PT, R12, R12, R3, 0x1c1f ;  /* 0x001c1f030c0c7589 */ /* 0x000fe200000e0000 */
[----:B------:R-:W-:Y:S02]  /*c6c0*/  SEL R76, R77, R176, P0 ;  /* 0x000000b04d4c7207 */ /* 0x000fe40000000000 */
[----:B0-----:R-:W-:Y:S01]  /*c6d0*/  SEL R122, R178, R83, P0 ;  /* 0x00000053b27a7207 */ /* 0x001fe20000000000 */
[----:B------:R-:W0:Y:S01]  /*c6e0*/  SHFL.IDX PT, R160, R160, R3, 0x1c1f ;  /* 0x001c1f03a0a07589 */ /* 0x000e2200000e0000 */
[----:B------:R-:W-:Y:S01]  /*c6f0*/  SEL R82, R176, R77, P0 ;  /* 0x0000004db0527207 */ /* 0x000fe20000000000 */
[----:B---3--:R-:W3:Y:S01]  /*c700*/  @P2 LDC R130, c[0x0][0xbec] ;  /* 0x0002fb00ff822b82 */ /* 0x008ee20000000800 */
[----:B------:R-:W-:Y:S01]  /*c710*/  SEL R77, R67, R48, P0 ;  /* 0x00000030434d7207 */ /* 0x000fe20000000000 */
[----:B------:R-:W-:Y:S01]  /*c720*/  SHFL.IDX PT, R166, R166, R3, 0x1c1f ;  /* 0x001c1f03a6a67589 */ /* 0x000fe200000e0000 */
[----:B------:R-:W-:Y:S01]  /*c730*/  SEL R83, R48, R67, P0 ;  /* 0x0000004330537207 */ /* 0x000fe20000000000 */
[----:B------:R-:W-:Y:S01]  /*c740*/  IMAD R67, RZ, RZ, -UR38 ;  /* 0x80000026ff437e24 */ /* 0x000fe2000f8e02ff */
[----:B------:R-:W-:Y:S01]  /*c750*/  SEL R48, R49, R134, P0 ;  /* 0x0000008631307207 */ /* 0x000fe20000000000 */
[----:B------:R-:W-:Y:S01]  /*c760*/  SHFL.IDX PT, R168, R168, R3, 0x1c1f ;  /* 0x001c1f03a8a87589 */ /* 0x000fe200000e0000 */
[----:B------:R-:W-:Y:S01]  /*c770*/  SEL R134, R134, R49, P0 ;  /* 0x0000003186867207 */ /* 0x000fe20000000000 */
[----:B------:R-:W-:Y:S01]  /*c780*/  IMAD R152, R152, R67, UR4 ;  /* 0x0000000498987e24 */ /* 0x000fe2000f8e0243 */
[----:B------:R-:W-:Y:S01]  /*c790*/  SEL R49, R50, R135, P0 ;  /* 0x0000008732317207 */ /* 0x000fe20000000000 */
[----:B------:R-:W-:Y:S01]  /*c7a0*/  SHFL.IDX PT, R170, R170, R3, 0x1c1f ;  /* 0x001c1f03aaaa7589 */ /* 0x000fe200000e0000 */
[----:B------:R-:W-:Y:S01]  /*c7b0*/  SEL R135, R135, R50, P0 ;  /* 0x0000003287877207 */ /* 0x000fe20000000000 */
[----:B------:R-:W-:Y:S01]  /*c7c0*/  ULDC.64 UR4, c[0x0][0xbe0] ;  /* 0x0002f80000047ab9 */ /* 0x000fe20000000a00 */
[----:B------:R-:W-:Y:S01]  /*c7d0*/  SEL R74, R151, R162, P0 ;  /* 0x000000a2974a7207 */ /* 0x000fe20000000000 */
[----:B------:R-:W4:Y:S01]  /*c7e0*/  SHFL.IDX PT, R172, R172, R3, 0x1c1f ;  /* 0x001c1f03acac7589 */ /* 0x000f2200000e0000 */
[----:B------:R-:W-:Y:S01]  /*c7f0*/  SEL R50, R51, R144, P0 ;  /* 0x0000009033327207 */ /* 0x000fe20000000000 */
[----:B------:R-:W5:Y:S01]  /*c800*/  @P2 LDC R151, c[0x0][0xbf0] ;  /* 0x0002fc00ff972b82 */ /* 0x000f620000000800 */
[----:B------:R-:W-:Y:S01]  /*c810*/  SHF.R.S32.HI R67, RZ, 0x1f, R152 ;  /* 0x0000001fff437819 */ /* 0x000fe20000011498 */
[----:B------:R-:W-:Y:S01]  /*c820*/  SHFL.IDX PT, R174, R174, R3, 0x1c1f ;  /* 0x001c1f03aeae7589 */ /* 0x000fe200000e0000 */
[----:B--2---:R-:W-:-:S03]  /*c830*/  SEL R20, R188, R71, P0 ;  /* 0x00000047bc147207 */ /* 0x004fc60000000000 */
[----:B------:R-:W-:Y:S01]  /*c840*/  SHFL.IDX PT, R111, R190, R3, 0x1c1f ;  /* 0x001c1f03be6f7589 */ /* 0x000fe200000e0000 */
[----:B0-----:R-:W-:-:S03]  /*c850*/  SEL R69, R160, R79, P0 ;  /* 0x0000004fa0457207 */ /* 0x001fc60000000000 */
[----:B------:R-:W-:Y:S04]  /*c860*/  SHFL.IDX PT, R113, R192, R3, 0x1c1f ;  /* 0x001c1f03c0717589 */ /* 0x000fe800000e0000 */
[----:B------:R-:W0:Y:S04]  /*c870*/  SHFL.IDX PT, R54, R54, R3, 0x1c1f ;  /* 0x001c1f0336367589 */ /* 0x000e2800000e0000 */
[----:B------:R-:W2:Y:S04]  /*c880*/  SHFL.IDX PT, R55, R214, R3, 0x1c1f ;  /* 0x001c1f03d6377589 */ /* 0x000ea800000e0000 */
[----:B------:R-:W-:Y:S01]  /*c890*/  SHFL.IDX PT, R59, R218, R3, 0x1c1f ;  /* 0x001c1f03da3b7589 */ /* 0x000fe200000e0000 */
[----:B----4-:R-:W-:-:S02]  /*c8a0*/  SEL R85, R172, R157, P0 ;  /* 0x0000009dac557207 */ /* 0x010fc40000000000 */
[----:B------:R-:W-:Y:S01]  /*c8b0*/  SEL R87, R157, R172, P0 ;  /* 0x000000ac9d577207 */ /* 0x000fe20000000000 */
        /* <DEDUP_REMOVED lines=13> */
[----:B------:R4:W5:Y:S01]  /*c990*/  SHFL.IDX PT, R3, R150, R81, 0x1c1f ;  /* 0x001c1f5196037589 */ /* 0x00096200000e0000 */
[----:B-1----:R-:W-:-:S03]  /*c9a0*/  IMAD R126, R136, UR40, RZ ;  /* 0x00000028887e7c24 */ /* 0x002fc6000f8e02ff */
[----:B------:R1:W-:Y:S01]  /*c9b0*/  SHFL.IDX PT, R124, R142, R81, 0x1c1f ;  /* 0x001c1f518e7c7589 */ /* 0x0003e200000e0000 */
[----:B------:R-:W-:-:S03]  /*c9c0*/  IMAD R137, R137, UR37, R126 ;  /* 0x0000002589897c24 */ /* 0x000fc6000f8e027e */
[----:B------:R-:W5:Y:S01]  /*c9d0*/  SHFL.IDX PT, R186, R128, R81, 0x1c1f ;  /* 0x001c1f5180ba7589 */ /* 0x000f6200000e0000 */
[----:B----4-:R-:W4:Y:S03]  /*c9e0*/  @P2 LDC R150, c[0x0][0xbf0] ;  /* 0x0002fc00ff962b82 */ /* 0x010f260000000800 */
[----:B------:R5:W5:Y:S01]  /*c9f0*/  SHFL.IDX PT, R128, R33, R81, 0x1c1f ;  /* 0x001c1f5121807589 */ /* 0x000b6200000e0000 */
[----:B-1----:R-:W-:Y:S02]  /*ca00*/  SEL R142, R144, R51, P0 ;  /* 0x00000033908e7207 */ /* 0x002fe40000000000 */
[----:B------:R-:W-:Y:S01]  /*ca10*/  SEL R51, R53, R148, P0 ;  /* 0x0000009435337207 */ /* 0x000fe20000000000 */
[----:B------:R-:W-:Y:S01]  /*ca20*/  IMAD.WIDE.U32 R148, R136, UR37, R6 ;  /* 0x0000002588947c25 */ /* 0x000fe2000f8e0006 */
[----:B------:R-:W-:Y:S01]  /*ca30*/  SEL R7, R58, R141, P0 ;  /* 0x0000008d3a077207 */ /* 0x000fe20000000000 */
[----:B------:R-:W1:Y:S01]  /*ca40*/  SHFL.IDX PT, R60, R86, R81, 0x1c1f ;  /* 0x001c1f51563c7589 */ /* 0x000e6200000e0000 */
[----:B------:R-:W-:Y:S01]  /*ca50*/  SEL R6, R57, R132, P0 ;  /* 0x0000008439067207 */ /* 0x000fe20000000000 */
[----:B------:R-:W-:Y:S01]  /*ca60*/  IMAD.IADD R149, R149, 0x1, R137 ;  /* 0x0000000195957824 */ /* 0x000fe200078e0289 */
[----:B------:R-:W-:Y:S01]  /*ca70*/  SEL R137, R141, R58, P0 ;  /* 0x0000003a8d897207 */ /* 0x000fe20000000000 */
[----:B------:R-:W-:Y:S01]  /*ca80*/  IMAD R58, R146, UR40, RZ ;  /* 0x00000028923a7c24 */ /* 0x000fe2000f8e02ff */
[----:B------:R-:W-:Y:S01]  /*ca90*/  SEL R136, R132, R57, P0 ;  /* 0x0000003984887207 */ /* 0x000fe20000000000 */
[----:B---3--:R-:W-:Y:S01]  /*caa0*/  @P2 IMAD.HI.U32 R57, R11, R130, RZ ;  /* 0x000000820b392227 */ /* 0x008fe200078e00ff */
[----:B0-----:R-:W-:Y:S01]  /*cab0*/  SEL R144, R54, R145, P0 ;  /* 0x0000009136907207 */ /* 0x001fe20000000000 */
[----:B------:R-:W-:Y:S01]  /*cac0*/  SHFL.IDX PT, R36, R94, R81, 0x1c1f ;  /* 0x001c1f515e247589 */ /* 0x000fe200000e0000 */
[----:B------:R-:W-:Y:S01]  /*cad0*/  SEL R54, R145, R54, P0 ;  /* 0x0000003691367207 */ /* 0x000fe20000000000 */
[----:B------:R-:W-:Y:S01]  /*cae0*/  IMAD R147, R147, UR37, R58 ;  /* 0x0000002593937c24 */ /* 0x000fe2000f8e023a */
[----:B--2---:R-:W-:Y:S01]  /*caf0*/  SEL R145, R55, R140, P0 ;  /* 0x0000008c37917207 */ /* 0x004fe20000000000 */
[----:B------:R-:W-:Y:S01]  /*cb00*/  IMAD.MOV.U32 R53, RZ, RZ, R11 ;  /* 0x000000ffff357224 */ /* 0x000fe200078e000b */
[----:B------:R-:W-:Y:S01]  /*cb10*/  SEL R55, R140, R55, P0 ;  /* 0x000000378c377207 */ /* 0x000fe20000000000 */
[----:B------:R-:W-:Y:S01]  /*cb20*/  IMAD.MOV.U32 R146, RZ, RZ, R4 ;  /* 0x000000ffff927224 */ /* 0x000fe200078e0004 */
[----:B------:R-:W-:Y:S01]  /*cb30*/  IADD3 R147, R5, R147, RZ ;  /* 0x0000009305937210 */ /* 0x000fe20007ffe0ff */
[C---:B------:R-:W-:Y:S01]  /*cb40*/  IMAD R5, R67.reuse, UR4, RZ ;  /* 0x0000000443057c24 */ /* 0x040fe2000f8e02ff */
[----:B----4-:R-:W-:Y:S01]  /*cb50*/  @P2 SHF.R.U32.HI R53, RZ, R150, R57 ;  /* 0x00000096ff352219 */ /* 0x010fe20000011639 */
[----:B------:R-:W-:Y:S01]  /*cb60*/  IMAD.MOV.U32 R57, RZ, RZ, R11 ;  /* 0x000000ffff397224 */ /* 0x000fe200078e000b */
[----:B-----5:R-:W-:Y:S01]  /*cb70*/  @P2 SHF.R.U32.HI R57, RZ, R151, R154 ;  /* 0x00000097ff392219 */ /* 0x020fe2000001169a */
[C---:B------:R-:W-:Y:S01]  /*cb80*/  IMAD R58, R152.reuse, UR5, R5 ;  /* 0x00000005983a7c24 */ /* 0x040fe2000f8e0205 */
[----:B------:R-:W-:Y:S01]  /*cb90*/  SHFL.IDX PT, R153, R84, R81, 0x1c1f ;  /* 0x001c1f5154997589 */ /* 0x000fe200000e0000 */
[----:B------:R-:W-:Y:S01]  /*cba0*/  IMAD.WIDE.U32 R4, R152, UR4, R148 ;  /* 0x0000000498047c25 */ /* 0x000fe2000f8e0094 */
[----:B------:R-:W-:Y:S01]  /*cbb0*/  ULDC.64 UR4, c[0x0][0xb30] ;  /* 0x0002cc0000047ab9 */ /* 0x000fe20000000a00 */
[----:B------:R-:W-:Y:S01]  /*cbc0*/  SEL R33, R22, R3, P0 ;  /* 0x0000000316217207 */ /* 0x000fe20000000000 */
[----:B------:R-:W-:Y:S01]  /*cbd0*/  SHFL.IDX PT, R155, R80, R81, 0x1c1f ;  /* 0x001c1f51509b7589 */ /* 0x000fe200000e0000 */
[----:B------:R-:W-:Y:S01]  /*cbe0*/  IMAD R67, R67, UR6, RZ ;  /* 0x0000000643437c24 */ /* 0x000fe2000f8e02ff */
[----:B------:R-:W-:Y:S01]  /*cbf0*/  IADD3 R140, P2, R53, R4, RZ ;  /* 0x00000004358c7210 */ /* 0x000fe20007f5e0ff */
[C---:B------:R-:W-:Y:S01]  /*cc00*/  IMAD.WIDE.U32 R146, R152.reuse, UR6, R146 ;  /* 0x0000000698927c25 */ /* 0x040fe2000f8e0092 */
        /* <DEDUP_REMOVED lines=9> */
[----:B------:R-:W-:Y:S01]  /*cca0*/  IMAD.IADD R147, R147, 0x1, R141 ;  /* 0x0000000193937824 */ /* 0x000fe200078e028d */
[----:B------:R-:W-:Y:S01]  /*ccb0*/  IADD3.X R141, R67, R5, R58, P2, !PT ;  /* 0x00000005438d7210 */ /* 0x000fe200017fe43a */
[C---:B------:R-:W-:Y:S01]  /*ccc0*/  IMAD R53, R8.reuse, R53, R11 ;  /* 0x0000003508357224 */ /* 0x040fe200078e020b */
[----:B------:R0:W-:Y:S01]  /*ccd0*/  SHFL.IDX PT, R127, R110, R81, 0x1c1f ;  /* 0x001c1f516e7f7589 */ /* 0x0001e200000e0000 */
[C---:B------:R-:W-:Y:S01]  /*cce0*/  IMAD R67, R57.reuse, UR5, R4 ;  /* 0x0000000539437c24 */ /* 0x040fe2000f8e0204 */
[----:B------:R-:W2:Y:S01]  /*ccf0*/  S2UR UR5, SR_CgaCtaId ;  /* 0x00000000000579c3 */ /* 0x000ea20000008800 */
[----:B------:R-:W-:Y:S01]  /*cd00*/  IMAD.MOV R126, RZ, RZ, -R57 ;  /* 0x000000ffff7e7224 */ /* 0x000fe200078e0a39 */
[----:B------:R-:W-:Y:S01]  /*cd10*/  SHFL.IDX PT, R133, R133, R81, 0x1c1f ;  /* 0x001c1f5185857589 */ /* 0x000fe200000e0000 */
[----:B------:R-:W-:Y:S01]  /*cd20*/  IMAD.WIDE.U32 R4, R57, UR4, R146 ;  /* 0x0000000439047c25 */ /* 0x000fe2000f8e0092 */
[----:B------:R-:W-:Y:S01]  /*cd30*/  SHF.R.S32.HI R57, RZ, 0x1f, R53 ;  /* 0x0000001fff397819 */ /* 0x000fe20000011435 */
[----:B------:R-:W-:Y:S01]  /*cd40*/  UMOV UR4, 0x400 ;  /* 0x0000040000047882 */ /* 0x000fe20000000000 */
[----:B------:R-:W-:Y:S01]  /*cd50*/  SHFL.IDX PT, R138, R138, R81, 0x1c1f ;  /* 0x001c1f518a8a7589 */ /* 0x000fe200000e0000 */
[----:B------:R-:W-:Y:S01]  /*cd60*/  IMAD R11, R8, R126, R11 ;  /* 0x0000007e080b7224 */ /* 0x000fe200078e020b */
[----:B------:R-:W-:Y:S01]  /*cd70*/  SEL R22, R71, R188, P0 ;  /* 0x000000bc47167207 */ /* 0x000fe20000000000 */
[----:B------:R-:W-:Y:S01]  /*cd80*/  IMAD R126, R57, UR6, RZ ;  /* 0x00000006397e7c24 */ /* 0x000fe2000f8e02ff */
[----:B0-----:R-:W-:Y:S01]  /*cd90*/  SEL R110, R111, R186, P0 ;  /* 0x000000ba6f6e7207 */ /* 0x001fe20000000000 */
[----:B------:R-:W-:Y:S01]  /*cda0*/  IMAD.IADD R5, R5, 0x1, R67 ;  /* 0x0000000105057824 */ /* 0x000fe200078e0243 */
[----:B------:R-:W-:Y:S01]  /*cdb0*/  SHF.R.S32.HI R58, RZ, 0x1f, R11 ;  /* 0x0000001fff3a7819 */ /* 0x000fe2000001140b */
[C---:B------:R-:W-:Y:S01]  /*cdc0*/  IMAD R57, R53.reuse, UR7, R126 ;  /* 0x0000000735397c24 */ /* 0x040fe2000f8e027e */
        /* <DEDUP_REMOVED lines=8> */
[----:B------:R-:W-:Y:S01]  /*ce50*/  IMAD.IADD R5, R141, 0x1, R57 ;  /* 0x000000018d057824 */ /* 0x000fe200078e0239 */
[----:B--2---:R-:W-:Y:S01]  /*ce60*/  ULEA UR4, UR5, UR4, 0x18 ;  /* 0x0000000405047291 */ /* 0x004fe2000f8ec03f */
[----:B------:R-:W-:Y:S01]  /*ce70*/  SHFL.IDX PT, R148, R67, RZ, 0x1c1f ;  /* 0x001c1fff43947589 */ /* 0x000fe200000e0000 */
[----:B------:R-:W-:Y:S01]  /*ce80*/  IMAD R58, R58, UR8, RZ ;  /* 0x000000083a3a7c24 */ /* 0x000fe2000f8e02ff */
[----:B------:R-:W-:Y:S01]  /*ce90*/  SEL R107, R109, R184, P0 ;  /* 0x000000b86d6b7207 */ /* 0x000fe20000000000 */
[----:B------:R-:W-:Y:S01]  /*cea0*/  UIADD3 UR4, UR4, 0x38820, URZ ;  /* 0x0003882004047890 */ /* 0x000fe2000fffe03f */
[----:B------:R-:W-:Y:S01]  /*ceb0*/  LEA.HI.X R140, R140, UR7, R5, 0x2, P2 ;  /* 0x000000078c8c7c11 */ /* 0x000fe200090f1405 */
[----:B------:R-:W-:Y:S01]  /*cec0*/  SHFL.IDX PT, R150, R67, 0x1, 0x1c1f ;  /* 0x003c1f0043967f89 */ /* 0x000fe200000e0000 */
[----:B------:R-:W-:Y:S01]  /*ced0*/  IMAD R53, R11, UR9, R58 ;  /* 0x000000090b357c24 */ /* 0x000fe2000f8e023a */
[----:B------:R-:W-:Y:S01]  /*cee0*/  UPRMT UR4, URZ, 0x654, UR4 ;  /* 0x000006543f047896 */ /* 0x000fe20008000004 */
[----:B------:R-:W-:Y:S01]  /*cef0*/  IMAD R11, R8, UR6, RZ ;  /* 0x00000006080b7c24 */ /* 0x000fe2000f8e02ff */
[----:B------:R-:W0:Y:S01]  /*cf00*/  SHFL.IDX PT, R149, R140, RZ, 0x1c1f ;  /* 0x001c1fff8c957589 */ /* 0x000e2200000e0000 */
[C---:B------:R-:W-:Y:S01]  /*cf10*/  VIADD R8, R10.reuse, 0x8 ;  /* 0x000000080a087836 */ /* 0x040fe20000000000 */
[----:B------:R-:W-:Y:S01]  /*cf20*/  ULDC.64 UR8, c[0x0][0xb00] ;  /* 0x0002c00000087ab9 */ /* 0x000fe20000000a00 */
[----:B------:R-:W-:Y:S01]  /*cf30*/  IMAD.IADD R57, R147, 0x1, R53 ;  /* 0x0000000193397824 */ /* 0x000fe200078e0235 */
[----:B------:R-:W2:Y:S01]  /*cf40*/  SHFL.IDX PT, R151, R140, 0x1, 0x1c1f ;  /* 0x003c1f008c977f89 */ /* 0x000ea200000e0000 */
[----:B------:R-:W-:-:S02]  /*cf50*/  ISETP.GE.OR P2, PT, R10, R11, P1 ;  /* 0x0000000b0a00720c */ /* 0x000fc40000f46670 */
[----:B------:R-:W-:Y:S01]  /*cf60*/  ISETP.GE.OR P1, PT, R8, R11, P1 ;  /* 0x0000000b0800720c */ /* 0x000fe20000f26670 */
[----:B------:R-:W-:Y:S01]  /*cf70*/  SYNCS.ARRIVE.TRANS64.RED.A1T0 RZ, [UR4], RZ ;  /* 0x000000ffffff79a7 */ /* 0x000fe20008100404 */
[----:B------:R-:W-:Y:S02]  /*cf80*/  LEA R53, P3, R146, UR8, 0x2 ;  /* 0x0000000892357c11 */ /* 0x000fe4000f8610ff */
[----:B------:R-:W-:Y:S02]  /*cf90*/  SEL R58, R128, R59, P0 ;  /* 0x0000003b803a7207 */ /* 0x000fe40000000000 */
[----:B------:R-:W-:Y:S02]  /*cfa0*/  LEA.HI.X R57, R146, UR9, R57, 0x2, P3 ;  /* 0x0000000992397c11 */ /* 0x000fe400098f1439 */
[----:B------:R-:W-:Y:S01]  /*cfb0*/  ISETP.GE.AND P3, PT, R10, R11, PT ;  /* 0x0000000b0a00720c */ /* 0x000fe20003f66270 */
[----:B------:R3:W4:Y:S01]  /*cfc0*/  SHFL.IDX PT, R146, R53, RZ, 0x1c1f ;  /* 0x001c1fff35927589 */ /* 0x00072200000e0000 */
[----:B-1----:R-:W-:-:S02]  /*cfd0*/  SEL R5, R61, R60, P0 ;  /* 0x0000003c3d057207 */ /* 0x002fc40000000000 */
[----:B------:R-:W-:Y:S01]  /*cfe0*/  SEL R59, R60, R61, P0 ;  /* 0x0000003d3c3b7207 */ /* 0x000fe20000000000 */
[----:B------:R3:W1:Y:S01]  /*cff0*/  SHFL.IDX PT, R147, R57, RZ, 0x1c1f ;  /* 0x001c1fff39937589 */ /* 0x00066200000e0000 */
[----:B------:R-:W-:Y:S02]  /*d000*/  SEL R60, R62, R129, P0 ;  /* 0x000000813e3c7207 */ /* 0x000fe40000000000 */
[----:B------:R-:W-:Y:S01]  /*d010*/  SEL R111, R113, R182, P0 ;  /* 0x000000b6716f7207 */ /* 0x000fe20000000000 */
[----:B0-----:R3:W-:Y:S01]  /*d020*/  @!P2 ST.E desc[UR46][R148.64], R0 ;  /* 0x000000009400a985 */ /* 0x0017e2000c10192e */
[----:B------:R-:W-:Y:S02]  /*d030*/  SEL R62, R129, R62, P0 ;  /* 0x0000003e813e7207 */ /* 0x000fe40000000000 */
[----:B------:R-:W-:Y:S01]  /*d040*/  SEL R61, R63, R36, P0 ;  /* 0x000000243f3d7207 */ /* 0x000fe20000000000 */
[----:B--2---:R3:W-:Y:S01]  /*d050*/  @!P1 ST.E desc[UR46][R150.64], R2 ;  /* 0x0000000296009985 */ /* 0x0047e2000c10192e */
        /* <DEDUP_REMOVED lines=15> */
[----:B-1-34-:R-:W-:Y:S06]  /*d150*/  @P3 BRA `(.L_x_2593) ;  /* 0x0000000800f83947 */ /* 0x01afec0003800000 */
[----:B------:R-:W-:Y:S01]  /*d160*/  ULDC UR4, c[0x0][0xac8] ;  /* 0x0002b20000047ab9 */ /* 0x000fe20000000800 */
[C---:B------:R-:W-:Y:S01]  /*d170*/  VIADD R0, R9.reuse, 0x8 ;  /* 0x0000000809007836 */ /* 0x040fe20000000000 */
[C---:B------:R-:W-:Y:S01]  /*d180*/  ISETP.GE.AND P1, PT, R9.reuse, UR4, PT ;  /* 0x0000000409007c0c */ /* 0x040fe2000bf26270 */
[C---:B------:R-:W-:Y:S02]  /*d190*/  VIADD R10, R9.reuse, 0x10 ;  /* 0x00000010090a7836 */ /* 0x040fe40000000000 */
[C---:B------:R-:W-:Y:S01]  /*d1a0*/  VIADD R36, R9.reuse, 0x18 ;  /* 0x0000001809247836 */ /* 0x040fe20000000000 */
[----:B------:R-:W-:Y:S01]  /*d1b0*/  ISETP.GE.AND P4, PT, R0, UR4, PT ;  /* 0x0000000400007c0c */ /* 0x000fe2000bf86270 */
[C---:B------:R-:W-:Y:S01]  /*d1c0*/  VIADD R44, R9.reuse, 0x20 ;  /* 0x00000020092c7836 */ /* 0x040fe20000000000 */
[----:B------:R-:W-:Y:S01]  /*d1d0*/  ISETP.GE.AND P5, PT, R10, UR4, PT ;  /* 0x000000040a007c0c */ /* 0x000fe2000bfa6270 */
[C---:B------:R-:W-:Y:S01]  /*d1e0*/  VIADD R126, R9.reuse, 0x28 ;  /* 0x00000028097e7836 */ /* 0x040fe20000000000 */
[----:B------:R-:W-:Y:S01]  /*d1f0*/  ISETP.GE.AND P6, PT, R36, UR4, PT ;  /* 0x0000000424007c0c */ /* 0x000fe2000bfc6270 */
[----:B------:R-:W-:-:S03]  /*d200*/  VIADD R130, R9, 0x30 ;  /* 0x0000003009827836 */ /* 0x000fc60000000000 */
[----:B------:R-:W-:Y:S01]  /*d210*/  ISETP.GE.AND P2, PT, R126, UR4, PT ;  /* 0x000000047e007c0c */ /* 0x000fe2000bf46270 */
[----:B------:R-:W-:Y:S01]  /*d220*/  @!P1 IMAD.WIDE R66, R9, 0x4, R146 ;  /* 0x0000000409429825 */ /* 0x000fe200078e0292 */
[----:B------:R-:W-:-:S03]  /*d230*/  ISETP.GE.AND P3, PT, R130, UR4, PT ;  /* 0x0000000482007c0c */ /* 0x000fc6000bf66270 */
        /* <DEDUP_REMOVED lines=8> */
[----:B------:R-:W-:Y:S01]  /*d2c0*/  VIADD R10, R9, 0x40 ;  /* 0x00000040090a7836 */ /* 0x000fe20000000000 */
[----:B------:R-:W-:-:S02]  /*d2d0*/  @!P6 LOP3.LUT R149, R36, 0xfffffffe, RZ, 0xc0, !PT ;  /* 0xfffffffe2495e812 */ /* 0x000fc400078ec0ff */
[----:B------:R-:W-:Y:S01]  /*d2e0*/  @!P2 LEA.HI R126, R126, R126, RZ, 0x1 ;  /* 0x0000007e7e7ea211 */ /* 0x000fe200078f08ff */
[--C-:B0-----:R-:W-:Y:S01]  /*d2f0*/  @!P4 IMAD.WIDE R30, R65, 0x4, R146.reuse ;  /* 0x00000004411ec825 */ /* 0x101fe200078e0292 */
[----:B------:R-:W-:Y:S02]  /*d300*/  @!P1 LEA.HI R44, R44, R44, RZ, 0x1 ;  /* 0x0000002c2c2c9211 */ /* 0x000fe400078f08ff */
[----:B------:R-:W-:Y:S01]  /*d310*/  @!P3 LEA.HI R130, R130, R130, RZ, 0x1 ;  /* 0x000000828282b211 */ /* 0x000fe200078f08ff */
[--C-:B------:R-:W-:Y:S01]  /*d320*/  @!P5 IMAD.WIDE R66, R125, 0x4, R146.reuse ;  /* 0x000000047d42d825 */ /* 0x100fe200078e0292 */
[----:B------:R0:W-:Y:S01]  /*d330*/  @!P4 ST.E.64 desc[UR46][R30.64], R28 ;  /* 0x0000001c1e00c985 */ /* 0x0001e2000c101b2e */
[----:B------:R-:W-:Y:S02]  /*d340*/  @!P1 LOP3.LUT R65, R44, 0xfffffffe, RZ, 0xc0, !PT ;  /* 0xfffffffe2c419812 */ /* 0x000fe400078ec0ff */
[----:B------:R-:W-:Y:S01]  /*d350*/  @!P6 IMAD.WIDE R148, R149, 0x4, R146 ;  /* 0x000000049594e825 */ /* 0x000fe200078e0292 */
[----:B------:R1:W-:Y:S01]  /*d360*/  @!P5 ST.E.64 desc[UR46][R66.64], R26 ;  /* 0x0000001a4200d985 */ /* 0x0003e2000c101b2e */
[----:B------:R-:W-:-:S02]  /*d370*/  IADD3 R36, R9, 0x48, RZ ;  /* 0x0000004809247810 */ /* 0x000fc40007ffe0ff */
[----:B------:R-:W-:Y:S01]  /*d380*/  ISETP.GE.AND P4, PT, R0, UR4, PT ;  /* 0x0000000400007c0c */ /* 0x000fe2000bf86270 */
[----:B------:R2:W-:Y:S01]  /*d390*/  @!P6 ST.E.64 desc[UR46][R148.64], R24 ;  /* 0x000000189400e985 */ /* 0x0005e2000c101b2e */
[----:B------:R-:W-:Y:S01]  /*d3a0*/  ISETP.GE.AND P5, PT, R10, UR4, PT ;  /* 0x000000040a007c0c */ /* 0x000fe2000bfa6270 */
[C---:B------:R-:W-:Y:S01]  /*d3b0*/  VIADD R44, R9.reuse, 0x58 ;  /* 0x00000058092c7836 */ /* 0x040fe20000000000 */
[----:B------:R-:W-:Y:S02]  /*d3c0*/  ISETP.GE.AND P6, PT, R36, UR4, PT ;  /* 0x0000000424007c0c */ /* 0x000fe4000bfc6270 */
[----:B0-----:R-:W-:Y:S01]  /*d3d0*/  @!P2 LOP3.LUT R29, R126, 0xfffffffe, RZ, 0xc0, !PT ;  /* 0xfffffffe7e1da812 */ /* 0x001fe200078ec0ff */
[----:B------:R-:W-:Y:S01]  /*d3e0*/  VIADD R30, R9, 0x50 ;  /* 0x00000050091e7836 */ /* 0x000fe20000000000 */
[----:B------:R-:W-:-:S03]  /*d3f0*/  @!P3 LOP3.LUT R31, R130, 0xfffffffe, RZ, 0xc0, !PT ;  /* 0xfffffffe821fb812 */ /* 0x000fc600078ec0ff */
[--C-:B-1----:R-:W-:Y:S02]  /*d400*/  @!P2 IMAD.WIDE R26, R29, 0x4, R146.reuse ;  /* 0x000000041d1aa825 */ /* 0x102fe400078e0292 */
[----:B------:R-:W-:Y:S02]  /*d410*/  @!P4 LEA.HI R0, R0, R0, RZ, 0x1 ;  /* 0x000000000000c211 */ /* 0x000fe400078f08ff */
[----:B------:R-:W-:Y:S01]  /*d420*/  @!P5 LEA.HI R10, R10, R10, RZ, 0x1 ;  /* 0x0000000a0a0ad211 */ /* 0x000fe200078f08ff */
[----:B--2---:R-:W-:Y:S01]  /*d430*/  @!P1 IMAD.WIDE R24, R65, 0x4, R146 ;  /* 0x0000000441189825 */ /* 0x004fe200078e0292 */
[----:B------:R-:W-:-:S03]  /*d440*/  @!P6 LEA.HI R36, R36, R36, RZ, 0x1 ;  /* 0x000000242424e211 */ /* 0x000fc600078f08ff */
        /* <DEDUP_REMOVED lines=41> */
[----:B------:R-:W-:-:S03]  /*d6e0*/  IADD3 R0, R9, 0x90, RZ ;  /* 0x0000009009007810 */ /* 0x000fc60007ffe0ff */
[----:B------:R-:W-:Y:S01]  /*d6f0*/  @!P3 LEA.HI R24, R24, R24, RZ, 0x1 ;  /* 0x000000181818b211 */ /* 0x000fe200078f08ff */
[--C-:B0-----:R-:W-:Y:S01]  /*d700*/  @!P4 IMAD.WIDE R14, R21, 0x4, R146.reuse ;  /* 0x00000004150ec825 */ /* 0x101fe200078e0292 */
[----:B------:R-:W-:Y:S02]  /*d710*/  ISETP.GE.AND P1, PT, R22, UR4, PT ;  /* 0x0000000416007c0c */ /* 0x000fe4000bf26270 */
[----:B-1----:R-:W-:Y:S01]  /*d720*/  @!P5 LOP3.LUT R17, R10, 0xfffffffe, RZ, 0xc0, !PT ;  /* 0xfffffffe0a11d812 */ /* 0x002fe200078ec0ff */
[----:B------:R-:W-:Y:S01]  /*d730*/  VIADD R10, R9, 0x98 ;  /* 0x00000098090a7836 */ /* 0x000fe20000000000 */
[----:B------:R-:W-:Y:S01]  /*d740*/  ISETP.GE.AND P2, PT, R0, UR4, PT ;  /* 0x0000000400007c0c */ /* 0x000fe2000bf46270 */
[----:B------:R0:W-:Y:S01]  /*d750*/  @!P4 ST.E.64 desc[UR46][R14.64], R74 ;  /* 0x0000004a0e00c985 */ /* 0x0001e2000c101b2e */
[----:B------:R-:W-:Y:S01]  /*d760*/  @!P6 LEA.HI R20, R20, R20, RZ, 0x1 ;  /* 0x000000141414e211 */ /* 0x000fe200078f08ff */
[----:B------:R-:W-:Y:S01]  /*d770*/  @!P5 IMAD.WIDE R16, R17, 0x4, R146 ;  /* 0x000000041110d825 */ /* 0x000fe200078e0292 */
[----:B--2---:R-:W-:-:S02]  /*d780*/  @!P3 LOP3.LUT R19, R24, 0xfffffffe, RZ, 0xc0, !PT ;  /* 0xfffffffe1813b812 */ /* 0x004fc400078ec0ff */
[----:B------:R-:W-:Y:S01]  /*d790*/  @!P6 LOP3.LUT R21, R20, 0xfffffffe, RZ, 0xc0, !PT ;  /* 0xfffffffe1415e812 */ /* 0x000fe200078ec0ff */
[----:B------:R-:W-:Y:S01]  /*d7a0*/  VIADD R24, R9, 0xa0 ;  /* 0x000000a009187836 */ /* 0x000fe20000000000 */
[----:B------:R-:W-:Y:S01]  /*d7b0*/  @!P5 ST.E.64 desc[UR46][R16.64], R78 ;  /* 0x0000004e1000d985 */ /* 0x000fe2000c101b2e */
[--C-:B------:R-:W-:Y:S01]  /*d7c0*/  @!P3 IMAD.WIDE R18, R19, 0x4, R146.reuse ;  /* 0x000000041312b825 */ /* 0x100fe200078e0292 */
[----:B------:R-:W-:Y:S02]  /*d7d0*/  @!P1 LEA.HI R22, R22, R22, RZ, 0x1 ;  /* 0x0000001616169211 */ /* 0x000fe400078f08ff */
[----:B------:R-:W-:Y:S01]  /*d7e0*/  ISETP.GE.AND P4, PT, R24, UR4, PT ;  /* 0x0000000418007c0c */ /* 0x000fe2000bf86270 */
[----:B------:R-:W-:Y:S01]  /*d7f0*/  @!P6 IMAD.WIDE R20, R21, 0x4, R146 ;  /* 0x000000041514e825 */ /* 0x000fe200078e0292 */
[----:B------:R1:W-:Y:S01]  /*d800*/  @!P3 ST.E.64 desc[UR46][R18.64], R80 ;  /* 0x000000501200b985 */ /* 0x0003e2000c101b2e */
[----:B------:R-:W-:Y:S02]  /*d810*/  ISETP.GE.AND P3, PT, R10, UR4, PT ;  /* 0x000000040a007c0c */ /* 0x000fe4000bf66270 */
[----:B0-----:R-:W-:Y:S01]  /*d820*/  @!P1 LOP3.LUT R15, R22, 0xfffffffe, RZ, 0xc0, !PT ;  /* 0xfffffffe160f9812 */ /* 0x001fe200078ec0ff */
[----:B------:R0:W-:Y:S01]  /*d830*/  @!P6 ST.E.64 desc[UR46][R20.64], R84 ;  /* 0x000000541400e985 */ /* 0x0001e2000c101b2e */
[----:B------:R-:W-:Y:S01]  /*d840*/  @!P2 LEA.HI R0, R0, R0, RZ, 0x1 ;  /* 0x000000000000a211 */ /* 0x000fe200078f08ff */
[----:B------:R-:W-:-:S02]  /*d850*/  VIADD R22, R9, 0xb8 ;  /* 0x000000b809167836 */ /* 0x000fc40000000000 */
[--C-:B------:R-:W-:Y:S01]  /*d860*/  @!P1 IMAD.WIDE R14, R15, 0x4, R146.reuse ;  /* 0x000000040f0e9825 */ /* 0x100fe200078e0292 */
[----:B------:R-:W-:Y:S02]  /*d870*/  @!P2 LOP3.LUT R23, R0, 0xfffffffe, RZ, 0xc0, !PT ;  /* 0xfffffffe0017a812 */ /* 0x000fe400078ec0ff */
[----:B------:R-:W-:Y:S01]  /*d880*/  ISETP.GE.AND P5, PT, R22, UR4, PT ;  /* 0x0000000416007c0c */ /* 0x000fe2000bfa6270 */
[C---:B------:R-:W-:Y:S01]  /*d890*/  VIADD R0, R9.reuse, 0xa8 ;  /* 0x000000a809007836 */ /* 0x040fe20000000000 */
[----:B------:R2:W-:Y:S01]  /*d8a0*/  @!P1 ST.E.64 desc[UR46][R14.64], R86 ;  /* 0x000000560e009985 */ /* 0x0005e2000c101b2e */
[----:B------:R-:W-:Y:S01]  /*d8b0*/  @!P3 LEA.HI R10, R10, R10, RZ, 0x1 ;  /* 0x0000000a0a0ab211 */ /* 0x000fe200078f08ff */
[----:B-1----:R-:W-:Y:S01]  /*d8c0*/  VIADD R18, R9, 0xb0 ;  /* 0x000000b009127836 */ /* 0x002fe20000000000 */
[----:B------:R-:W-:Y:S01]  /*d8d0*/  @!P4 LEA.HI R24, R24, R24, RZ, 0x1 ;  /* 0x000000181818c211 */ /* 0x000fe200078f08ff */
[----:B------:R-:W-:Y:S01]  /*d8e0*/  @!P2 IMAD.WIDE R16, R23, 0x4, R146 ;  /* 0x000000041710a825 */ /* 0x000fe200078e0292 */
[----:B------:R-:W-:-:S02]  /*d8f0*/  ISETP.GE.AND P1, PT, R0, UR4, PT ;  /* 0x0000000400007c0c */ /* 0x000fc4000bf26270 */
[----:B------:R-:W-:Y:S01]  /*d900*/  @!P3 LOP3.LUT R19, R10, 0xfffffffe, RZ, 0xc0, !PT ;  /* 0xfffffffe0a13b812 */ /* 0x000fe200078ec0ff */
[C---:B0-----:R-:W-:Y:S01]  /*d910*/  VIADD R20, R9.reuse, 0xc0 ;  /* 0x000000c009147836 */ /* 0x041fe20000000000 */
[----:B------:R-:W-:Y:S01]  /*d920*/  ISETP.GE.AND P6, PT, R18, UR4, PT ;  /* 0x0000000412007c0c */ /* 0x000fe2000bfc6270 */
[----:B------:R-:W-:Y:S01]  /*d930*/  VIADD R10, R9, 0xc8 ;  /* 0x000000c8090a7836 */ /* 0x000fe20000000000 */
[----:B------:R0:W-:Y:S01]  /*d940*/  @!P2 ST.E.64 desc[UR46][R16.64], R94 ;  /* 0x0000005e1000a985 */ /* 0x0001e2000c101b2e */
[----:B------:R-:W-:Y:S01]  /*d950*/  @!P5 LEA.HI R22, R22, R22, RZ, 0x1 ;  /* 0x000000161616d211 */ /* 0x000fe200078f08ff */
[----:B--2---:R-:W-:Y:S01]  /*d960*/  @!P3 IMAD.WIDE R14, R19, 0x4, R146 ;  /* 0x00000004130eb825 */ /* 0x004fe200078e0292 */
[----:B------:R-:W-:Y:S02]  /*d970*/  ISETP.GE.AND P2, PT, R20, UR4, PT ;  /* 0x0000000414007c0c */ /* 0x000fe4000bf46270 */
[----:B------:R-:W-:Y:S01]  /*d980*/  @!P5 LOP3.LUT R23, R22, 0xfffffffe, RZ, 0xc0, !PT ;  /* 0xfffffffe1617d812 */ /* 0x000fe200078ec0ff */
[----:B------:R-:W-:Y:S01]  /*d990*/  VIADD R22, R9, 0xe0 ;  /* 0x000000e009167836 */ /* 0x000fe20000000000 */
[----:B------:R1:W-:Y:S01]  /*d9a0*/  @!P3 ST.E.64 desc[UR46][R14.64], R96 ;  /* 0x000000600e00b985 */ /* 0x0003e2000c101b2e */
[----:B------:R-:W-:-:S02]  /*d9b0*/  ISETP.GE.AND P3, PT, R10, UR4, PT ;  /* 0x000000040a007c0c */ /* 0x000fc4000bf66270 */
[----:B------:R-:W-:Y:S02]  /*d9c0*/  @!P1 LEA.HI R0, R0, R0, RZ, 0x1 ;  /* 0x0000000000009211 */ /* 0x000fe400078f08ff */
[----:B0-----:R-:W-:Y:S02]  /*d9d0*/  @!P4 LOP3.LUT R17, R24, 0xfffffffe, RZ, 0xc0, !PT ;  /* 0xfffffffe1811c812 */ /* 0x001fe400078ec0ff */
[----:B------:R-:W-:Y:S02]  /*d9e0*/  @!P1 LOP3.LUT R19, R0, 0xfffffffe, RZ, 0xc0, !PT ;  /* 0xfffffffe00139812 */ /* 0x000fe400078ec0ff */
[----:B------:R-:W-:Y:S01]  /*d9f0*/  @!P6 LEA.HI R0, R18, R18, RZ, 0x1 ;  /* 0x000000121200e211 */ /* 0x000fe200078f08ff */
[--C-:B------:R-:W-:Y:S01]  /*da00*/  @!P4 IMAD.WIDE R16, R17, 0x4, R146.reuse ;  /* 0x000000041110c825 */ /* 0x100fe200078e0292 */
[----:B------:R-:W-:Y:S02]  /*da10*/  @!P2 LEA.HI R20, R20, R20, RZ, 0x1 ;  /* 0x000000141414a211 */ /* 0x000fe400078f08ff */
[----:B------:R-:W-:Y:S01]  /*da20*/  @!P6 LOP3.LUT R21, R0, 0xfffffffe, RZ, 0xc0, !PT ;  /* 0xfffffffe0015e812 */ /* 0x000fe200078ec0ff */
[--C-:B------:R-:W-:Y:S01]  /*da30*/  @!P1 IMAD.WIDE R18, R19, 0x4, R146.reuse ;  /* 0x0000000413129825 */ /* 0x100fe200078e0292 */
[----:B------:R-:W-:Y:S01]  /*da40*/  @!P3 LEA.HI R10, R10, R10, RZ, 0x1 ;  /* 0x0000000a0a0ab211 */ /* 0x000fe200078f08ff */
[----:B------:R0:W-:Y:S01]  /*da50*/  @!P4 ST.E.64 desc[UR46][R16.64], R98 ;  /* 0x000000621000c985 */ /* 0x0001e2000c101b2e */
[----:B------:R-:W-:Y:S01]  /*da60*/  @!P2 LOP3.LUT R25, R20, 0xfffffffe, RZ, 0xc0, !PT ;  /* 0xfffffffe1419a812 */ /* 0x000fe200078ec0ff */
[----:B-1----:R-:W-:-:S02]  /*da70*/  @!P6 IMAD.WIDE R14, R21, 0x4, R146 ;  /* 0x00000004150ee825 */ /* 0x002fc400078e0292 */
[----:B------:R1:W-:Y:S02]  /*da80*/  @!P1 ST.E.64 desc[UR46][R18.64], R100 ;  /* 0x0000006412009985 */ /* 0x0003e4000c101b2e */
[--C-:B------:R-:W-:Y:S01]  /*da90*/  @!P5 IMAD.WIDE R20, R23, 0x4, R146.reuse ;  /* 0x000000041714d825 */ /* 0x100fe200078e0292 */
[----:B------:R-:W-:Y:S01]  /*daa0*/  @!P3 LOP3.LUT R23, R10, 0xfffffffe, RZ, 0xc0, !PT ;  /* 0xfffffffe0a17b812 */ /* 0x000fe200078ec0ff */
[----:B------:R2:W-:Y:S01]  /*dab0*/  @!P6 ST.E.64 desc[UR46][R14.64], R102 ;  /* 0x000000660e00e985 */ /* 0x0005e2000c101b2e */
[C---:B------:R-:W-:Y:S01]  /*dac0*/  IADD3 R10, R9.reuse, 0xd8, RZ ;  /* 0x000000d8090a7810 */ /* 0x040fe20007ffe0ff */
[----:B------:R-:W-:Y:S02]  /*dad0*/  VIADD R0, R9, 0xd0 ;  /* 0x000000d009007836 */ /* 0x000fe40000000000 */
[----:B------:R-:W-:Y:S01]  /*dae0*/  @!P5 ST.E.64 desc[UR46][R20.64], R104 ;  /* 0x000000681400d985 */ /* 0x000fe2000c101b2e */
[----:B0-----:R-:W-:Y:S02]  /*daf0*/  @!P2 IMAD.WIDE R16, R25, 0x4, R146 ;  /* 0x000000041910a825 */ /* 0x001fe400078e0292 */
[----:B------:R-:W-:-:S02]  /*db00*/  ISETP.GE.AND P1, PT, R0, UR4, PT ;  /* 0x0000000400007c0c */ /* 0x000fc4000bf26270 */
        /* <DEDUP_REMOVED lines=35> */
.L_x_2593:
[----:B------:R-:W-:Y:S05]  /*dd40*/  BSYNC B0 ;  /* 0x0000000000007941 */ /* 0x000fea0003800000 */
.L_x_2592:
        /* <DEDUP_REMOVED lines=38> */
[----:B------:R-:W-:-:S03]  /*dfb0*/  IADD3 R38, R9, 0x28, RZ ;  /* 0x0000002809267810 */ /* 0x000fc60007ffe0ff */
[C-C-:B------:R-:W-:Y:S01]  /*dfc0*/  @!P3 IMAD.WIDE R12, R9.reuse, 0x4, R14.reuse ;  /* 0x00000004090cb825 */ /* 0x140fe200078e020e */
[----:B------:R-:W-:Y:S02]  /*dfd0*/  ISETP.GE.AND P2, PT, R38, UR4, PT ;  /* 0x0000000426007c0c */ /* 0x000fe4000bf46270 */
        /* <DEDUP_REMOVED lines=50> */
[----:B------:R-:W-:Y:S02]  /*e300*/  IADD3 R41, R9, 0x70, RZ ;  /* 0x0000007009297810 */ /* 0x000fe40007ffe0ff */
[----:B------:R-:W-:Y:S01]  /*e310*/  @!P2 LEA.HI R38, R38, R38, RZ, 0x1 ;  /* 0x000000262626a211 */ /* 0x000fe200078f08ff */
        /* <DEDUP_REMOVED lines=97> */
[----:B------:R-:W-:Y:S02]  /*e930*/  @!P0 LEA.HI R0, R12, R12, RZ, 0x1 ;  /* 0x0000000c0c008211 */ /* 0x000fe400078f08ff */
[----:B---3--:R-:W-:Y:S01]  /*e940*/  @!P3 LOP3.LUT R7, R34, 0xfffffffe, RZ, 0xc0, !PT ;  /* 0xfffffffe2207b812 */ /* 0x008fe200078ec0ff */
        /* <DEDUP_REMOVED lines=10> */
[----:B0-----:R-:W-:Y:S01]  /*e9f0*/  @!P6 LOP3.LUT R23, R0, 0xfffffffe, RZ, 0xc0, !PT ;  /* 0xfffffffe0017e812 */ /* 0x001fe200078ec0ff */
[--C-:B------:R-:W-:Y:S02]  /*ea00*/  @!P4 IMAD.WIDE R4, R19, 0x4, R14.reuse ;  /* 0x000000041304c825 */ /* 0x100fe400078e020e */
[----:B------:R0:W-:Y:S02]  /*ea10*/  @!P1 ST.E.64 desc[UR46][R12.64], R26 ;  /* 0x0000001a0c009985 */ /* 0x0001e4000c101b2e */
[----:B------:R-:W-:-:S02]  /*ea20*/  @!P6 IMAD.WIDE R18, R23, 0x4, R14 ;  /* 0x000000041712e825 */ /* 0x000fc400078e020e */
[----:B------:R0:W-:Y:S01]  /*ea30*/  @!P0 ST.E.64 desc[UR46][R16.64], R64 ;  /* 0x0000004010008985 */ /* 0x0001e2000c101b2e */
[----:B------:R-:W-:-:S03]  /*ea40*/  ISETP.GE.AND P0, PT, R9, UR4, PT ;  /* 0x0000000409007c0c */ /* 0x000fc6000bf06270 */
[----:B------:R0:W-:Y:S01]  /*ea50*/  @!P4 ST.E.64 desc[UR46][R4.64], R10 ;  /* 0x0000000a0400c985 */ /* 0x0001e2000c101b2e */
        /* <DEDUP_REMOVED lines=9> */
.L_x_2591:
[----:B------:R-:W0:Y:S02]  /*eaf0*/  S2R R0, SR_TID.X ;  /* 0x0000000000007919 */ /* 0x000e240000002100 */
[----:B0-----:R-:W-:-:S04]  /*eb00*/  IADD3 R2, R0, -0x80, RZ ;  /* 0xffffff8000027810 */ /* 0x001fc80007ffe0ff */
        /* <DEDUP_REMOVED lines=29> */
[----:B------:R-:W1:Y:S04]  /*ece0*/  LDC R8, c[0x0][0xc50] ;  /* 0x00031400ff087b82 */ /* 0x000e680000000800 */
[----:B------:R-:W-:Y:S01]  /*ecf0*/  IADD3 R3, R11, R3, RZ ;  /* 0x000000030b037210 */ /* 0x000fe20007ffe0ff */
        /* <DEDUP_REMOVED lines=25> */
.L_x_2550:
        /* <DEDUP_REMOVED lines=18> */
.L_x_2594:
[----:B------:R-:W-:Y:S01]  /*efb0*/  ULDC UR42, c[0x0][0xc50] ;  /* 0x00031400002a7ab9 */ /* 0x000fe20000000800 */
[----:B------:R-:W-:Y:S01]  /*efc0*/  UMOV UR40, UR6 ;  /* 0x0000000600287c82 */ /* 0x000fe20008000000 */
[----:B------:R-:W-:-:S11]  /*efd0*/  UISETP.NE.AND UP0, UPT, UR42, 0x1, UPT ;  /* 0x000000012a00788c */ /* 0x000fd6000bf05270 */
[----:B------:R-:W-:Y:S01]  /*efe0*/  @UP0 ULDC UR4, c[0x0][0xc54] ;  /* 0x0003150000040ab9 */ /* 0x000fe20000000800 */
[----:B------:R-:W-:Y:S01]  /*eff0*/  @UP0 ULDC UR7, c[0x0][0xc58] ;  /* 0x0003160000070ab9 */ /* 0x000fe20000000800 */
[----:B------:R-:W-:-:S04]  /*f000*/  UIMAD.WIDE.U32 UR4, UR6, UR4, URZ ;  /* 0x00000004060472a5 */ /* 0x000fc8000f8e003f */
[----:B------:R-:W-:-:S12]  /*f010*/  @UP0 USHF.R.U32.HI UR40, URZ, UR7, UR5 ;  /* 0x000000073f280299 */ /* 0x000fd80008011605 */
.L_x_2595:
        /* <DEDUP_REMOVED lines=8> */
[----:B------:R-:W-:Y:S01]  /*f0a0*/  ULDC UR4, c[0x0][0x448] ;  /* 0x0001120000047ab9 */ /* 0x000fe20000000800 */
[----:B------:R-:W-:Y:S01]  /*f0b0*/  ULDC UR7, c[0x0][0x2f0] ;  /* 0x0000bc0000077ab9 */ /* 0x000fe20000000800 */
[----:B------:R-:W-:-:S05]  /*f0c0*/  IMAD.MOV.U32 R17, RZ, RZ, RZ ;  /* 0x000000ffff117224 */ /* 0x000fca00078e00ff */
[----:B------:R-:W1:Y:S01]  /*f0d0*/  S2UR UR48, SR_CTAID.X ;  /* 0x00000000003079c3 */ /* 0x000e620000002500 */
[----:B------:R-:W-:Y:S01]  /*f0e0*/  UISETP.NE.AND UP1, UPT, UR4, 0x1, UPT ;  /* 0x000000010400788c */ /* 0x000fe2000bf25270 */
[----:B------:R-:W-:Y:S02]  /*f0f0*/  ULDC UR8, c[0x0][0x288] ;  /* 0x0000a20000087ab9 */ /* 0x000fe40000000800 */
[----:B------:R-:W-:Y:S02]  /*f100*/  ULDC.64 UR4, c[0x0][0x418] ;  /* 0x0001060000047ab9 */ /* 0x000fe40000000a00 */
[----:B------:R-:W-:-:S03]  /*f110*/  UISETP.NE.U32.AND UP0, UPT, UR4, URZ, UPT ;  /* 0x0000003f0400728c */ /* 0x000fc6000bf05070 */
[----:B------:R-:W-:Y:S01]  /*f120*/  ULDC UR4, c[0x0][0x424] ;  /* 0x0001090000047ab9 */ /* 0x000fe20000000800 */
[----:B------:R-:W-:-:S03]  /*f130*/  UISETP.NE.AND.EX UP0, UPT, UR5, URZ, UPT, UP0 ;  /* 0x0000003f0500728c */ /* 0x000fc6000bf05300 */
[----:B------:R-:W-:Y:S01]  /*f140*/  @UP1 ULDC UR5, c[0x0][0x44c] ;  /* 0x0001130000051ab9 */ /* 0x000fe20000000800 */
[----:B0-----:R-:W-:Y:S01]  /*f150*/  ISETP.NE.U32.AND P0, PT, R2, RZ, PT ;  /* 0x000000ff0200720c */ /* 0x001fe20003f05070 */
[----:B------:R-:W-:-:S03]  /*f160*/  USEL UR38, UR4, 0x1, UP0 ;  /* 0x0000000104267887 */ /* 0x000fc60008000000 */
[----:B------:R-:W-:Y:S01]  /*f170*/  ISETP.NE.AND.EX P0, PT, R3, RZ, PT, P0 ;  /* 0x000000ff0300720c */ /* 0x000fe20003f05300 */
[----:B-1----:R-:W-:Y:S02]  /*f180*/  ULEA UR6, UR48, 0x7f, 0x7 ;  /* 0x0000007f30067891 */ /* 0x002fe4000f8e383f */
[----:B------:R-:W-:Y:S02]  /*f190*/  UIMAD UR38, UR38, UR7, URZ ;  /* 0x00000007262672a4 */ /* 0x000fe4000f8e023f */
[----:B------:R-:W-:Y:S01]  /*f1a0*/  UIMAD.WIDE.U32 UR4, UR6, UR5, URZ ;  /* 0x00000005060472a5 */ /* 0x000fe2000f8e003f */
[----:B------:R-:W-:-:S03]  /*f1b0*/  @UP1 ULDC UR7, c[0x0][0x450] ;  /* 0x0001140000071ab9 */ /* 0x000fc60000000800 */
[----:B------:R-:W-:-:S04]  /*f1c0*/  @UP1 USHF.R.U32.HI UR6, URZ, UR7, UR5 ;  /* 0x000000073f061299 */ /* 0x000fc80008011605 */
[----:B------:R-:W0:Y:S01]  /*f1d0*/  @P0 LDC.64 R2, c[0x0][0xa28] ;  /* 0x00028a00ff020b82 */ /* 0x000e220000000a00 */
[----:B------:R-:W-:Y:S02]  /*f1e0*/  UIADD3 UR5, UR38, 0x80, -UR8 ;  /* 0x0000008026057890 */ /* 0x000fe4000fffe808 */
[----:B------:R-:W-:Y:S02]  /*f1f0*/  UIADD3 UR4, UR38, 0x7f, URZ ;  /* 0x0000007f26047890 */ /* 0x000fe4000fffe03f */
[----:B------:R-:W-:Y:S02]  /*f200*/  UIADD3 UR6, UR5, UR6, URZ ;  /* 0x0000000605067290 */ /* 0x000fe4000fffe03f */
[----:B------:R-:W-:Y:S02]  /*f210*/  USHF.R.S32.HI UR5, URZ, 0x1f, UR4 ;  /* 0x0000001f3f057899 */ /* 0x000fe40008011404 */
[----:B------:R-:W-:Y:S02]  /*f220*/  USHF.R.S32.HI UR7, URZ, 0x1f, UR6 ;  /* 0x0000001f3f077899 */ /* 0x000fe40008011406 */
[----:B------:R-:W-:-:S02]  /*f230*/  ULEA.HI UR5, UR5, UR4, URZ, 0x7 ;  /* 0x0000000405057291 */ /* 0x000fc4000f8f383f */
[----:B------:R-:W-:Y:S02]  /*f240*/  ULEA.HI UR7, UR7, UR6, URZ, 0x7 ;  /* 0x0000000607077291 */ /* 0x000fe4000f8f383f */
[----:B------:R-:W-:Y:S02]  /*f250*/  USHF.R.S32.HI UR41, URZ, 0x7, UR5 ;  /* 0x000000073f297899 */ /* 0x000fe40008011405 */
[----:B------:R-:W-:-:S04]  /*f260*/  USHF.R.S32.HI UR43, URZ, 0x7, UR7 ;  /* 0x000000073f2b7899 */ /* 0x000fc80008011407 */
[----:B------:R-:W-:Y:S02]  /*f270*/  UISETP.LT.AND UP0, UPT, UR41, UR43, UPT ;  /* 0x0000002b2900728c */ /* 0x000fe4000bf01270 */
[----:B------:R-:W-:Y:S01]  /*f280*/  UP2UR UR49, UPR, URZ, 0x2 ;  /* 0x000000023f317883 */ /* 0x000fe20008000000 */
[----:B0-----:R-:W-:Y:S01]  /*f290*/  @P0 IMAD.WIDE R2, R24, 0x4, R2 ;  /* 0x0000000418020825 */ /* 0x001fe200078e0202 */
[----:B------:R-:W-:-:S04]  /*f2a0*/  USEL UR11, UR41, UR43, UP0 ;  /* 0x0000002b290b7287 */ /* 0x000fc80008000000 */
[----:B------:R-:W-:Y:S01]  /*f2b0*/  UISETP.GE.AND UP1, UPT, UR11, 0x1, UPT ;  /* 0x000000010b00788c */ /* 0x000fe2000bf26270 */
[----:B------:R0:W5:Y:S01]  /*f2c0*/  @P0 LDG.E R17, desc[UR46][R2.64] ;  /* 0x0000002e02110981 */ /* 0x000162000c1e1900 */
[----:B------:R-:W-:Y:S02]  /*f2d0*/  USHF.R.U32.HI UR9, URZ, 0x10, UR42 ;  /* 0x000000103f097899 */ /* 0x000fe4000801162a */
[----:B------:R-:W-:Y:S02]  /*f2e0*/  ULOP3.LUT UR42, UR42, 0xffff, URZ, 0xc0, !UPT ;  /* 0x0000ffff2a2a7892 */ /* 0x000fe4000f8ec03f */
[----:B------:R-:W-:Y:S01]  /*f2f0*/  PLOP3.LUT P0, PT, PT, PT, UP1, 0x80, 0x0 ;  /* 0x000000000000781c */ /* 0x000fe20003f0f018 */
[----:B------:R-:W-:Y:S01]  /*f300*/  UISETP.NE.AND UP0, UPT, UR9, URZ, UPT ;  /* 0x0000003f0900728c */ /* 0x000fe2000bf05270 */
[----:B------:R-:W-:-:S10]  /*f310*/  UMOV UR37, URZ ;  /* 0x0000003f00257c82 */ /* 0x000fd40008000000 */
[----:B------:R-:W-:Y:S01]  /*f320*/  @!UP0 ULDC UR9, c[0x0][0x9f0] ;  /* 0x00027c0000098ab9 */ /* 0x000fe20000000800 */
[----:B0-----:R-:W-:Y:S05]  /*f330*/  @!P0 BRA `(.L_x_2597) ;  /* 0x0000000000788947 */ /* 0x001fea0003800000 */
[----:B------:R-:W-:Y:S01]  /*f340*/  IABS R0, UR9 ;  /* 0x0000000900007c13 */ /* 0x000fe20008000000 */
[----:B------:R-:W-:Y:S02]  /*f350*/  UIADD3 UR6, UR9, -0x1, UR11 ;  /* 0xffffffff09067890 */ /* 0x000fe4000fffe00b */
[----:B------:R-:W-:Y:S01]  /*f360*/  IABS R4, UR9 ;  /* 0x0000000900047c13 */ /* 0x000fe20008000000 */
[----:B------:R-:W-:Y:S01]  /*f370*/  UMOV UR4, URZ ;  /* 0x0000003f00047c82 */ /* 0x000fe20008000000 */
        /* <DEDUP_REMOVED lines=26> */
.L_x_2597:
[----:B------:R-:W-:Y:S02]  /*f520*/  UIMAD UR50, UR42, UR37, URZ ;  /* 0x000000252a3272a4 */ /* 0x000fe4000f8e023f */
[----:B------:R-:W-:Y:S01]  /*f530*/  MOV R3, UR37 ;  /* 0x0000002500037c02 */ /* 0x000fe20008000f00 */
[----:B------:R-:W-:Y:S02]  /*f540*/  IMAD.MOV.U32 R0, RZ, RZ, RZ ;  /* 0x000000ffff007224 */ /* 0x000fe400078e00ff */
[----:B------:R-:W-:Y:S02]  /*f550*/  IMAD.MOV.U32 R2, RZ, RZ, 0x1 ;  /* 0x00000001ff027424 */ /* 0x000fe400078e00ff */
[----:B------:R-:W-:-:S05]  /*f560*/  IMAD.U32 R16, RZ, RZ, UR50 ;  /* 0x00000032ff107e24 */ /* 0x000fca000f8e00ff */
        /* <DEDUP_REMOVED lines=27> */
.L_x_2598:
        /* <DEDUP_REMOVED lines=20> */
.L_x_2599:
        /* <DEDUP_REMOVED lines=20> */
.L_x_2600:
        /* <DEDUP_REMOVED lines=18> */
.L_x_2601:
[----:B------:R-:W0:Y:S01]  /*fac0*/  LDC.64 R2, c[0x0][0x9f8] ;  /* 0x00027e00ff027b82 */ /* 0x000e220000000a00 */
[----:B------:R-:W-:-:S07]  /*fad0*/  IMAD.MOV.U32 R36, RZ, RZ, R24 ;  /* 0x000000ffff247224 */ /* 0x000fce00078e0018 */
[----:B------:R-:W1:Y:S01]  /*fae0*/  LDC R8, c[0x0][0x430] ;  /* 0x00010c00ff087b82 */ /* 0x000e620000000800 */
[----:B0-----:R-:W-:-:S04]  /*faf0*/  ISETP.NE.U32.AND P0, PT, R2, RZ, PT ;  /* 0x000000ff0200720c */ /* 0x001fc80003f05070 */
[----:B------:R-:W-:-:S13]  /*fb00*/  ISETP.NE.AND.EX P0, PT, R3, RZ, PT, P0 ;  /* 0x000000ff0300720c */ /* 0x000fda0003f05300 */
[----:B------:R-:W0:Y:S02]  /*fb10*/  @P0 LDC.64 R2, c[0x0][0x9f8] ;  /* 0x00027e00ff020b82 */ /* 0x000e240000000a00 */
[----:B0-----:R-:W-:-:S05]  /*fb20*/  @P0 IMAD.WIDE R2, R24, 0x4, R2 ;  /* 0x0000000418020825 */ /* 0x001fca00078e0202 */
[----:B------:R0:W2:Y:S01]  /*fb30*/  @P0 LDG.E R36, desc[UR46][R2.64] ;  /* 0x0000002e02240981 */ /* 0x0000a2000c1e1900 */
[C---:B------:R-:W-:Y:S01]  /*fb40*/  IMAD.SHL.U32 R32, R22.reuse, 0x10, RZ ;  /* 0x0000001016207824 */ /* 0x040fe200078e00ff */
[----:B------:R-:W-:Y:S02]  /*fb50*/  LOP3.LUT R20, R22, 0x7f, RZ, 0xc0, !PT ;  /* 0x0000007f16147812 */ /* 0x000fe400078ec0ff */
[----:B-1----:R-:W-:Y:S02]  /*fb60*/  ISETP.NE.AND P1, PT, R8, 0x1, PT ;  /* 0x000000010800780c */ /* 0x002fe40003f25270 */
[----:B------:R-:W-:Y:S02]  /*fb70*/  LEA R9, R16, 0xffffff80, 0x7 ;  /* 0xffffff8010097811 */ /* 0x000fe400078e38ff */
[----:B------:R-:W-:Y:S02]  /*fb80*/  LOP3.LUT R32, R32, 0x70, RZ, 0xc0, !PT ;  /* 0x0000007020207812 */ /* 0x000fe400078ec0ff */
[----:B------:R-:W-:-:S02]  /*fb90*/  SHF.R.U32.HI R19, RZ, 0x3, R20 ;  /* 0x00000003ff137819 */ /* 0x000fc40000011614 */
[----:B------:R-:W-:Y:S02]  /*fba0*/  LOP3.LUT R23, R23, 0xfffffff7, RZ, 0xc0, !PT ;  /* 0xfffffff717177812 */ /* 0x000fe400078ec0ff */
[----:B------:R-:W-:-:S03]  /*fbb0*/  IADD3 R4, R32, R19, R9 ;  /* 0x0000001320047210 */ /* 0x000fc60007ffe009 */
[----:B------:R-:W1:Y:S01]  /*fbc0*/  @P1 LDC R0, c[0x0][0x434] ;  /* 0x00010d00ff001b82 */ /* 0x000e620000000800 */
[C---:B------:R-:W-:Y:S01]  /*fbd0*/  ISETP.GE.AND P0, PT, R4.reuse, UR38, PT ;  /* 0x0000002604007c0c */ /* 0x040fe2000bf06270 */
[----:B-----5:R-:W-:Y:S01]  /*fbe0*/  IMAD.IADD R13, R4, 0x1, R17 ;  /* 0x00000001040d7824 */ /* 0x020fe200078e0211 */
[----:B------:R-:W-:-:S03]  /*fbf0*/  @P1 LOP3.LUT R23, R23, 0x8, RZ, 0xfc, !PT ;  /* 0x0000000817171812 */ /* 0x000fc600078efcff */
[----:B------:R-:W-:Y:S02]  /*fc00*/  IMAD.MOV.U32 R11, RZ, RZ, R13 ;  /* 0x000000ffff0b7224 */ /* 0x000fe400078e000d */
[----:B0-----:R-:W0:Y:S08]  /*fc10*/  @P1 LDC R3, c[0x0][0x438] ;  /* 0x00010e00ff031b82 */ /* 0x001e300000000800 */
[----:B------:R-:W3:Y:S08]  /*fc20*/  @!P0 LDC.64 R6, c[0x0][0x428] ;  /* 0x00010a00ff068b82 */ /* 0x000ef00000000a00 */
[----:B------:R-:W4:Y:S01]  /*fc30*/  @!P0 LDC.64 R4, c[0x0][0x418] ;  /* 0x00010600ff048b82 */ /* 0x000f220000000a00 */
[----:B-1----:R-:W-:-:S05]  /*fc40*/  @P1 IMAD.HI.U32 R0, R13, R0, RZ ;  /* 0x000000000d001227 */ /* 0x002fca00078e00ff */
[----:B0-----:R-:W-:-:S04]  /*fc50*/  @P1 SHF.R.U32.HI R11, RZ, R3, R0 ;  /* 0x00000003ff0b1219 */ /* 0x001fc80000011600 */
[----:B------:R-:W-:Y:S02]  /*fc60*/  @!P0 SHF.R.S32.HI R3, RZ, 0x1f, R11 ;  /* 0x0000001fff038819 */ /* 0x000fe4000001140b */
[----:B------:R-:W-:Y:S01]  /*fc70*/  @!P0 MOV R2, R11 ;  /* 0x0000000b00028202 */ /* 0x000fe20000000f00 */
[----:B------:R-:W-:Y:S01]  /*fc80*/  UMOV UR4, 0xffffffff ;  /* 0xffffffff00047882 */ /* 0x000fe20000000000 */
[----:B------:R-:W-:Y:S01]  /*fc90*/  IMAD.MOV.U32 R35, RZ, RZ, 0x20 ;  /* 0x00000020ff237424 */ /* 0x000fe200078e00ff */
[----:B--2---:R-:W-:Y:S02]  /*fca0*/  SHF.R.S32.HI R10, RZ, 0x1f, R36 ;  /* 0x0000001fff0a7819 */ /* 0x004fe40000011424 */
[----:B---3--:R-:W-:-:S04]  /*fcb0*/  @!P0 IMAD.WIDE.U32 R2, R36, R6, R2 ;  /* 0x0000000624028225 */ /* 0x008fc800078e0002 */
[----:B------:R-:W-:Y:S01]  /*fcc0*/  @!P0 IMAD R0, R10, R6, RZ ;  /* 0x000000060a008224 */ /* 0x000fe200078e02ff */
[----:B----4-:R-:W-:Y:S01]  /*fcd0*/  @!P0 LEA R4, P1, R2, R4, 0x2 ;  /* 0x0000000402048211 */ /* 0x010fe200078210ff */
[----:B------:R0:W-:Y:S02]  /*fce0*/  STL [R1+0x4], R10 ;  /* 0x0000040a01007387 */ /* 0x0001e40000100800 */
[----:B------:R-:W-:-:S04]  /*fcf0*/  @!P0 IMAD R7, R36, R7, R0 ;  /* 0x0000000724078224 */ /* 0x000fc800078e0200 */
[----:B------:R-:W-:Y:S01]  /*fd00*/  @!P0 IMAD.IADD R0, R3, 0x1, R7 ;  /* 0x0000000103008824 */ /* 0x000fe200078e0207 */
[----:B0-----:R-:W0:Y:S04]  /*fd10*/  LDC R10, c[0x0][0x2f4] ;  /* 0x0000bd00ff0a7b82 */ /* 0x001e280000000800 */
[----:B------:R-:W-:Y:S01]  /*fd20*/  @!P0 LEA.HI.X R5, R2, R5, R0, 0x2, P1 ;  /* 0x0000000502058211 */ /* 0x000fe200008f1400 */
[----:B------:R-:W-:Y:S02]  /*fd30*/  IMAD.MOV.U32 R0, RZ, RZ, RZ ;  /* 0x000000ffff007224 */ /* 0x000fe400078e00ff */
[----:B------:R-:W-:Y:S01]  /*fd40*/  IMAD.MOV R2, RZ, RZ, -R11 ;  /* 0x000000ffff027224 */ /* 0x000fe200078e0a0b */
[----:B------:R-:W-:-:S03]  /*fd50*/  R2P PR, R22, 0x6 ;  /* 0x0000000616007804 */ /* 0x000fc60000000000 */
[----:B------:R1:W5:Y:S01]  /*fd60*/  @!P0 LDG.E R0, desc[UR46][R4.64] ;  /* 0x0000002e04008981 */ /* 0x000362000c1e1900 */
[----:B------:R-:W-:Y:S02]  /*fd70*/  SHF.R.U32.HI R6, RZ, 0x5, R20 ;  /* 0x00000005ff067819 */ /* 0x000fe40000011614 */
[----:B------:R-:W-:Y:S01]  /*fd80*/  SEL R35, R35, 0xffffffe0, !P1 ;  /* 0xffffffe023237807 */ /* 0x000fe20004800000 */
[----:B-1----:R-:W-:Y:S02]  /*fd90*/  IMAD R4, R8, R2, R13 ;  /* 0x0000000208047224 */ /* 0x002fe400078e020d */
[----:B------:R-:W-:Y:S02]  /*fda0*/  IMAD.MOV.U32 R8, RZ, RZ, 0x40 ;  /* 0x00000040ff087424 */ /* 0x000fe400078e00ff */
[----:B------:R-:W-:-:S03]  /*fdb0*/  IMAD.SHL.U32 R2, R22, 0x80, RZ ;  /* 0x0000008016027824 */ /* 0x000fc600078e00ff */
[----:B------:R-:W-:Y:S02]  /*fdc0*/  SEL R8, R8, 0xffffffc0, !P2 ;  /* 0xffffffc008087807 */ /* 0x000fe40005000000 */
[C---:B------:R-:W-:Y:S02]  /*fdd0*/  LOP3.LUT R3, R2.reuse, 0x380, RZ, 0xc0, !PT ;  /* 0x0000038002037812 */ /* 0x040fe400078ec0ff */
[----:B------:R-:W-:Y:S01]  /*fde0*/  LOP3.LUT R7, R2, 0x400, RZ, 0xc0, !PT ;  /* 0x0000040002077812 */ /* 0x000fe200078ec0ff */
[----:B------:R1:W-:Y:S02]  /*fdf0*/  STL [R1], R8 ;  /* 0x0000000801007387 */ /* 0x0003e40000100800 */
[C---:B------:R-:W-:Y:S01]  /*fe00*/  IMAD R5, R6.reuse, 0x10, R3 ;  /* 0x0000001006057824 */ /* 0x040fe200078e0203 */
[----:B------:R-:W-:Y:S01]  /*fe10*/  LOP3.LUT R3, R3, 0x10, R22, 0xf8, !PT ;  /* 0x0000001003037812 */ /* 0x000fe200078ef816 */
[----:B------:R-:W-:-:S03]  /*fe20*/  IMAD R7, R6, 0x800, R7 ;  /* 0x0000080006077824 */ /* 0x000fc600078e0207 */
[----:B------:R-:W-:Y:S01]  /*fe30*/  LOP3.LUT R5, R5, R32, RZ, 0x3c, !PT ;  /* 0x0000002005057212 */ /* 0x000fe200078e3cff */
[----:B------:R-:W-:Y:S06]  /*fe40*/  BRA.DIV UR4, `(.L_x_2602) ;  /* 0x0000004204c87947 */ /* 0x000fec000b800000 */
.L_x_2654:
[----:B------:R-:W-:Y:S01]  /*fe50*/  ULOP3.LUT UR4, UR36, 0x2, URZ, 0xfc, !UPT ;  /* 0x0000000224047892 */ /* 0x000fe2000f8efc3f */
[----:B------:R-:W-:Y:S01]  /*fe60*/  LOP3.LUT R6, R3, R32, RZ, 0x3c, !PT ;  /* 0x0000002003067212 */ /* 0x000fe200078e3cff */
[----:B------:R-:W-:Y:S01]  /*fe70*/  IMAD.U32 R34, RZ, RZ, UR40 ;  /* 0x00000028ff227e24 */ /* 0x000fe2000f8e00ff */
[----:B------:R-:W-:Y:S02]  /*fe80*/  LOP3.LUT R5, R5, 0xc00, R2, 0xf8, !PT ;  /* 0x00000c0005057812 */ /* 0x000fe400078ef802 */
[----:B------:R-:W-:Y:S01]  /*fe90*/  IADD3 R3, R7, R6, RZ ;  /* 0x0000000607037210 */ /* 0x000fe20007ffe0ff */
[----:B------:R-:W-:Y:S01]  /*fea0*/  IMAD.U32 R2, RZ, RZ, UR4 ;  /* 0x00000004ff027e24 */ /* 0x000fe2000f8e00ff */
[----:B0-----:R-:W-:Y:S01]  /*feb0*/  ISETP.GE.AND P2, PT, R32, R10, PT ;  /* 0x0000000a2000720c */ /* 0x001fe20003f46270 */
[----:B------:R0:W-:Y:S01]  /*fec0*/  STL [R1+0x8], R5 ;  /* 0x0000080501007387 */ /* 0x0001e20000100800 */
[----:B------:R-:W-:Y:S02]  /*fed0*/  LOP3.LUT R23, R23, 0xfffffffb, RZ, 0xc0, !PT ;  /* 0xfffffffb17177812 */ /* 0x000fe400078ec0ff */
[----:B------:R-:W-:Y:S01]  /*fee0*/  ISETP.NE.AND P0, PT, R2, 0x3, PT ;  /* 0x000000030200780c */ /* 0x000fe20003f05270 */
[----:B------:R0:W-:Y:S01]  /*fef0*/  STL [R1+0xc], R3 ;  /* 0x00000c0301007387 */ /* 0x0001e20000100800 */
[----:B------:R-:W-:-:S02]  /*ff00*/  LOP3.LUT R18, R32, 0x80, RZ, 0xfc, !PT ;  /* 0x0000008020127812 */ /* 0x000fc400078efcff */
[----:B------:R-:W-:Y:S02]  /*ff10*/  LOP3.LUT R23, R23, 0xfffffffd, RZ, 0xc0, !PT ;  /* 0xfffffffd17177812 */ /* 0x000fe400078ec0ff */
[----:B------:R-:W-:Y:S02]  /*ff20*/  ISETP.GE.AND P1, PT, R18, R10, PT ;  /* 0x0000000a1200720c */ /* 0x000fe40003f26270 */
[----:B------:R-:W-:Y:S02]  /*ff30*/  SHF.R.U32.HI R22, RZ, 0x3, R22 ;  /* 0x00000003ff167819 */ /* 0x000fe40000011616 */
[----:B------:R-:W-:Y:S02]  /*ff40*/  @P2 LOP3.LUT R23, R23, 0x2, RZ, 0xfc, !PT ;  /* 0x0000000217172812 */ /* 0x000fe400078efcff */
[----:B------:R-:W-:Y:S02]  /*ff50*/  SHF.R.S32.HI R34, RZ, 0x1f, R34 ;  /* 0x0000001fff227819 */ /* 0x000fe40000011422 */
[----:B------:R-:W-:-:S04]  /*ff60*/  @P0 LOP3.LUT R23, R23, 0x4, RZ, 0xfc, !PT ;  /* 0x0000000417170812 */ /* 0x000fc800078efcff */
[----:B------:R-:W-:-:S04]  /*ff70*/  LOP3.LUT R23, R23, 0xfffffffe, RZ, 0xc0, !PT ;  /* 0xfffffffe17177812 */ /* 0x000fc800078ec0ff */
[----:B------:R-:W-:Y:S01]  /*ff80*/  @P1 LOP3.LUT R23, R23, 0x1, RZ, 0xfc, !PT ;  /* 0x0000000117171812 */ /* 0x000fe200078efcff */
[----:B0-----:R-:W-:Y:S06]  /*ff90*/  @!P0 BRA `(.L_x_2603) ;  /* 0x0000000000048947 */ /* 0x001fec0003800000 */
[----:B------:R-:W-:Y:S01]  /*ffa0*/  BPT.TRAP 0x1 ;  /* 0x000000040000795c */ /* 0x000fe20000300000 */
.L_x_2603:
[----:B------:R-:W-:Y:S01]  /*ffb0*/  IMAD.MOV.U32 R21, RZ, RZ, 0x1 ;  /* 0x00000001ff157424 */ /* 0x000fe200078e00ff */
[----:B-1----:R-:W-:-:S04]  /*ffc0*/  SHF.R.S32.HI R8, RZ, 0x1f, R4 ;  /* 0x0000001fff087819 */ /* 0x002fc80000011404 */
[----:B------:R-:W-:-:S04]  /*ffd0*/  SHF.L.U32 R21, R21, 0x1f, RZ ;  /* 0x0000001f15157819 */ /* 0x000fc800000006ff */
[----:B------:R-:W0:Y:S02]  /*ffe0*/  SYNCS.PHASECHK.TRANS64.TRYWAIT P0, [UR44+0x38880], R21 ;  /* 0x03888015ff0075a7 */ /* 0x000e24000800016c */
[----:B0-----:R-:W-:Y:S05]  /*fff0*/  @!P0 BRA `(.L_x_2604) ;  /* 0x00000040007c8947 */ /* 0x001fea0003800000 */
.L_x_2655:
        /* <DEDUP_REMOVED lines=20> */
[----:B------:R-:W-:Y:S01]  /*10140*/  IADD3 R5, -R19, UR38, -R9 ;  /* 0x0000002613057c10 */ /* 0x000fe2000fffe909 */
[----:B------:R-:W-:Y:S01]  /*10150*/  IMAD.U32 R7, RZ, RZ, UR7 ;  /* 0x00000007ff077e24 */ /* 0x000fe2000f8e00ff */
[----:B------:R-:W-:-:S04]  /*10160*/  IADD3 R6, P0, R2, UR6, RZ ;  /* 0x0000000602067c10 */ /* 0x000fc8000ff1e0ff */
[----:B------:R-:W-:Y:S01]  /*10170*/  IADD3.X R7, R7, UR4, R3, P0, !PT ;  /* 0x0000000407077c10 */ /* 0x000fe200087fe403 */
[C---:B------:R-:W-:Y:S01]  /*10180*/  IMAD.SHL.U32 R3, R22.reuse, 0x80, RZ ;  /* 0x0000008016037824 */ /* 0x040fe200078e00ff */
[----:B------:R-:W-:Y:S01]  /*10190*/  ISETP.GE.AND P0, PT, R5, 0x1, PT ;  /* 0x000000010500780c */ /* 0x000fe20003f06270 */
[----:B------:R-:W-:Y:S01]  /*101a0*/  UMOV UR4, 0xffffffff ;  /* 0xffffffff00047882 */ /* 0x000fe20000000000 */
[----:B------:R-:W-:Y:S02]  /*101b0*/  SHF.L.U32 R22, R22, 0x4, RZ ;  /* 0x0000000416167819 */ /* 0x000fe400000006ff */
[----:B------:R-:W-:-:S04]  /*101c0*/  LOP3.LUT R3, R32, 0x380, R3, 0xf8, !PT ;  /* 0x0000038020037812 */ /* 0x000fc800078ef803 */
[----:B------:R-:W-:-:S04]  /*101d0*/  LOP3.LUT R22, R3, 0x70, R22, 0x78, !PT ;  /* 0x0000007003167812 */ /* 0x000fc800078e7816 */
[----:B------:R-:W-:Y:S02]  /*101e0*/  LOP3.LUT R37, R22, 0x400, R37, 0xf8, !PT ;  /* 0x0000040016257812 */ /* 0x000fe400078ef825 */
        /* <DEDUP_REMOVED lines=66> */
[----:B------:R0:W2:Y:S01]  /*10610*/  SHFL.IDX PT, R14, R6, 0x7, 0x181f ;  /* 0x00f81f00060e7f89 */ /* 0x0000a200000e0000 */
[----:B-1----:R-:W-:Y:S02]  /*10620*/  IADD3.X R3, RZ, R3, RZ, P2, !PT ;  /* 0x00000003ff037210 */ /* 0x002fe400017fe4ff */
        /* <DEDUP_REMOVED lines=9> */
.L_x_2673:
        /* <DEDUP_REMOVED lines=18> */
.L_x_2606:
[----:B------:R-:W-:Y:S01]  /*107e0*/  SYNCS.ARRIVE.TRANS64.A1T0 RZ, [UR44+0x38870], RZ ;  /* 0x038870ffffff79a7 */ /* 0x000fe2000810002c */
[----:B------:R-:W-:Y:S05]  /*107f0*/  @!P6 BRA `(.L_x_2607) ;  /* 0x000000000004e947 */ /* 0x000fea0003800000 */
[----:B------:R-:W-:Y:S01]  /*10800*/  BPT.TRAP 0x1 ;  /* 0x000000040000795c */ /* 0x000fe20000300000 */
.L_x_2607:
[----:B------:R-:W0:Y:S02]  /*10810*/  SYNCS.PHASECHK.TRANS64.TRYWAIT P0, [UR44+0x38840], R21 ;  /* 0x03884015ff0075a7 */ /* 0x000e24000800016c */
[----:B0-----:R-:W-:Y:S05]  /*10820*/  @!P0 BRA `(.L_x_2608) ;  /* 0x0000004400348947 */ /* 0x001fea0003800000 */
.L_x_2674:
        /* <DEDUP_REMOVED lines=15> */
[----:B-1----:R-:W-:Y:S02]  /*10920*/  ISETP.GE.AND P1, PT, R18, R9, PT ;  /* 0x000000091200720c */ /* 0x002fe40003f26270 */
        /* <DEDUP_REMOVED lines=28> */
[----:B--2---:R-:W-:-:S05]  /*10af0*/  @P3 IADD3.X R5, RZ, R5, RZ, P0, !PT ;  /* 0x00000005ff053210 */ /* 0x004fca00007fe4ff */
        /* <DEDUP_REMOVED lines=22> */
[----:B0-----:R-:W-:-:S05]  /*10c60*/  @P4 IADD3 R14, P0, R32, R14, RZ ;  /* 0x0000000e200e4210 */ /* 0x001fca0007f1e0ff */
[----:B--2---:R-:W-:Y:S01]  /*10c70*/  @P4 IMAD.MOV.U32 R2, RZ, RZ, R14 ;  /* 0x000000ffff024224 */ /* 0x004fe200078e000e */
[----:B-1----:R-:W-:Y:S01]  /*10c80*/  @P4 IADD3.X R5, RZ, R5, RZ, P0, !PT ;  /* 0x00000005ff054210 */ /* 0x002fe200007fe4ff */
[----:B------:R-:W0:Y:S04]  /*10c90*/  SHFL.IDX PT, R14, R0, 0x5, 0x181f ;  /* 0x00b81f00000e7f89 */ /* 0x000e2800000e0000 */
        /* <DEDUP_REMOVED lines=20> */
.L_x_2692:
[----:B------:R-:W-:Y:S02]  /*10de0*/  LOP3.LUT P2, RZ, R23, 0x40, RZ, 0xc0, !PT ;  /* 0x0000004017ff7812 */ /* 0x000fe4000784c0ff */
[----:B------:R-:W-:-:S11]  /*10df0*/  ISETP.GE.AND P3, PT, R32, R9, PT ;  /* 0x000000092000720c */ /* 0x000fd60003f66270 */
[----:B01----:R-:W-:-:S04]  /*10e00*/  @P2 IADD3 R2, P0, R32, R14, RZ ;  /* 0x0000000e20022210 */ /* 0x003fc80007f1e0ff */
[----:B--2---:R-:W-:-:S05]  /*10e10*/  @P2 IADD3.X R3, RZ, R5, RZ, P0, !PT ;  /* 0x00000005ff032210 */ /* 0x004fca00007fe4ff */
        /* <DEDUP_REMOVED lines=14> */
.L_x_2610:
        /* <DEDUP_REMOVED lines=19> */
[----:B------:R-:W-:Y:S01]  /*11030*/  MOV R12, 0x1 ;  /* 0x00000001000c7802 */ /* 0x000fe20000000f00 */
[----:B------:R-:W0:Y:S01]  /*11040*/  LDC.64 R2, c[0x4][R2] ;  /* 0x0100000002027b82 */ /* 0x000e220000000a00 */
[----:B------:R-:W-:Y:S02]  /*11050*/  IMAD.U32 R5, RZ, RZ, UR7 ;  /* 0x00000007ff057e24 */ /* 0x000fe4000f8e00ff */
[----:B------:R-:W-:Y:S02]  /*11060*/  IMAD.U32 R6, RZ, RZ, UR8 ;  /* 0x00000008ff067e24 */ /* 0x000fe4000f8e00ff */
[----:B------:R-:W-:-:S02]  /*11070*/  IMAD.U32 R7, RZ, RZ, UR9 ;  /* 0x00000009ff077e24 */ /* 0x000fc4000f8e00ff */
[----:B------:R-:W-:Y:S02]  /*11080*/  IMAD.U32 R10, RZ, RZ, UR4 ;  /* 0x00000004ff0a7e24 */ /* 0x000fe4000f8e00ff */
[----:B------:R-:W-:Y:S02]  /*11090*/  IMAD.U32 R11, RZ, RZ, UR5 ;  /* 0x00000005ff0b7e24 */ /* 0x000fe4000f8e00ff */
[----:B------:R-:W-:Y:S02]  /*110a0*/  IMAD.MOV.U32 R8, RZ, RZ, 0x70 ;  /* 0x00000070ff087424 */ /* 0x000fe400078e00ff */
[----:B------:R-:W-:-:S07]  /*110b0*/  IMAD.MOV.U32 R13, RZ, RZ, RZ ;  /* 0x000000ffff0d7224 */ /* 0x000fce00078e00ff */
[----:B------:R-:W-:-:S07]  /*110c0*/  LEPC R20, `(.L_x_2611) ;  /* 0x000000001014794e */ /* 0x000fce0000000000 */
[----:B0-----:R-:W-:Y:S05]  /*110d0*/  CALL.ABS.NOINC R2 ;  /* 0x0000000002007343 */ /* 0x001fea0003c00000 */
.L_x_2611:
[----:B------:R-:W-:Y:S01]  /*110e0*/  UISETP.NE.AND UP0, UPT, UR49, URZ, UPT ;  /* 0x0000003f3100728c */ /* 0x000fe2000bf05270 */
[----:B------:R-:W-:Y:S01]  /*110f0*/  IMAD.U32 R4, RZ, RZ, UR38 ;  /* 0x00000026ff047e24 */ /* 0x000fe2000f8e00ff */
[----:B------:R-:W-:Y:S01]  /*11100*/  ULDC.64 UR4, c[0x0][0x2e0] ;  /* 0x0000b80000047ab9 */ /* 0x000fe20000000a00 */
[----:B------:R-:W-:Y:S01]  /*11110*/  IMAD.U32 R5, RZ, RZ, UR39 ;  /* 0x00000027ff057e24 */ /* 0x000fe2000f8e00ff */
[----:B------:R-:W-:Y:S01]  /*11120*/  ULDC.64 UR6, c[0x0][0x2c8] ;  /* 0x0000b20000067ab9 */ /* 0x000fe20000000a00 */
[----:B------:R-:W-:Y:S01]  /*11130*/  IMAD.IADD R0, R32, 0x1, R19 ;  /* 0x0000000120007824 */ /* 0x000fe200078e0213 */
[----:B------:R-:W-:Y:S01]  /*11140*/  PLOP3.LUT P0, PT, PT, PT, UP0, 0x80, 0x0 ;  /* 0x000000000000781c */ /* 0x000fe20003f0f008 */
[----:B------:R-:W-:Y:S01]  /*11150*/  IMAD.U32 R5, RZ, RZ, UR48 ;  /* 0x00000030ff057e24 */ /* 0x000fe2000f8e00ff */
[----:B------:R-:W-:Y:S01]  /*11160*/  PLOP3.LUT P1, PT, PT, PT, UP0, 0x80, 0x0 ;  /* 0x000000000000781c */ /* 0x000fe20003f2f008 */
[----:B------:R-:W-:Y:S02]  /*11170*/  IMAD.U32 R3, RZ, RZ, UR45 ;  /* 0x0000002dff037e24 */ /* 0x000fe4000f8e00ff */
[----:B------:R-:W-:-:S02]  /*11180*/  IMAD.MOV.U32 R2, RZ, RZ, R4 ;  /* 0x000000ffff027224 */ /* 0x000fc400078e0004 */
[----:B------:R-:W-:Y:S02]  /*11190*/  IMAD R0, R5, 0x80, R0 ;  /* 0x0000008005007824 */ /* 0x000fe400078e0200 */
[----:B------:R-:W-:Y:S01]  /*111a0*/  IMAD R25, R25, UR4, RZ ;  /* 0x0000000419197c24 */ /* 0x000fe2000f8e02ff */
[----:B------:R-:W0:Y:S01]  /*111b0*/  LDC R5, c[0x0][0x448] ;  /* 0x00011200ff057b82 */ /* 0x000e220000000800 */
[----:B------:R-:W-:Y:S01]  /*111c0*/  IMAD.WIDE.U32 R2, R24, UR4, R2 ;  /* 0x0000000418027c25 */ /* 0x000fe2000f8e0002 */
[----:B------:R-:W-:Y:S01]  /*111d0*/  @UP0 ULDC UR4, c[0x0][0x44c] ;  /* 0x0001130000040ab9 */ /* 0x000fe20000000800 */
[----:B------:R-:W-:Y:S02]  /*111e0*/  MOV R7, R0 ;  /* 0x0000000000077202 */ /* 0x000fe40000000f00 */
[----:B------:R-:W-:-:S04]  /*111f0*/  @P0 IMAD.HI.U32 R4, R0, UR4, RZ ;  /* 0x0000000400040c27 */ /* 0x000fc8000f8e00ff */
[----:B------:R-:W-:Y:S01]  /*11200*/  IMAD R25, R24, UR5, R25 ;  /* 0x0000000518197c24 */ /* 0x000fe2000f8e0219 */
[----:B------:R-:W-:Y:S02]  /*11210*/  @UP0 ULDC UR5, c[0x0][0x450] ;  /* 0x0001140000050ab9 */ /* 0x000fe40000000800 */
[----:B------:R-:W-:Y:S01]  /*11220*/  @P1 SHF.R.U32.HI R7, RZ, UR5, R4 ;  /* 0x00000005ff071c19 */ /* 0x000fe20008011604 */
[----:B------:R-:W-:Y:S01]  /*11230*/  ULDC.64 UR4, c[0x0][0x2d0] ;  /* 0x0000b40000047ab9 */ /* 0x000fe20000000a00 */
[----:B------:R-:W-:Y:S02]  /*11240*/  IMAD.IADD R3, R3, 0x1, R25 ;  /* 0x0000000103037824 */ /* 0x000fe400078e0219 */
        /* <DEDUP_REMOVED lines=8> */
[----:B------:R-:W-:Y:S01]  /*112d0*/  UMOV UR4, 0xffffffff ;  /* 0xffffffff00047882 */ /* 0x000fe20000000000 */
[----:B------:R-:W-:Y:S02]  /*112e0*/  IMAD.IADD R3, R3, 0x1, R9 ;  /* 0x0000000103037824 */ /* 0x000fe400078e0209 */
[----:B0-----:R-:W-:-:S04]  /*112f0*/  IMAD R7, R5, R7, R0 ;  /* 0x0000000705077224 */ /* 0x001fc800078e0200 */
        /* <DEDUP_REMOVED lines=9> */
[----:B------:R-:W-:Y:S01]  /*11390*/  IMAD.U32 R6, RZ, RZ, UR48 ;  /* 0x00000030ff067e24 */ /* 0x000fe2000f8e00ff */
[----:B------:R-:W-:Y:S02]  /*113a0*/  ULDC UR4, c[0x0][0x288] ;  /* 0x0000a20000047ab9 */ /* 0x000fe40000000800 */
[----:B------:R-:W1:Y:S01]  /*113b0*/  SHFL.IDX PT, R2, R4, RZ, 0x181f ;  /* 0x00181fff04027589 */ /* 0x000e6200000e0000 */
[----:B------:R-:W-:Y:S02]  /*113c0*/  IMAD R5, R5, UR4, RZ ;  /* 0x0000000405057c24 */ /* 0x000fe4000f8e02ff */
[----:B------:R-:W-:Y:S01]  /*113d0*/  IMAD R6, R6, 0x80, R19 ;  /* 0x0000008006067824 */ /* 0x000fe200078e0213 */
[----:B------:R-:W-:Y:S03]  /*113e0*/  SHFL.IDX PT, R7, R4, 0x1, 0x181f ;  /* 0x00381f0004077f89 */ /* 0x000fe600000e0000 */
        /* <DEDUP_REMOVED lines=10> */
[----:B0-----:R-:W-:-:S04]  /*11490*/  @!P2 IADD3 R14, P3, R32, R14, RZ ;  /* 0x0000000e200ea210 */ /* 0x001fc80007f7e0ff */
[----:B------:R-:W-:Y:S01]  /*114a0*/  @!P2 IADD3.X R7, RZ, R7, RZ, P3, !PT ;  /* 0x00000007ff07a210 */ /* 0x000fe20001ffe4ff */
[----:B-1----:R-:W-:Y:S02]  /*114b0*/  @!P2 IMAD.MOV.U32 R2, RZ, RZ, R14 ;  /* 0x000000ffff02a224 */ /* 0x002fe400078e000e */
        /* <DEDUP_REMOVED lines=18> */
[----:B--2---:R-:W-:Y:S01]  /*115e0*/  @!P2 MOV R2, R14 ;  /* 0x0000000e0002a202 */ /* 0x004fe20000000f00 */
[----:B-1----:R-:W-:Y:S01]  /*115f0*/  @!P2 IMAD.X R7, RZ, RZ, R7, P3 ;  /* 0x000000ffff07a224 */ /* 0x002fe200018e0607 */
[----:B------:R-:W0:Y:S03]  /*11600*/  SHFL.IDX PT, R14, R0, 0x4, 0x181f ;  /* 0x00981f00000e7f89 */ /* 0x000e2600000e0000 */
        /* <DEDUP_REMOVED lines=33> */
.L_x_2709:
        /* <DEDUP_REMOVED lines=13> */
.L_x_2614:
[----:B------:R-:W-:Y:S05]  /*118f0*/  BSYNC B0 ;  /* 0x0000000000007941 */ /* 0x000fea0003800000 */
.L_x_2613:
        /* <DEDUP_REMOVED lines=9> */
.L_x_2710:
[----:B------:R-:W-:Y:S01]  /*11990*/  MOV R21, 0x1 ;  /* 0x0000000100157802 */ /* 0x000fe20000000f00 */
[----:B------:R-:W-:Y:S06]  /*119a0*/  @!P1 BRA `(.L_x_2616) ;  /* 0x0000001400fc9947 */ /* 0x000fec0003800000 */
[----:B------:R-:W-:Y:S01]  /*119b0*/  UIADD3 UR4, UR42, 0x1, URZ ;  /* 0x000000012a047890 */ /* 0x000fe2000fffe03f */
[----:B------:R-:W-:Y:S01]  /*119c0*/  IADD3 R17, R32, R17, R19 ;  /* 0x0000001120117210 */ /* 0x000fe20007ffe013 */
[----:B------:R-:W-:Y:S01]  /*119d0*/  ULOP3.LUT UR5, URZ, UR43, URZ, 0x33, !UPT ;  /* 0x0000002b3f057292 */ /* 0x000fe2000f8e333f */
[----:B0-----:R-:W-:Y:S01]  /*119e0*/  LOP3.LUT R0, RZ, UR41, RZ, 0x33, !PT ;  /* 0x00000029ff007c12 */ /* 0x001fe2000f8e33ff */
[----:B------:R-:W-:Y:S01]  /*119f0*/  UIMAD UR4, UR4, UR37, URZ ;  /* 0x00000025040472a4 */ /* 0x000fe2000f8e023f */
[----:B------:R-:W-:Y:S02]  /*11a00*/  IMAD.MOV.U32 R16, RZ, RZ, 0x1 ;  /* 0x00000001ff107424 */ /* 0x000fe400078e00ff */
[----:B------:R-:W-:Y:S02]  /*11a10*/  VIADD R17, R17, 0xfffffe80 ;  /* 0xfffffe8011117836 */ /* 0x000fe40000000000 */
[----:B------:R-:W-:Y:S01]  /*11a20*/  IMAD.MOV.U32 R10, RZ, RZ, RZ ;  /* 0x000000ffff0a7224 */ /* 0x000fe200078e00ff */
[----:B------:R-:W-:-:S04]  /*11a30*/  LOP3.LUT R3, RZ, UR4, RZ, 0x33, !PT ;  /* 0x00000004ff037c12 */ /* 0x000fc8000f8e33ff */
[----:B------:R-:W-:-:S04]  /*11a40*/  VIMNMX3 R0, R0, UR5, R3, !PT ;  /* 0x0000000500007c0f */ /* 0x000fc8000f800103 */
[C---:B------:R-:W-:Y:S01]  /*11a50*/  IADD3 R33, -R0.reuse, -0x2, RZ ;  /* 0xfffffffe00217810 */ /* 0x040fe20007ffe1ff */
[----:B------:R-:W-:-:S07]  /*11a60*/  IMAD R20, R0, -0x80, R17 ;  /* 0xffffff8000147824 */ /* 0x000fce00078e0211 */
.L_x_2631:
        /* <DEDUP_REMOVED lines=20> */
[----:B------:R-:W-:Y:S01]  /*11bb0*/  MOV R6, UR6 ;  /* 0x0000000600067c02 */ /* 0x000fe20008000f00 */
[----:B------:R-:W-:-:S03]  /*11bc0*/  VIADD R0, R10, 0x1 ;  /* 0x000000010a007836 */ /* 0x000fc60000000000 */
[----:B------:R-:W-:Y:S02]  /*11bd0*/  ISETP.NE.AND P2, PT, R6, 0x3, PT ;  /* 0x000000030600780c */ /* 0x000fe40003f45270 */
[----:B------:R-:W-:Y:S01]  /*11be0*/  ISETP.NE.AND P1, PT, R0, 0x2, PT ;  /* 0x000000020000780c */ /* 0x000fe20003f25270 */
[----:B------:R-:W-:-:S03]  /*11bf0*/  VIADD R33, R33, 0xffffffff ;  /* 0xffffffff21217836 */ /* 0x000fc60000000000 */
[----:B------:R-:W-:Y:S02]  /*11c00*/  SEL R21, RZ, 0x1, P1 ;  /* 0x00000001ff157807 */ /* 0x000fe40000800000 */
[----:B------:R-:W-:Y:S02]  /*11c10*/  ISETP.GT.AND P0, PT, R33, UR50, PT ;  /* 0x0000003221007c0c */ /* 0x000fe4000bf04270 */
[----:B------:R-:W-:Y:S02]  /*11c20*/  SEL R0, R0, RZ, P1 ;  /* 0x000000ff00007207 */ /* 0x000fe40000800000 */
[----:B------:R-:W-:Y:S02]  /*11c30*/  LOP3.LUT R21, R16, R21, RZ, 0x3c, !PT ;  /* 0x0000001510157212 */ /* 0x000fe400078e3cff */
[----:B--2---:R-:W-:Y:S01]  /*11c40*/  SHF.R.S32.HI R18, RZ, 0x1f, R5 ;  /* 0x0000001fff127819 */ /* 0x004fe20000011405 */
[----:B------:R-:W-:Y:S06]  /*11c50*/  @!P2 BRA `(.L_x_2617) ;  /* 0x000000000004a947 */ /* 0x000fec0003800000 */
[----:B------:R-:W-:Y:S01]  /*11c60*/  BPT.TRAP 0x1 ;  /* 0x000000040000795c */ /* 0x000fe20000300000 */
.L_x_2617:
[----:B------:R-:W-:Y:S02]  /*11c70*/  LEA R4, R0, UR44, 0x3 ;  /* 0x0000002c00047c11 */ /* 0x000fe4000f8e18ff */
[----:B------:R-:W-:-:S04]  /*11c80*/  SHF.L.U32 R19, R21, 0x1f, RZ ;  /* 0x0000001f15137819 */ /* 0x000fc800000006ff */
[----:B------:R-:W0:Y:S02]  /*11c90*/  SYNCS.PHASECHK.TRANS64.TRYWAIT P1, [R4+URZ+0x38880], R19 ;  /* 0x03888013040075a7 */ /* 0x000e24000802017f */
[----:B0-----:R-:W-:Y:S05]  /*11ca0*/  @!P1 BRA `(.L_x_2618) ;  /* 0x0000004400509947 */ /* 0x001fea0003800000 */
.L_x_2711:
        /* <DEDUP_REMOVED lines=54> */
[----:B------:R-:W0:Y:S02]  /*12010*/  SHFL.IDX PT, R11, R9, 0x4, 0x181f ;  /* 0x00981f00090b7f89 */ /* 0x000e2400000e0000 */
[----:B--2---:R-:W-:Y:S02]  /*12020*/  IADD3.X R3, RZ, R24, RZ, P1, !PT ;  /* 0x00000018ff037210 */ /* 0x004fe40000ffe4ff */
        /* <DEDUP_REMOVED lines=14> */
[----:B0-----:R-:W-:-:S05]  /*12110*/  IADD3 R2, P1, R32, R11, RZ ;  /* 0x0000000b20027210 */ /* 0x001fca0007f3e0ff */
[----:B-1----:R-:W-:-:S05]  /*12120*/  IMAD.X R3, RZ, RZ, R24, P1 ;  /* 0x000000ffff037224 */ /* 0x002fca00008e0618 */
[----:B------:R0:W-:Y:S04]  /*12130*/  LDGSTS.E.BYPASS.LTC128B.128 [R7+0x13400], desc[UR46][R2.64], !P3 ;  /* 0x1340000002077fae */ /* 0x0001e8000d901d6e */
[----:B---3--:R0:W-:Y:S02]  /*12140*/  LDGSTS.E.BYPASS.LTC128B.128 [R7+0x17400], desc[UR46][R2.64+0x80], !P2 ;  /* 0x1740008002077fae */ /* 0x0081e4000d101d6e */
.L_x_2729:
        /* <DEDUP_REMOVED lines=17> */
.L_x_2620:
[----:B------:R0:W-:Y:S01]  /*12260*/  SYNCS.ARRIVE.TRANS64.A1T0 RZ, [R4+URZ+0x38870], RZ ;  /* 0x038870ff04ff79a7 */ /* 0x0001e2000810003f */
[----:B------:R-:W-:Y:S05]  /*12270*/  @!P2 BRA `(.L_x_2621) ;  /* 0x000000000004a947 */ /* 0x000fea0003800000 */
[----:B------:R-:W-:Y:S01]  /*12280*/  BPT.TRAP 0x1 ;  /* 0x000000040000795c */ /* 0x000fe20000300000 */
.L_x_2621:
[----:B------:R-:W1:Y:S02]  /*12290*/  SYNCS.PHASECHK.TRANS64.TRYWAIT P1, [R4+URZ+0x38840], R19 ;  /* 0x03884013040075a7 */ /* 0x000e64000802017f */
[----:B-1----:R-:W-:Y:S05]  /*122a0*/  @!P1 BRA `(.L_x_2622) ;  /* 0x0000004800349947 */ /* 0x002fea0003800000 */
.L_x_2730:
        /* <DEDUP_REMOVED lines=20> */
[----:B------:R-:W-:Y:S02]  /*123f0*/  IADD3 R7, P1, R2, UR6, RZ ;  /* 0x0000000602077c10 */ /* 0x000fe4000ff3e0ff */
[----:B--2---:R-:W-:Y:S02]  /*12400*/  ISETP.GE.AND P3, PT, R32, R8, PT ;  /* 0x000000082000720c */ /* 0x004fe40003f66270 */
[----:B------:R-:W-:Y:S01]  /*12410*/  IADD3.X R6, R5, UR4, R3, P1, !PT ;  /* 0x0000000405067c10 */ /* 0x000fe20008ffe403 */
[----:B------:R-:W-:-:S03]  /*12420*/  UMOV UR4, 0xffffffff ;  /* 0xffffffff00047882 */ /* 0x000fc60000000000 */
[----:B------:R-:W-:Y:S07]  /*12430*/  BRA.DIV UR4, `(.L_x_2623) ;  /* 0x0000004604e47947 */ /* 0x000fee000b800000 */
        /* <DEDUP_REMOVED lines=31> */
[----:B------:R-:W2:Y:S03]  /*12630*/  SHFL.IDX PT, R14, R7, 0x6, 0x181f ;  /* 0x00d81f00070e7f89 */ /* 0x000ea600000e0000 */
[----:B---3--:R-:W-:Y:S02]  /*12640*/  IMAD.X R3, RZ, RZ, R8, P1 ;  /* 0x000000ffff037224 */ /* 0x008fe400008e0608 */
        /* <DEDUP_REMOVED lines=9> */
[----:B------:R2:W4:Y:S02]  /*126e0*/  SHFL.IDX PT, R14, R7, 0x7, 0x181f ;  /* 0x00f81f00070e7f89 */ /* 0x00052400000e0000 */
[----:B---3--:R-:W-:-:S05]  /*126f0*/  IADD3.X R3, RZ, R8, RZ, P1, !PT ;  /* 0x00000008ff037210 */ /* 0x008fca0000ffe4ff */
[----:B------:R2:W-:Y:S04]  /*12700*/  LDGSTS.E.BYPASS.LTC128B.128 [R5+0x2b400], desc[UR46][R2.64], !P3 ;  /* 0x2b40000002057fae */ /* 0x0005e8000d901d6e */
[----:B0-----:R2:W-:Y:S02]  /*12710*/  LDGSTS.E.BYPASS.LTC128B.128 [R5+0x2f400], desc[UR46][R2.64+0x80], !P2 ;  /* 0x2f40008002057fae */ /* 0x0015e4000d101d6e */
.L_x_2748:
        /* <DEDUP_REMOVED lines=17> */
.L_x_2624:
[----:B------:R-:W-:Y:S01]  /*12830*/  IMAD.U32 R2, RZ, RZ, UR36 ;  /* 0x00000024ff027e24 */ /* 0x000fe2000f8e00ff */
[----:B------:R0:W-:Y:S04]  /*12840*/  SYNCS.ARRIVE.TRANS64.A1T0 RZ, [R4+URZ+0x38830], RZ ;  /* 0x038830ff04ff79a7 */ /* 0x0001e8000810003f */
[----:B------:R-:W-:-:S04]  /*12850*/  LOP3.LUT R2, R2, 0x1, RZ, 0xfc, !PT ;  /* 0x0000000102027812 */ /* 0x000fc800078efcff */
[----:B------:R-:W-:-:S13]  /*12860*/  ISETP.NE.AND P1, PT, R2, 0x3, PT ;  /* 0x000000030200780c */ /* 0x000fda0003f25270 */
[----:B0-----:R-:W-:Y:S05]  /*12870*/  @!P1 BRA `(.L_x_2625) ;  /* 0x0000000000049947 */ /* 0x001fea0003800000 */
[----:B------:R-:W-:Y:S01]  /*12880*/  BPT.TRAP 0x1 ;  /* 0x000000040000795c */ /* 0x000fe20000300000 */
.L_x_2625:
[----:B------:R-:W-:Y:S02]  /*12890*/  LOP3.LUT R2, R16, 0x1, RZ, 0x3c, !PT ;  /* 0x0000000110027812 */ /* 0x000fe400078e3cff */
[----:B------:R-:W-:Y:S02]  /*128a0*/  LEA R5, R10, UR44, 0x3 ;  /* 0x0000002c0a057c11 */ /* 0x000fe4000f8e18ff */
[----:B------:R-:W-:-:S04]  /*128b0*/  SHF.L.U32 R2, R2, 0x1f, RZ ;  /* 0x0000001f02027819 */ /* 0x000fc800000006ff */
[----:B------:R-:W0:Y:S02]  /*128c0*/  SYNCS.PHASECHK.TRANS64.TRYWAIT P2, [R5+URZ+0x38870], R2 ;  /* 0x03887002050075a7 */ /* 0x000e24000804017f */
[----:B0-----:R-:W-:Y:S05]  /*128d0*/  @!P2 BRA `(.L_x_2626) ;  /* 0x0000004800f0a947 */ /* 0x001fea0003800000 */
.L_x_2749:
[----:B------:R-:W-:-:S06]  /*128e0*/  ULOP3.LUT UR4, UR36, 0x2, URZ, 0xfc, !UPT ;  /* 0x0000000224047892 */ /* 0x000fcc000f8efc3f */
[----:B------:R-:W-:-:S05]  /*128f0*/  IMAD.U32 R3, RZ, RZ, UR4 ;  /* 0x00000004ff037e24 */ /* 0x000fca000f8e00ff */
[----:B------:R-:W-:-:S13]  /*12900*/  ISETP.NE.AND P2, PT, R3, 0x3, PT ;  /* 0x000000030300780c */ /* 0x000fda0003f45270 */
[----:B------:R-:W-:Y:S05]  /*12910*/  @!P2 BRA `(.L_x_2627) ;  /* 0x000000000004a947 */ /* 0x000fea0003800000 */
[----:B------:R-:W-:Y:S01]  /*12920*/  BPT.TRAP 0x1 ;  /* 0x000000040000795c */ /* 0x000fe20000300000 */
.L_x_2627:
[----:B0-----:R-:W-:Y:S01]  /*12930*/  SHF.L.U32 R2, R16, 0x1f, RZ ;  /* 0x0000001f10027819 */ /* 0x001fe200000006ff */
[----:B------:R-:W-:-:S03]  /*12940*/  IMAD.SHL.U32 R3, R10, 0x8000, RZ ;  /* 0x000080000a037824 */ /* 0x000fc600078e00ff */
[----:B------:R-:W0:Y:S02]  /*12950*/  SYNCS.PHASECHK.TRANS64.TRYWAIT P2, [R5+URZ+0x38860], R2 ;  /* 0x03886002050075a7 */ /* 0x000e24000804017f */
[----:B0-----:R-:W-:Y:S05]  /*12960*/  @!P2 BRA `(.L_x_2628) ;  /* 0x0000004800e0a947 */ /* 0x001fea0003800000 */
.L_x_2750:
        /* <DEDUP_REMOVED lines=98> */
[----:B------:R-:W-:-:S04]  /*12f90*/  MOV R6, UR4 ;  /* 0x0000000400067c02 */ /* 0x000fc80008000f00 */
        /* <DEDUP_REMOVED lines=19> */
.L_x_2629:
[----:B-1----:R1:W-:Y:S01]  /*130d0*/  SYNCS.ARRIVE.TRANS64.A1T0 RZ, [R5+URZ+0x38850], RZ ;  /* 0x038850ff05ff79a7 */ /* 0x0023e2000810003f */
[----:B------:R-:W-:Y:S06]  /*130e0*/  BAR.SYNC.DEFER_BLOCKING 0x2, 0x80 ;  /* 0x0082000000007b1d */ /* 0x000fec0000010000 */
[----:B------:R-:W-:Y:S05]  /*130f0*/  @!P1 BRA `(.L_x_2630) ;  /* 0x0000000000049947 */ /* 0x000fea0003800000 */
[----:B------:R-:W-:Y:S01]  /*13100*/  BPT.TRAP 0x1 ;  /* 0x000000040000795c */ /* 0x000fe20000300000 */
.L_x_2630:
[----:B------:R-:W2:Y:S01]  /*13110*/  S2R R2, SR_CgaCtaId ;  /* 0x0000000000027919 */ /* 0x000ea20000008800 */
[----:B-1----:R-:W-:Y:S02]  /*13120*/  VIADD R5, R5, 0x38880 ;  /* 0x0003888005057836 */ /* 0x002fe40000000000 */
[----:B------:R-:W-:Y:S02]  /*13130*/  VIADD R20, R20, 0xffffff80 ;  /* 0xffffff8014147836 */ /* 0x000fe40000000000 */
[----:B0-----:R-:W-:Y:S02]  /*13140*/  IMAD.MOV.U32 R10, RZ, RZ, R0 ;  /* 0x000000ffff0a7224 */ /* 0x001fe400078e0000 */
[----:B------:R-:W-:Y:S01]  /*13150*/  IMAD.MOV.U32 R16, RZ, RZ, R21 ;  /* 0x000000ffff107224 */ /* 0x000fe200078e0015 */
[----:B--2---:R-:W-:-:S04]  /*13160*/  PRMT R5, R2, 0x654, R5 ;  /* 0x0000065402057816 */ /* 0x004fc80000000005 */
[----:B------:R0:W-:Y:S01]  /*13170*/  SYNCS.ARRIVE.TRANS64.RED.A1T0 RZ, [R5+URZ], RZ ;  /* 0x000000ff05ff79a7 */ /* 0x0001e2000810043f */
[----:B------:R-:W-:Y:S05]  /*13180*/  @P0 BRA `(.L_x_2631) ;  /* 0xffffffe800380947 */ /* 0x000fea000383ffff */
[----:B------:R-:W-:Y:S05]  /*13190*/  BRA `(.L_x_2632) ;  /* 0x0000000000047947 */ /* 0x000fea0003800000 */
.L_x_2616:
[----:B0-----:R-:W-:-:S07]  /*131a0*/  IMAD.MOV.U32 R0, RZ, RZ, RZ ;  /* 0x000000ffff007224 */ /* 0x001fce00078e00ff */
.L_x_2632:
[----:B------:R-:W-:-:S06]  /*131b0*/  ULOP3.LUT UR4, UR36, 0x1, URZ, 0xfc, !UPT ;  /* 0x0000000124047892 */ /* 0x000fcc000f8efc3f */
[----:B------:R-:W-:-:S05]  /*131c0*/  IMAD.U32 R2, RZ, RZ, UR4 ;  /* 0x00000004ff027e24 */ /* 0x000fca000f8e00ff */
[----:B------:R-:W-:-:S13]  /*131d0*/  ISETP.NE.AND P1, PT, R2, 0x3, PT ;  /* 0x000000030200780c */ /* 0x000fda0003f25270 */
[----:B------:R-:W-:Y:S05]  /*131e0*/  @!P1 BRA `(.L_x_2633) ;  /* 0x0000000000049947 */ /* 0x000fea0003800000 */
[----:B------:R-:W-:Y:S01]  /*131f0*/  BPT.TRAP 0x1 ;  /* 0x000000040000795c */ /* 0x000fe20000300000 */
.L_x_2633:
[----:B------:R-:W-:Y:S01]  /*13200*/  LOP3.LUT R2, R21, 0x1, RZ, 0x3c, !PT ;  /* 0x0000000115027812 */ /* 0x000fe200078e3cff */
[----:B------:R-:W-:Y:S01]  /*13210*/  BSSY B0, `(.L_x_2634) ;  /* 0x0000005000007945 */ /* 0x000fe20003800000 */
[----:B------:R-:W-:Y:S02]  /*13220*/  LEA R17, R0, UR44, 0x3 ;  /* 0x0000002c00117c11 */ /* 0x000fe4000f8e18ff */
[----:B------:R-:W-:-:S04]  /*13230*/  SHF.L.U32 R2, R2, 0x1f, RZ ;  /* 0x0000001f02027819 */ /* 0x000fc800000006ff */
[----:B------:R-:W3:Y:S02]  /*13240*/  SYNCS.PHASECHK.TRANS64.TRYWAIT P0, [R17+URZ+0x38870], R2 ;  /* 0x03887002110075a7 */ /* 0x000ee4000800017f */
[----:B---3--:R-:W-:Y:S05]  /*13250*/  @!P0 BRA `(.L_x_2635) ;  /* 0x0000004000b88947 */ /* 0x008fea0003800000 */
.L_x_2751:
[----:B------:R-:W-:Y:S05]  /*13260*/  BSYNC B0 ;  /* 0x0000000000007941 */ /* 0x000fea0003800000 */
.L_x_2634:
[----:B------:R-:W-:-:S06]  /*13270*/  ULOP3.LUT UR4, UR36, 0x2, URZ, 0xfc, !UPT ;  /* 0x0000000224047892 */ /* 0x000fcc000f8efc3f */
[----:B------:R-:W-:-:S05]  /*13280*/  IMAD.U32 R3, RZ, RZ, UR4 ;  /* 0x00000004ff037e24 */ /* 0x000fca000f8e00ff */
[----:B------:R-:W-:-:S13]  /*13290*/  ISETP.NE.AND P0, PT, R3, 0x3, PT ;  /* 0x000000030300780c */ /* 0x000fda0003f05270 */
[----:B------:R-:W-:Y:S05]  /*132a0*/  @!P0 BRA `(.L_x_2636) ;  /* 0x0000000000048947 */ /* 0x000fea0003800000 */
[----:B------:R-:W-:Y:S01]  /*132b0*/  BPT.TRAP 0x1 ;  /* 0x000000040000795c */ /* 0x000fe20000300000 */
.L_x_2636:
[----:B---3--:R-:W3:Y:S04]  /*132c0*/  LDL.LU R2, [R1+0x8] ;  /* 0x0000080001027983 */ /* 0x008ee80000300800 */
[----:B0-----:R-:W4:Y:S01]  /*132d0*/  LDL R5, [R1] ;  /* 0x0000000001057983 */ /* 0x001f220000100800 */
[----:B------:R-:W-:Y:S01]  /*132e0*/  SHF.L.U32 R4, R21, 0x1f, RZ ;  /* 0x0000001f15047819 */ /* 0x000fe200000006ff */
[----:B------:R-:W-:-:S03]  /*132f0*/  IMAD.SHL.U32 R16, R0, 0x8000, RZ ;  /* 0x0000800000107824 */ /* 0x000fc600078e00ff */
[----:B------:R-:W0:Y:S02]  /*13300*/  SYNCS.PHASECHK.TRANS64.TRYWAIT P0, [R17+URZ+0x38860], R4 ;  /* 0x03886004110075a7 */ /* 0x000e24000800017f */
[----:B---3--:R-:W-:-:S04]  /*13310*/  LOP3.LUT R2, R16, R2, RZ, 0xfc, !PT ;  /* 0x0000000210027212 */ /* 0x008fc800078efcff */
[----:B------:R-:W-:-:S05]  /*13320*/  IADD3 R3, R2, UR44, RZ ;  /* 0x0000002c02037c10 */ /* 0x000fca000fffe0ff */
[----:B----4-:R-:W-:Y:S01]  /*13330*/  IMAD.IADD R3, R5, 0x1, R3 ;  /* 0x0000000105037824 */ /* 0x010fe200078e0203 */
[----:B0-----:R-:W-:Y:S06]  /*13340*/  @!P0 BRA `(.L_x_2637) ;  /* 0x0000004000908947 */ /* 0x001fec0003800000 */
.L_x_2752:
        /* <DEDUP_REMOVED lines=114> */
.L_x_2638:
[----:B-1----:R1:W-:Y:S01]  /*13a70*/  SYNCS.ARRIVE.TRANS64.A1T0 RZ, [R17+URZ+0x38850], RZ ;  /* 0x038850ff11ff79a7 */ /* 0x0023e2000810003f */
[----:B------:R-:W-:Y:S06]  /*13a80*/  BAR.SYNC.DEFER_BLOCKING 0x2, 0x80 ;  /* 0x0082000000007b1d */ /* 0x000fec0000010000 */
[----:B------:R-:W-:Y:S05]  /*13a90*/  @!P1 BRA `(.L_x_2639) ;  /* 0x0000000000049947 */ /* 0x000fea0003800000 */
[----:B------:R-:W-:Y:S01]  /*13aa0*/  BPT.TRAP 0x1 ;  /* 0x000000040000795c */ /* 0x000fe20000300000 */
.L_x_2639:
[----:B------:R-:W2:Y:S01]  /*13ab0*/  S2R R2, SR_CgaCtaId ;  /* 0x0000000000027919 */ /* 0x000ea20000008800 */
[----:B-1----:R-:W-:Y:S02]  /*13ac0*/  VIADD R17, R17, 0x38880 ;  /* 0x0003888011117836 */ /* 0x002fe40000000000 */
[----:B------:R-:W-:-:S05]  /*13ad0*/  VIADD R0, R0, 0x1 ;  /* 0x0000000100007836 */ /* 0x000fca0000000000 */
[----:B------:R-:W-:-:S04]  /*13ae0*/  ISETP.NE.AND P0, PT, R0, 0x2, PT ;  /* 0x000000020000780c */ /* 0x000fc80003f05270 */
[----:B0-----:R-:W-:Y:S02]  /*13af0*/  SEL R4, RZ, 0x1, P0 ;  /* 0x00000001ff047807 */ /* 0x001fe40000000000 */
[----:B------:R-:W-:Y:S02]  /*13b00*/  SEL R0, R0, RZ, P0 ;  /* 0x000000ff00007207 */ /* 0x000fe40000000000 */
[----:B------:R-:W-:Y:S02]  /*13b10*/  LOP3.LUT R21, R21, R4, RZ, 0x3c, !PT ;  /* 0x0000000415157212 */ /* 0x000fe400078e3cff */
[----:B--2---:R-:W-:Y:S01]  /*13b20*/  PRMT R17, R2, 0x654, R17 ;  /* 0x0000065402117816 */ /* 0x004fe20000000011 */
[----:B------:R-:W-:-:S03]  /*13b30*/  IMAD.MOV.U32 R2, RZ, RZ, RZ ;  /* 0x000000ffff027224 */ /* 0x000fc600078e00ff */
[----:B------:R0:W-:Y:S04]  /*13b40*/  SYNCS.ARRIVE.TRANS64.RED.A1T0 RZ, [R17+URZ], RZ ;  /* 0x000000ff11ff79a7 */ /* 0x0001e8000810043f */
.L_x_2596:
[----:B------:R-:W1:Y:S01]  /*13b50*/  S2R R4, SR_CgaCtaId ;  /* 0x0000000000047919 */ /* 0x000e620000008800 */
[----:B------:R-:W-:Y:S02]  /*13b60*/  MOV R3, 0x400 ;  /* 0x0000040000037802 */ /* 0x000fe40000000f00 */
[----:B------:R-:W-:Y:S02]  /*13b70*/  SHF.L.U32 R2, R2, 0x1f, RZ ;  /* 0x0000001f02027819 */ /* 0x000fe400000006ff */
[----:B-1----:R-:W-:-:S04]  /*13b80*/  LEA R5, R4, R3, 0x18 ;  /* 0x0000000304057211 */ /* 0x002fc800078ec0ff */
[----:B------:R-:W1:Y:S02]  /*13b90*/  SYNCS.PHASECHK.TRANS64.TRYWAIT P0, [R5+URZ+0x38820], R2 ;  /* 0x03882002050075a7 */ /* 0x000e64000800017f */
[----:B-1----:R-:W-:Y:S05]  /*13ba0*/  @!P0 BRA `(.L_x_2640) ;  /* 0x00000038008c8947 */ /* 0x002fea0003800000 */
.L_x_2753:
        /* <DEDUP_REMOVED lines=13> */
.L_x_2641:
[C---:B------:R-:W-:Y:S01]  /*13c80*/  IMAD R4, R0.reuse, 0x8, R5 ;  /* 0x0000000800047824 */ /* 0x040fe200078e0205 */
[----:B------:R-:W-:Y:S02]  /*13c90*/  SHF.L.U32 R3, R21, 0x1f, RZ ;  /* 0x0000001f15037819 */ /* 0x000fe400000006ff */
[----:B------:R-:W-:Y:S02]  /*13ca0*/  IADD3 R0, R0, 0x1, RZ ;  /* 0x0000000100007810 */ /* 0x000fe40007ffe0ff */
[----:B------:R-:W1:Y:S02]  /*13cb0*/  SYNCS.PHASECHK.TRANS64.TRYWAIT P1, [R4+URZ+0x38840], R3 ;  /* 0x03884003040075a7 */ /* 0x000e64000802017f */
[----:B------:R-:W-:-:S04]  /*13cc0*/  ISETP.NE.AND P2, PT, R0, 0x2, PT ;  /* 0x000000020000780c */ /* 0x000fc80003f45270 */
[----:B------:R-:W-:Y:S01]  /*13cd0*/  SEL R2, RZ, 0x1, P2 ;  /* 0x00000001ff027807 */ /* 0x000fe20001000000 */
[----:B-1----:R-:W-:Y:S08]  /*13ce0*/  @!P1 BRA `(.L_x_2642) ;  /* 0x0000003800509947 */ /* 0x002ff00003800000 */
.L_x_2754:
[----:B------:R-:W-:Y:S02]  /*13cf0*/  SEL R0, R0, RZ, P2 ;  /* 0x000000ff00007207 */ /* 0x000fe40001000000 */
[----:B------:R-:W-:Y:S01]  /*13d00*/  LOP3.LUT R2, R21, R2, RZ, 0x3c, !PT ;  /* 0x0000000215027212 */ /* 0x000fe200078e3cff */
[----:B------:R-:W-:Y:S06]  /*13d10*/  @!P0 BRA `(.L_x_2643) ;  /* 0x0000000000048947 */ /* 0x000fec0003800000 */
[----:B------:R-:W-:Y:S01]  /*13d20*/  BPT.TRAP 0x1 ;  /* 0x000000040000795c */ /* 0x000fe20000300000 */
.L_x_2643:
[----:B------:R-:W-:Y:S01]  /*13d30*/  IMAD R5, R0, 0x8, R5 ;  /* 0x0000000800057824 */ /* 0x000fe200078e0205 */
[----:B------:R-:W-:-:S04]  /*13d40*/  SHF.L.U32 R0, R2, 0x1f, RZ ;  /* 0x0000001f02007819 */ /* 0x000fc800000006ff */
[----:B------:R-:W2:Y:S02]  /*13d50*/  SYNCS.PHASECHK.TRANS64.TRYWAIT P1, [R5+URZ+0x38840], R0 ;  /* 0x03884000050075a7 */ /* 0x000ea4000802017f */
[----:B--2---:R-:W-:Y:S05]  /*13d60*/  @!P1 BRA `(.L_x_2644) ;  /* 0x0000003800449947 */ /* 0x004fea0003800000 */
.L_x_2755:
[----:B------:R-:W-:Y:S05]  /*13d70*/  @!P0 BRA `(.L_x_2645) ;  /* 0x0000000000048947 */ /* 0x000fea0003800000 */
[----:B------:R-:W-:Y:S01]  /*13d80*/  BPT.TRAP 0x1 ;  /* 0x000000040000795c */ /* 0x000fe20000300000 */
.L_x_2645:
[----:B------:R-:W3:Y:S02]  /*13d90*/  SYNCS.PHASECHK.TRANS64.TRYWAIT P1, [R4+URZ+0x38860], R3 ;  /* 0x03886003040075a7 */ /* 0x000ee4000802017f */
[----:B---3--:R-:W-:Y:S05]  /*13da0*/  @!P1 BRA `(.L_x_2646) ;  /* 0x0000003800489947 */ /* 0x008fea0003800000 */
.L_x_2756:
[----:B------:R-:W-:Y:S05]  /*13db0*/  @!P0 BRA `(.L_x_2647) ;  /* 0x0000000000048947 */ /* 0x000fea0003800000 */
[----:B------:R-:W-:Y:S01]  /*13dc0*/  BPT.TRAP 0x1 ;  /* 0x000000040000795c */ /* 0x000fe20000300000 */
.L_x_2647:
[----:B------:R-:W4:Y:S02]  /*13dd0*/  SYNCS.PHASECHK.TRANS64.TRYWAIT P1, [R5+URZ+0x38860], R0 ;  /* 0x03886000050075a7 */ /* 0x000f24000802017f */
[----:B----4-:R-:W-:Y:S05]  /*13de0*/  @!P1 BRA `(.L_x_2648) ;  /* 0x00000038004c9947 */ /* 0x010fea0003800000 */
.L_x_2757:
[----:B------:R-:W-:Y:S05]  /*13df0*/  @!P0 BRA `(.L_x_2649) ;  /* 0x0000000000048947 */ /* 0x000fea0003800000 */
[----:B------:R-:W-:Y:S01]  /*13e00*/  BPT.TRAP 0x1 ;  /* 0x000000040000795c */ /* 0x000fe20000300000 */
.L_x_2649:
[----:B------:R-:W0:Y:S02]  /*13e10*/  SYNCS.PHASECHK.TRANS64.TRYWAIT P1, [R4+URZ+0x38880], R3 ;  /* 0x03888003040075a7 */ /* 0x000e24000802017f */
[----:B0-----:R-:W-:Y:S05]  /*13e20*/  @!P1 BRA `(.L_x_2650) ;  /* 0x0000003800509947 */ /* 0x001fea0003800000 */
.L_x_2758:
[----:B------:R-:W-:Y:S05]  /*13e30*/  @!P0 BRA `(.L_x_2651) ;  /* 0x0000000000048947 */ /* 0x000fea0003800000 */
[----:B------:R-:W-:Y:S01]  /*13e40*/  BPT.TRAP 0x1 ;  /* 0x000000040000795c */ /* 0x000fe20000300000 */
.L_x_2651:
[----:B------:R0:W0:Y:S02]  /*13e50*/  SYNCS.PHASECHK.TRANS64.TRYWAIT P0, [R5+URZ+0x38880], R0 ;  /* 0x03888000050075a7 */ /* 0x000024000800017f */
[----:B0-----:R-:W-:Y:S05]  /*13e60*/  @!P0 NANOSLEEP.SYNCS 0x989680 ;  /* 0x009896800000895d */ /* 0x001fea0003900000 */
[----:B------:R-:W0:Y:S02]  /*13e70*/  @!P0 SYNCS.PHASECHK.TRANS64 P0, [R5+URZ+0x38880], R0 ;  /* 0x03888000050085a7 */ /* 0x000e24000800007f */
[----:B0-----:R-:W-:Y:S05]  /*13e80*/  @!P0 BRA `(.L_x_2651) ;  /* 0xfffffffc00f08947 */ /* 0x001fea000383ffff */
.L_x_2552:
[----:B------:R-:W-:Y:S05]  /*13e90*/  BSYNC B6 ;  /* 0x0000000000067941 */ /* 0x000fea0003800000 */
.L_x_2549:
[----:B------:R-:W-:Y:S05]  /*13ea0*/  EXIT ;  /* 0x000000000000794d */ /* 0x000fea0003800000 */
.L_x_2556:
[----:B0-----:R-:W-:-:S04]  /*13eb0*/  IMAD.U32 R3, RZ, RZ, UR41 ;  /* 0x00000029ff037e24 */ /* 0x001fc8000f8e00ff */
[----:B------:R0:W1:Y:S03]  /*13ec0*/  SYNCS.PHASECHK.TRANS64.TRYWAIT P0, [R3+URZ+0x38800], R8 ;  /* 0x03880008030075a7 */ /* 0x000066000800017f */
[----:B-1----:R-:W-:Y:S05]  /*13ed0*/  @!P0 NANOSLEEP.SYNCS 0x989680 ;  /* 0x009896800000895d */ /* 0x002fea0003900000 */
[----:B------:R-:W1:Y:S02]  /*13ee0*/  @!P0 SYNCS.PHASECHK.TRANS64 P0, [R3+URZ+0x38800], R8 ;  /* 0x03880008030085a7 */ /* 0x000e64000800007f */
[----:B-1----:R-:W-:Y:S05]  /*13ef0*/  @!P0 BRA `(.L_x_2556) ;  /* 0xfffffffc00ec8947 */ /* 0x002fea000383ffff */
[----:B------:R-:W-:Y:S05]  /*13f00*/  BRA `(.L_x_2652) ;  /* 0xfffffed8005c7947 */ /* 0x000fea000383ffff */
.L_x_2560:
[----:B0-----:R-:W-:-:S04]  /*13f10*/  IMAD.U32 R3, RZ, RZ, UR41 ;  /* 0x00000029ff037e24 */ /* 0x001fc8000f8e00ff */
[----:B------:R0:W2:Y:S03]  /*13f20*/  SYNCS.PHASECHK.TRANS64.TRYWAIT P1, [R3+URZ+0x38830], R8 ;  /* 0x03883008030075a7 */ /* 0x0000a6000802017f */
[----:B--2---:R-:W-:Y:S05]  /*13f30*/  @!P1 NANOSLEEP.SYNCS 0x989680 ;  /* 0x009896800000995d */ /* 0x004fea0003900000 */
[----:B------:R-:W2:Y:S02]  /*13f40*/  @!P1 SYNCS.PHASECHK.TRANS64 P1, [R3+URZ+0x38830], R8 ;  /* 0x03883008030095a7 */ /* 0x000ea4000802007f */
[----:B--2---:R-:W-:Y:S05]  /*13f50*/  @!P1 BRA `(.L_x_2560) ;  /* 0xfffffffc00ec9947 */ /* 0x004fea000383ffff */
[----:B------:R-:W-:Y:S05]  /*13f60*/  BRA `(.L_x_2559) ;  /* 0xfffffed800787947 */ /* 0x000fea000383ffff */
.L_x_2565:
[----:B-1----:R-:W-:-:S04]  /*13f70*/  IMAD.U32 R9, RZ, RZ, UR41 ;  /* 0x00000029ff097e24 */ /* 0x002fc8000f8e00ff */
[----:B------:R1:W2:Y:S03]  /*13f80*/  SYNCS.PHASECHK.TRANS64.TRYWAIT P1, [R9+URZ+0x38850], R8 ;  /* 0x03885008090075a7 */ /* 0x0002a6000802017f */
[----:B--2---:R-:W-:Y:S05]  /*13f90*/  @!P1 NANOSLEEP.SYNCS 0x989680 ;  /* 0x009896800000995d */ /* 0x004fea0003900000 */
[----:B------:R-:W2:Y:S02]  /*13fa0*/  @!P1 SYNCS.PHASECHK.TRANS64 P1, [R9+URZ+0x38850], R8 ;  /* 0x03885008090095a7 */ /* 0x000ea4000802007f */
[----:B--2---:R-:W-:Y:S05]  /*13fb0*/  @!P1 BRA `(.L_x_2565) ;  /* 0xfffffffc00ec9947 */ /* 0x004fea000383ffff */
[----:B------:R-:W-:Y:S05]  /*13fc0*/  BRA `(.L_x_2564) ;  /* 0xffffff04000c7947 */ /* 0x000fea000383ffff */
.L_x_2571:
[----:B0-----:R-:W-:Y:S02]  /*13fd0*/  IMAD.U32 R4, RZ, RZ, UR54 ;  /* 0x00000036ff047e24 */ /* 0x001fe4000f8e00ff */
[----:B------:R-:W-:-:S04]  /*13fe0*/  IMAD.U32 R11, RZ, RZ, UR57 ;  /* 0x00000039ff0b7e24 */ /* 0x000fc8000f8e00ff */
[----:B------:R0:W1:Y:S03]  /*13ff0*/  SYNCS.PHASECHK.TRANS64.TRYWAIT P1, [R4+URZ+0x38830], R11 ;  /* 0x0388300b040075a7 */ /* 0x000066000802017f */
[----:B-1----:R-:W-:Y:S05]  /*14000*/  @!P1 NANOSLEEP.SYNCS 0x989680 ;  /* 0x009896800000995d */ /* 0x002fea0003900000 */
[----:B------:R-:W1:Y:S02]  /*14010*/  @!P1 SYNCS.PHASECHK.TRANS64 P1, [R4+URZ+0x38830], R11 ;  /* 0x0388300b040095a7 */ /* 0x000e64000802007f */
[----:B-1----:R-:W-:Y:S05]  /*14020*/  @!P1 BRA `(.L_x_2571) ;  /* 0xfffffffc00e89947 */ /* 0x002fea000383ffff */
[----:B------:R-:W-:Y:S05]  /*14030*/  BRA `(.L_x_2570) ;  /* 0xffffff0800287947 */ /* 0x000fea000383ffff */
.L_x_2576:
[----:B0-----:R-:W-:Y:S02]  /*14040*/  IMAD.U32 R8, RZ, RZ, UR54 ;  /* 0x00000036ff087e24 */ /* 0x001fe4000f8e00ff */
[----:B------:R-:W-:-:S04]  /*14050*/  IMAD.U32 R9, RZ, RZ, UR57 ;  /* 0x00000039ff097e24 */ /* 0x000fc8000f8e00ff */
[----:B------:R0:W1:Y:S03]  /*14060*/  SYNCS.PHASECHK.TRANS64.TRYWAIT P1, [R8+URZ+0x38850], R9 ;  /* 0x03885009080075a7 */ /* 0x000066000802017f */
[----:B-1----:R-:W-:Y:S05]  /*14070*/  @!P1 NANOSLEEP.SYNCS 0x989680 ;  /* 0x009896800000995d */ /* 0x002fea0003900000 */
[----:B------:R-:W1:Y:S02]  /*14080*/  @!P1 SYNCS.PHASECHK.TRANS64 P1, [R8+URZ+0x38850], R9 ;  /* 0x03885009080095a7 */ /* 0x000e64000802007f */
[----:B-1----:R-:W-:Y:S05]  /*14090*/  @!P1 BRA `(.L_x_2576) ;  /* 0xfffffffc00e89947 */ /* 0x002fea000383ffff */
[----:B------:R-:W-:Y:S05]  /*140a0*/  BRA `(.L_x_2575) ;  /* 0xffffff38001c7947 */ /* 0x000fea000383ffff */
.L_x_2583:
[----:B-1----:R-:W-:-:S04]  /*140b0*/  MOV R10, UR44 ;  /* 0x0000002c000a7c02 */ /* 0x002fc80008000f00 */
[----:B------:R1:W2:Y:S03]  /*140c0*/  SYNCS.PHASECHK.TRANS64.TRYWAIT P1, [R10+URZ+0x38830], R7 ;  /* 0x038830070a0075a7 */ /* 0x0002a6000802017f */
[----:B--2---:R-:W-:Y:S05]  /*140d0*/  @!P1 NANOSLEEP.SYNCS 0x989680 ;  /* 0x009896800000995d */ /* 0x004fea0003900000 */
[----:B------:R-:W2:Y:S02]  /*140e0*/  @!P1 SYNCS.PHASECHK.TRANS64 P1, [R10+URZ+0x38830], R7 ;  /* 0x038830070a0095a7 */ /* 0x000ea4000802007f */
[----:B--2---:R-:W-:Y:S05]  /*140f0*/  @!P1 BRA `(.L_x_2583) ;  /* 0xfffffffc00ec9947 */ /* 0x004fea000383ffff */
[----:B------:R-:W-:Y:S05]  /*14100*/  BRA `(.L_x_2582) ;  /* 0xffffff3800f07947 */ /* 0x000fea000383ffff */
.L_x_2588:
[----:B-1----:R-:W-:-:S04]  /*14110*/  IMAD.U32 R8, RZ, RZ, UR44 ;  /* 0x0000002cff087e24 */ /* 0x002fc8000f8e00ff */
[----:B------:R1:W2:Y:S03]  /*14120*/  SYNCS.PHASECHK.TRANS64.TRYWAIT P1, [R8+URZ+0x38850], R7 ;  /* 0x03885007080075a7 */ /* 0x0002a6000802017f */
[----:B--2---:R-:W-:Y:S05]  /*14130*/  @!P1 NANOSLEEP.SYNCS 0x989680 ;  /* 0x009896800000995d */ /* 0x004fea0003900000 */
[----:B------:R-:W2:Y:S02]  /*14140*/  @!P1 SYNCS.PHASECHK.TRANS64 P1, [R8+URZ+0x38850], R7 ;  /* 0x03885007080095a7 */ /* 0x000ea4000802007f */
[----:B--2---:R-:W-:Y:S05]  /*14150*/  @!P1 BRA `(.L_x_2588) ;  /* 0xfffffffc00ec9947 */ /* 0x004fea000383ffff */
[----:B------:R-:W-:Y:S05]  /*14160*/  BRA `(.L_x_2587) ;  /* 0xffffff60007c7947 */ /* 0x000fea000383ffff */
.L_x_2602:
[----:B------:R-:W-:Y:S02]  /*14170*/  IMAD.MOV.U32 R13, RZ, RZ, R25 ;  /* 0x000000ffff0d7224 */ /* 0x000fe400078e0019 */
[----:B------:R-:W-:Y:S02]  /*14180*/  IMAD.MOV.U32 R12, RZ, RZ, RZ ;  /* 0x000000ffff0c7224 */ /* 0x000fe400078e00ff */
[----:B------:R-:W-:Y:S02]  /*14190*/  IMAD.MOV.U32 R11, RZ, RZ, 0x1f ;  /* 0x0000001fff0b7424 */ /* 0x000fe400078e00ff */
[----:B------:R-:W-:-:S07]  /*141a0*/  IMAD.MOV.U32 R15, RZ, RZ, -0x1 ;  /* 0xffffffffff0f7424 */ /* 0x000fce00078e00ff */
[----:B01---5:R-:W-:Y:S05]  /*141b0*/  WARPSYNC.COLLECTIVE R15, `(.L_x_2653) ;  /* 0x000000000f087348 */ /* 0x023fea0003c00000 */
[----:B------:R2:W3:Y:S02]  /*141c0*/  SHFL.IDX P6, R14, R13, R12, R11 ;  /* 0x0000000c0d0e7389 */ /* 0x0004e400000c000b */
[----:B0123-5:R-:W-:Y:S01]  /*141d0*/  ENDCOLLECTIVE ;  /* 0x000000000000791b */ /* 0x02ffe20003800000 */
.L_x_2653:
[----:B------:R-:W-:Y:S05]  /*141e0*/  BRA `(.L_x_2654) ;  /* 0xffffffbc00187947 */ /* 0x000fea000383ffff */
.L_x_2604:
[----:B0-----:R-:W-:-:S04]  /*141f0*/  IMAD.U32 R2, RZ, RZ, UR44 ;  /* 0x0000002cff027e24 */ /* 0x001fc8000f8e00ff */
[----:B------:R0:W1:Y:S03]  /*14200*/  SYNCS.PHASECHK.TRANS64.TRYWAIT P0, [R2+URZ+0x38880], R21 ;  /* 0x03888015020075a7 */ /* 0x000066000800017f */
[----:B-1----:R-:W-:Y:S05]  /*14210*/  @!P0 NANOSLEEP.SYNCS 0x989680 ;  /* 0x009896800000895d */ /* 0x002fea0003900000 */
[----:B------:R-:W1:Y:S02]  /*14220*/  @!P0 SYNCS.PHASECHK.TRANS64 P0, [R2+URZ+0x38880], R21 ;  /* 0x03888015020085a7 */ /* 0x000e64000800007f */
[----:B-1----:R-:W-:Y:S05]  /*14230*/  @!P0 BRA `(.L_x_2604) ;  /* 0xfffffffc00ec8947 */ /* 0x002fea000383ffff */
[----:B------:R-:W-:Y:S05]  /*14240*/  BRA `(.L_x_2655) ;  /* 0xffffffbc006c7947 */ /* 0x000fea000383ffff */
.L_x_2605:
        /* <DEDUP_REMOVED lines=8> */
.L_x_2657:
[----:B------:R-:W-:Y:S05]  /*142d0*/  BSYNC B0 ;  /* 0x0000000000007941 */ /* 0x000fea0003800000 */
.L_x_2656:
        /* <DEDUP_REMOVED lines=14> */
.L_x_2658:
[----:B------:R-:W-:Y:S02]  /*143c0*/  @P3 LOP3.LUT R23, R23, 0x20, RZ, 0xfc, !PT ;  /* 0x0000002017173812 */ /* 0x000fe400078efcff */
[----:B------:R-:W-:Y:S02]  /*143d0*/  ISETP.GE.AND P3, PT, R5, 0x51, PT ;  /* 0x000000510500780c */ /* 0x000fe40003f66270 */
[----:B------:R-:W-:Y:S02]  /*143e0*/  LOP3.LUT R23, R23, 0xffffffef, RZ, 0xc0, !PT ;  /* 0xffffffef17177812 */ /* 0x000fe400078ec0ff */
[----:B------:R-:W-:Y:S02]  /*143f0*/  ISETP.GE.AND P1, PT, R32, R25, PT ;  /* 0x000000192000720c */ /* 0x000fe40003f26270 */
[----:B------:R-:W-:Y:S01]  /*14400*/  MOV R13, R7 ;  /* 0x00000007000d7202 */ /* 0x000fe20000000f00 */
[----:B------:R-:W-:Y:S01]  /*14410*/  IMAD.MOV.U32 R12, RZ, RZ, 0x1 ;  /* 0x00000001ff0c7424 */ /* 0x000fe200078e00ff */
[----:B------:R-:W-:-:S02]  /*14420*/  ISETP.LT.OR P2, PT, R5, 0x1, P1 ;  /* 0x000000010500780c */ /* 0x000fc40000f41670 */
[----:B------:R-:W-:-:S13]  /*14430*/  IADD3 R2, P0, R32, R14, RZ ;  /* 0x0000000e20027210 */ /* 0x000fda0007f1e0ff */
[----:B------:R-:W-:Y:S05]  /*14440*/  WARPSYNC.COLLECTIVE R15, `(.L_x_2659) ;  /* 0x000000000f087348 */ /* 0x000fea0003c00000 */
[----:B------:R0:W1:Y:S02]  /*14450*/  SHFL.IDX P6, R14, R13, R12, R11 ;  /* 0x0000000c0d0e7389 */ /* 0x00006400000c000b */
[----:B01----:R-:W-:Y:S01]  /*14460*/  ENDCOLLECTIVE ;  /* 0x000000000000791b */ /* 0x003fe20003800000 */
.L_x_2659:
        /* <DEDUP_REMOVED lines=13> */
.L_x_2660:
[----:B------:R-:W-:Y:S02]  /*14540*/  IMAD.MOV.U32 R13, RZ, RZ, R7 ;  /* 0x000000ffff0d7224 */ /* 0x000fe400078e0007 */
[----:B------:R-:W-:Y:S01]  /*14550*/  IMAD.MOV.U32 R12, RZ, RZ, 0x2 ;  /* 0x00000002ff0c7424 */ /* 0x000fe200078e00ff */
[----:B------:R-:W-:-:S13]  /*14560*/  IADD3 R2, P2, R32, R14, RZ ;  /* 0x0000000e20027210 */ /* 0x000fda0007f5e0ff */
[----:B------:R-:W-:Y:S05]  /*14570*/  WARPSYNC.COLLECTIVE R15, `(.L_x_2661) ;  /* 0x000000000f087348 */ /* 0x000fea0003c00000 */
[----:B------:R0:W1:Y:S02]  /*14580*/  SHFL.IDX P6, R14, R13, R12, R11 ;  /* 0x0000000c0d0e7389 */ /* 0x00006400000c000b */
[----:B01----:R-:W-:Y:S01]  /*14590*/  ENDCOLLECTIVE ;  /* 0x000000000000791b */ /* 0x003fe20003800000 */
.L_x_2661:
        /* <DEDUP_REMOVED lines=13> */
.L_x_2662:
[----:B------:R-:W-:Y:S02]  /*14670*/  IMAD.MOV.U32 R13, RZ, RZ, R7 ;  /* 0x000000ffff0d7224 */ /* 0x000fe400078e0007 */
[----:B------:R-:W-:Y:S01]  /*14680*/  IMAD.MOV.U32 R12, RZ, RZ, 0x3 ;  /* 0x00000003ff0c7424 */ /* 0x000fe200078e00ff */
[----:B------:R-:W-:-:S13]  /*14690*/  IADD3 R2, P2, R32, R14, RZ ;  /* 0x0000000e20027210 */ /* 0x000fda0007f5e0ff */
[----:B------:R-:W-:Y:S05]  /*146a0*/  WARPSYNC.COLLECTIVE R15, `(.L_x_2663) ;  /* 0x000000000f087348 */ /* 0x000fea0003c00000 */
[----:B------:R0:W1:Y:S02]  /*146b0*/  SHFL.IDX P6, R14, R13, R12, R11 ;  /* 0x0000000c0d0e7389 */ /* 0x00006400000c000b */
[----:B01----:R-:W-:Y:S01]  /*146c0*/  ENDCOLLECTIVE ;  /* 0x000000000000791b */ /* 0x003fe20003800000 */
.L_x_2663:
        /* <DEDUP_REMOVED lines=13> */
.L_x_2664:
[----:B------:R-:W-:Y:S02]  /*147a0*/  IMAD.MOV.U32 R13, RZ, RZ, R7 ;  /* 0x000000ffff0d7224 */ /* 0x000fe400078e0007 */
[----:B------:R-:W-:Y:S01]  /*147b0*/  IMAD.MOV.U32 R12, RZ, RZ, 0x4 ;  /* 0x00000004ff0c7424 */ /* 0x000fe200078e00ff */
[----:B------:R-:W-:-:S13]  /*147c0*/  IADD3 R2, P2, R32, R14, RZ ;  /* 0x0000000e20027210 */ /* 0x000fda0007f5e0ff */
[----:B------:R-:W-:Y:S05]  /*147d0*/  WARPSYNC.COLLECTIVE R15, `(.L_x_2665) ;  /* 0x000000000f087348 */ /* 0x000fea0003c00000 */
[----:B------:R0:W1:Y:S02]  /*147e0*/  SHFL.IDX P6, R14, R13, R12, R11 ;  /* 0x0000000c0d0e7389 */ /* 0x00006400000c000b */
[----:B01----:R-:W-:Y:S01]  /*147f0*/  ENDCOLLECTIVE ;  /* 0x000000000000791b */ /* 0x003fe20003800000 */
.L_x_2665:
[----:B------:R-:W-:Y:S01]  /*14800*/  IMAD.X R3, RZ, RZ, R3, P2 ;  /* 0x000000ffff037224 */ /* 0x000fe200010e0603 */
        /* <DEDUP_REMOVED lines=12> */
.L_x_2666:
[----:B------:R-:W-:Y:S02]  /*148d0*/  IMAD.MOV.U32 R13, RZ, RZ, R7 ;  /* 0x000000ffff0d7224 */ /* 0x000fe400078e0007 */
[----:B------:R-:W-:Y:S01]  /*148e0*/  IMAD.MOV.U32 R12, RZ, RZ, 0x5 ;  /* 0x00000005ff0c7424 */ /* 0x000fe200078e00ff */
[----:B------:R-:W-:-:S13]  /*148f0*/  IADD3 R2, P2, R32, R14, RZ ;  /* 0x0000000e20027210 */ /* 0x000fda0007f5e0ff */
[----:B------:R-:W-:Y:S05]  /*14900*/  WARPSYNC.COLLECTIVE R15, `(.L_x_2667) ;  /* 0x000000000f087348 */ /* 0x000fea0003c00000 */
[----:B------:R0:W1:Y:S02]  /*14910*/  SHFL.IDX P6, R14, R13, R12, R11 ;  /* 0x0000000c0d0e7389 */ /* 0x00006400000c000b */
[----:B01----:R-:W-:Y:S01]  /*14920*/  ENDCOLLECTIVE ;  /* 0x000000000000791b */ /* 0x003fe20003800000 */
.L_x_2667:
        /* <DEDUP_REMOVED lines=13> */
.L_x_2668:
[----:B------:R-:W-:Y:S02]  /*14a00*/  IMAD.MOV.U32 R13, RZ, RZ, R7 ;  /* 0x000000ffff0d7224 */ /* 0x000fe400078e0007 */
[----:B------:R-:W-:Y:S01]  /*14a10*/  IMAD.MOV.U32 R12, RZ, RZ, 0x6 ;  /* 0x00000006ff0c7424 */ /* 0x000fe200078e00ff */
[----:B------:R-:W-:-:S13]  /*14a20*/  IADD3 R2, P2, R32, R14, RZ ;  /* 0x0000000e20027210 */ /* 0x000fda0007f5e0ff */
[----:B------:R-:W-:Y:S05]  /*14a30*/  WARPSYNC.COLLECTIVE R15, `(.L_x_2669) ;  /* 0x000000000f087348 */ /* 0x000fea0003c00000 */
[----:B------:R0:W1:Y:S02]  /*14a40*/  SHFL.IDX P6, R14, R13, R12, R11 ;  /* 0x0000000c0d0e7389 */ /* 0x00006400000c000b */
[----:B01----:R-:W-:Y:S01]  /*14a50*/  ENDCOLLECTIVE ;  /* 0x000000000000791b */ /* 0x003fe20003800000 */
.L_x_2669:
        /* <DEDUP_REMOVED lines=9> */
[----:B0-----:R-:W-:-:S07]  /*14af0*/  MOV R3, R14 ;  /* 0x0000000e00037202 */ /* 0x001fce0000000f00 */
[----:B------:R-:W-:Y:S05]  /*14b00*/  WARPSYNC.COLLECTIVE R15, `(.L_x_2670) ;  /* 0x000000000f087348 */ /* 0x000fea0003c00000 */
[----:B------:R0:W1:Y:S02]  /*14b10*/  SHFL.IDX P6, R14, R13, R12, R11 ;  /* 0x0000000c0d0e7389 */ /* 0x00006400000c000b */
[----:B01----:R-:W-:Y:S01]  /*14b20*/  ENDCOLLECTIVE ;  /* 0x000000000000791b */ /* 0x003fe20003800000 */
.L_x_2670:
[----:B------:R-:W-:Y:S02]  /*14b30*/  IMAD.MOV.U32 R13, RZ, RZ, R7 ;  /* 0x000000ffff0d7224 */ /* 0x000fe400078e0007 */
[----:B------:R-:W-:Y:S01]  /*14b40*/  IMAD.MOV.U32 R12, RZ, RZ, 0x7 ;  /* 0x00000007ff0c7424 */ /* 0x000fe200078e00ff */
[----:B------:R-:W-:-:S13]  /*14b50*/  IADD3 R2, P2, R32, R14, RZ ;  /* 0x0000000e20027210 */ /* 0x000fda0007f5e0ff */
[----:B------:R-:W-:Y:S05]  /*14b60*/  WARPSYNC.COLLECTIVE R15, `(.L_x_2671) ;  /* 0x000000000f087348 */ /* 0x000fea0003c00000 */
[----:B------:R0:W1:Y:S02]  /*14b70*/  SHFL.IDX P6, R14, R13, R12, R11 ;  /* 0x0000000c0d0e7389 */ /* 0x00006400000c000b */
[----:B01----:R-:W-:Y:S01]  /*14b80*/  ENDCOLLECTIVE ;  /* 0x000000000000791b */ /* 0x003fe20003800000 */
.L_x_2671:
        /* <DEDUP_REMOVED lines=12> */
.L_x_2672:
        /* <DEDUP_REMOVED lines=11> */
.L_x_2608:
[----:B0-----:R-:W-:-:S04]  /*14d00*/  IMAD.U32 R2, RZ, RZ, UR44 ;  /* 0x0000002cff027e24 */ /* 0x001fc8000f8e00ff */
[----:B------:R0:W1:Y:S03]  /*14d10*/  SYNCS.PHASECHK.TRANS64.TRYWAIT P0, [R2+URZ+0x38840], R21 ;  /* 0x03884015020075a7 */ /* 0x000066000800017f */
[----:B-1----:R-:W-:Y:S05]  /*14d20*/  @!P0 NANOSLEEP.SYNCS 0x989680 ;  /* 0x009896800000895d */ /* 0x002fea0003900000 */
[----:B------:R-:W1:Y:S02]  /*14d30*/  @!P0 SYNCS.PHASECHK.TRANS64 P0, [R2+URZ+0x38840], R21 ;  /* 0x03884015020085a7 */ /* 0x000e64000800007f */
[----:B-1----:R-:W-:Y:S05]  /*14d40*/  @!P0 BRA `(.L_x_2608) ;  /* 0xfffffffc00ec8947 */ /* 0x002fea000383ffff */
[----:B------:R-:W-:Y:S05]  /*14d50*/  BRA `(.L_x_2674) ;  /* 0xffffffb800b47947 */ /* 0x000fea000383ffff */
.L_x_2609:
        /* <DEDUP_REMOVED lines=8> */
.L_x_2676:
[----:B------:R-:W-:Y:S05]  /*14de0*/  BSYNC B0 ;  /* 0x0000000000007941 */ /* 0x000fea0003800000 */
.L_x_2675:
        /* <DEDUP_REMOVED lines=8> */
.L_x_2677:
[----:B------:R-:W-:Y:S02]  /*14e70*/  IMAD.MOV.U32 R13, RZ, RZ, R4 ;  /* 0x000000ffff0d7224 */ /* 0x000fe400078e0004 */
[----:B------:R-:W-:Y:S01]  /*14e80*/  IMAD.MOV.U32 R12, RZ, RZ, 0x1 ;  /* 0x00000001ff0c7424 */ /* 0x000fe200078e00ff */
[----:B------:R-:W-:-:S13]  /*14e90*/  LOP3.LUT P6, RZ, R23, 0x80, RZ, 0xc0, !PT ;  /* 0x0000008017ff7812 */ /* 0x000fda00078cc0ff */
[----:B------:R-:W-:-:S05]  /*14ea0*/  @P6 IADD3 R14, P0, R32, R14, RZ ;  /* 0x0000000e200e6210 */ /* 0x000fca0007f1e0ff */
[----:B------:R-:W-:Y:S01]  /*14eb0*/  @P6 IMAD.X R3, RZ, RZ, R2, P0 ;  /* 0x000000ffff036224 */ /* 0x000fe200000e0602 */
[----:B------:R-:W-:Y:S02]  /*14ec0*/  ISETP.GE.AND P0, PT, R32, R9, PT ;  /* 0x000000092000720c */ /* 0x000fe40003f06270 */
[----:B------:R-:W-:-:S11]  /*14ed0*/  @P6 MOV R2, R14 ;  /* 0x0000000e00026202 */ /* 0x000fd60000000f00 */
        /* <DEDUP_REMOVED lines=8> */
.L_x_2678:
[----:B------:R-:W-:Y:S02]  /*14f60*/  IMAD.MOV.U32 R13, RZ, RZ, R0 ;  /* 0x000000ffff0d7224 */ /* 0x000fe400078e0000 */
[----:B------:R-:W-:-:S07]  /*14f70*/  IMAD.MOV.U32 R5, RZ, RZ, R14 ;  /* 0x000000ffff057224 */ /* 0x000fce00078e000e */
[----:B------:R-:W-:Y:S05]  /*14f80*/  WARPSYNC.COLLECTIVE R15, `(.L_x_2679) ;  /* 0x000000000f087348 */ /* 0x000fea0003c00000 */
[----:B------:R0:W1:Y:S02]  /*14f90*/  SHFL.IDX P6, R14, R13, R12, R11 ;  /* 0x0000000c0d0e7389 */ /* 0x00006400000c000b */
[----:B01----:R-:W-:Y:S01]  /*14fa0*/  ENDCOLLECTIVE ;  /* 0x000000000000791b */ /* 0x003fe20003800000 */
.L_x_2679:
[----:B------:R-:W-:Y:S01]  /*14fb0*/  IMAD.MOV.U32 R13, RZ, RZ, R4 ;  /* 0x000000ffff0d7224 */ /* 0x000fe200078e0004 */
[----:B------:R-:W-:Y:S02]  /*14fc0*/  MOV R12, 0x2 ;  /* 0x00000002000c7802 */ /* 0x000fe40000000f00 */
        /* <DEDUP_REMOVED lines=14> */
.L_x_2680:
[----:B------:R-:W-:Y:S02]  /*150b0*/  IMAD.MOV.U32 R13, RZ, RZ, R0 ;  /* 0x000000ffff0d7224 */ /* 0x000fe400078e0000 */
[----:B------:R-:W-:-:S07]  /*150c0*/  IMAD.MOV.U32 R5, RZ, RZ, R14 ;  /* 0x000000ffff057224 */ /* 0x000fce00078e000e */
[----:B------:R-:W-:Y:S05]  /*150d0*/  WARPSYNC.COLLECTIVE R15, `(.L_x_2681) ;  /* 0x000000000f087348 */ /* 0x000fea0003c00000 */
[----:B------:R0:W1:Y:S02]  /*150e0*/  SHFL.IDX P6, R14, R13, R12, R11 ;  /* 0x0000000c0d0e7389 */ /* 0x00006400000c000b */
[----:B01----:R-:W-:Y:S01]  /*150f0*/  ENDCOLLECTIVE ;  /* 0x000000000000791b */ /* 0x003fe20003800000 */
.L_x_2681:
        /* <DEDUP_REMOVED lines=16> */
.L_x_2682:
[----:B------:R-:W-:Y:S01]  /*15200*/  MOV R13, R0 ;  /* 0x00000000000d7202 */ /* 0x000fe20000000f00 */
[----:B------:R-:W-:-:S07]  /*15210*/  IMAD.MOV.U32 R5, RZ, RZ, R14 ;  /* 0x000000ffff057224 */ /* 0x000fce00078e000e */
[----:B------:R-:W-:Y:S05]  /*15220*/  WARPSYNC.COLLECTIVE R15, `(.L_x_2683) ;  /* 0x000000000f087348 */ /* 0x000fea0003c00000 */
[----:B------:R0:W1:Y:S02]  /*15230*/  SHFL.IDX P6, R14, R13, R12, R11 ;  /* 0x0000000c0d0e7389 */ /* 0x00006400000c000b */
[----:B01----:R-:W-:Y:S01]  /*15240*/  ENDCOLLECTIVE ;  /* 0x000000000000791b */ /* 0x003fe20003800000 */
.L_x_2683:
        /* <DEDUP_REMOVED lines=14> */
.L_x_2684:
        /* <DEDUP_REMOVED lines=10> */
.L_x_2685:
[----:B------:R-:W-:Y:S02]  /*153d0*/  IMAD.MOV.U32 R13, RZ, RZ, R4 ;  /* 0x000000ffff0d7224 */ /* 0x000fe400078e0004 */
[----:B------:R-:W-:Y:S01]  /*153e0*/  IMAD.MOV.U32 R12, RZ, RZ, 0x5 ;  /* 0x00000005ff0c7424 */ /* 0x000fe200078e00ff */
[----:B------:R-:W-:-:S04]  /*153f0*/  @P4 IADD3 R14, P0, R32, R14, RZ ;  /* 0x0000000e200e4210 */ /* 0x000fc80007f1e0ff */
[----:B------:R-:W-:Y:S01]  /*15400*/  @P4 MOV R2, R14 ;  /* 0x0000000e00024202 */ /* 0x000fe20000000f00 */
[----:B------:R-:W-:-:S08]  /*15410*/  @P4 IMAD.X R5, RZ, RZ, R5, P0 ;  /* 0x000000ffff054224 */ /* 0x000fd000000e0605 */
[----:B------:R-:W-:Y:S05]  /*15420*/  WARPSYNC.COLLECTIVE R15, `(.L_x_2686) ;  /* 0x000000000f087348 */ /* 0x000fea0003c00000 */
[----:B------:R0:W1:Y:S02]  /*15430*/  SHFL.IDX P6, R14, R13, R12, R11 ;  /* 0x0000000c0d0e7389 */ /* 0x00006400000c000b */
[----:B01----:R-:W-:Y:S01]  /*15440*/  ENDCOLLECTIVE ;  /* 0x000000000000791b */ /* 0x003fe20003800000 */
.L_x_2686:
        /* <DEDUP_REMOVED lines=11> */
.L_x_2687:
[----:B------:R-:W-:Y:S01]  /*15500*/  MOV R13, R4 ;  /* 0x00000004000d7202 */ /* 0x000fe20000000f00 */
[----:B------:R-:W-:Y:S01]  /*15510*/  IMAD.MOV.U32 R12, RZ, RZ, 0x6 ;  /* 0x00000006ff0c7424 */ /* 0x000fe200078e00ff */
[----:B------:R-:W-:-:S13]  /*15520*/  @P3 IADD3 R6, P0, R32, R14, RZ ;  /* 0x0000000e20063210 */ /* 0x000fda0007f1e0ff */
[----:B------:R-:W-:Y:S05]  /*15530*/  WARPSYNC.COLLECTIVE R15, `(.L_x_2688) ;  /* 0x000000000f087348 */ /* 0x000fea0003c00000 */
[----:B------:R0:W1:Y:S02]  /*15540*/  SHFL.IDX P6, R14, R13, R12, R11 ;  /* 0x0000000c0d0e7389 */ /* 0x00006400000c000b */
[----:B01----:R-:W-:Y:S01]  /*15550*/  ENDCOLLECTIVE ;  /* 0x000000000000791b */ /* 0x003fe20003800000 */
.L_x_2688:
        /* <DEDUP_REMOVED lines=13> */
.L_x_2689:
[----:B------:R-:W-:Y:S02]  /*15630*/  IMAD.MOV.U32 R13, RZ, RZ, R4 ;  /* 0x000000ffff0d7224 */ /* 0x000fe400078e0004 */
[----:B------:R-:W-:Y:S01]  /*15640*/  IMAD.MOV.U32 R12, RZ, RZ, 0x7 ;  /* 0x00000007ff0c7424 */ /* 0x000fe200078e00ff */
[----:B------:R-:W-:-:S05]  /*15650*/  @P2 IADD3 R14, P0, R32, R14, RZ ;  /* 0x0000000e200e2210 */ /* 0x000fca0007f1e0ff */
[----:B------:R-:W-:-:S08]  /*15660*/  @P2 IMAD.MOV.U32 R2, RZ, RZ, R14 ;  /* 0x000000ffff022224 */ /* 0x000fd000078e000e */
[----:B------:R-:W-:Y:S05]  /*15670*/  WARPSYNC.COLLECTIVE R15, `(.L_x_2690) ;  /* 0x000000000f087348 */ /* 0x000fea0003c00000 */
[----:B------:R0:W1:Y:S02]  /*15680*/  SHFL.IDX P6, R14, R13, R12, R11 ;  /* 0x0000000c0d0e7389 */ /* 0x00006400000c000b */
[----:B01----:R-:W-:Y:S01]  /*15690*/  ENDCOLLECTIVE ;  /* 0x000000000000791b */ /* 0x003fe20003800000 */
.L_x_2690:
        /* <DEDUP_REMOVED lines=12> */
.L_x_2691:
[----:B------:R-:W-:Y:S05]  /*15760*/  BRA `(.L_x_2692) ;  /* 0xffffffb4009c7947 */ /* 0x000fea000383ffff */
.L_x_2612:
[----:B------:R-:W-:Y:S02]  /*15770*/  IMAD.MOV.U32 R13, RZ, RZ, R4 ;  /* 0x000000ffff0d7224 */ /* 0x000fe400078e0004 */
[----:B------:R-:W-:Y:S02]  /*15780*/  IMAD.MOV.U32 R12, RZ, RZ, RZ ;  /* 0x000000ffff0c7224 */ /* 0x000fe400078e00ff */
[----:B------:R-:W-:Y:S02]  /*15790*/  IMAD.MOV.U32 R11, RZ, RZ, 0x181f ;  /* 0x0000181fff0b7424 */ /* 0x000fe400078e00ff */
[----:B------:R-:W-:Y:S02]  /*157a0*/  IMAD.MOV.U32 R15, RZ, RZ, -0x1 ;  /* 0xffffffffff0f7424 */ /* 0x000fe400078e00ff */
[----:B------:R-:W-:-:S07]  /*157b0*/  IMAD.U32 R6, RZ, RZ, UR48 ;  /* 0x00000030ff067e24 */ /* 0x000fce000f8e00ff */
[----:B------:R-:W-:Y:S05]  /*157c0*/  WARPSYNC.COLLECTIVE R15, `(.L_x_2693) ;  /* 0x000000000f087348 */ /* 0x000fea0003c00000 */
[----:B------:R0:W1:Y:S02]  /*157d0*/  SHFL.IDX P6, R14, R13, R12, R11 ;  /* 0x0000000c0d0e7389 */ /* 0x00006400000c000b */
[----:B01----:R-:W-:Y:S01]  /*157e0*/  ENDCOLLECTIVE ;  /* 0x000000000000791b */ /* 0x003fe20003800000 */
.L_x_2693:
[----:B------:R-:W-:-:S05]  /*157f0*/  LEA R6, R6, R19, 0x7 ;  /* 0x0000001306067211 */ /* 0x000fca00078e38ff */
[----:B------:R-:W-:Y:S02]  /*15800*/  VIADD R8, R6, 0x10 ;  /* 0x0000001006087836 */ /* 0x000fe40000000000 */
[----:B------:R-:W-:Y:S02]  /*15810*/  IMAD.MOV.U32 R13, RZ, RZ, R0 ;  /* 0x000000ffff0d7224 */ /* 0x000fe400078e0000 */
[----:B------:R-:W-:-:S07]  /*15820*/  IMAD.MOV.U32 R2, RZ, RZ, R14 ;  /* 0x000000ffff027224 */ /* 0x000fce00078e000e */
[----:B------:R-:W-:Y:S05]  /*15830*/  WARPSYNC.COLLECTIVE R15, `(.L_x_2694) ;  /* 0x000000000f087348 */ /* 0x000fea0003c00000 */
[----:B------:R0:W1:Y:S02]  /*15840*/  SHFL.IDX P6, R14, R13, R12, R11 ;  /* 0x0000000c0d0e7389 */ /* 0x00006400000c000b */
[----:B01----:R-:W-:Y:S01]  /*15850*/  ENDCOLLECTIVE ;  /* 0x000000000000791b */ /* 0x003fe20003800000 */
.L_x_2694:
[----:B------:R-:W-:Y:S02]  /*15860*/  ULDC UR4, c[0x0][0x288] ;  /* 0x0000a20000047ab9 */ /* 0x000fe40000000800 */
[----:B------:R-:W-:-:S05]  /*15870*/  IMAD R5, R5, UR4, RZ ;  /* 0x0000000405057c24 */ /* 0x000fca000f8e02ff */
[----:B------:R-:W-:Y:S01]  /*15880*/  ISETP.GE.AND P2, PT, R6, R5, PT ;  /* 0x000000050600720c */ /* 0x000fe20003f46270 */
[----:B------:R-:W-:Y:S02]  /*15890*/  IMAD.MOV.U32 R13, RZ, RZ, R4 ;  /* 0x000000ffff0d7224 */ /* 0x000fe400078e0004 */
[----:B------:R-:W-:-:S10]  /*158a0*/  IMAD.MOV.U32 R12, RZ, RZ, 0x1 ;  /* 0x00000001ff0c7424 */ /* 0x000fd400078e00ff */
[----:B------:R-:W-:-:S05]  /*158b0*/  @!P2 IADD3 R14, P3, R32, R14, RZ ;  /* 0x0000000e200ea210 */ /* 0x000fca0007f7e0ff */
[----:B------:R-:W-:Y:S02]  /*158c0*/  @!P2 IMAD.X R3, RZ, RZ, R2, P3 ;  /* 0x000000ffff03a224 */ /* 0x000fe400018e0602 */
[----:B------:R-:W-:-:S07]  /*158d0*/  @!P2 IMAD.MOV.U32 R2, RZ, RZ, R14 ;  /* 0x000000ffff02a224 */ /* 0x000fce00078e000e */
[----:B------:R-:W-:Y:S05]  /*158e0*/  WARPSYNC.COLLECTIVE R15, `(.L_x_2695) ;  /* 0x000000000f087348 */ /* 0x000fea0003c00000 */
[----:B------:R0:W1:Y:S02]  /*158f0*/  SHFL.IDX P6, R14, R13, R12, R11 ;  /* 0x0000000c0d0e7389 */ /* 0x00006400000c000b */
[----:B01----:R-:W-:Y:S01]  /*15900*/  ENDCOLLECTIVE ;  /* 0x000000000000791b */ /* 0x003fe20003800000 */
.L_x_2695:
        /* <DEDUP_REMOVED lines=12> */
.L_x_2696:
        /* <DEDUP_REMOVED lines=8> */
.L_x_2697:
        /* <DEDUP_REMOVED lines=13> */
.L_x_2698:
[----:B------:R-:W-:Y:S02]  /*15b20*/  IMAD.MOV.U32 R13, RZ, RZ, R4 ;  /* 0x000000ffff0d7224 */ /* 0x000fe400078e0004 */
[----:B------:R-:W-:Y:S01]  /*15b30*/  IMAD.MOV.U32 R12, RZ, RZ, 0x3 ;  /* 0x00000003ff0c7424 */ /* 0x000fe200078e00ff */
[----:B------:R-:W-:-:S05]  /*15b40*/  @!P2 IADD3 R14, P3, R32, R14, RZ ;  /* 0x0000000e200ea210 */ /* 0x000fca0007f7e0ff */
[----:B------:R-:W-:-:S08]  /*15b50*/  @!P2 IMAD.MOV.U32 R2, RZ, RZ, R14 ;  /* 0x000000ffff02a224 */ /* 0x000fd000078e000e */
[----:B------:R-:W-:Y:S05]  /*15b60*/  WARPSYNC.COLLECTIVE R15, `(.L_x_2699) ;  /* 0x000000000f087348 */ /* 0x000fea0003c00000 */
[----:B------:R0:W1:Y:S02]  /*15b70*/  SHFL.IDX P6, R14, R13, R12, R11 ;  /* 0x0000000c0d0e7389 */ /* 0x00006400000c000b */
[----:B01----:R-:W-:Y:S01]  /*15b80*/  ENDCOLLECTIVE ;  /* 0x000000000000791b */ /* 0x003fe20003800000 */
.L_x_2699:
[----:B------:R-:W-:-:S05]  /*15b90*/  @!P2 IMAD.X R7, RZ, RZ, R7, P3 ;  /* 0x000000ffff07a224 */ /* 0x000fca00018e0607 */
[----:B------:R-:W-:-:S05]  /*15ba0*/  @!P2 MOV R3, R7 ;  /* 0x000000070003a202 */ /* 0x000fca0000000f00 */
        /* <DEDUP_REMOVED lines=12> */
.L_x_2700:
[----:B------:R-:W-:Y:S02]  /*15c70*/  IMAD.MOV.U32 R13, RZ, RZ, R4 ;  /* 0x000000ffff0d7224 */ /* 0x000fe400078e0004 */
[----:B------:R-:W-:Y:S01]  /*15c80*/  IMAD.MOV.U32 R12, RZ, RZ, 0x4 ;  /* 0x00000004ff0c7424 */ /* 0x000fe200078e00ff */
[----:B------:R-:W-:-:S05]  /*15c90*/  @!P2 IADD3 R14, P3, R32, R14, RZ ;  /* 0x0000000e200ea210 */ /* 0x000fca0007f7e0ff */
[----:B------:R-:W-:-:S08]  /*15ca0*/  @!P2 IMAD.MOV.U32 R2, RZ, RZ, R14 ;  /* 0x000000ffff02a224 */ /* 0x000fd000078e000e */
[----:B------:R-:W-:Y:S05]  /*15cb0*/  WARPSYNC.COLLECTIVE R15, `(.L_x_2701) ;  /* 0x000000000f087348 */ /* 0x000fea0003c00000 */
[----:B------:R0:W1:Y:S02]  /*15cc0*/  SHFL.IDX P6, R14, R13, R12, R11 ;  /* 0x0000000c0d0e7389 */ /* 0x00006400000c000b */
[----:B01----:R-:W-:Y:S01]  /*15cd0*/  ENDCOLLECTIVE ;  /* 0x000000000000791b */ /* 0x003fe20003800000 */
.L_x_2701:
        /* <DEDUP_REMOVED lines=14> */
.L_x_2702:
[----:B------:R-:W-:Y:S01]  /*15dc0*/  MOV R13, R4 ;  /* 0x00000004000d7202 */ /* 0x000fe20000000f00 */
[----:B------:R-:W-:Y:S01]  /*15dd0*/  IMAD.MOV.U32 R12, RZ, RZ, 0x5 ;  /* 0x00000005ff0c7424 */ /* 0x000fe200078e00ff */
[----:B------:R-:W-:-:S05]  /*15de0*/  @!P2 IADD3 R14, P3, R32, R14, RZ ;  /* 0x0000000e200ea210 */ /* 0x000fca0007f7e0ff */
[----:B------:R-:W-:-:S08]  /*15df0*/  @!P2 IMAD.MOV.U32 R2, RZ, RZ, R14 ;  /* 0x000000ffff02a224 */ /* 0x000fd000078e000e */
[----:B------:R-:W-:Y:S05]  /*15e00*/  WARPSYNC.COLLECTIVE R15, `(.L_x_2703) ;  /* 0x000000000f087348 */ /* 0x000fea0003c00000 */
[----:B------:R0:W1:Y:S02]  /*15e10*/  SHFL.IDX P6, R14, R13, R12, R11 ;  /* 0x0000000c0d0e7389 */ /* 0x00006400000c000b */
[----:B01----:R-:W-:Y:S01]  /*15e20*/  ENDCOLLECTIVE ;  /* 0x000000000000791b */ /* 0x003fe20003800000 */
.L_x_2703:
        /* <DEDUP_REMOVED lines=14> */
.L_x_2704:
[----:B------:R-:W-:Y:S01]  /*15f10*/  IMAD.MOV.U32 R13, RZ, RZ, R4 ;  /* 0x000000ffff0d7224 */ /* 0x000fe200078e0004 */
[----:B------:R-:W-:Y:S02]  /*15f20*/  MOV R12, 0x6 ;  /* 0x00000006000c7802 */ /* 0x000fe40000000f00 */
[----:B------:R-:W-:-:S05]  /*15f30*/  @!P2 IADD3 R14, P3, R32, R14, RZ ;  /* 0x0000000e200ea210 */ /* 0x000fca0007f7e0ff */
[----:B------:R-:W-:-:S08]  /*15f40*/  @!P2 IMAD.MOV.U32 R2, RZ, RZ, R14 ;  /* 0x000000ffff02a224 */ /* 0x000fd000078e000e */
[----:B------:R-:W-:Y:S05]  /*15f50*/  WARPSYNC.COLLECTIVE R15, `(.L_x_2705) ;  /* 0x000000000f087348 */ /* 0x000fea0003c00000 */
[----:B------:R0:W1:Y:S02]  /*15f60*/  SHFL.IDX P6, R14, R13, R12, R11 ;  /* 0x0000000c0d0e7389 */ /* 0x00006400000c000b */
[----:B01----:R-:W-:Y:S01]  /*15f70*/  ENDCOLLECTIVE ;  /* 0x000000000000791b */ /* 0x003fe20003800000 */
.L_x_2705:
        /* <DEDUP_REMOVED lines=13> */
.L_x_2706:
[----:B------:R-:W-:Y:S02]  /*16050*/  IMAD.MOV.U32 R13, RZ, RZ, R4 ;  /* 0x000000ffff0d7224 */ /* 0x000fe400078e0004 */
[----:B------:R-:W-:Y:S01]  /*16060*/  IMAD.MOV.U32 R12, RZ, RZ, 0x7 ;  /* 0x00000007ff0c7424 */ /* 0x000fe200078e00ff */
[----:B------:R-:W-:-:S05]  /*16070*/  @!P2 IADD3 R14, P3, R32, R14, RZ ;  /* 0x0000000e200ea210 */ /* 0x000fca0007f7e0ff */
[----:B------:R-:W-:-:S08]  /*16080*/  @!P2 IMAD.MOV.U32 R2, RZ, RZ, R14 ;  /* 0x000000ffff02a224 */ /* 0x000fd000078e000e */
[----:B------:R-:W-:Y:S05]  /*16090*/  WARPSYNC.COLLECTIVE R15, `(.L_x_2707) ;  /* 0x000000000f087348 */ /* 0x000fea0003c00000 */
[----:B------:R0:W1:Y:S02]  /*160a0*/  SHFL.IDX P6, R14, R13, R12, R11 ;  /* 0x0000000c0d0e7389 */ /* 0x00006400000c000b */
[----:B01----:R-:W-:Y:S01]  /*160b0*/  ENDCOLLECTIVE ;  /* 0x000000000000791b */ /* 0x003fe20003800000 */
.L_x_2707:
[----:B------:R-:W-:-:S04]  /*160c0*/  @!P2 IMAD.X R7, RZ, RZ, R7, P3 ;  /* 0x000000ffff07a224 */ /* 0x000fc800018e0607 */
[----:B------:R-:W-:-:S05]  /*160d0*/  @!P2 IMAD.MOV.U32 R3, RZ, RZ, R7 ;  /* 0x000000ffff03a224 */ /* 0x000fca00078e0007 */
[----:B------:R-:W-:Y:S01]  /*160e0*/  @!PT LDS RZ, [RZ] ;  /* 0x00000000fffff984 */ /* 0x000fe20000000800 */
[----:B------:R-:W-:Y:S01]  /*160f0*/  @!PT LDS RZ, [RZ] ;  /* 0x00000000fffff984 */ /* 0x000fe20000000800 */
[----:B------:R-:W-:Y:S01]  /*16100*/  @!PT LDS RZ, [RZ] ;  /* 0x00000000fffff984 */ /* 0x000fe20000000800 */
[----:B------:R0:W-:Y:S01]  /*16110*/  @!P2 LDGSTS.E.BYPASS.LTC128B.128 [R22+0x23400], desc[UR46][R2.64], !P1 ;  /* 0x234000000216afae */ /* 0x0001e2000c901d6e */
[----:B------:R-:W-:-:S03]  /*16120*/  MOV R13, R0 ;  /* 0x00000000000d7202 */ /* 0x000fc60000000f00 */
[----:B------:R0:W-:Y:S01]  /*16130*/  @!P2 LDGSTS.E.BYPASS.LTC128B.128 [R22+0x27400], desc[UR46][R2.64+0x80], !P0 ;  /* 0x274000800216afae */ /* 0x0001e2000c101d6e */
[----:B------:R-:W-:-:S07]  /*16140*/  IMAD.MOV.U32 R7, RZ, RZ, R14 ;  /* 0x000000ffff077224 */ /* 0x000fce00078e000e */
[----:B0-----:R-:W-:Y:S05]  /*16150*/  WARPSYNC.COLLECTIVE R15, `(.L_x_2708) ;  /* 0x000000000f087348 */ /* 0x001fea0003c00000 */
[----:B------:R1:W2:Y:S02]  /*16160*/  SHFL.IDX P6, R14, R13, R12, R11 ;  /* 0x0000000c0d0e7389 */ /* 0x0002a400000c000b */
[----:B012---:R-:W-:Y:S01]  /*16170*/  ENDCOLLECTIVE ;  /* 0x000000000000791b */ /* 0x007fe20003800000 */
.L_x_2708:
[----:B------:R-:W-:Y:S05]  /*16180*/  BRA `(.L_x_2709) ;  /* 0xffffffb400a47947 */ /* 0x000fea000383ffff */
.L_x_2615:
[----:B0-----:R-:W-:-:S04]  /*16190*/  IMAD.U32 R3, RZ, RZ, UR44 ;  /* 0x0000002cff037e24 */ /* 0x001fc8000f8e00ff */
[----:B------:R0:W3:Y:S03]  /*161a0*/  SYNCS.PHASECHK.TRANS64.TRYWAIT P0, [R3+URZ+0x38820], R0 ;  /* 0x03882000030075a7 */ /* 0x0000e6000800017f */
[----:B---3--:R-:W-:Y:S05]  /*161b0*/  @!P0 NANOSLEEP.SYNCS 0x989680 ;  /* 0x009896800000895d */ /* 0x008fea0003900000 */
[----:B------:R-:W3:Y:S02]  /*161c0*/  @!P0 SYNCS.PHASECHK.TRANS64 P0, [R3+URZ+0x38820], R0 ;  /* 0x03882000030085a7 */ /* 0x000ee4000800007f */
[----:B---3--:R-:W-:Y:S05]  /*161d0*/  @!P0 BRA `(.L_x_2615) ;  /* 0xfffffffc00ec8947 */ /* 0x008fea000383ffff */
[----:B------:R-:W-:Y:S05]  /*161e0*/  BRA `(.L_x_2710) ;  /* 0xffffffb400e87947 */ /* 0x000fea000383ffff */
.L_x_2618:
[----:B0-----:R0:W2:Y:S02]  /*161f0*/  SYNCS.PHASECHK.TRANS64.TRYWAIT P1, [R4+URZ+0x38880], R19 ;  /* 0x03888013040075a7 */ /* 0x0010a4000802017f */
[----:B--2---:R-:W-:Y:S05]  /*16200*/  @!P1 NANOSLEEP.SYNCS 0x989680 ;  /* 0x009896800000995d */ /* 0x004fea0003900000 */
[----:B------:R-:W2:Y:S02]  /*16210*/  @!P1 SYNCS.PHASECHK.TRANS64 P1, [R4+URZ+0x38880], R19 ;  /* 0x03888013040095a7 */ /* 0x000ea4000802007f */
[----:B--2---:R-:W-:Y:S05]  /*16220*/  @!P1 BRA `(.L_x_2618) ;  /* 0xfffffffc00f09947 */ /* 0x004fea000383ffff */
[----:B------:R-:W-:Y:S05]  /*16230*/  BRA `(.L_x_2711) ;  /* 0xffffffb8009c7947 */ /* 0x000fea000383ffff */
.L_x_2619:
        /* <DEDUP_REMOVED lines=8> */
.L_x_2713:
[----:B------:R-:W-:Y:S05]  /*162c0*/  BSYNC B0 ;  /* 0x0000000000007941 */ /* 0x000fea0003800000 */
.L_x_2712:
[----:B------:R-:W-:Y:S01]  /*162d0*/  IMAD.MOV.U32 R13, RZ, RZ, R9 ;  /* 0x000000ffff0d7224 */ /* 0x000fe200078e0009 */
[----:B------:R-:W-:Y:S01]  /*162e0*/  MOV R11, 0x181f ;  /* 0x0000181f000b7802 */ /* 0x000fe20000000f00 */
[----:B------:R-:W-:Y:S02]  /*162f0*/  IMAD.MOV.U32 R12, RZ, RZ, RZ ;  /* 0x000000ffff0c7224 */ /* 0x000fe400078e00ff */
[----:B------:R-:W-:Y:S02]  /*16300*/  IMAD.MOV.U32 R15, RZ, RZ, -0x1 ;  /* 0xffffffffff0f7424 */ /* 0x000fe400078e00ff */
[----:B------:R-:W-:Y:S02]  /*16310*/  IMAD.MOV.U32 R3, RZ, RZ, R14 ;  /* 0x000000ffff037224 */ /* 0x000fe400078e000e */
[----:B------:R-:W-:-:S07]  /*16320*/  IMAD R7, R0, 0x8000, R22 ;  /* 0x0000800000077824 */ /* 0x000fce00078e0216 */
[----:B------:R-:W-:Y:S05]  /*16330*/  WARPSYNC.COLLECTIVE R15, `(.L_x_2714) ;  /* 0x000000000f087348 */ /* 0x000fea0003c00000 */
[----:B------:R0:W1:Y:S02]  /*16340*/  SHFL.IDX P6, R14, R13, R12, R11 ;  /* 0x0000000c0d0e7389 */ /* 0x00006400000c000b */
[----:B01----:R-:W-:Y:S01]  /*16350*/  ENDCOLLECTIVE ;  /* 0x000000000000791b */ /* 0x003fe20003800000 */
.L_x_2714:
[----:B------:R-:W-:Y:S02]  /*16360*/  IMAD.MOV.U32 R13, RZ, RZ, R8 ;  /* 0x000000ffff0d7224 */ /* 0x000fe400078e0008 */
[----:B------:R-:W-:Y:S01]  /*16370*/  IMAD.MOV.U32 R12, RZ, RZ, 0x1 ;  /* 0x00000001ff0c7424 */ /* 0x000fe200078e00ff */
[----:B------:R-:W-:-:S13]  /*16380*/  IADD3 R2, P1, R32, R14, RZ ;  /* 0x0000000e20027210 */ /* 0x000fda0007f3e0ff */
[----:B------:R-:W-:Y:S05]  /*16390*/  WARPSYNC.COLLECTIVE R15, `(.L_x_2715) ;  /* 0x000000000f087348 */ /* 0x000fea0003c00000 */
[----:B------:R0:W1:Y:S02]  /*163a0*/  SHFL.IDX P6, R14, R13, R12, R11 ;  /* 0x0000000c0d0e7389 */ /* 0x00006400000c000b */
[----:B01----:R-:W-:Y:S01]  /*163b0*/  ENDCOLLECTIVE ;  /* 0x000000000000791b */ /* 0x003fe20003800000 */
.L_x_2715:
        /* <DEDUP_REMOVED lines=11> */
.L_x_2716:
[----:B------:R-:W-:Y:S02]  /*16470*/  IMAD.MOV.U32 R13, RZ, RZ, R8 ;  /* 0x000000ffff0d7224 */ /* 0x000fe400078e0008 */
[----:B------:R-:W-:Y:S02]  /*16480*/  IMAD.MOV.U32 R12, RZ, RZ, 0x2 ;  /* 0x00000002ff0c7424 */ /* 0x000fe400078e00ff */
[----:B------:R-:W-:-:S05]  /*16490*/  IMAD.MOV.U32 R11, RZ, RZ, R14 ;  /* 0x000000ffff0b7224 */ /* 0x000fca00078e000e */
[----:B------:R-:W-:Y:S01]  /*164a0*/  IADD3 R2, P1, R32, R11, RZ ;  /* 0x0000000b20027210 */ /* 0x000fe20007f3e0ff */
[----:B------:R-:W-:-:S03]  /*164b0*/  IMAD.MOV.U32 R11, RZ, RZ, 0x181f ;  /* 0x0000181fff0b7424 */ /* 0x000fc600078e00ff */
[----:B------:R-:W-:-:S09]  /*164c0*/  IADD3.X R3, RZ, R24, RZ, P1, !PT ;  /* 0x00000018ff037210 */ /* 0x000fd20000ffe4ff */
[----:B------:R-:W-:Y:S05]  /*164d0*/  WARPSYNC.COLLECTIVE R15, `(.L_x_2717) ;  /* 0x000000000f087348 */ /* 0x000fea0003c00000 */
[----:B------:R0:W1:Y:S02]  /*164e0*/  SHFL.IDX P6, R14, R13, R12, R11 ;  /* 0x0000000c0d0e7389 */ /* 0x00006400000c000b */
[----:B01----:R-:W-:Y:S01]  /*164f0*/  ENDCOLLECTIVE ;  /* 0x000000000000791b */ /* 0x003fe20003800000 */
.L_x_2717:
        /* <DEDUP_REMOVED lines=10> */
.L_x_2718:
[----:B------:R-:W-:Y:S01]  /*165a0*/  MOV R13, R8 ;  /* 0x00000008000d7202 */ /* 0x000fe20000000f00 */
[----:B------:R-:W-:-:S05]  /*165b0*/  IMAD.MOV.U32 R12, RZ, RZ, R14 ;  /* 0x000000ffff0c7224 */ /* 0x000fca00078e000e */
[----:B------:R-:W-:Y:S01]  /*165c0*/  IADD3 R2, P1, R32, R12, RZ ;  /* 0x0000000c20027210 */ /* 0x000fe20007f3e0ff */
[----:B------:R-:W-:-:S04]  /*165d0*/  IMAD.MOV.U32 R12, RZ, RZ, 0x3 ;  /* 0x00000003ff0c7424 */ /* 0x000fc800078e00ff */
[----:B------:R-:W-:-:S08]  /*165e0*/  IMAD.X R3, RZ, RZ, R25, P1 ;  /* 0x000000ffff037224 */ /* 0x000fd000008e0619 */
[----:B------:R-:W-:Y:S05]  /*165f0*/  WARPSYNC.COLLECTIVE R15, `(.L_x_2719) ;  /* 0x000000000f087348 */ /* 0x000fea0003c00000 */
[----:B------:R0:W1:Y:S02]  /*16600*/  SHFL.IDX P6, R14, R13, R12, R11 ;  /* 0x0000000c0d0e7389 */ /* 0x00006400000c000b */
[----:B01----:R-:W-:Y:S01]  /*16610*/  ENDCOLLECTIVE ;  /* 0x000000000000791b */ /* 0x003fe20003800000 */
.L_x_2719:
        /* <DEDUP_REMOVED lines=10> */
.L_x_2720:
        /* <DEDUP_REMOVED lines=9> */
.L_x_2721:
        /* <DEDUP_REMOVED lines=10> */
.L_x_2722:
        /* <DEDUP_REMOVED lines=9> */
.L_x_2723:
        /* <DEDUP_REMOVED lines=10> */
.L_x_2724:
        /* <DEDUP_REMOVED lines=8> */
.L_x_2725:
        /* <DEDUP_REMOVED lines=10> */
.L_x_2726:
[----:B------:R-:W-:Y:S02]  /*16a40*/  IMAD.MOV.U32 R13, RZ, RZ, R8 ;  /* 0x000000ffff0d7224 */ /* 0x000fe400078e0008 */
[----:B------:R-:W-:Y:S01]  /*16a50*/  IMAD.MOV.U32 R12, RZ, RZ, 0x7 ;  /* 0x00000007ff0c7424 */ /* 0x000fe200078e00ff */
[----:B------:R-:W-:-:S04]  /*16a60*/  MOV R11, R14 ;  /* 0x0000000e000b7202 */ /* 0x000fc80000000f00 */
[----:B------:R-:W-:Y:S01]  /*16a70*/  IADD3 R2, P1, R32, R11, RZ ;  /* 0x0000000b20027210 */ /* 0x000fe20007f3e0ff */
[----:B------:R-:W-:-:S04]  /*16a80*/  IMAD.MOV.U32 R11, RZ, RZ, 0x181f ;  /* 0x0000181fff0b7424 */ /* 0x000fc800078e00ff */
[----:B------:R-:W-:-:S08]  /*16a90*/  IMAD.X R3, RZ, RZ, R24, P1 ;  /* 0x000000ffff037224 */ /* 0x000fd000008e0618 */
[----:B------:R-:W-:Y:S05]  /*16aa0*/  WARPSYNC.COLLECTIVE R15, `(.L_x_2727) ;  /* 0x000000000f087348 */ /* 0x000fea0003c00000 */
[----:B------:R0:W1:Y:S02]  /*16ab0*/  SHFL.IDX P6, R14, R13, R12, R11 ;  /* 0x0000000c0d0e7389 */ /* 0x00006400000c000b */
[----:B01----:R-:W-:Y:S01]  /*16ac0*/  ENDCOLLECTIVE ;  /* 0x000000000000791b */ /* 0x003fe20003800000 */
.L_x_2727:
        /* <DEDUP_REMOVED lines=10> */
.L_x_2728:
[----:B------:R-:W-:Y:S05]  /*16b70*/  BRA `(.L_x_2729) ;  /* 0xffffffb400747947 */ /* 0x000fea000383ffff */
.L_x_2622:
[----:B-1----:R1:W2:Y:S02]  /*16b80*/  SYNCS.PHASECHK.TRANS64.TRYWAIT P1, [R4+URZ+0x38840], R19 ;  /* 0x03884013040075a7 */ /* 0x0022a4000802017f */
[----:B--2---:R-:W-:Y:S05]  /*16b90*/  @!P1 NANOSLEEP.SYNCS 0x989680 ;  /* 0x009896800000995d */ /* 0x004fea0003900000 */
[----:B------:R-:W2:Y:S02]  /*16ba0*/  @!P1 SYNCS.PHASECHK.TRANS64 P1, [R4+URZ+0x38840], R19 ;  /* 0x03884013040095a7 */ /* 0x000ea4000802007f */
[----:B--2---:R-:W-:Y:S05]  /*16bb0*/  @!P1 BRA `(.L_x_2622) ;  /* 0xfffffffc00f09947 */ /* 0x004fea000383ffff */
[----:B------:R-:W-:Y:S05]  /*16bc0*/  BRA `(.L_x_2730) ;  /* 0xffffffb400b87947 */ /* 0x000fea000383ffff */
.L_x_2623:
        /* <DEDUP_REMOVED lines=8> */
.L_x_2732:
[----:B------:R-:W-:Y:S05]  /*16c50*/  BSYNC B0 ;  /* 0x0000000000007941 */ /* 0x000fea0003800000 */
.L_x_2731:
[----:B------:R-:W-:Y:S01]  /*16c60*/  IMAD.MOV.U32 R13, RZ, RZ, R7 ;  /* 0x000000ffff0d7224 */ /* 0x000fe200078e0007 */
[----:B------:R-:W-:Y:S01]  /*16c70*/  LEA R5, R0, R37, 0xf ;  /* 0x0000002500057211 */ /* 0x000fe200078e78ff */
[----:B------:R-:W-:Y:S02]  /*16c80*/  IMAD.MOV.U32 R12, RZ, RZ, RZ ;  /* 0x000000ffff0c7224 */ /* 0x000fe400078e00ff */
[----:B------:R-:W-:Y:S02]  /*16c90*/  IMAD.MOV.U32 R11, RZ, RZ, 0x181f ;  /* 0x0000181fff0b7424 */ /* 0x000fe400078e00ff */
[----:B------:R-:W-:Y:S02]  /*16ca0*/  IMAD.MOV.U32 R15, RZ, RZ, -0x1 ;  /* 0xffffffffff0f7424 */ /* 0x000fe400078e00ff */
[----:B------:R-:W-:Y:S02]  /*16cb0*/  IMAD.MOV.U32 R3, RZ, RZ, R14 ;  /* 0x000000ffff037224 */ /* 0x000fe400078e000e */
[----:B------:R-:W-:-:S07]  /*16cc0*/  VIADD R5, R5, UR44 ;  /* 0x0000002c05057c36 */ /* 0x000fce0008000000 */
[----:B------:R-:W-:Y:S05]  /*16cd0*/  WARPSYNC.COLLECTIVE R15, `(.L_x_2733) ;  /* 0x000000000f087348 */ /* 0x000fea0003c00000 */
[----:B------:R0:W1:Y:S02]  /*16ce0*/  SHFL.IDX P6, R14, R13, R12, R11 ;  /* 0x0000000c0d0e7389 */ /* 0x00006400000c000b */
[----:B01----:R-:W-:Y:S01]  /*16cf0*/  ENDCOLLECTIVE ;  /* 0x000000000000791b */ /* 0x003fe20003800000 */
.L_x_2733:
[----:B------:R-:W-:Y:S02]  /*16d00*/  IMAD.MOV.U32 R13, RZ, RZ, R6 ;  /* 0x000000ffff0d7224 */ /* 0x000fe400078e0006 */
[----:B------:R-:W-:Y:S01]  /*16d10*/  IMAD.MOV.U32 R12, RZ, RZ, 0x1 ;  /* 0x00000001ff0c7424 */ /* 0x000fe200078e00ff */
[----:B------:R-:W-:-:S13]  /*16d20*/  IADD3 R2, P1, R32, R14, RZ ;  /* 0x0000000e20027210 */ /* 0x000fda0007f3e0ff */
[----:B------:R-:W-:Y:S05]  /*16d30*/  WARPSYNC.COLLECTIVE R15, `(.L_x_2734) ;  /* 0x000000000f087348 */ /* 0x000fea0003c00000 */
[----:B------:R0:W1:Y:S02]  /*16d40*/  SHFL.IDX P6, R14, R13, R12, R11 ;  /* 0x0000000c0d0e7389 */ /* 0x00006400000c000b */
[----:B01----:R-:W-:Y:S01]  /*16d50*/  ENDCOLLECTIVE ;  /* 0x000000000000791b */ /* 0x003fe20003800000 */
.L_x_2734:
        /* <DEDUP_REMOVED lines=11> */
.L_x_2735:
[----:B------:R-:W-:Y:S01]  /*16e10*/  MOV R13, R6 ;  /* 0x00000006000d7202 */ /* 0x000fe20000000f00 */
[----:B------:R-:W-:Y:S01]  /*16e20*/  IMAD.MOV.U32 R12, RZ, RZ, 0x2 ;  /* 0x00000002ff0c7424 */ /* 0x000fe200078e00ff */
[----:B------:R-:W-:-:S13]  /*16e30*/  IADD3 R2, P1, R32, R14, RZ ;  /* 0x0000000e20027210 */ /* 0x000fda0007f3e0ff */
[----:B------:R-:W-:Y:S05]  /*16e40*/  WARPSYNC.COLLECTIVE R15, `(.L_x_2736) ;  /* 0x000000000f087348 */ /* 0x000fea0003c00000 */
[----:B------:R0:W1:Y:S02]  /*16e50*/  SHFL.IDX P6, R14, R13, R12, R11 ;  /* 0x0000000c0d0e7389 */ /* 0x00006400000c000b */
[----:B01----:R-:W-:Y:S01]  /*16e60*/  ENDCOLLECTIVE ;  /* 0x000000000000791b */ /* 0x003fe20003800000 */
.L_x_2736:
        /* <DEDUP_REMOVED lines=11> */
.L_x_2737:
[----:B------:R-:W-:Y:S02]  /*16f20*/  IMAD.MOV.U32 R13, RZ, RZ, R6 ;  /* 0x000000ffff0d7224 */ /* 0x000fe400078e0006 */
[----:B------:R-:W-:Y:S02]  /*16f30*/  IMAD.MOV.U32 R12, RZ, RZ, 0x3 ;  /* 0x00000003ff0c7424 */ /* 0x000fe400078e00ff */
[----:B------:R-:W-:-:S07]  /*16f40*/  IMAD.MOV.U32 R17, RZ, RZ, R14 ;  /* 0x000000ffff117224 */ /* 0x000fce00078e000e */
[----:B------:R-:W-:Y:S05]  /*16f50*/  WARPSYNC.COLLECTIVE R15, `(.L_x_2738) ;  /* 0x000000000f087348 */ /* 0x000fea0003c00000 */
[----:B------:R0:W1:Y:S02]  /*16f60*/  SHFL.IDX P6, R14, R13, R12, R11 ;  /* 0x0000000c0d0e7389 */ /* 0x00006400000c000b */
[----:B01----:R-:W-:Y:S01]  /*16f70*/  ENDCOLLECTIVE ;  /* 0x000000000000791b */ /* 0x003fe20003800000 */
.L_x_2738:
        /* <DEDUP_REMOVED lines=8> */
[----:B------:R-:W-:-:S07]  /*17000*/  MOV R8, R14 ;  /* 0x0000000e00087202 */ /* 0x000fce0000000f00 */
[----:B0-----:R-:W-:Y:S05]  /*17010*/  WARPSYNC.COLLECTIVE R15, `(.L_x_2739) ;  /* 0x000000000f087348 */ /* 0x001fea0003c00000 */
[----:B------:R1:W2:Y:S02]  /*17020*/  SHFL.IDX P6, R14, R13, R12, R11 ;  /* 0x0000000c0d0e7389 */ /* 0x0002a400000c000b */
[----:B012---:R-:W-:Y:S01]  /*17030*/  ENDCOLLECTIVE ;  /* 0x000000000000791b */ /* 0x007fe20003800000 */
.L_x_2739:
[----:B------:R-:W-:Y:S02]  /*17040*/  IMAD.MOV.U32 R13, RZ, RZ, R6 ;  /* 0x000000ffff0d7224 */ /* 0x000fe400078e0006 */
[----:B------:R-:W-:Y:S01]  /*17050*/  IMAD.MOV.U32 R12, RZ, RZ, 0x4 ;  /* 0x00000004ff0c7424 */ /* 0x000fe200078e00ff */
[----:B------:R-:W-:-:S13]  /*17060*/  IADD3 R2, P1, R32, R14, RZ ;  /* 0x0000000e20027210 */ /* 0x000fda0007f3e0ff */
[----:B------:R-:W-:Y:S05]  /*17070*/  WARPSYNC.COLLECTIVE R15, `(.L_x_2740) ;  /* 0x000000000f087348 */ /* 0x000fea0003c00000 */
[----:B------:R0:W1:Y:S02]  /*17080*/  SHFL.IDX P6, R14, R13, R12, R11 ;  /* 0x0000000c0d0e7389 */ /* 0x00006400000c000b */
[----:B01----:R-:W-:Y:S01]  /*17090*/  ENDCOLLECTIVE ;  /* 0x000000000000791b */ /* 0x003fe20003800000 */
.L_x_2740:
        /* <DEDUP_REMOVED lines=11> */
.L_x_2741:
[----:B------:R-:W-:Y:S01]  /*17150*/  MOV R13, R6 ;  /* 0x00000006000d7202 */ /* 0x000fe20000000f00 */
[----:B------:R-:W-:Y:S01]  /*17160*/  IMAD.MOV.U32 R12, RZ, RZ, 0x5 ;  /* 0x00000005ff0c7424 */ /* 0x000fe200078e00ff */
[----:B------:R-:W-:-:S13]  /*17170*/  IADD3 R2, P1, R32, R14, RZ ;  /* 0x0000000e20027210 */ /* 0x000fda0007f3e0ff */
[----:B------:R-:W-:Y:S05]  /*17180*/  WARPSYNC.COLLECTIVE R15, `(.L_x_2742) ;  /* 0x000000000f087348 */ /* 0x000fea0003c00000 */
[----:B------:R0:W1:Y:S02]  /*17190*/  SHFL.IDX P6, R14, R13, R12, R11 ;  /* 0x0000000c0d0e7389 */ /* 0x00006400000c000b */
[----:B01----:R-:W-:Y:S01]  /*171a0*/  ENDCOLLECTIVE ;  /* 0x000000000000791b */ /* 0x003fe20003800000 */
.L_x_2742:
        /* <DEDUP_REMOVED lines=11> */
.L_x_2743:
[----:B------:R-:W-:Y:S02]  /*17260*/  IMAD.MOV.U32 R13, RZ, RZ, R6 ;  /* 0x000000ffff0d7224 */ /* 0x000fe400078e0006 */
[----:B------:R-:W-:Y:S02]  /*17270*/  IMAD.MOV.U32 R12, RZ, RZ, 0x6 ;  /* 0x00000006ff0c7424 */ /* 0x000fe400078e00ff */
[----:B------:R-:W-:-:S07]  /*17280*/  IMAD.MOV.U32 R17, RZ, RZ, R14 ;  /* 0x000000ffff117224 */ /* 0x000fce00078e000e */
[----:B------:R-:W-:Y:S05]  /*17290*/  WARPSYNC.COLLECTIVE R15, `(.L_x_2744) ;  /* 0x000000000f087348 */ /* 0x000fea0003c00000 */
[----:B------:R0:W1:Y:S02]  /*172a0*/  SHFL.IDX P6, R14, R13, R12, R11 ;  /* 0x0000000c0d0e7389 */ /* 0x00006400000c000b */
[----:B01----:R-:W-:Y:S01]  /*172b0*/  ENDCOLLECTIVE ;  /* 0x000000000000791b */ /* 0x003fe20003800000 */
.L_x_2744:
        /* <DEDUP_REMOVED lines=12> */
.L_x_2745:
[----:B------:R-:W-:Y:S02]  /*17380*/  IMAD.MOV.U32 R13, RZ, RZ, R6 ;  /* 0x000000ffff0d7224 */ /* 0x000fe400078e0006 */
[----:B------:R-:W-:Y:S01]  /*17390*/  IMAD.MOV.U32 R12, RZ, RZ, 0x7 ;  /* 0x00000007ff0c7424 */ /* 0x000fe200078e00ff */
[----:B------:R-:W-:-:S13]  /*173a0*/  IADD3 R2, P1, R32, R14, RZ ;  /* 0x0000000e20027210 */ /* 0x000fda0007f3e0ff */
[----:B------:R-:W-:Y:S05]  /*173b0*/  WARPSYNC.COLLECTIVE R15, `(.L_x_2746) ;  /* 0x000000000f087348 */ /* 0x000fea0003c00000 */
[----:B------:R0:W1:Y:S02]  /*173c0*/  SHFL.IDX P6, R14, R13, R12, R11 ;  /* 0x0000000c0d0e7389 */ /* 0x00006400000c000b */
[----:B01----:R-:W-:Y:S01]  /*173d0*/  ENDCOLLECTIVE ;  /* 0x000000000000791b */ /* 0x003fe20003800000 */
.L_x_2746:
        /* <DEDUP_REMOVED lines=11> */
.L_x_2747:
[----:B------:R-:W-:Y:S05]  /*17490*/  BRA `(.L_x_2748) ;  /* 0xffffffb000a07947 */ /* 0x000fea000383ffff */
.L_x_2626:
[----:B0-----:R0:W2:Y:S02]  /*174a0*/  SYNCS.PHASECHK.TRANS64.TRYWAIT P2, [R5+URZ+0x38870], R2 ;  /* 0x03887002050075a7 */ /* 0x0010a4000804017f */
[----:B--2---:R-:W-:Y:S05]  /*174b0*/  @!P2 NANOSLEEP.SYNCS 0x989680 ;  /* 0x009896800000a95d */ /* 0x004fea0003900000 */
[----:B------:R-:W2:Y:S02]  /*174c0*/  @!P2 SYNCS.PHASECHK.TRANS64 P2, [R5+URZ+0x38870], R2 ;  /* 0x038870020500a5a7 */ /* 0x000ea4000804007f */
[----:B--2---:R-:W-:Y:S05]  /*174d0*/  @!P2 BRA `(.L_x_2626) ;  /* 0xfffffffc00f0a947 */ /* 0x004fea000383ffff */
[----:B------:R-:W-:Y:S05]  /*174e0*/  BRA `(.L_x_2749) ;  /* 0xffffffb000fc7947 */ /* 0x000fea000383ffff */
.L_x_2628:
[----:B0-----:R0:W2:Y:S02]  /*174f0*/  SYNCS.PHASECHK.TRANS64.TRYWAIT P2, [R5+URZ+0x38860], R2 ;  /* 0x03886002050075a7 */ /* 0x0010a4000804017f */
[----:B--2---:R-:W-:Y:S05]  /*17500*/  @!P2 NANOSLEEP.SYNCS 0x989680 ;  /* 0x009896800000a95d */ /* 0x004fea0003900000 */
[----:B------:R-:W2:Y:S02]  /*17510*/  @!P2 SYNCS.PHASECHK.TRANS64 P2, [R5+URZ+0x38860], R2 ;  /* 0x038860020500a5a7 */ /* 0x000ea4000804007f */
[----:B--2---:R-:W-:Y:S05]  /*17520*/  @!P2 BRA `(.L_x_2628) ;  /* 0xfffffffc00f0a947 */ /* 0x004fea000383ffff */
[----:B------:R-:W-:Y:S05]  /*17530*/  BRA `(.L_x_2750) ;  /* 0xffffffb4000c7947 */ /* 0x000fea000383ffff */
.L_x_2635:
[----:B---3--:R3:W4:Y:S02]  /*17540*/  SYNCS.PHASECHK.TRANS64.TRYWAIT P0, [R17+URZ+0x38870], R2 ;  /* 0x03887002110075a7 */ /* 0x008724000800017f */
[----:B----4-:R-:W-:Y:S05]  /*17550*/  @!P0 NANOSLEEP.SYNCS 0x989680 ;  /* 0x009896800000895d */ /* 0x010fea0003900000 */
[----:B------:R-:W4:Y:S02]  /*17560*/  @!P0 SYNCS.PHASECHK.TRANS64 P0, [R17+URZ+0x38870], R2 ;  /* 0x03887002110085a7 */ /* 0x000f24000800007f */
[----:B----4-:R-:W-:Y:S05]  /*17570*/  @!P0 BRA `(.L_x_2635) ;  /* 0xfffffffc00f08947 */ /* 0x010fea000383ffff */
[----:B------:R-:W-:Y:S05]  /*17580*/  BRA `(.L_x_2751) ;  /* 0xffffffbc00347947 */ /* 0x000fea000383ffff */
.L_x_2637:
[----:B0-----:R0:W3:Y:S02]  /*17590*/  SYNCS.PHASECHK.TRANS64.TRYWAIT P0, [R17+URZ+0x38860], R4 ;  /* 0x03886004110075a7 */ /* 0x0010e4000800017f */
[----:B---3--:R-:W-:Y:S05]  /*175a0*/  @!P0 NANOSLEEP.SYNCS 0x989680 ;  /* 0x009896800000895d */ /* 0x008fea0003900000 */
[----:B------:R-:W3:Y:S02]  /*175b0*/  @!P0 SYNCS.PHASECHK.TRANS64 P0, [R17+URZ+0x38860], R4 ;  /* 0x03886004110085a7 */ /* 0x000ee4000800007f */
[----:B---3--:R-:W-:Y:S05]  /*175c0*/  @!P0 BRA `(.L_x_2637) ;  /* 0xfffffffc00f08947 */ /* 0x008fea000383ffff */
[----:B------:R-:W-:Y:S05]  /*175d0*/  BRA `(.L_x_2752) ;  /* 0xffffffbc005c7947 */ /* 0x000fea000383ffff */
.L_x_2640:
[----:B-1----:R1:W2:Y:S02]  /*175e0*/  SYNCS.PHASECHK.TRANS64.TRYWAIT P0, [R5+URZ+0x38820], R2 ;  /* 0x03882002050075a7 */ /* 0x0022a4000800017f */
[----:B--2---:R-:W-:Y:S05]  /*175f0*/  @!P0 NANOSLEEP.SYNCS 0x989680 ;  /* 0x009896800000895d */ /* 0x004fea0003900000 */
[----:B------:R-:W2:Y:S02]  /*17600*/  @!P0 SYNCS.PHASECHK.TRANS64 P0, [R5+URZ+0x38820], R2 ;  /* 0x03882002050085a7 */ /* 0x000ea4000800007f */
[----:B--2---:R-:W-:Y:S05]  /*17610*/  @!P0 BRA `(.L_x_2640) ;  /* 0xfffffffc00f08947 */ /* 0x004fea000383ffff */
[----:B------:R-:W-:Y:S05]  /*17620*/  BRA `(.L_x_2753) ;  /* 0xffffffc400607947 */ /* 0x000fea000383ffff */
.L_x_2642:
[----:B-1----:R1:W2:Y:S02]  /*17630*/  SYNCS.PHASECHK.TRANS64.TRYWAIT P1, [R4+URZ+0x38840], R3 ;  /* 0x03884003040075a7 */ /* 0x0022a4000802017f */
[----:B--2---:R-:W-:Y:S05]  /*17640*/  @!P1 NANOSLEEP.SYNCS 0x989680 ;  /* 0x009896800000995d */ /* 0x004fea0003900000 */
[----:B------:R-:W2:Y:S02]  /*17650*/  @!P1 SYNCS.PHASECHK.TRANS64 P1, [R4+URZ+0x38840], R3 ;  /* 0x03884003040095a7 */ /* 0x000ea4000802007f */
[----:B--2---:R-:W-:Y:S05]  /*17660*/  @!P1 BRA `(.L_x_2642) ;  /* 0xfffffffc00f09947 */ /* 0x004fea000383ffff */
[----:B------:R-:W-:Y:S05]  /*17670*/  BRA `(.L_x_2754) ;  /* 0xffffffc4009c7947 */ /* 0x000fea000383ffff */
.L_x_2644:
[----:B--2---:R2:W3:Y:S02]  /*17680*/  SYNCS.PHASECHK.TRANS64.TRYWAIT P1, [R5+URZ+0x38840], R0 ;  /* 0x03884000050075a7 */ /* 0x0044e4000802017f */
[----:B---3--:R-:W-:Y:S05]  /*17690*/  @!P1 NANOSLEEP.SYNCS 0x989680 ;  /* 0x009896800000995d */ /* 0x008fea0003900000 */
[----:B------:R-:W3:Y:S02]  /*176a0*/  @!P1 SYNCS.PHASECHK.TRANS64 P1, [R5+URZ+0x38840], R0 ;  /* 0x03884000050095a7 */ /* 0x000ee4000802007f */
[----:B---3--:R-:W-:Y:S05]  /*176b0*/  @!P1 BRA `(.L_x_2644) ;  /* 0xfffffffc00f09947 */ /* 0x008fea000383ffff */
[----:B------:R-:W-:Y:S05]  /*176c0*/  BRA `(.L_x_2755) ;  /* 0xffffffc400a87947 */ /* 0x000fea000383ffff */
.L_x_2646:
[----:B---3--:R3:W4:Y:S02]  /*176d0*/  SYNCS.PHASECHK.TRANS64.TRYWAIT P1, [R4+URZ+0x38860], R3 ;  /* 0x03886003040075a7 */ /* 0x008724000802017f */
[----:B----4-:R-:W-:Y:S05]  /*176e0*/  @!P1 NANOSLEEP.SYNCS 0x989680 ;  /* 0x009896800000995d */ /* 0x010fea0003900000 */
[----:B------:R-:W4:Y:S02]  /*176f0*/  @!P1 SYNCS.PHASECHK.TRANS64 P1, [R4+URZ+0x38860], R3 ;  /* 0x03886003040095a7 */ /* 0x000f24000802007f */
[----:B----4-:R-:W-:Y:S05]  /*17700*/  @!P1 BRA `(.L_x_2646) ;  /* 0xfffffffc00f09947 */ /* 0x010fea000383ffff */
[----:B------:R-:W-:Y:S05]  /*17710*/  BRA `(.L_x_2756) ;  /* 0xffffffc400a47947 */ /* 0x000fea000383ffff */
.L_x_2648:
[----:B----4-:R4:W0:Y:S02]  /*17720*/  SYNCS.PHASECHK.TRANS64.TRYWAIT P1, [R5+URZ+0x38860], R0 ;  /* 0x03886000050075a7 */ /* 0x010824000802017f */
[----:B0-----:R-:W-:Y:S05]  /*17730*/  @!P1 NANOSLEEP.SYNCS 0x989680 ;  /* 0x009896800000995d */ /* 0x001fea0003900000 */
[----:B------:R-:W0:Y:S02]  /*17740*/  @!P1 SYNCS.PHASECHK.TRANS64 P1, [R5+URZ+0x38860], R0 ;  /* 0x03886000050095a7 */ /* 0x000e24000802007f */
[----:B0-----:R-:W-:Y:S05]  /*17750*/  @!P1 BRA `(.L_x_2648) ;  /* 0xfffffffc00f09947 */ /* 0x001fea000383ffff */
[----:B------:R-:W-:Y:S05]  /*17760*/  BRA `(.L_x_2757) ;  /* 0xffffffc400a07947 */ /* 0x000fea000383ffff */
.L_x_2650:
[----:B------:R0:W0:Y:S02]  /*17770*/  SYNCS.PHASECHK.TRANS64.TRYWAIT P1, [R4+URZ+0x38880], R3 ;  /* 0x03888003040075a7 */ /* 0x000024000802017f */
[----:B0-----:R-:W-:Y:S05]  /*17780*/  @!P1 NANOSLEEP.SYNCS 0x989680 ;  /* 0x009896800000995d */ /* 0x001fea0003900000 */
[----:B------:R-:W0:Y:S02]  /*17790*/  @!P1 SYNCS.PHASECHK.TRANS64 P1, [R4+URZ+0x38880], R3 ;  /* 0x03888003040095a7 */ /* 0x000e24000802007f */
[----:B0-----:R-:W-:Y:S05]  /*177a0*/  @!P1 BRA `(.L_x_2650) ;  /* 0xfffffffc00f09947 */ /* 0x001fea000383ffff */
[----:B------:R-:W-:Y:S05]  /*177b0*/  BRA `(.L_x_2758) ;  /* 0xffffffc4009c7947 */ /* 0x000fea000383ffff */
.L_x_2759:
        /* <DEDUP_REMOVED lines=12> */
.L_x_3858:


//--------------------- .text._ZN7cutlass13device_kernelIN5flash11enable_sm90INS1_16FlashAttnFwdSm90INS1_25CollectiveMainloopFwdSm90ILi2EN4cute5tupleIJNS5_1CILi1EEES8_S8_EEENS6_IJNS7_ILi128EEESA_NS7_ILi256EEEEEELi256ENS_12float_e4m3_tEfNS_4arch4Sm90ELb1ELb0ELb1ELb1ELb1ELb0ELb0ELb1ELb0ELb1ELb1ELb0EEENS1_21CollectiveEpilogueFwdINS6_IJSA_SB_SA_EEES9_NS_10bfloat16_tESF_Li256ELb1ELb1ELb1ELb1EEENS1_36VarlenDynamicPersistentTileSchedulerILi128ELi128ELi256ELi128ELb1ELb1ELb1ELb1ELb1ELb1EEEEEEEEEvNT_6ParamsE --------------------------
	.section	.text._ZN7cutlass13device_kernelIN5flash11enable_sm90INS1_16FlashAttnFwdSm90INS1_25CollectiveMainloopFwdSm90ILi2EN4cute5tupleIJNS5_1CILi1EEES8_S8_EEENS6_IJNS7_ILi128EEESA_NS7_ILi256EEEEEELi256ENS_12float_e4m3_tEfNS_4arch4Sm90ELb1ELb0ELb1ELb1ELb1ELb0ELb0ELb1ELb0ELb1ELb1ELb0EEENS1_21CollectiveEpilogueFwdINS6_IJSA_SB_SA_EEES9_NS_10bfloat16_tESF_Li256ELb1ELb1ELb1ELb1EEENS1_36VarlenDynamicPersistentTileSchedulerILi128ELi128ELi256ELi128ELb1ELb1ELb1ELb1ELb1ELb1EEEEEEEEEvNT_6ParamsE,"ax",@progbits
	.align	128
.text._ZN7cutlass13device_kernelIN5flash11enable_sm90INS1_16FlashAttnFwdSm90INS1_25CollectiveMainloopFwdSm90ILi2EN4cute5tupleIJNS5_1CILi1EEES8_S8_EEENS6_IJNS7_ILi128EEESA_NS7_ILi256EEEEEELi256ENS_12float_e4m3_tEfNS_4arch4Sm90ELb1ELb0ELb1ELb1ELb1ELb0ELb0ELb1ELb0ELb1ELb1ELb0EEENS1_21CollectiveEpilogueFwdINS6_IJSA_SB_SA_EEES9_NS_10bfloat16_tESF_Li256ELb1ELb1ELb1ELb1EEENS1_36VarlenDynamicPersistentTileSchedulerILi128ELi128ELi256ELi128ELb1ELb1ELb1ELb1ELb1ELb1EEEEEEEEEvNT_6ParamsE:
        .type           _ZN7cutlass13device_kernelIN5flash11enable_sm90INS1_16FlashAttnFwdSm90INS1_25CollectiveMainloopFwdSm90ILi2EN4cute5tupleIJNS5_1CILi1EEES8_S8_EEENS6_IJNS7_ILi128EEESA_NS7_ILi256EEEEEELi256ENS_12float_e4m3_tEfNS_4arch4Sm90ELb1ELb0ELb1ELb1ELb1ELb0ELb0ELb1ELb0ELb1ELb1ELb0EEENS1_21CollectiveEpilogueFwdINS6_IJSA_SB_SA_EEES9_NS_10bfloat16_tESF_Li256ELb1ELb1ELb1ELb1EEENS1_36VarlenDynamicPersistentTileSchedulerILi128ELi128ELi256ELi128ELb1ELb1ELb1ELb1ELb1ELb1EEEEEEEEEvNT_6ParamsE,@function
        .size           _ZN7cutlass13device_kernelIN5flash11enable_sm90INS1_16FlashAttnFwdSm90INS1_25CollectiveMainloopFwdSm90ILi2EN4cute5tupleIJNS5_1CILi1EEES8_S8_EEENS6_IJNS7_ILi128EEESA_NS7_ILi256EEEEEELi256ENS_12float_e4m3_tEfNS_4arch4Sm90ELb1ELb0ELb1ELb1ELb1ELb0ELb0ELb1ELb0ELb1ELb1ELb0EEENS1_21CollectiveEpilogueFwdINS6_IJSA_SB_SA_EEES9_NS_10bfloat16_tESF_Li256ELb1ELb1ELb1ELb1EEENS1_36VarlenDynamicPersistentTileSchedulerILi128ELi128ELi256ELi128ELb1ELb1ELb1ELb1ELb1ELb1EEEEEEEEEvNT_6ParamsE,(.L_x_3859 - _ZN7cutlass13device_kernelIN5flash11enable_sm90INS1_16FlashAttnFwdSm90INS1_25CollectiveMainloopFwdSm90ILi2EN4cute5tupleIJNS5_1CILi1EEES8_S8_EEENS6_IJNS7_ILi128EEESA_NS7_ILi256EEEEEELi256ENS_12float_e4m3_tEfNS_4arch4Sm90ELb1ELb0ELb1ELb1ELb1ELb0ELb0ELb1ELb0ELb1ELb1ELb0EEENS1_21CollectiveEpilogueFwdINS6_IJSA_SB_SA_EEES9_NS_10bfloat16_tESF_Li256ELb1ELb1ELb1ELb1EEENS1_36VarlenDynamicPersistentTileSchedulerILi128ELi128ELi256ELi128ELb1ELb1ELb1ELb1ELb1ELb1EEEEEEEEEvNT_6ParamsE)
        .other          _ZN7cutlass13device_kernelIN5flash11enable_sm90INS1_16FlashAttnFwdSm90INS1_25CollectiveMainloopFwdSm90ILi2EN4cute5tupleIJNS5_1CILi1EEES8_S8_EEENS6_IJNS7_ILi128EEESA_NS7_ILi256EEEEEELi256ENS_12float_e4m3_tEfNS_4arch4Sm90ELb1ELb0ELb1ELb1ELb1ELb0ELb0ELb1ELb0ELb1ELb1ELb0EEENS1_21CollectiveEpilogueFwdINS6_IJSA_SB_SA_EEES9_NS_10bfloat16_tESF_Li256ELb1ELb1ELb1ELb1EEENS1_36VarlenDynamicPersistentTileSchedulerILi128ELi128ELi256ELi128ELb1ELb1ELb1ELb1ELb1ELb1EEEEEEEEEvNT_6ParamsE,@"STO_CUDA_ENTRY STV_DEFAULT"
_ZN7cutlass13device_kernelIN5flash11enable_sm90INS1_16FlashAttnFwdSm90INS1_25CollectiveMainloopFwdSm90ILi2EN4cute5tupleIJNS5_1CILi1EEES8_S8_EEENS6_IJNS7_ILi128EEESA_NS7_ILi256EEEEEELi256ENS_12float_e4m3_tEfNS_4arch4Sm90ELb1ELb0ELb1ELb1ELb1ELb0ELb0ELb1ELb0ELb1ELb1ELb0EEENS1_21CollectiveEpilogueFwdINS6_IJSA_SB_SA_EEES9_NS_10bfloat16_tESF_Li256ELb1ELb1ELb1ELb1EEENS1_36VarlenDynamicPersistentTileSchedulerILi128ELi128ELi256ELi128ELb1ELb1ELb1ELb1ELb1ELb1EEEEEEEEEvNT_6ParamsE:
        /* <DEDUP_REMOVED lines=45> */
.L_x_2760:
        /* <DEDUP_REMOVED lines=22> */
.L_x_2761:
        /* <DEDUP_REMOVED lines=18> */
.L_x_2762:
        /* <DEDUP_REMOVED lines=22> */
.L_x_2763:
        /* <DEDUP_REMOVED lines=24> */
.L_x_2764:
        /* <DEDUP_REMOVED lines=8> */
.L_x_2766:
        /* <DEDUP_REMOVED lines=124> */
[----:B0-----:R-:W-:-:S07]  /*1070*/  IMAD R17, R3, 0x8, R0 ;  /* 0x0000000803117824 */ /* 0x001fce00078e0200 */
.L_x_2830:
        /* <DEDUP_REMOVED lines=26> */
[----:B------:R-:W2:Y:S01]  /*1220*/  @P0 LDG.E R2, desc[UR54][R2.64] ;  /* 0x0000003602020981 */ /* 0x000ea2000c1e1900 */
[----:B------:R-:W-:Y:S01]  /*1230*/  UISETP.NE.U32.AND UP0, UPT, UR8, URZ, UPT ;  /* 0x0000003f0800728c */ /* 0x000fe2000bf05070 */
[----:B------:R-:W-:Y:S02]  /*1240*/  ULDC.64 UR10, c[0x0][0xa20] ;  /* 0x00028800000a7ab9 */ /* 0x000fe40000000a00 */
[----:B------:R-:W3:Y:S01]  /*1250*/  @P2 LDG.E R4, desc[UR54][R4.64] ;  /* 0x0000003604042981 */ /* 0x000ee2000c1e1900 */
[----:B------:R-:W-:Y:S01]  /*1260*/  UISETP.NE.AND.EX UP0, UPT, UR9, URZ, UPT, UP0 ;  /* 0x0000003f0900728c */ /* 0x000fe2000bf05300 */
[----:B------:R-:W-:Y:S01]  /*1270*/  ISETP.NE.U32.AND P1, PT, RZ, UR10, PT ;  /* 0x0000000aff007c0c */ /* 0x000fe2000bf25070 */
[----:B------:R-:W-:Y:S01]  /*1280*/  UMOV UR48, URZ ;  /* 0x0000003f00307c82 */ /* 0x000fe20008000000 */
[----:B------:R-:W-:Y:S02]  /*1290*/  ULOP3.LUT UR38, UR5, 0xffff, URZ, 0xc0, !UPT ;  /* 0x0000ffff05267892 */ /* 0x000fe4000f8ec03f */
[----:B------:R-:W-:Y:S01]  /*12a0*/  USEL UR4, UR4, 0x1, UP0 ;  /* 0x0000000104047887 */ /* 0x000fe20008000000 */
[----:B------:R-:W-:-:S03]  /*12b0*/  ISETP.NE.AND.EX P1, PT, RZ, UR11, PT, P1 ;  /* 0x0000000bff007c0c */ /* 0x000fc6000bf25310 */
[----:B------:R-:W-:Y:S01]  /*12c0*/  UIMAD UR4, UR4, UR7, URZ ;  /* 0x00000007040472a4 */ /* 0x000fe2000f8e023f */
[----:B--2---:R-:W-:Y:S02]  /*12d0*/  @P0 R2UR UR48, R2 ;  /* 0x00000000023002ca */ /* 0x004fe400000e0000 */
[----:B---3--:R-:W-:Y:S01]  /*12e0*/  @P2 R2UR UR50, R4 ;  /* 0x00000000043222ca */ /* 0x008fe200000e0000 */
[----:B----45:R-:W-:-:S14]  /*12f0*/  @P2 BRA `(.L_x_2767) ;  /* 0x0000000000382947 */ /* 0x030fdc0003800000 */
        /* <DEDUP_REMOVED lines=14> */
.L_x_2767:
[----:B------:R-:W-:Y:S05]  /*13e0*/  @!P1 BRA `(.L_x_2768) ;  /* 0x00000000001c9947 */ /* 0x000fea0003800000 */
[----:B------:R-:W-:-:S04]  /*13f0*/  ULEA UR4, UP0, UR36, UR10, 0x2 ;  /* 0x0000000a24047291 */ /* 0x000fc8000f80103f */
[----:B------:R-:W-:Y:S02]  /*1400*/  ULEA.HI.X UR7, UR36, UR11, UR37, 0x2, UP0 ;  /* 0x0000000b24077291 */ /* 0x000fe400080f1425 */
[----:B------:R-:W-:-:S04]  /*1410*/  IMAD.U32 R2, RZ, RZ, UR4 ;  /* 0x00000004ff027e24 */ /* 0x000fc8000f8e00ff */
[----:B------:R-:W-:-:S05]  /*1420*/  IMAD.U32 R3, RZ, RZ, UR7 ;  /* 0x00000007ff037e24 */ /* 0x000fca000f8e00ff */
[----:B------:R-:W2:Y:S02]  /*1430*/  LDG.E R2, desc[UR54][R2.64] ;  /* 0x0000003602027981 */ /* 0x000ea4000c1e1900 */
[----:B--2---:R-:W-:Y:S01]  /*1440*/  R2UR UR4, R2 ;  /* 0x00000000020472ca */ /* 0x004fe200000e0000 */
[----:B------:R-:W-:-:S14]  /*1450*/  BRA `(.L_x_2769) ;  /* 0x0000000000347947 */ /* 0x000fdc0003800000 */
.L_x_2768:
        /* <DEDUP_REMOVED lines=13> */
.L_x_2769:
[----:B------:R-:W-:Y:S01]  /*1530*/  ULDC UR7, c[0x0][0x448] ;  /* 0x0001120000077ab9 */ /* 0x000fe20000000800 */
[----:B------:R-:W-:Y:S02]  /*1540*/  USHF.L.U32 UR39, UR6, 0x7, URZ ;  /* 0x0000000706277899 */ /* 0x000fe4000800063f */
[----:B------:R-:W-:Y:S02]  /*1550*/  UISETP.NE.AND UP0, UPT, UR7, 0x1, UPT ;  /* 0x000000010700788c */ /* 0x000fe4000bf05270 */
[----:B------:R-:W-:Y:S02]  /*1560*/  UIADD3 UR8, UR39, 0x7f, URZ ;  /* 0x0000007f27087890 */ /* 0x000fe4000fffe03f */
[----:B------:R-:W-:Y:S02]  /*1570*/  UIADD3 UR48, -UR48, UR4, URZ ;  /* 0x0000000430307290 */ /* 0x000fe4000fffe13f */
[----:B------:R-:W-:Y:S02]  /*1580*/  UP2UR UR51, UPR, URZ, 0x1 ;  /* 0x000000013f337883 */ /* 0x000fe40008000000 */
[----:B------:R-:W-:-:S03]  /*1590*/  UIADD3 UR9, UR48, 0x80, -UR50 ;  /* 0x0000008030097890 */ /* 0x000fc6000fffe832 */
[----:B------:R-:W-:Y:S01]  /*15a0*/  @UP0 ULDC UR6, c[0x0][0x44c] ;  /* 0x0001130000060ab9 */ /* 0x000fe20000000800 */
[----:B------:R-:W-:Y:S01]  /*15b0*/  @UP0 ULDC UR4, c[0x0][0x450] ;  /* 0x0001140000040ab9 */ /* 0x000fe20000000800 */
[----:B------:R-:W-:-:S04]  /*15c0*/  UIMAD.WIDE.U32 UR6, UR8, UR6, URZ ;  /* 0x00000006080672a5 */ /* 0x000fc8000f8e003f */
[----:B------:R-:W-:Y:S02]  /*15d0*/  @UP0 USHF.R.U32.HI UR8, URZ, UR4, UR7 ;  /* 0x000000043f080299 */ /* 0x000fe40008011607 */
[----:B------:R-:W-:Y:S02]  /*15e0*/  UIADD3 UR4, UR48, 0x7f, URZ ;  /* 0x0000007f30047890 */ /* 0x000fe4000fffe03f */
[----:B------:R-:W-:Y:S02]  /*15f0*/  UIADD3 UR8, UR9, UR8, URZ ;  /* 0x0000000809087290 */ /* 0x000fe4000fffe03f */
[----:B------:R-:W-:Y:S02]  /*1600*/  USHF.R.S32.HI UR6, URZ, 0x1f, UR4 ;  /* 0x0000001f3f067899 */ /* 0x000fe40008011404 */
[----:B------:R-:W-:Y:S02]  /*1610*/  USHF.R.S32.HI UR7, URZ, 0x1f, UR8 ;  /* 0x0000001f3f077899 */ /* 0x000fe40008011408 */
[----:B------:R-:W-:-:S02]  /*1620*/  ULEA.HI UR6, UR6, UR4, URZ, 0x7 ;  /* 0x0000000406067291 */ /* 0x000fc4000f8f383f */
[----:B------:R-:W-:Y:S02]  /*1630*/  ULEA.HI UR7, UR7, UR8, URZ, 0x7 ;  /* 0x0000000807077291 */ /* 0x000fe4000f8f383f */
[----:B------:R-:W-:Y:S02]  /*1640*/  USHF.R.S32.HI UR6, URZ, 0x7, UR6 ;  /* 0x000000073f067899 */ /* 0x000fe40008011406 */
[----:B------:R-:W-:Y:S02]  /*1650*/  USHF.R.S32.HI UR7, URZ, 0x7, UR7 ;  /* 0x000000073f077899 */ /* 0x000fe40008011407 */
[----:B------:R-:W-:Y:S02]  /*1660*/  ULOP3.LUT UR4, UR5, 0xff000000, URZ, 0xc0, !UPT ;  /* 0xff00000005047892 */ /* 0x000fe4000f8ec03f */
[----:B------:R-:W-:Y:S02]  /*1670*/  UISETP.LT.AND UP0, UPT, UR6, UR7, UPT ;  /* 0x000000070600728c */ /* 0x000fe4000bf01270 */
[----:B------:R-:W-:-:S02]  /*1680*/  ULOP3.LUT UR5, UR5, 0xff0000, URZ, 0xc0, !UPT ;  /* 0x00ff000005057892 */ /* 0x000fc4000f8ec03f */
[----:B------:R-:W-:Y:S02]  /*1690*/  USEL UR9, UR6, UR7, UP0 ;  /* 0x0000000706097287 */ /* 0x000fe40008000000 */
[----:B------:R-:W-:Y:S02]  /*16a0*/  USHF.R.U32.HI UR4, URZ, 0x8, UR4 ;  /* 0x000000083f047899 */ /* 0x000fe40008011604 */
[----:B------:R-:W-:Y:S02]  /*16b0*/  UISETP.GE.AND UP0, UPT, UR9, 0x1, UPT ;  /* 0x000000010900788c */ /* 0x000fe4000bf06270 */
        /* <DEDUP_REMOVED lines=42> */
.L_x_2770:
        /* <DEDUP_REMOVED lines=111> */
.L_x_2772:
        /* <DEDUP_REMOVED lines=42> */
.L_x_2933:
[----:B------:R-:W-:Y:S05]  /*22f0*/  WARPSYNC.ALL ;  /* 0x0000000000007948 */ /* 0x000fea0003800000 */
[----:B------:R-:W-:Y:S01]  /*2300*/  UISETP.NE.AND UP0, UPT, UR47, 0x3, UPT ;  /* 0x000000032f00788c */ /* 0x000fe2000bf05270 */
[----:B------:R1:W-:Y:S05]  /*2310*/  BAR.SYNC.DEFER_BLOCKING R5, 0x100 ;  /* 0x000400050000751d */ /* 0x0003ea0000010000 */
[----:B------:R-:W-:-:S13]  /*2320*/  PLOP3.LUT P0, PT, PT, PT, UP0, 0x80, 0x0 ;  /* 0x000000000000781c */ /* 0x000fda0003f0f008 */
[----:B-1----:R-:W-:Y:S05]  /*2330*/  @!P0 BRA `(.L_x_2774) ;  /* 0x0000000000048947 */ /* 0x002fea0003800000 */
[----:B------:R-:W-:Y:S01]  /*2340*/  BPT.TRAP 0x1 ;  /* 0x000000040000795c */ /* 0x000fe20000300000 */
.L_x_2774:
[----:B------:R-:W-:Y:S01]  /*2350*/  ULEA UR57, UR44, UR52, 0x3 ;  /* 0x000000342c397291 */ /* 0x000fe2000f8e183f */
[----:B------:R-:W-:-:S05]  /*2360*/  IMAD.U32 R6, RZ, RZ, UR45 ;  /* 0x0000002dff067e24 */ /* 0x000fca000f8e00ff */
[----:B------:R-:W-:-:S04]  /*2370*/  SHF.L.U32 R6, R6, 0x1f, RZ ;  /* 0x0000001f06067819 */ /* 0x000fc800000006ff */
[----:B------:R1:W2:Y:S01]  /*2380*/  SYNCS.PHASECHK.TRANS64.TRYWAIT P1, [UR57+0x38830], R6 ;  /* 0x03883006ff0075a7 */ /* 0x0002a20008020179 */
[----:B------:R-:W-:Y:S05]  /*2390*/  @!P0 BRA `(.L_x_2775) ;  /* 0x0000000000048947 */ /* 0x000fea0003800000 */
[----:B------:R-:W-:Y:S01]  /*23a0*/  BPT.TRAP 0x1 ;  /* 0x000000040000795c */ /* 0x000fe20000300000 */
.L_x_2775:
[----:B--2---:R-:W-:Y:S05]  /*23b0*/  @P1 BRA `(.L_x_2776) ;  /* 0x0000000000081947 */ /* 0x004fea0003800000 */
[----:B------:R-:W2:Y:S02]  /*23c0*/  SYNCS.PHASECHK.TRANS64.TRYWAIT P1, [UR57+0x38830], R6 ;  /* 0x03883006ff0075a7 */ /* 0x000ea40008020179 */
[----:B--2---:R-:W-:Y:S05]  /*23d0*/  @!P1 BRA `(.L_x_2777) ;  /* 0x0000017000b89947 */ /* 0x004fea0003800000 */
.L_x_2776:
        /* <DEDUP_REMOVED lines=66> */
.L_x_2778:
[----:B------:R-:W-:Y:S01]  /*2800*/  UISETP.NE.AND UP0, UPT, UR51, URZ, UPT ;  /* 0x0000003f3300728c */ /* 0x000fe2000bf05270 */
[C---:B------:R-:W-:Y:S01]  /*2810*/  FMUL.FTZ R27, R0.reuse, R27 ;  /* 0x0000001b001b7220 */ /* 0x040fe20000410000 */
[C---:B------:R-:W-:Y:S01]  /*2820*/  FMUL.FTZ R7, R0.reuse, R28 ;  /* 0x0000001c00077220 */ /* 0x040fe20000410000 */
[C---:B------:R-:W-:Y:S01]  /*2830*/  FMUL.FTZ R30, R0.reuse, R30 ;  /* 0x0000001e001e7220 */ /* 0x040fe20000410000 */
[C---:B------:R-:W-:Y:S01]  /*2840*/  FMUL.FTZ R26, R0.reuse, R26 ;  /* 0x0000001a001a7220 */ /* 0x040fe20000410000 */
[----:B------:R2:W-:Y:S01]  /*2850*/  MUFU.TANH R91, R27 ;  /* 0x0000001b005b7308 */ /* 0x0005e20000002400 */
[----:B------:R-:W-:Y:S01]  /*2860*/  PLOP3.LUT P1, PT, PT, PT, UP0, 0x80, 0x0 ;  /* 0x000000000000781c */ /* 0x000fe20003f2f008 */
[C---:B------:R-:W-:Y:S01]  /*2870*/  FMUL.FTZ R13, R0.reuse, R41 ;  /* 0x00000029000d7220 */ /* 0x040fe20000410000 */
[----:B------:R-:W-:Y:S01]  /*2880*/  PLOP3.LUT P2, PT, PT, PT, UP0, 0x80, 0x0 ;  /* 0x000000000000781c */ /* 0x000fe20003f4f008 */
[C---:B------:R-:W-:Y:S01]  /*2890*/  FMUL.FTZ R21, R0.reuse, R49 ;  /* 0x0000003100157220 */ /* 0x040fe20000410000 */
[C---:B------:R-:W-:Y:S01]  /*28a0*/  FMUL.FTZ R31, R0.reuse, R31 ;  /* 0x0000001f001f7220 */ /* 0x040fe20000410000 */
[----:B------:R-:W-:Y:S01]  /*28b0*/  @UP0 ULDC UR6, c[0x0][0x44c] ;  /* 0x0001130000060ab9 */ /* 0x000fe20000000800 */
[C---:B------:R-:W-:Y:S01]  /*28c0*/  FMUL.FTZ R8, R0.reuse, R29 ;  /* 0x0000001d00087220 */ /* 0x040fe20000410000 */
[----:B------:R3:W-:Y:S01]  /*28d0*/  MUFU.TANH R89, R30 ;  /* 0x0000001e00597308 */ /* 0x0007e20000002400 */
[----:B--2---:R-:W-:Y:S01]  /*28e0*/  FMUL.FTZ R27, R0, R54 ;  /* 0x00000036001b7220 */ /* 0x004fe20000410000 */
[----:B------:R-:W-:-:S02]  /*28f0*/  VIADD R54, R17, UR39 ;  /* 0x0000002711367c36 */ /* 0x000fc40008000000 */
[C---:B------:R-:W-:Y:S01]  /*2900*/  FMUL.FTZ R34, R0.reuse, R34 ;  /* 0x0000002200227220 */ /* 0x040fe20000410000 */
[C---:B------:R-:W-:Y:S01]  /*2910*/  FMUL.FTZ R29, R0.reuse, R59 ;  /* 0x0000003b001d7220 */ /* 0x040fe20000410000 */
[----:B------:R-:W-:Y:S01]  /*2920*/  FMUL.FTZ R10, R0, R33 ;  /* 0x00000021000a7220 */ /* 0x000fe20000410000 */
[----:B------:R-:W-:Y:S01]  /*2930*/  @P1 IMAD.HI.U32 R28, R54, UR6, RZ ;  /* 0x00000006361c1c27 */ /* 0x000fe2000f8e00ff */
[----:B------:R-:W-:Y:S01]  /*2940*/  @UP0 ULDC UR6, c[0x0][0x450] ;  /* 0x0001140000060ab9 */ /* 0x000fe20000000800 */
[----:B------:R2:W4:Y:S02]  /*2950*/  MUFU.TANH R93, R26 ;  /* 0x0000001a005d7308 */ /* 0x0005240000002400 */
[C---:B------:R-:W-:Y:S01]  /*2960*/  FMUL.FTZ R35, R0.reuse, R35 ;  /* 0x0000002300237220 */ /* 0x040fe20000410000 */
[C---:B------:R-:W-:Y:S01]  /*2970*/  FMUL.FTZ R38, R0.reuse, R38 ;  /* 0x0000002600267220 */ /* 0x040fe20000410000 */
[----:B------:R-:W-:Y:S01]  /*2980*/  @P2 SHF.R.U32.HI R54, RZ, UR6, R28 ;  /* 0x00000006ff362c19 */ /* 0x000fe2000801161c */
[----:B------:R-:W-:Y:S01]  /*2990*/  UMOV UR6, 0xffffff80 ;  /* 0xffffff8000067882 */ /* 0x000fe20000000000 */
[C---:B------:R-:W-:Y:S01]  /*29a0*/  FMUL.FTZ R39, R0.reuse, R39 ;  /* 0x0000002700277220 */ /* 0x040fe20000410000 */
[----:B------:R-:W-:Y:S01]  /*29b0*/  UIMAD UR6, UR56, UR6, 0x80 ;  /* 0x00000080380674a4 */ /* 0x000fe2000f8e0206 */
[C---:B------:R-:W-:Y:S01]  /*29c0*/  FMUL.FTZ R9, R0.reuse, R32 ;  /* 0x0000002000097220 */ /* 0x040fe20000410000 */
[----:B---3--:R-:W3:Y:S01]  /*29d0*/  SHFL.IDX PT, R30, R54, 0x1, 0x1c1f ;  /* 0x003c1f00361e7f89 */ /* 0x008ee200000e0000 */
[----:B------:R-:W5:Y:S01]  /*29e0*/  MUFU.TANH R31, R31 ;  /* 0x0000001f001f7308 */ /* 0x000f620000002400 */
[----:B------:R-:W-:Y:S01]  /*29f0*/  UIADD3 UR7, UR48, 0x1, UR6 ;  /* 0x0000000130077890 */ /* 0x000fe2000fffe006 */
[----:B------:R-:W-:Y:S01]  /*2a00*/  FMUL.FTZ R42, R0, R42 ;  /* 0x0000002a002a7220 */ /* 0x000fe20000410000 */
[----:B------:R-:W-:-:S02]  /*2a10*/  IMAD.U32 R41, RZ, RZ, UR6 ;  /* 0x00000006ff297e24 */ /* 0x000fc4000f8e00ff */
[C---:B------:R-:W-:Y:S01]  /*2a20*/  FMUL.FTZ R12, R0.reuse, R37 ;  /* 0x00000025000c7220 */ /* 0x040fe20000410000 */
[C---:B------:R-:W-:Y:S01]  /*2a30*/  FMUL.FTZ R43, R0.reuse, R43 ;  /* 0x0000002b002b7220 */ /* 0x040fe20000410000 */
[----:B------:R-:W-:Y:S01]  /*2a40*/  FMUL.FTZ R46, R0, R46 ;  /* 0x0000002e002e7220 */ /* 0x000fe20000410000 */
[----:B------:R-:W-:Y:S01]  /*2a50*/  IMAD.U32 R49, RZ, RZ, UR7 ;  /* 0x00000007ff317e24 */ /* 0x000fe2000f8e00ff */
[----:B------:R-:W-:Y:S01]  /*2a60*/  IADD3 R59, -R16, UR48, R41 ;  /* 0x00000030103b7c10 */ /* 0x000fe2000fffe129 */
[----:B------:R3:W0:Y:S01]  /*2a70*/  MUFU.TANH R33, R34 ;  /* 0x0000002200217308 */ /* 0x0006220000002400 */
[C---:B------:R-:W-:Y:S01]  /*2a80*/  FMUL.FTZ R14, R0.reuse, R40 ;  /* 0x00000028000e7220 */ /* 0x040fe20000410000 */
[C---:B------:R-:W-:Y:S01]  /*2a90*/  FMUL.FTZ R55, R0.reuse, R55 ;  /* 0x0000003700377220 */ /* 0x040fe20000410000 */
[----:B------:R-:W-:Y:S01]  /*2aa0*/  IADD3 R88, R49, -UR50, -R16 ;  /* 0x8000003231587c10 */ /* 0x000fe2000fffe810 */
[C---:B------:R-:W-:Y:S01]  /*2ab0*/  FMUL.FTZ R28, R0.reuse, R56 ;  /* 0x00000038001c7220 */ /* 0x040fe20000410000 */
[C---:B------:R-:W-:Y:S01]  /*2ac0*/  FMUL.FTZ R47, R0.reuse, R47 ;  /* 0x0000002f002f7220 */ /* 0x040fe20000410000 */
[C---:B------:R-:W-:Y:S01]  /*2ad0*/  FMUL.FTZ R20, R0.reuse, R45 ;  /* 0x0000002d00147220 */ /* 0x040fe20000410000 */
[C---:B------:R-:W-:Y:S01]  /*2ae0*/  FMUL.FTZ R50, R0.reuse, R50 ;  /* 0x0000003200327220 */ /* 0x040fe20000410000 */
[----:B------:R-:W1:Y:S01]  /*2af0*/  MUFU.TANH R35, R35 ;  /* 0x0000002300237308 */ /* 0x000e620000002400 */
[C---:B--2---:R-:W-:Y:S01]  /*2b00*/  FMUL.FTZ R26, R0.reuse, R53 ;  /* 0x00000035001a7220 */ /* 0x044fe20000410000 */
[C---:B------:R-:W-:Y:S01]  /*2b10*/  FMUL.FTZ R2, R0.reuse, R24 ;  /* 0x0000001800027220 */ /* 0x040fe20000410000 */
[C---:B------:R-:W-:Y:S01]  /*2b20*/  FMUL.FTZ R3, R0.reuse, R25 ;  /* 0x0000001900037220 */ /* 0x040fe20000410000 */
[C---:B------:R-:W-:Y:S01]  /*2b30*/  FMUL.FTZ R24, R0.reuse, R48 ;  /* 0x0000003000187220 */ /* 0x040fe20000410000 */
[----:B------:R-:W-:Y:S01]  /*2b40*/  FMUL.FTZ R51, R0, R51 ;  /* 0x0000003300337220 */ /* 0x000fe20000410000 */
[----:B---3--:R-:W-:Y:S01]  /*2b50*/  VIADDMNMX R34, R30, R88, R59, PT ;  /* 0x000000581e227246 */ /* 0x008fe2000380013b */
        /* <DEDUP_REMOVED lines=8> */
[C---:B------:R-:W-:Y:S01]  /*2be0*/  FMUL.FTZ R15, R0.reuse, R44 ;  /* 0x0000002c000f7220 */ /* 0x040fe20000410000 */
[----:B----4-:R-:W-:Y:S01]  /*2bf0*/  FSEL R93, R93, -INF , P1 ;  /* 0xff8000005d5d7808 */ /* 0x010fe20000800000 */
[----:B------:R-:W2:Y:S01]  /*2c00*/  MUFU.TANH R39, R39 ;  /* 0x0000002700277308 */ /* 0x000ea20000002400 */
[----:B------:R-:W-:Y:S01]  /*2c10*/  FSEL R91, R91, -INF , P2 ;  /* 0xff8000005b5b7808 */ /* 0x000fe20001000000 */
[----:B------:R-:W-:Y:S01]  /*2c20*/  FMUL.FTZ R62, R0, R62 ;  /* 0x0000003e003e7220 */ /* 0x000fe20000410000 */
[----:B------:R-:W-:Y:S01]  /*2c30*/  ISETP.GT.AND P1, PT, R34, 0x9, PT ;  /* 0x000000092200780c */ /* 0x000fe20003f24270 */
[C---:B------:R-:W-:Y:S01]  /*2c40*/  FMUL.FTZ R66, R0.reuse, R66 ;  /* 0x0000004200427220 */ /* 0x040fe20000410000 */
[----:B------:R-:W-:Y:S01]  /*2c50*/  FSEL R89, R89, -INF , P3 ;  /* 0xff80000059597808 */ /* 0x000fe20001800000 */
[----:B------:R-:W-:Y:S01]  /*2c60*/  FMUL.FTZ R67, R0, R67 ;  /* 0x0000004300437220 */ /* 0x000fe20000410000 */
[----:B------:R-:W-:Y:S01]  /*2c70*/  FMNMX.FTZ R32, R93, R91, !PT ;  /* 0x0000005b5d207209 */ /* 0x000fe20007810000 */
[----:B------:R3:W-:Y:S01]  /*2c80*/  MUFU.TANH R37, R27 ;  /* 0x0000001b00257308 */ /* 0x0007e20000002400 */
[----:B------:R-:W-:Y:S01]  /*2c90*/  ISETP.GT.AND P2, PT, R34, 0x10, PT ;  /* 0x000000102200780c */ /* 0x000fe20003f44270 */
[C---:B------:R-:W-:Y:S01]  /*2ca0*/  FMUL.FTZ R70, R0.reuse, R70 ;  /* 0x0000004600467220 */ /* 0x040fe20000410000 */
[----:B-----5:R-:W-:Y:S01]  /*2cb0*/  FSEL R63, R31, -INF , P1 ;  /* 0xff8000001f3f7808 */ /* 0x020fe20000800000 */
[C---:B------:R-:W-:Y:S01]  /*2cc0*/  FMUL.FTZ R71, R0.reuse, R71 ;  /* 0x0000004700477220 */ /* 0x040fe20000410000 */
[----:B------:R-:W-:Y:S01]  /*2cd0*/  FMNMX.FTZ R32, R89, R32, !PT ;  /* 0x0000002059207209 */ /* 0x000fe20007810000 */
[----:B------:R-:W-:Y:S01]  /*2ce0*/  FMUL.FTZ R74, R0, R74 ;  /* 0x0000004a004a7220 */ /* 0x000fe20000410000 */
[----:B------:R-:W-:Y:S01]  /*2cf0*/  ISETP.GT.AND P1, PT, R34, 0x11, PT ;  /* 0x000000112200780c */ /* 0x000fe20003f24270 */
[----:B------:R-:W4:Y:S01]  /*2d00*/  MUFU.TANH R42, R42 ;  /* 0x0000002a002a7308 */ /* 0x000f220000002400 */
[C---:B---3--:R-:W-:Y:S01]  /*2d10*/  FMUL.FTZ R27, R0.reuse, R57 ;  /* 0x00000039001b7220 */ /* 0x048fe20000410000 */
[----:B0-----:R-:W-:Y:S01]  /*2d20*/  FSEL R57, R33, -INF , P2 ;  /* 0xff80000021397808 */ /* 0x001fe20001000000 */
[C---:B------:R-:W-:Y:S01]  /*2d30*/  FMUL.FTZ R75, R0.reuse, R75 ;  /* 0x0000004b004b7220 */ /* 0x040fe20000410000 */
[----:B------:R-:W-:Y:S01]  /*2d40*/  FMNMX.FTZ R32, R63, R32, !PT ;  /* 0x000000203f207209 */ /* 0x000fe20007810000 */
[----:B------:R-:W-:Y:S01]  /*2d50*/  FMUL.FTZ R78, R0, R78 ;  /* 0x0000004e004e7220 */ /* 0x000fe20000410000 */
[----:B------:R-:W-:Y:S01]  /*2d60*/  ISETP.GT.AND P2, PT, R34, 0x18, PT ;  /* 0x000000182200780c */ /* 0x000fe20003f44270 */
[C---:B------:R-:W-:Y:S01]  /*2d70*/  FMUL.FTZ R79, R0.reuse, R79 ;  /* 0x0000004f004f7220 */ /* 0x040fe20000410000 */
[----:B------:R-:W-:Y:S01]  /*2d80*/  MUFU.TANH R43, R43 ;  /* 0x0000002b002b7308 */ /* 0x000fe20000002400 */
[----:B-1----:R-:W-:Y:S01]  /*2d90*/  FSEL R56, R35, -INF , P1 ;  /* 0xff80000023387808 */ /* 0x002fe20000800000 */
[----:B------:R-:W-:Y:S01]  /*2da0*/  FMUL.FTZ R82, R0, R82 ;  /* 0x0000005200527220 */ /* 0x000fe20000410000 */
[----:B------:R-:W-:Y:S01]  /*2db0*/  ISETP.GT.AND P1, PT, R34, 0x19, PT ;  /* 0x000000192200780c */ /* 0x000fe20003f24270 */
[C---:B------:R-:W-:Y:S01]  /*2dc0*/  FMUL.FTZ R83, R0.reuse, R83 ;  /* 0x0000005300537220 */ /* 0x040fe20000410000 */
[C---:B------:R-:W-:Y:S01]  /*2dd0*/  FMUL.FTZ R86, R0.reuse, R86 ;  /* 0x0000005600567220 */ /* 0x040fe20000410000 */
[----:B------:R-:W-:Y:S01]  /*2de0*/  FMUL.FTZ R87, R0, R87 ;  /* 0x0000005700577220 */ /* 0x000fe20000410000 */
[----:B--2---:R-:W-:Y:S01]  /*2df0*/  FSEL R53, R39, -INF , P1 ;  /* 0xff80000027357808 */ /* 0x004fe20000800000 */
[----:B------:R0:W-:Y:S01]  /*2e00*/  MUFU.TANH R40, R29 ;  /* 0x0000001d00287308 */ /* 0x0001e20000002400 */
[----:B------:R-:W-:Y:S01]  /*2e10*/  ISETP.GT.AND P1, PT, R34, 0x21, PT ;  /* 0x000000212200780c */ /* 0x000fe20003f24270 */
[C---:B------:R-:W-:Y:S01]  /*2e20*/  FMUL.FTZ R61, R0.reuse, R61 ;  /* 0x0000003d003d7220 */ /* 0x040fe20000410000 */
[----:B------:R-:W1:Y:S01]  /*2e30*/  SHFL.IDX PT, R54, R54, RZ, 0x1c1f ;  /* 0x001c1fff36367589 */ /* 0x000e6200000e0000 */
[----:B------:R-:W-:Y:S01]  /*2e40*/  ULDC UR10, c[0x0][0x988] ;  /* 0x00026200000a7ab9 */ /* 0x000fe20000000800 */
[C---:B------:R-:W-:Y:S01]  /*2e50*/  FMUL.FTZ R65, R0.reuse, R65 ;  /* 0x0000004100417220 */ /* 0x040fe20000410000 */
[C---:B------:R-:W-:Y:S01]  /*2e60*/  FMUL.FTZ R64, R0.reuse, R64 ;  /* 0x0000004000407220 */ /* 0x040fe20000410000 */
[C---:B------:R-:W-:Y:S01]  /*2e70*/  FMUL.FTZ R68, R0.reuse, R68 ;  /* 0x0000004400447220 */ /* 0x040fe20000410000 */
[----:B------:R-:W2:Y:S01]  /*2e80*/  MUFU.TANH R46, R46 ;  /* 0x0000002e002e7308 */ /* 0x000ea20000002400 */
[----:B0-----:R-:W-:Y:S01]  /*2e90*/  FMNMX.FTZ R29, R57, R32, !PT ;  /* 0x00000020391d7209 */ /* 0x001fe20007810000 */
[C---:B------:R-:W-:Y:S01]  /*2ea0*/  FMUL.FTZ R69, R0.reuse, R69 ;  /* 0x0000004500457220 */ /* 0x040fe20000410000 */
[C---:B------:R-:W-:Y:S01]  /*2eb0*/  FMUL.FTZ R73, R0.reuse, R73 ;  /* 0x0000004900497220 */ /* 0x040fe20000410000 */
[C---:B------:R-:W-:Y:S01]  /*2ec0*/  FMUL.FTZ R76, R0.reuse, R76 ;  /* 0x0000004c004c7220 */ /* 0x040fe20000410000 */
[----:B------:R-:W-:Y:S01]  /*2ed0*/  FMUL.FTZ R85, R0, R85 ;  /* 0x0000005500557220 */ /* 0x000fe20000410000 */
[----:B------:R-:W-:-:S02]  /*2ee0*/  UIADD3 UR6, UR57, 0x38840, URZ ;  /* 0x0003884039067890 */ /* 0x000fc4000fffe03f */
[----:B------:R0:W-:Y:S02]  /*2ef0*/  MUFU.TANH R45, R55 ;  /* 0x00000037002d7308 */ /* 0x0001e40000002400 */
[----:B------:R-:W-:-:S06]  /*2f00*/  UPRMT UR6, UR53, 0x654, UR6 ;  /* 0x0000065435067896 */ /* 0x000fcc0008000006 */
[----:B------:R3:W-:Y:S01]  /*2f10*/  MUFU.TANH R41, R30 ;  /* 0x0000001e00297308 */ /* 0x0007e20000002400 */
[----:B0-----:R-:W-:Y:S02]  /*2f20*/  FSEL R55, R38, -INF , P2 ;  /* 0xff80000026377808 */ /* 0x001fe40001000000 */
[----:B------:R-:W-:Y:S01]  /*2f30*/  ISETP.GT.AND P2, PT, R34, 0x20, PT ;  /* 0x000000202200780c */ /* 0x000fe20003f44270 */
[----:B------:R-:W-:Y:S01]  /*2f40*/  SYNCS.ARRIVE.TRANS64.RED.A1T0 RZ, [UR6], RZ ;  /* 0x000000ffffff79a7 */ /* 0x000fe20008100406 */
[----:B-1----:R-:W-:Y:S02]  /*2f50*/  VIADDMNMX R88, R54, R88, R59, PT ;  /* 0x0000005836587246 */ /* 0x002fe4000380013b */
[----:B----4-:R-:W-:Y:S01]  /*2f60*/  FSEL R52, R42, -INF , P2 ;  /* 0xff8000002a347808 */ /* 0x010fe20001000000 */
[----:B------:R-:W0:Y:S01]  /*2f70*/  MUFU.TANH R47, R47 ;  /* 0x0000002f002f7308 */ /* 0x000e220000002400 */
[----:B---3--:R-:W-:Y:S02]  /*2f80*/  FMNMX.FTZ R30, R56, R29, !PT ;  /* 0x0000001d381e7209 */ /* 0x008fe40007810000 */
[----:B------:R-:W-:-:S02]  /*2f90*/  ISETP.GT.AND P2, PT, R34, 0x28, PT ;  /* 0x000000282200780c */ /* 0x000fc40003f44270 */
[----:B------:R-:W-:Y:S02]  /*2fa0*/  FMNMX.FTZ R30, R55, R30, !PT ;  /* 0x0000001e371e7209 */ /* 0x000fe40007810000 */
[----:B------:R-:W-:Y:S01]  /*2fb0*/  ISETP.GT.AND P3, PT, R88, 0x8, PT ;  /* 0x000000085800780c */ /* 0x000fe20003f64270 */
[----:B------:R2:W1:Y:S01]  /*2fc0*/  MUFU.TANH R48, R50 ;  /* 0x0000003200307308 */ /* 0x0004620000002400 */
[----:B------:R-:W-:-:S04]  /*2fd0*/  FMNMX.FTZ R29, R53, R30, !PT ;  /* 0x0000001e351d7209 */ /* 0x000fc80007810000 */
[----:B------:R-:W-:-:S03]  /*2fe0*/  FMNMX.FTZ R30, R52, R29, !PT ;  /* 0x0000001d341e7209 */ /* 0x000fc60007810000 */
[----:B------:R3:W4:Y:S01]  /*2ff0*/  MUFU.TANH R36, R51 ;  /* 0x0000003300247308 */ /* 0x0007220000002400 */
[----:B--2---:R-:W-:Y:S02]  /*3000*/  FSEL R50, R46, -INF , P2 ;  /* 0xff8000002e327808 */ /* 0x004fe40001000000 */
[----:B------:R-:W-:-:S05]  /*3010*/  ISETP.GT.AND P2, PT, R34, 0x30, PT ;  /* 0x000000302200780c */ /* 0x000fca0003f44270 */
[----:B------:R2:W5:Y:S01]  /*3020*/  MUFU.TANH R44, R58 ;  /* 0x0000003a002c7308 */ /* 0x0005620000002400 */
[----:B---3--:R-:W-:Y:S02]  /*3030*/  FSEL R51, R43, -INF , P1 ;  /* 0xff8000002b337808 */ /* 0x008fe40000800000 */
[----:B------:R-:W-:Y:S02]  /*3040*/  ISETP.GT.AND P1, PT, R34, 0x29, PT ;  /* 0x000000292200780c */ /* 0x000fe40003f24270 */
[----:B------:R-:W-:Y:S02]  /*3050*/  FMNMX.FTZ R29, R51, R30, !PT ;  /* 0x0000001e331d7209 */ /* 0x000fe40007810000 */
[----:B0-----:R-:W-:Y:S01]  /*3060*/  FSEL R49, R47, -INF , P1 ;  /* 0xff8000002f317808 */ /* 0x001fe20000800000 */
[----:B------:R-:W0:Y:S01]  /*3070*/  MUFU.TANH R62, R62 ;  /* 0x0000003e003e7308 */ /* 0x000e220000002400 */
[----:B------:R-:W-:Y:S01]  /*3080*/  FMNMX.FTZ R30, R50, R29, !PT ;  /* 0x0000001d321e7209 */ /* 0x000fe20007810000 */
[----:B--2---:R-:W-:Y:S01]  /*3090*/  FMUL.FTZ R58, R0, R72 ;  /* 0x00000048003a7220 */ /* 0x004fe20000410000 */
[----:B------:R-:W-:Y:S01]  /*30a0*/  ISETP.GT.AND P1, PT, R34, 0x31, PT ;  /* 0x000000312200780c */ /* 0x000fe20003f24270 */
[----:B------:R-:W-:Y:S01]  /*30b0*/  FMUL.FTZ R72, R0, R80 ;  /* 0x0000005000487220 */ /* 0x000fe20000410000 */
[----:B-1----:R-:W-:-:S02]  /*30c0*/  FSEL R48, R48, -INF , P2 ;  /* 0xff80000030307808 */ /* 0x002fc40001000000 */
[----:B------:R-:W-:Y:S01]  /*30d0*/  FMNMX.FTZ R29, R49, R30, !PT ;  /* 0x0000001e311d7209 */ /* 0x000fe20007810000 */
[----:B------:R-:W1:Y:S01]  /*30e0*/  MUFU.TANH R66, R66 ;  /* 0x0000004200427308 */ /* 0x000e620000002400 */
[----:B------:R-:W-:Y:S02]  /*30f0*/  ISETP.GT.AND P2, PT, R34, 0x38, PT ;  /* 0x000000382200780c */ /* 0x000fe40003f44270 */
[----:B----4-:R-:W-:Y:S02]  /*3100*/  FSEL R47, R36, -INF , P1 ;  /* 0xff800000242f7808 */ /* 0x010fe40000800000 */
[----:B------:R-:W-:Y:S02]  /*3110*/  FMNMX.FTZ R30, R48, R29, !PT ;  /* 0x0000001d301e7209 */ /* 0x000fe40007810000 */
[----:B------:R-:W-:Y:S01]  /*3120*/  ISETP.GT.AND P1, PT, R34, 0x39, PT ;  /* 0x000000392200780c */ /* 0x000fe20003f24270 */
[----:B------:R-:W2:Y:S01]  /*3130*/  MUFU.TANH R67, R67 ;  /* 0x0000004300437308 */ /* 0x000ea20000002400 */
[----:B------:R-:W-:-:S02]  /*3140*/  FSEL R46, R37, -INF , P2 ;  /* 0xff800000252e7808 */ /* 0x000fc40001000000 */
[----:B------:R-:W-:Y:S02]  /*3150*/  FMNMX.FTZ R29, R47, R30, !PT ;  /* 0x0000001e2f1d7209 */ /* 0x000fe40007810000 */
[----:B------:R-:W-:Y:S02]  /*3160*/  ISETP.GT.AND P2, PT, R34, 0x40, PT ;  /* 0x000000402200780c */ /* 0x000fe40003f44270 */
[----:B------:R-:W-:Y:S01]  /*3170*/  FSEL R45, R45, -INF , P1 ;  /* 0xff8000002d2d7808 */ /* 0x000fe20000800000 */
[----:B------:R3:W4:Y:S01]  /*3180*/  MUFU.TANH R38, R70 ;  /* 0x0000004600267308 */ /* 0x0007220000002400 */
[----:B------:R-:W-:Y:S02]  /*3190*/  FMNMX.FTZ R30, R46, R29, !PT ;  /* 0x0000001d2e1e7209 */ /* 0x000fe40007810000 */
[----:B------:R-:W-:Y:S02]  /*31a0*/  ISETP.GT.AND P1, PT, R34, 0x41, PT ;  /* 0x000000412200780c */ /* 0x000fe40003f24270 */
[----:B-----5:R-:W-:-:S02]  /*31b0*/  FSEL R44, R44, -INF , P2 ;  /* 0xff8000002c2c7808 */ /* 0x020fc40001000000 */
[----:B------:R-:W-:Y:S01]  /*31c0*/  FMNMX.FTZ R29, R45, R30, !PT ;  /* 0x0000001e2d1d7209 */ /* 0x000fe20007810000 */
[----:B------:R-:W5:Y:S01]  /*31d0*/  MUFU.TANH R33, R71 ;  /* 0x0000004700217308 */ /* 0x000f620000002400 */
[----:B------:R-:W-:Y:S01]  /*31e0*/  ISETP.GT.AND P2, PT, R34, 0x48, PT ;  /* 0x000000482200780c */ /* 0x000fe20003f44270 */
[----:B---3--:R-:W-:Y:S01]  /*31f0*/  FMUL.FTZ R70, R0, R77 ;  /* 0x0000004d00467220 */ /* 0x008fe20000410000 */
[----:B------:R-:W-:Y:S02]  /*3200*/  FSEL R40, R40, -INF , P1 ;  /* 0xff80000028287808 */ /* 0x000fe40000800000 */
[----:B------:R-:W-:Y:S02]  /*3210*/  FMNMX.FTZ R29, R44, R29, !PT ;  /* 0x0000001d2c1d7209 */ /* 0x000fe40007810000 */
[----:B------:R-:W-:Y:S01]  /*3220*/  ISETP.GT.AND P1, PT, R34, 0x49, PT ;  /* 0x000000492200780c */ /* 0x000fe20003f24270 */
[----:B------:R-:W3:Y:S01]  /*3230*/  MUFU.TANH R42, R74 ;  /* 0x0000004a002a7308 */ /* 0x000ee20000002400 */
[----:B0-----:R-:W-:-:S02]  /*3240*/  FSEL R31, R62, -INF , P2 ;  /* 0xff8000003e1f7808 */ /* 0x001fc40001000000 */
[----:B------:R-:W-:Y:S02]  /*3250*/  FMNMX.FTZ R30, R40, R29, !PT ;  /* 0x0000001d281e7209 */ /* 0x000fe40007810000 */
[C---:B------:R-:W-:Y:S02]  /*3260*/  ISETP.GT.AND P2, PT, R34.reuse, 0x50, PT ;  /* 0x000000502200780c */ /* 0x040fe40003f44270 */
[----:B------:R-:W-:Y:S01]  /*3270*/  FSEL R35, R41, -INF , P1 ;  /* 0xff80000029237808 */ /* 0x000fe20000800000 */
[----:B------:R-:W0:Y:S01]  /*3280*/  MUFU.TANH R37, R75 ;  /* 0x0000004b00257308 */ /* 0x000e220000002400 */
[----:B------:R-:W-:Y:S02]  /*3290*/  FMNMX.FTZ R30, R31, R30, !PT ;  /* 0x0000001e1f1e7209 */ /* 0x000fe40007810000 */
[----:B------:R-:W-:Y:S02]  /*32a0*/  ISETP.GT.AND P1, PT, R34, 0x51, PT ;  /* 0x000000512200780c */ /* 0x000fe40003f24270 */
[----:B-1----:R-:W-:-:S02]  /*32b0*/  FSEL R43, R66, -INF , P2 ;  /* 0xff800000422b7808 */ /* 0x002fc40001000000 */
[----:B------:R-:W-:Y:S01]  /*32c0*/  FMNMX.FTZ R30, R35, R30, !PT ;  /* 0x0000001e231e7209 */ /* 0x000fe20007810000 */
[----:B------:R-:W1:Y:S01]  /*32d0*/  MUFU.TANH R36, R78 ;  /* 0x0000004e00247308 */ /* 0x000e620000002400 */
[----:B------:R-:W-:Y:S02]  /*32e0*/  ISETP.GT.AND P2, PT, R34, 0x58, PT ;  /* 0x000000582200780c */ /* 0x000fe40003f44270 */
[----:B--2---:R-:W-:Y:S01]  /*32f0*/  FSEL R39, R67, -INF , P1 ;  /* 0xff80000043277808 */ /* 0x004fe20000800000 */
[----:B------:R-:W-:Y:S01]  /*3300*/  FMUL.FTZ R67, R0, R60 ;  /* 0x0000003c00437220 */ /* 0x000fe20000410000 */
[----:B------:R-:W-:Y:S02]  /*3310*/  FMNMX.FTZ R30, R43, R30, !PT ;  /* 0x0000001e2b1e7209 */ /* 0x000fe40007810000 */
[----:B------:R-:W-:Y:S01]  /*3320*/  ISETP.GT.AND P1, PT, R34, 0x59, PT ;  /* 0x000000592200780c */ /* 0x000fe20003f24270 */
[----:B------:R-:W2:Y:S01]  /*3330*/  MUFU.TANH R32, R79 ;  /* 0x0000004f00207308 */ /* 0x000ea20000002400 */
[----:B----4-:R-:W-:-:S02]  /*3340*/  FSEL R38, R38, -INF , P2 ;  /* 0xff80000026267808 */ /* 0x010fc40001000000 */
[----:B------:R-:W-:Y:S02]  /*3350*/  FMNMX.FTZ R29, R39, R30, !PT ;  /* 0x0000001e271d7209 */ /* 0x000fe40007810000 */
[----:B------:R-:W-:Y:S02]  /*3360*/  ISETP.GT.AND P2, PT, R34, 0x60, PT ;  /* 0x000000602200780c */ /* 0x000fe40003f44270 */
[----:B-----5:R-:W-:Y:S01]  /*3370*/  FSEL R33, R33, -INF , P1 ;  /* 0xff80000021217808 */ /* 0x020fe20000800000 */
[----:B------:R-:W4:Y:S01]  /*3380*/  MUFU.TANH R41, R82 ;  /* 0x0000005200297308 */ /* 0x000f220000002400 */
[----:B------:R-:W-:Y:S02]  /*3390*/  FMNMX.FTZ R30, R38, R29, !PT ;  /* 0x0000001d261e7209 */ /* 0x000fe40007810000 */
[----:B------:R-:W-:Y:S02]  /*33a0*/  ISETP.GT.AND P1, PT, R34, 0x61, PT ;  /* 0x000000612200780c */ /* 0x000fe40003f24270 */
[----:B---3--:R-:W-:-:S02]  /*33b0*/  FSEL R42, R42, -INF , P2 ;  /* 0xff8000002a2a7808 */ /* 0x008fc40001000000 */
[----:B------:R-:W-:Y:S01]  /*33c0*/  FMNMX.FTZ R29, R33, R30, !PT ;  /* 0x0000001e211d7209 */ /* 0x000fe20007810000 */
[----:B------:R-:W3:Y:S01]  /*33d0*/  MUFU.TANH R83, R83 ;  /* 0x0000005300537308 */ /* 0x000ee20000002400 */
[----:B------:R-:W-:Y:S02]  /*33e0*/  ISETP.GT.AND P2, PT, R34, 0x68, PT ;  /* 0x000000682200780c */ /* 0x000fe40003f44270 */
[----:B0-----:R-:W-:Y:S02]  /*33f0*/  FSEL R37, R37, -INF , P1 ;  /* 0xff80000025257808 */ /* 0x001fe40000800000 */
[----:B------:R-:W-:Y:S02]  /*3400*/  FMNMX.FTZ R30, R42, R29, !PT ;  /* 0x0000001d2a1e7209 */ /* 0x000fe40007810000 */
[----:B------:R-:W-:Y:S01]  /*3410*/  ISETP.GT.AND P1, PT, R34, 0x69, PT ;  /* 0x000000692200780c */ /* 0x000fe20003f24270 */
[----:B------:R-:W0:Y:S01]  /*3420*/  MUFU.TANH R86, R86 ;  /* 0x0000005600567308 */ /* 0x000e220000002400 */
[----:B-1----:R-:W-:-:S02]  /*3430*/  FSEL R36, R36, -INF , P2 ;  /* 0xff80000024247808 */ /* 0x002fc40001000000 */
[----:B------:R-:W-:Y:S02]  /*3440*/  FMNMX.FTZ R29, R37, R30, !PT ;  /* 0x0000001e251d7209 */ /* 0x000fe40007810000 */
[----:B------:R-:W-:Y:S02]  /*3450*/  ISETP.GT.AND P2, PT, R34, 0x70, PT ;  /* 0x000000702200780c */ /* 0x000fe40003f44270 */
[----:B--2---:R-:W-:Y:S01]  /*3460*/  FSEL R32, R32, -INF , P1 ;  /* 0xff80000020207808 */ /* 0x004fe20000800000 */
[----:B------:R-:W1:Y:S01]  /*3470*/  MUFU.TANH R87, R87 ;  /* 0x0000005700577308 */ /* 0x000e620000002400 */
[----:B------:R-:W-:Y:S02]  /*3480*/  FMNMX.FTZ R29, R36, R29, !PT ;  /* 0x0000001d241d7209 */ /* 0x000fe40007810000 */
[----:B------:R-:W-:Y:S02]  /*3490*/  ISETP.GT.AND P1, PT, R34, 0x71, PT ;  /* 0x000000712200780c */ /* 0x000fe40003f24270 */
[----:B----4-:R-:W-:-:S02]  /*34a0*/  FSEL R41, R41, -INF , P2 ;  /* 0xff80000029297808 */ /* 0x010fc40001000000 */
[----:B------:R-:W-:Y:S01]  /*34b0*/  FMNMX.FTZ R30, R32, R29, !PT ;  /* 0x0000001d201e7209 */ /* 0x000fe20007810000 */
[----:B------:R2:W-:Y:S01]  /*34c0*/  MUFU.TANH R66, R61 ;  /* 0x0000003d00427308 */ /* 0x0005e20000002400 */
[C---:B------:R-:W-:Y:S02]  /*34d0*/  ISETP.GT.AND P2, PT, R34.reuse, 0x78, PT ;  /* 0x000000782200780c */ /* 0x040fe40003f44270 */
[----:B---3--:R-:W-:Y:S02]  /*34e0*/  FSEL R29, R83, -INF , P1 ;  /* 0xff800000531d7808 */ /* 0x008fe40000800000 */
[----:B------:R-:W-:Y:S02]  /*34f0*/  FMNMX.FTZ R30, R41, R30, !PT ;  /* 0x0000001e291e7209 */ /* 0x000fe40007810000 */
[----:B------:R-:W-:Y:S01]  /*3500*/  ISETP.GT.AND P1, PT, R34, 0x79, PT ;  /* 0x000000792200780c */ /* 0x000fe20003f24270 */
[----:B------:R-:W-:Y:S01]  /*3510*/  MUFU.TANH R2, R2 ;  /* 0x0000000200027308 */ /* 0x000fe20000002400 */
[----:B0-----:R-:W-:-:S02]  /*3520*/  FSEL R34, R86, -INF , P2 ;  /* 0xff80000056227808 */ /* 0x001fc40001000000 */
[----:B------:R-:W-:Y:S02]  /*3530*/  FMNMX.FTZ R71, R29, R30, !PT ;  /* 0x0000001e1d477209 */ /* 0x000fe40007810000 */
[----:B-1----:R-:W-:Y:S02]  /*3540*/  FSEL R30, R87, -INF , P1 ;  /* 0xff800000571e7808 */ /* 0x002fe40000800000 */
[----:B------:R-:W-:Y:S01]  /*3550*/  FMNMX.FTZ R71, R34, R71, !PT ;  /* 0x0000004722477209 */ /* 0x000fe20007810000 */
[----:B------:R-:W-:Y:S01]  /*3560*/  MUFU.TANH R3, R3 ;  /* 0x0000000300037308 */ /* 0x000fe20000002400 */
[----:B------:R-:W-:Y:S02]  /*3570*/  ISETP.GT.AND P2, PT, R88, 0x1, PT ;  /* 0x000000015800780c */ /* 0x000fe40003f44270 */
[----:B------:R-:W-:-:S05]  /*3580*/  FMNMX.FTZ R71, R30, R71, !PT ;  /* 0x000000471e477209 */ /* 0x000fca0007810000 */
[----:B------:R-:W0:Y:S01]  /*3590*/  SHFL.BFLY PT, R60, R71, 0x2, 0x1f ;  /* 0x0c401f00473c7f89 */ /* 0x000e2200000e0000 */
[----:B------:R-:W1:Y:S08]  /*35a0*/  MUFU.TANH R7, R7 ;  /* 0x0000000700077308 */ /* 0x000e700000002400 */
[----:B------:R3:W-:Y:S08]  /*35b0*/  MUFU.TANH R79, R58 ;  /* 0x0000003a004f7308 */ /* 0x0007f00000002400 */
[----:B------:R-:W4:Y:S01]  /*35c0*/  MUFU.TANH R8, R8 ;  /* 0x0000000800087308 */ /* 0x000f220000002400 */
[----:B0-----:R-:W-:-:S07]  /*35d0*/  FMNMX.FTZ R60, R71, R60, !PT ;  /* 0x0000003c473c7209 */ /* 0x001fce0007810000 */
[----:B------:R-:W0:Y:S01]  /*35e0*/  MUFU.TANH R9, R9 ;  /* 0x0000000900097308 */ /* 0x000e220000002400 */
[----:B------:R-:W-:Y:S01]  /*35f0*/  FMUL.FTZ R71, R0, R81 ;  /* 0x0000005100477220 */ /* 0x000fe20000410000 */
[----:B--2---:R-:W2:Y:S06]  /*3600*/  SHFL.BFLY PT, R61, R60, 0x1, 0x1f ;  /* 0x0c201f003c3d7f89 */ /* 0x004eac00000e0000 */
[----:B------:R-:W-:Y:S08]  /*3610*/  MUFU.TANH R10, R10 ;  /* 0x0000000a000a7308 */ /* 0x000ff00000002400 */
[----:B------:R-:W5:Y:S08]  /*3620*/  MUFU.TANH R11, R11 ;  /* 0x0000000b000b7308 */ /* 0x000f700000002400 */
[----:B------:R-:W-:Y:S01]  /*3630*/  MUFU.TANH R12, R12 ;  /* 0x0000000c000c7308 */ /* 0x000fe20000002400 */
[----:B--2---:R-:W-:Y:S01]  /*3640*/  FMNMX.FTZ R170, R60, R61, !PT ;  /* 0x0000003d3caa7209 */ /* 0x004fe20007810000 */
[----:B------:R-:W-:Y:S01]  /*3650*/  IMAD.U32 R61, RZ, RZ, UR10 ;  /* 0x0000000aff3d7e24 */ /* 0x000fe2000f8e00ff */
[----:B-1----:R-:W-:-:S02]  /*3660*/  FSEL R60, R7, -INF , P3 ;  /* 0xff800000073c7808 */ /* 0x002fc40001800000 */
[C---:B------:R-:W-:Y:S01]  /*3670*/  FSETP.NEU.FTZ.AND P1, PT, R170.reuse, -INF , PT ;  /* 0xff800000aa00780b */ /* 0x040fe20003f3d000 */
[----:B---3--:R-:W-:-:S01]  /*3680*/  FFMA.FTZ R58, R170, R61, -8 ;  /* 0xc1000000aa3a7423 */ /* 0x008fc2000001003d */
[----:B------:R-:W-:Y:S01]  /*3690*/  FSEL R61, R3, -INF , P2 ;  /* 0xff800000033d7808 */ /* 0x000fe20001000000 */
[----:B------:R1:W-:Y:S01]  /*36a0*/  MUFU.TANH R75, R65 ;  /* 0x00000041004b7308 */ /* 0x0003e20000002400 */
[----:B------:R-:W-:Y:S02]  /*36b0*/  ISETP.GT.AND P2, PT, R88, 0x10, PT ;  /* 0x000000105800780c */ /* 0x000fe40003f44270 */
[----:B------:R-:W-:Y:S02]  /*36c0*/  FSEL R58, R58, RZ, P1 ;  /* 0x000000ff3a3a7208 */ /* 0x000fe40000800000 */
[----:B------:R-:W-:-:S03]  /*36d0*/  ISETP.GT.AND P1, PT, R88, RZ, PT ;  /* 0x000000ff5800720c */ /* 0x000fc60003f24270 */
[----:B------:R-:W2:Y:S01]  /*36e0*/  MUFU.TANH R14, R14 ;  /* 0x0000000e000e7308 */ /* 0x000ea20000002400 */
[----:B------:R-:W-:Y:S01]  /*36f0*/  FSEL R62, R2, -INF , P1 ;  /* 0xff800000023e7808 */ /* 0x000fe20000800000 */
[--C-:B-1----:R-:W-:Y:S01]  /*3700*/  FFMA.FTZ R65, R63, UR10, -R58.reuse ;  /* 0x0000000a3f417c23 */ /* 0x102fe2000801083a */
[----:B------:R-:W-:Y:S01]  /*3710*/  ISETP.GT.AND P1, PT, R88, 0x9, PT ;  /* 0x000000095800780c */ /* 0x000fe20003f24270 */
[--C-:B------:R-:W-:Y:S01]  /*3720*/  FFMA.FTZ R155, R57, UR10, -R58.reuse ;  /* 0x0000000a399b7c23 */ /* 0x100fe2000801083a */
[----:B------:R-:W-:Y:S01]  /*3730*/  FMNMX.FTZ R3, R62, R61, !PT ;  /* 0x0000003d3e037209 */ /* 0x000fe20007810000 */
[--C-:B------:R-:W-:Y:S01]  /*3740*/  FFMA.FTZ R157, R52, UR10, -R58.reuse ;  /* 0x0000000a349d7c23 */ /* 0x100fe2000801083a */
[----:B----4-:R-:W-:Y:S01]  /*3750*/  FSEL R59, R8, -INF , P1 ;  /* 0xff800000083b7808 */ /* 0x010fe20000800000 */
[----:B------:R-:W-:Y:S01]  /*3760*/  MUFU.TANH R13, R13 ;  /* 0x0000000d000d7308 */ /* 0x000fe20000002400 */
[----:B------:R-:W-:Y:S01]  /*3770*/  FMNMX.FTZ R8, R60, R3, !PT ;  /* 0x000000033c087209 */ /* 0x000fe20007810000 */
[--C-:B------:R-:W-:Y:S01]  /*3780*/  FFMA.FTZ R159, R48, UR10, -R58.reuse ;  /* 0x0000000a309f7c23 */ /* 0x100fe2000801083a */
[----:B------:R-:W-:Y:S01]  /*3790*/  ISETP.GT.AND P1, PT, R88, 0x11, PT ;  /* 0x000000115800780c */ /* 0x000fe20003f24270 */
[--C-:B------:R-:W-:Y:S01]  /*37a0*/  FFMA.FTZ R161, R44, UR10, -R58.reuse ;  /* 0x0000000a2ca17c23 */ /* 0x100fe2000801083a */
[----:B0-----:R-:W-:Y:S01]  /*37b0*/  FSEL R63, R9, -INF , P2 ;  /* 0xff800000093f7808 */ /* 0x001fe20001000000 */
[--C-:B------:R-:W-:Y:S01]  /*37c0*/  FFMA.FTZ R9, R56, UR10, -R58.reuse ;  /* 0x0000000a38097c23 */ /* 0x100fe2000801083a */
[----:B------:R-:W-:Y:S01]  /*37d0*/  FMNMX.FTZ R8, R59, R8, !PT ;  /* 0x000000083b087209 */ /* 0x000fe20007810000 */
[----:B------:R0:W-:Y:S01]  /*37e0*/  MUFU.TANH R74, R64 ;  /* 0x00000040004a7308 */ /* 0x0001e20000002400 */
[C---:B------:R-:W-:Y:S01]  /*37f0*/  ISETP.GT.AND P2, PT, R88.reuse, 0x18, PT ;  /* 0x000000185800780c */ /* 0x040fe20003f44270 */
[--C-:B------:R-:W-:Y:S01]  /*3800*/  FFMA.FTZ R153, R93, UR10, -R58.reuse ;  /* 0x0000000a5d997c23 */ /* 0x100fe2000801083a */
[----:B------:R-:W-:Y:S01]  /*3810*/  FMNMX.FTZ R7, R63, R8, !PT ;  /* 0x000000083f077209 */ /* 0x000fe20007810000 */
[--C-:B------:R-:W-:Y:S01]  /*3820*/  FFMA.FTZ R54, R91, UR10, -R58.reuse ;  /* 0x0000000a5b367c23 */ /* 0x100fe2000801083a */
[----:B-----5:R-:W-:Y:S01]  /*3830*/  FSEL R57, R11, -INF , P2 ;  /* 0xff8000000b397808 */ /* 0x020fe20001000000 */
[--C-:B------:R-:W-:Y:S01]  /*3840*/  FFMA.FTZ R11, R55, UR10, -R58.reuse ;  /* 0x0000000a370b7c23 */ /* 0x100fe2000801083a */
[----:B------:R-:W-:Y:S01]  /*3850*/  ISETP.GT.AND P2, PT, R88, 0x20, PT ;  /* 0x000000205800780c */ /* 0x000fe20003f44270 */
[----:B------:R-:W1:Y:S01]  /*3860*/  MUFU.TANH R15, R15 ;  /* 0x0000000f000f7308 */ /* 0x000e620000002400 */
[----:B0-----:R-:W-:Y:S01]  /*3870*/  FSEL R64, R10, -INF , P1 ;  /* 0xff8000000a407808 */ /* 0x001fe20000800000 */
[--C-:B------:R-:W-:Y:S01]  /*3880*/  FFMA.FTZ R2, R89, UR10, -R58.reuse ;  /* 0x0000000a59027c23 */ /* 0x100fe2000801083a */
[----:B------:R-:W-:Y:S01]  /*3890*/  ISETP.GT.AND P1, PT, R88, 0x19, PT ;  /* 0x000000195800780c */ /* 0x000fe20003f24270 */
[--C-:B------:R-:W-:Y:S01]  /*38a0*/  FFMA.FTZ R167, R41, UR10, -R58.reuse ;  /* 0x0000000a29a77c23 */ /* 0x100fe2000801083a */
[----:B------:R-:W-:Y:S01]  /*38b0*/  FMNMX.FTZ R8, R64, R7, !PT ;  /* 0x0000000740087209 */ /* 0x000fe20007810000 */
[--C-:B------:R-:W-:Y:S01]  /*38c0*/  FFMA.FTZ R165, R42, UR10, -R58.reuse ;  /* 0x0000000a2aa57c23 */ /* 0x100fe2000801083a */
[----:B--2---:R-:W-:Y:S01]  /*38d0*/  FSEL R56, R14, -INF , P2 ;  /* 0xff8000000e387808 */ /* 0x004fe20001000000 */
[----:B------:R-:W0:Y:S01]  /*38e0*/  MUFU.TANH R20, R20 ;  /* 0x0000001400147308 */ /* 0x000e220000002400 */
[----:B------:R-:W-:Y:S01]  /*38f0*/  FMNMX.FTZ R10, R57, R8, !PT ;  /* 0x00000008390a7209 */ /* 0x000fe20007810000 */
[--C-:B------:R-:W-:Y:S01]  /*3900*/  FFMA.FTZ R14, R51, UR10, -R58.reuse ;  /* 0x0000000a330e7c23 */ /* 0x100fe2000801083a */
[----:B------:R-:W-:Y:S01]  /*3910*/  ISETP.GT.AND P2, PT, R88, 0x28, PT ;  /* 0x000000285800780c */ /* 0x000fe20003f44270 */
[--C-:B------:R-:W-:Y:S01]  /*3920*/  FFMA.FTZ R163, R43, UR10, -R58.reuse ;  /* 0x0000000a2ba37c23 */ /* 0x100fe2000801083a */
[----:B------:R-:W-:-:S01]  /*3930*/  FFMA.FTZ R31, R31, UR10, -R58 ;  /* 0x0000000a1f1f7c23 */ /* 0x000fc2000801083a */
[----:B------:R-:W-:-:S02]  /*3940*/  FFMA.FTZ R30, R30, UR10, -R58 ;  /* 0x0000000a1e1e7c23 */ /* 0x000fc4000801083a */
[----:B------:R2:W-:Y:S01]  /*3950*/  MUFU.EX2 R3, R65 ;  /* 0x0000004100037308 */ /* 0x0005e20000000800 */
[----:B-1----:R-:W-:Y:S02]  /*3960*/  FSEL R15, R15, -INF , P2 ;  /* 0xff8000000f0f7808 */ /* 0x002fe40001000000 */
[----:B------:R-:W-:-:S05]  /*3970*/  ISETP.GT.AND P2, PT, R88, 0x30, PT ;  /* 0x000000305800780c */ /* 0x000fca0003f44270 */
[----:B------:R-:W1:Y:S01]  /*3980*/  MUFU.TANH R24, R24 ;  /* 0x0000001800187308 */ /* 0x000e620000002400 */
[----:B--2---:R-:W-:Y:S01]  /*3990*/  FSEL R65, R12, -INF , P1 ;  /* 0xff8000000c417808 */ /* 0x004fe20000800000 */
[----:B------:R-:W-:Y:S01]  /*39a0*/  FFMA.FTZ R12, R53, UR10, -R58 ;  /* 0x0000000a350c7c23 */ /* 0x000fe2000801083a */
[----:B------:R-:W-:Y:S02]  /*39b0*/  ISETP.GT.AND P1, PT, R88, 0x21, PT ;  /* 0x000000215800780c */ /* 0x000fe40003f24270 */
[----:B------:R-:W-:Y:S02]  /*39c0*/  FMNMX.FTZ R7, R65, R10, !PT ;  /* 0x0000000a41077209 */ /* 0x000fe40007810000 */
[----:B------:R-:W-:Y:S01]  /*39d0*/  FSEL R13, R13, -INF , P1 ;  /* 0xff8000000d0d7808 */ /* 0x000fe20000800000 */
[----:B------:R-:W2:Y:S01]  /*39e0*/  MUFU.TANH R21, R21 ;  /* 0x0000001500157308 */ /* 0x000ea20000002400 */
[----:B------:R-:W-:Y:S02]  /*39f0*/  FMNMX.FTZ R10, R56, R7, !PT ;  /* 0x00000007380a7209 */ /* 0x000fe40007810000 */
[----:B------:R-:W-:-:S02]  /*3a00*/  ISETP.GT.AND P1, PT, R88, 0x29, PT ;  /* 0x000000295800780c */ /* 0x000fc40003f24270 */
[----:B------:R-:W-:Y:S02]  /*3a10*/  FMNMX.FTZ R10, R13, R10, !PT ;  /* 0x0000000a0d0a7209 */ /* 0x000fe40007810000 */
[----:B0-----:R-:W-:Y:S01]  /*3a20*/  FSEL R55, R20, -INF , P1 ;  /* 0xff80000014377808 */ /* 0x001fe20000800000 */
[----:B------:R-:W0:Y:S01]  /*3a30*/  MUFU.TANH R25, R25 ;  /* 0x0000001900197308 */ /* 0x000e220000002400 */
[----:B------:R-:W-:Y:S01]  /*3a40*/  FMNMX.FTZ R10, R15, R10, !PT ;  /* 0x0000000a0f0a7209 */ /* 0x000fe20007810000 */
[--C-:B------:R-:W-:Y:S01]  /*3a50*/  FFMA.FTZ R20, R47, UR10, -R58.reuse ;  /* 0x0000000a2f147c23 */ /* 0x100fe2000801083a */
[----:B------:R-:W-:Y:S02]  /*3a60*/  ISETP.GT.AND P1, PT, R88, 0x31, PT ;  /* 0x000000315800780c */ /* 0x000fe40003f24270 */
[----:B-1----:R-:W-:Y:S01]  /*3a70*/  FSEL R53, R24, -INF , P2 ;  /* 0xff80000018357808 */ /* 0x002fe20001000000 */
[----:B------:R-:W-:-:S01]  /*3a80*/  FFMA.FTZ R24, R49, UR10, -R58 ;  /* 0x0000000a31187c23 */ /* 0x000fc2000801083a */
[----:B------:R-:W-:Y:S01]  /*3a90*/  FMNMX.FTZ R10, R55, R10, !PT ;  /* 0x0000000a370a7209 */ /* 0x000fe20007810000 */
[----:B------:R-:W1:Y:S01]  /*3aa0*/  MUFU.TANH R26, R26 ;  /* 0x0000001a001a7308 */ /* 0x000e620000002400 */
[----:B------:R-:W-:-:S02]  /*3ab0*/  ISETP.GT.AND P2, PT, R88, 0x38, PT ;  /* 0x000000385800780c */ /* 0x000fc40003f44270 */
[----:B--2---:R-:W-:Y:S02]  /*3ac0*/  FSEL R21, R21, -INF , P1 ;  /* 0xff80000015157808 */ /* 0x004fe40000800000 */
[----:B------:R-:W-:Y:S02]  /*3ad0*/  FMNMX.FTZ R10, R53, R10, !PT ;  /* 0x0000000a350a7209 */ /* 0x000fe40007810000 */
[C---:B------:R-:W-:Y:S01]  /*3ae0*/  ISETP.GT.AND P1, PT, R88.reuse, 0x39, PT ;  /* 0x000000395800780c */ /* 0x040fe20003f24270 */
[----:B------:R-:W2:Y:S01]  /*3af0*/  MUFU.TANH R28, R28 ;  /* 0x0000001c001c7308 */ /* 0x000ea20000002400 */
[----:B0-----:R-:W-:Y:S02]  /*3b00*/  FSEL R25, R25, -INF , P2 ;  /* 0xff80000019197808 */ /* 0x001fe40001000000 */
[----:B------:R-:W-:Y:S02]  /*3b10*/  FMNMX.FTZ R10, R21, R10, !PT ;  /* 0x0000000a150a7209 */ /* 0x000fe40007810000 */
[----:B------:R-:W-:-:S03]  /*3b20*/  ISETP.GT.AND P2, PT, R88, 0x40, PT ;  /* 0x000000405800780c */ /* 0x000fc60003f44270 */
[----:B------:R-:W0:Y:S01]  /*3b30*/  MUFU.TANH R27, R27 ;  /* 0x0000001b001b7308 */ /* 0x000e220000002400 */
[----:B-1----:R-:W-:Y:S01]  /*3b40*/  FSEL R52, R26, -INF , P1 ;  /* 0xff8000001a347808 */ /* 0x002fe20000800000 */
[--C-:B------:R-:W-:Y:S01]  /*3b50*/  FFMA.FTZ R26, R40, UR10, -R58.reuse ;  /* 0x0000000a281a7c23 */ /* 0x100fe2000801083a */
[----:B------:R-:W-:Y:S01]  /*3b60*/  ISETP.GT.AND P1, PT, R88, 0x41, PT ;  /* 0x000000415800780c */ /* 0x000fe20003f24270 */
[----:B------:R-:W-:-:S04]  /*3b70*/  FFMA.FTZ R40, R39, UR10, -R58 ;  /* 0x0000000a27287c23 */ /* 0x000fc8000801083a */
[----:B------:R-:W1:Y:S01]  /*3b80*/  MUFU.TANH R67, R67 ;  /* 0x0000004300437308 */ /* 0x000e620000002400 */
[----:B--2---:R-:W-:Y:S01]  /*3b90*/  FSEL R51, R28, -INF , P2 ;  /* 0xff8000001c337808 */ /* 0x004fe20001000000 */
[----:B------:R-:W-:Y:S01]  /*3ba0*/  FFMA.FTZ R28, R45, UR10, -R58 ;  /* 0x0000000a2d1c7c23 */ /* 0x000fe2000801083a */
[----:B------:R-:W-:-:S05]  /*3bb0*/  ISETP.GT.AND P2, PT, R88, 0x48, PT ;  /* 0x000000485800780c */ /* 0x000fca0003f44270 */
[----:B------:R2:W-:Y:S01]  /*3bc0*/  MUFU.EX2 R8, R9 ;  /* 0x0000000900087308 */ /* 0x0005e20000000800 */
[----:B0-----:R-:W-:Y:S02]  /*3bd0*/  FSEL R27, R27, -INF , P1 ;  /* 0xff8000001b1b7808 */ /* 0x001fe40000800000 */
[----:B------:R-:W-:-:S05]  /*3be0*/  ISETP.GT.AND P1, PT, R88, 0x49, PT ;  /* 0x000000495800780c */ /* 0x000fca0003f24270 */
[----:B------:R-:W0:Y:S01]  /*3bf0*/  MUFU.TANH R68, R68 ;  /* 0x0000004400447308 */ /* 0x000e220000002400 */
[----:B--2---:R-:W-:Y:S02]  /*3c00*/  FMNMX.FTZ R9, R25, R10, !PT ;  /* 0x0000000a19097209 */ /* 0x004fe40007810000 */
[----:B-1----:R-:W-:Y:S02]  /*3c10*/  FSEL R67, R67, -INF , P2 ;  /* 0xff80000043437808 */ /* 0x002fe40001000000 */
[----:B------:R-:W-:Y:S01]  /*3c20*/  FMNMX.FTZ R10, R52, R9, !PT ;  /* 0x00000009340a7209 */ /* 0x000fe20007810000 */
[----:B------:R-:W-:Y:S01]  /*3c30*/  FFMA.FTZ R9, R50, UR10, -R58 ;  /* 0x0000000a32097c23 */ /* 0x000fe2000801083a */
[----:B------:R-:W-:Y:S01]  /*3c40*/  ISETP.GT.AND P2, PT, R88, 0x50, PT ;  /* 0x000000505800780c */ /* 0x000fe20003f44270 */
[----:B------:R1:W2:Y:S01]  /*3c50*/  MUFU.TANH R78, R69 ;  /* 0x00000045004e7308 */ /* 0x0002a20000002400 */
[----:B------:R-:W-:-:S04]  /*3c60*/  FMNMX.FTZ R10, R51, R10, !PT ;  /* 0x0000000a330a7209 */ /* 0x000fc80007810000 */
[----:B------:R-:W-:-:S03]  /*3c70*/  FMNMX.FTZ R10, R27, R10, !PT ;  /* 0x0000000a1b0a7209 */ /* 0x000fc60007810000 */
[----:B------:R3:W-:Y:S01]  /*3c80*/  MUFU.EX2 R7, R11 ;  /* 0x0000000b00077308 */ /* 0x0007e20000000800 */
[----:B-1----:R-:W-:Y:S02]  /*3c90*/  FSEL R69, R66, -INF , P1 ;  /* 0xff80000042457808 */ /* 0x002fe40000800000 */
[----:B------:R-:W-:Y:S02]  /*3ca0*/  FMNMX.FTZ R10, R67, R10, !PT ;  /* 0x0000000a430a7209 */ /* 0x000fe40007810000 */
[----:B------:R-:W-:Y:S02]  /*3cb0*/  ISETP.GT.AND P1, PT, R88, 0x51, PT ;  /* 0x000000515800780c */ /* 0x000fe40003f24270 */
[----:B------:R-:W-:Y:S01]  /*3cc0*/  FSEL R66, R74, -INF , P2 ;  /* 0xff8000004a427808 */ /* 0x000fe20001000000 */
[----:B------:R1:W4:Y:S01]  /*3cd0*/  MUFU.TANH R82, R73 ;  /* 0x0000004900527308 */ /* 0x0003220000002400 */
[----:B---3--:R-:W-:Y:S01]  /*3ce0*/  FMNMX.FTZ R11, R69, R10, !PT ;  /* 0x0000000a450b7209 */ /* 0x008fe20007810000 */
[--C-:B------:R-:W-:Y:S01]  /*3cf0*/  FFMA.FTZ R74, R35, UR10, -R58.reuse ;  /* 0x0000000a234a7c23 */ /* 0x100fe2000801083a */
[----:B------:R-:W-:Y:S01]  /*3d00*/  ISETP.GT.AND P2, PT, R88, 0x58, PT ;  /* 0x000000585800780c */ /* 0x000fe20003f44270 */
[--C-:B------:R-:W-:Y:S01]  /*3d10*/  FFMA.FTZ R35, R38, UR10, -R58.reuse ;  /* 0x0000000a26237c23 */ /* 0x100fe2000801083a */
[----:B------:R-:W-:Y:S01]  /*3d20*/  FSEL R50, R75, -INF , P1 ;  /* 0xff8000004b327808 */ /* 0x000fe20000800000 */
[----:B------:R-:W-:Y:S01]  /*3d30*/  FFMA.FTZ R38, R37, UR10, -R58 ;  /* 0x0000000a25267c23 */ /* 0x000fe2000801083a */
[----:B------:R-:W-:Y:S01]  /*3d40*/  FMNMX.FTZ R11, R66, R11, !PT ;  /* 0x0000000b420b7209 */ /* 0x000fe20007810000 */
[----:B------:R-:W3:Y:S01]  /*3d50*/  MUFU.TANH R76, R76 ;  /* 0x0000004c004c7308 */ /* 0x000ee20000002400 */
[----:B------:R-:W-:Y:S01]  /*3d60*/  ISETP.GT.AND P1, PT, R88, 0x59, PT ;  /* 0x000000595800780c */ /* 0x000fe20003f24270 */
[----:B-1----:R-:W-:Y:S01]  /*3d70*/  FMUL.FTZ R73, R0, R84 ;  /* 0x0000005400497220 */ /* 0x002fe20000410000 */
[----:B0-----:R-:W-:Y:S01]  /*3d80*/  FSEL R48, R68, -INF , P2 ;  /* 0xff80000044307808 */ /* 0x001fe20001000000 */
[----:B------:R-:W-:Y:S01]  /*3d90*/  IMAD.U32 R37, RZ, RZ, UR10 ;  /* 0x0000000aff257e24 */ /* 0x000fe2000f8e00ff */
[----:B------:R-:W-:-:S02]  /*3da0*/  FMNMX.FTZ R11, R50, R11, !PT ;  /* 0x0000000b320b7209 */ /* 0x000fc40007810000 */
[----:B------:R-:W-:Y:S01]  /*3db0*/  ISETP.GT.AND P2, PT, R88, 0x60, PT ;  /* 0x000000605800780c */ /* 0x000fe20003f44270 */
[----:B------:R-:W0:Y:S01]  /*3dc0*/  MUFU.TANH R70, R70 ;  /* 0x0000004600467308 */ /* 0x000e220000002400 */
[----:B--2---:R-:W-:Y:S02]  /*3dd0*/  FSEL R68, R78, -INF , P1 ;  /* 0xff8000004e447808 */ /* 0x004fe40000800000 */
[----:B------:R-:W-:Y:S02]  /*3de0*/  FMNMX.FTZ R11, R48, R11, !PT ;  /* 0x0000000b300b7209 */ /* 0x000fe40007810000 */
[----:B------:R-:W-:Y:S02]  /*3df0*/  ISETP.GT.AND P1, PT, R88, 0x61, PT ;  /* 0x000000615800780c */ /* 0x000fe40003f24270 */
[----:B------:R-:W-:Y:S01]  /*3e00*/  FSEL R49, R79, -INF , P2 ;  /* 0xff8000004f317808 */ /* 0x000fe20001000000 */
[----:B------:R-:W1:Y:S01]  /*3e10*/  MUFU.TANH R72, R72 ;  /* 0x0000004800487308 */ /* 0x000e620000002400 */
[----:B------:R-:W-:Y:S01]  /*3e20*/  FMNMX.FTZ R10, R68, R11, !PT ;  /* 0x0000000b440a7209 */ /* 0x000fe20007810000 */
[----:B------:R-:W-:Y:S01]  /*3e30*/  FFMA.FTZ R11, R46, UR10, -R58 ;  /* 0x0000000a2e0b7c23 */ /* 0x000fe2000801083a */
[----:B------:R-:W-:-:S02]  /*3e40*/  ISETP.GT.AND P2, PT, R88, 0x68, PT ;  /* 0x000000685800780c */ /* 0x000fc40003f44270 */
[----:B----4-:R-:W-:Y:S02]  /*3e50*/  FSEL R47, R82, -INF , P1 ;  /* 0xff800000522f7808 */ /* 0x010fe40000800000 */
[----:B------:R-:W-:Y:S01]  /*3e60*/  FMNMX.FTZ R10, R49, R10, !PT ;  /* 0x0000000a310a7209 */ /* 0x000fe20007810000 */
[----:B------:R-:W2:Y:S01]  /*3e70*/  MUFU.TANH R71, R71 ;  /* 0x0000004700477308 */ /* 0x000ea20000002400 */
[----:B------:R-:W-:Y:S02]  /*3e80*/  ISETP.GT.AND P1, PT, R88, 0x69, PT ;  /* 0x000000695800780c */ /* 0x000fe40003f24270 */
[----:B---3--:R-:W-:Y:S01]  /*3e90*/  FSEL R46, R76, -INF , P2 ;  /* 0xff8000004c2e7808 */ /* 0x008fe20001000000 */
[----:B------:R-:W-:-:S01]  /*3ea0*/  FFMA.FTZ R76, R33, UR10, -R58 ;  /* 0x0000000a214c7c23 */ /* 0x000fc2000801083a */
[----:B------:R-:W-:Y:S01]  /*3eb0*/  FMNMX.FTZ R75, R47, R10, !PT ;  /* 0x0000000a2f4b7209 */ /* 0x000fe20007810000 */
[----:B------:R-:W-:-:S01]  /*3ec0*/  FFMA.FTZ R33, R36, UR10, -R58 ;  /* 0x0000000a24217c23 */ /* 0x000fc2000801083a */
[----:B------:R-:W-:Y:S01]  /*3ed0*/  ISETP.GT.AND P2, PT, R88, 0x70, PT ;  /* 0x000000705800780c */ /* 0x000fe20003f44270 */
[----:B------:R-:W3:Y:S01]  /*3ee0*/  MUFU.TANH R73, R73 ;  /* 0x0000004900497308 */ /* 0x000ee20000002400 */
[----:B0-----:R-:W-:Y:S01]  /*3ef0*/  FSEL R70, R70, -INF , P1 ;  /* 0xff80000046467808 */ /* 0x001fe20000800000 */
[--C-:B------:R-:W-:Y:S01]  /*3f00*/  FFMA.FTZ R36, R32, UR10, -R58.reuse ;  /* 0x0000000a20247c23 */ /* 0x100fe2000801083a */
[----:B------:R-:W-:Y:S01]  /*3f10*/  FMNMX.FTZ R75, R46, R75, !PT ;  /* 0x0000004b2e4b7209 */ /* 0x000fe20007810000 */
[--C-:B------:R-:W-:Y:S01]  /*3f20*/  FFMA.FTZ R32, R29, UR10, -R58.reuse ;  /* 0x0000000a1d207c23 */ /* 0x100fe2000801083a */
[----:B------:R-:W-:Y:S01]  /*3f30*/  ISETP.GT.AND P1, PT, R88, 0x71, PT ;  /* 0x000000715800780c */ /* 0x000fe20003f24270 */
[----:B------:R-:W-:Y:S01]  /*3f40*/  FFMA.FTZ R29, R34, UR10, -R58 ;  /* 0x0000000a221d7c23 */ /* 0x000fe2000801083a */
[----:B-1----:R-:W-:Y:S01]  /*3f50*/  FSEL R45, R72, -INF , P2 ;  /* 0xff800000482d7808 */ /* 0x002fe20001000000 */
[----:B------:R-:W0:Y:S01]  /*3f60*/  MUFU.TANH R85, R85 ;  /* 0x0000005500557308 */ /* 0x000e220000002400 */
[----:B------:R-:W-:-:S02]  /*3f70*/  FMNMX.FTZ R10, R70, R75, !PT ;  /* 0x0000004b460a7209 */ /* 0x000fc40007810000 */
[C---:B------:R-:W-:Y:S02]  /*3f80*/  ISETP.GT.AND P2, PT, R88.reuse, 0x78, PT ;  /* 0x000000785800780c */ /* 0x040fe40003f44270 */
[----:B--2---:R-:W-:Y:S02]  /*3f90*/  FSEL R71, R71, -INF , P1 ;  /* 0xff80000047477808 */ /* 0x004fe40000800000 */
[----:B------:R-:W-:Y:S01]  /*3fa0*/  FMNMX.FTZ R10, R45, R10, !PT ;  /* 0x0000000a2d0a7209 */ /* 0x000fe20007810000 */
[----:B------:R-:W-:Y:S01]  /*3fb0*/  MUFU.EX2 R153, R153 ;  /* 0x0000009900997308 */ /* 0x000fe20000000800 */
[----:B---3--:R-:W-:Y:S02]  /*3fc0*/  FSEL R44, R73, -INF , P2 ;  /* 0xff800000492c7808 */ /* 0x008fe40001000000 */
[----:B------:R-:W-:Y:S02]  /*3fd0*/  ISETP.GT.AND P1, PT, R88, 0x79, PT ;  /* 0x000000795800780c */ /* 0x000fe40003f24270 */
[----:B------:R-:W-:-:S03]  /*3fe0*/  FMNMX.FTZ R73, R71, R10, !PT ;  /* 0x0000000a47497209 */ /* 0x000fc60007810000 */
[----:B------:R-:W1:Y:S01]  /*3ff0*/  MUFU.EX2 R54, R54 ;  /* 0x0000003600367308 */ /* 0x000e620000000800 */
[----:B0-----:R-:W-:Y:S02]  /*4000*/  FSEL R72, R85, -INF , P1 ;  /* 0xff80000055487808 */ /* 0x001fe40000800000 */
[----:B------:R-:W-:-:S04]  /*4010*/  FMNMX.FTZ R73, R44, R73, !PT ;  /* 0x000000492c497209 */ /* 0x000fc80007810000 */
[----:B------:R-:W-:Y:S01]  /*4020*/  FMNMX.FTZ R73, R72, R73, !PT ;  /* 0x0000004948497209 */ /* 0x000fe20007810000 */
[----:B------:R-:W0:Y:S04]  /*4030*/  MUFU.EX2 R2, R2 ;  /* 0x0000000200027308 */ /* 0x000e280000000800 */
[----:B------:R-:W2:Y:S04]  /*4040*/  SHFL.BFLY PT, R10, R73, 0x2, 0x1f ;  /* 0x0c401f00490a7f89 */ /* 0x000ea800000e0000 */
[----:B------:R-:W3:Y:S08]  /*4050*/  MUFU.EX2 R155, R155 ;  /* 0x0000009b009b7308 */ /* 0x000ef00000000800 */
[----:B------:R-:W-:Y:S08]  /*4060*/  MUFU.EX2 R12, R12 ;  /* 0x0000000c000c7308 */ /* 0x000ff00000000800 */
[----:B------:R-:W-:Y:S01]  /*4070*/  MUFU.EX2 R157, R157 ;  /* 0x0000009d009d7308 */ /* 0x000fe20000000800 */
[----:B--2---:R-:W-:-:S07]  /*4080*/  FMNMX.FTZ R39, R73, R10, !PT ;  /* 0x0000000a49277209 */ /* 0x004fce0007810000 */
[----:B------:R-:W-:Y:S01]  /*4090*/  MUFU.EX2 R14, R14 ;  /* 0x0000000e000e7308 */ /* 0x000fe20000000800 */
[----:B------:R-:W2:Y:S07]  /*40a0*/  SHFL.BFLY PT, R10, R39, 0x1, 0x1f ;  /* 0x0c201f00270a7f89 */ /* 0x000eae00000e0000 */
[----:B------:R-:W-:Y:S08]  /*40b0*/  MUFU.EX2 R9, R9 ;  /* 0x0000000900097308 */ /* 0x000ff00000000800 */
[----:B------:R-:W-:Y:S08]  /*40c0*/  MUFU.EX2 R24, R24 ;  /* 0x0000001800187308 */ /* 0x000ff00000000800 */
[----:B------:R-:W-:Y:S01]  /*40d0*/  MUFU.EX2 R159, R159 ;  /* 0x0000009f009f7308 */ /* 0x000fe20000000800 */
[----:B--2---:R-:W-:-:S04]  /*40e0*/  FMNMX.FTZ R10, R39, R10, !PT ;  /* 0x0000000a270a7209 */ /* 0x004fc80007810000 */
        /* <DEDUP_REMOVED lines=14> */
[----:B------:R-:W-:Y:S01]  /*41d0*/  FFMA.FTZ R21, R27, UR10, -R34 ;  /* 0x0000000a1b157c23 */ /* 0x000fe20008010822 */
[----:B-1----:R-:W-:-:S01]  /*41e0*/  FADD.FTZ R27, R153, R54 ;  /* 0x00000036991b7221 */ /* 0x002fc20000010000 */
[--C-:B------:R-:W-:Y:S01]  /*41f0*/  FFMA.FTZ R65, R65, UR10, -R34.reuse ;  /* 0x0000000a41417c23 */ /* 0x100fe20008010822 */
[----:B------:R-:W-:-:S01]  /*4200*/  FFMA.FTZ R156, R56, UR10, -R34 ;  /* 0x0000000a389c7c23 */ /* 0x000fc20008010822 */
[----:B------:R-:W1:Y:S01]  /*4210*/  MUFU.EX2 R37, R37 ;  /* 0x0000002500257308 */ /* 0x000e620000000800 */
[----:B0-----:R-:W-:-:S01]  /*4220*/  FADD.FTZ R62, R2, R27 ;  /* 0x0000001b023e7221 */ /* 0x001fc20000010000 */
[--C-:B------:R-:W-:Y:S01]  /*4230*/  FFMA.FTZ R13, R13, UR10, -R34.reuse ;  /* 0x0000000a0d0d7c23 */ /* 0x100fe20008010822 */
[----:B------:R-:W-:-:S01]  /*4240*/  FFMA.FTZ R160, R51, UR10, -R34 ;  /* 0x0000000a33a07c23 */ /* 0x000fc20008010822 */
[----:B------:R-:W-:Y:S01]  /*4250*/  FFMA.FTZ R55, R55, UR10, -R34 ;  /* 0x0000000a37377c23 */ /* 0x000fe20008010822 */
[----:B------:R-:W-:-:S01]  /*4260*/  FADD.FTZ R62, R3, R62 ;  /* 0x0000003e033e7221 */ /* 0x000fc20000010000 */
[--C-:B------:R-:W-:Y:S01]  /*4270*/  FFMA.FTZ R158, R53, UR10, -R34.reuse ;  /* 0x0000000a359e7c23 */ /* 0x100fe20008010822 */
[----:B------:R-:W-:-:S01]  /*4280*/  FFMA.FTZ R25, R25, UR10, -R34 ;  /* 0x0000000a19197c23 */ /* 0x000fc20008010822 */
[----:B------:R-:W0:Y:S01]  /*4290*/  MUFU.EX2 R41, R41 ;  /* 0x0000002900297308 */ /* 0x000e220000000800 */
[----:B---3--:R-:W-:-:S01]  /*42a0*/  FADD.FTZ R51, R155, R62 ;  /* 0x0000003e9b337221 */ /* 0x008fc20000010000 */
[--C-:B------:R-:W-:Y:S01]  /*42b0*/  FFMA.FTZ R52, R52, UR10, -R34.reuse ;  /* 0x0000000a34347c23 */ /* 0x100fe20008010822 */
[----:B------:R-:W-:-:S01]  /*42c0*/  FFMA.FTZ R50, R50, UR10, -R34 ;  /* 0x0000000a32327c23 */ /* 0x000fc20008010822 */
[----:B------:R-:W-:Y:S01]  /*42d0*/  FFMA.FTZ R67, R67, UR10, -R34 ;  /* 0x0000000a43437c23 */ /* 0x000fe20008010822 */
[----:B------:R-:W-:-:S01]  /*42e0*/  FADD.FTZ R64, R8, R51 ;  /* 0x0000003308407221 */ /* 0x000fc20000010000 */
[--C-:B------:R-:W-:Y:S01]  /*42f0*/  FFMA.FTZ R69, R69, UR10, -R34.reuse ;  /* 0x0000000a45457c23 */ /* 0x100fe20008010822 */
[----:B------:R-:W-:-:S01]  /*4300*/  FFMA.FTZ R162, R66, UR10, -R34 ;  /* 0x0000000a42a27c23 */ /* 0x000fc20008010822 */
[----:B------:R-:W2:Y:S01]  /*4310*/  MUFU.EX2 R42, R42 ;  /* 0x0000002a002a7308 */ /* 0x000ea20000000800 */
[----:B-1----:R-:W-:-:S01]  /*4320*/  FADD.FTZ R60, R152, R37 ;  /* 0x00000025983c7221 */ /* 0x002fc20000010000 */
[--C-:B------:R-:W-:Y:S01]  /*4330*/  FFMA.FTZ R48, R48, UR10, -R34.reuse ;  /* 0x0000000a30307c23 */ /* 0x100fe20008010822 */
[----:B------:R-:W-:-:S01]  /*4340*/  FFMA.FTZ R47, R47, UR10, -R34 ;  /* 0x0000000a2f2f7c23 */ /* 0x000fc20008010822 */
[--C-:B------:R-:W-:Y:S01]  /*4350*/  FFMA.FTZ R68, R68, UR10, -R34.reuse ;  /* 0x0000000a44447c23 */ /* 0x100fe20008010822 */
[----:B------:R-:W-:-:S01]  /*4360*/  FFMA.FTZ R49, R49, UR10, -R34 ;  /* 0x0000000a31317c23 */ /* 0x000fc20008010822 */
[--C-:B------:R-:W-:Y:S01]  /*4370*/  FFMA.FTZ R46, R46, UR10, -R34.reuse ;  /* 0x0000000a2e2e7c23 */ /* 0x100fe20008010822 */
[----:B------:R-:W-:-:S01]  /*4380*/  FFMA.FTZ R70, R70, UR10, -R34 ;  /* 0x0000000a46467c23 */ /* 0x000fc20008010822 */
[----:B------:R-:W1:Y:S01]  /*4390*/  MUFU.EX2 R154, R154 ;  /* 0x0000009a009a7308 */ /* 0x000e620000000800 */
[----:B0-----:R-:W-:-:S01]  /*43a0*/  FADD.FTZ R27, R41, R60 ;  /* 0x0000003c291b7221 */ /* 0x001fc20000010000 */
[--C-:B------:R-:W-:Y:S01]  /*43b0*/  FFMA.FTZ R71, R71, UR10, -R34.reuse ;  /* 0x0000000a47477c23 */ /* 0x100fe20008010822 */
[----:B------:R-:W-:-:S05]  /*43c0*/  FFMA.FTZ R44, R44, UR10, -R34 ;  /* 0x0000000a2c2c7c23 */ /* 0x000fca0008010822 */
[----:B------:R-:W0:Y:S01]  /*43d0*/  MUFU.EX2 R39, R39 ;  /* 0x0000002700277308 */ /* 0x000e220000000800 */
[----:B--2---:R-:W-:-:S01]  /*43e0*/  FADD.FTZ R27, R42, R27 ;  /* 0x0000001b2a1b7221 */ /* 0x004fc20000010000 */
[----:B------:R-:W-:-:S04]  /*43f0*/  F2FP.SATFINITE.E4M3.F32.PACK_AB_MERGE_C R41, R42, R41, RZ ;  /* 0x000000292a29723e */ /* 0x000fc800048070ff */
[----:B------:R-:W-:Y:S02]  /*4400*/  F2FP.SATFINITE.E4M3.F32.PACK_AB_MERGE_C R152, R37, R152, R41 ;  /* 0x000000982598723e */ /* 0x000fe40004807029 */
[----:B------:R-:W2:Y:S01]  /*4410*/  MUFU.EX2 R57, R57 ;  /* 0x0000003900397308 */ /* 0x000ea20000000800 */
[----:B-1----:R-:W-:-:S01]  /*4420*/  FADD.FTZ R62, R154, R27 ;  /* 0x0000001b9a3e7221 */ /* 0x002fc20000010000 */
[----:B------:R-:W-:-:S06]  /*4430*/  FADD.FTZ R27, R7, R64 ;  /* 0x00000040071b7221 */ /* 0x000fcc0000010000 */
[----:B------:R-:W1:Y:S01]  /*4440*/  MUFU.EX2 R58, R65 ;  /* 0x00000041003a7308 */ /* 0x000e620000000800 */
[----:B0-----:R-:W-:-:S07]  /*4450*/  FADD.FTZ R62, R39, R62 ;  /* 0x0000003e273e7221 */ /* 0x001fce0000010000 */
[----:B------:R-:W0:Y:S01]  /*4460*/  MUFU.EX2 R156, R156 ;  /* 0x0000009c009c7308 */ /* 0x000e220000000800 */
[----:B--2---:R-:W-:-:S01]  /*4470*/  FADD.FTZ R51, R57, R62 ;  /* 0x0000003e39337221 */ /* 0x004fc20000010000 */
[----:B------:R-:W-:-:S04]  /*4480*/  FADD.FTZ R62, R12, R27 ;  /* 0x0000001b0c3e7221 */ /* 0x000fc80000010000 */
[----:B------:R-:W-:Y:S02]  /*4490*/  FADD.FTZ R53, R157, R62 ;  /* 0x0000003e9d357221 */ /* 0x000fe40000010000 */
[----:B------:R-:W2:Y:S01]  /*44a0*/  MUFU.EX2 R13, R13 ;  /* 0x0000000d000d7308 */ /* 0x000ea20000000800 */
[----:B-1----:R-:W-:-:S01]  /*44b0*/  FADD.FTZ R51, R58, R51 ;  /* 0x000000333a337221 */ /* 0x002fc20000010000 */
[----:B------:R-:W-:Y:S01]  /*44c0*/  FADD.FTZ R64, R14, R53 ;  /* 0x000000350e407221 */ /* 0x000fe20000010000 */
[----:B------:R-:W-:-:S04]  /*44d0*/  F2FP.SATFINITE.E4M3.F32.PACK_AB_MERGE_C R57, R58, R57, RZ ;  /* 0x000000393a39723e */ /* 0x000fc800048070ff */
[----:B------:R-:W-:Y:S01]  /*44e0*/  F2FP.SATFINITE.E4M3.F32.PACK_AB_MERGE_C R154, R39, R154, R57 ;  /* 0x0000009a279a723e */ /* 0x000fe20004807039 */
[----:B------:R-:W1:Y:S01]  /*44f0*/  MUFU.EX2 R43, R43 ;  /* 0x0000002b002b7308 */ /* 0x000e620000000800 */
[----:B0-----:R-:W-:-:S01]  /*4500*/  FADD.FTZ R62, R156, R51 ;  /* 0x000000339c3e7221 */ /* 0x001fc20000010000 */
[----:B------:R-:W-:-:S06]  /*4510*/  FADD.FTZ R51, R9, R64 ;  /* 0x0000004009337221 */ /* 0x000fcc0000010000 */
        /* <DEDUP_REMOVED lines=8> */
[----:B------:R-:W0:Y:S08]  /*45a0*/  MUFU.EX2 R11, R11 ;  /* 0x0000000b000b7308 */ /* 0x000e300000000800 */
[----:B------:R-:W3:Y:S08]  /*45b0*/  MUFU.EX2 R25, R25 ;  /* 0x0000001900197308 */ /* 0x000ef00000000800 */
[----:B------:R-:W4:Y:S08]  /*45c0*/  MUFU.EX2 R28, R28 ;  /* 0x0000001c001c7308 */ /* 0x000f300000000800 */
[----:B------:R5:W-:Y:S08]  /*45d0*/  MUFU.EX2 R27, R50 ;  /* 0x00000032001b7308 */ /* 0x000bf00000000800 */
[----:B------:R-:W4:Y:S01]  /*45e0*/  MUFU.EX2 R52, R52 ;  /* 0x0000003400347308 */ /* 0x000f220000000800 */
[----:B-----5:R-:W-:-:S01]  /*45f0*/  FADD.FTZ R50, R24, R51 ;  /* 0x0000003318327221 */ /* 0x020fc20000010000 */
[----:B------:R-:W-:-:S03]  /*4600*/  F2FP.SATFINITE.E4M3.F32.PACK_AB_MERGE_C R24, R24, R9, RZ ;  /* 0x000000091818723e */ /* 0x000fc600048070ff */
[----:B------:R-:W-:Y:S01]  /*4610*/  FADD.FTZ R55, R159, R50 ;  /* 0x000000329f377221 */ /* 0x000fe20000010000 */
[----:B--2---:R-:W-:-:S01]  /*4620*/  FADD.FTZ R50, R158, R53 ;  /* 0x000000359e327221 */ /* 0x004fc20000010000 */
[----:B------:R-:W-:Y:S01]  /*4630*/  F2FP.SATFINITE.E4M3.F32.PACK_AB_MERGE_C R157, R14, R157, R24 ;  /* 0x0000009d0e9d723e */ /* 0x000fe20004807018 */
[----:B------:R-:W2:Y:S01]  /*4640*/  MUFU.EX2 R161, R161 ;  /* 0x000000a100a17308 */ /* 0x000ea20000000800 */
[----:B------:R-:W-:-:S01]  /*4650*/  FADD.FTZ R62, R20, R55 ;  /* 0x00000037143e7221 */ /* 0x000fc20000010000 */
[----:B-1----:R-:W-:-:S03]  /*4660*/  FADD.FTZ R50, R15, R50 ;  /* 0x000000320f327221 */ /* 0x002fc60000010000 */
[----:B0-----:R-:W-:Y:S01]  /*4670*/  FADD.FTZ R55, R11, R62 ;  /* 0x0000003e0b377221 */ /* 0x001fe20000010000 */
[----:B---3--:R-:W-:-:S01]  /*4680*/  FADD.FTZ R53, R25, R50 ;  /* 0x0000003219357221 */ /* 0x008fc20000010000 */
[C---:B----4-:R-:W-:Y:S01]  /*4690*/  F2FP.SATFINITE.E4M3.F32.PACK_AB_MERGE_C R11, R28.reuse, R11, RZ ;  /* 0x0000000b1c0b723e */ /* 0x050fe200048070ff */
[----:B------:R-:W0:Y:S01]  /*46a0*/  MUFU.EX2 R160, R160 ;  /* 0x000000a000a07308 */ /* 0x000e220000000800 */
[----:B------:R-:W-:-:S01]  /*46b0*/  FADD.FTZ R50, R28, R55 ;  /* 0x000000371c327221 */ /* 0x000fc20000010000 */
[C---:B------:R-:W-:Y:S01]  /*46c0*/  FADD.FTZ R53, R52.reuse, R53 ;  /* 0x0000003534357221 */ /* 0x040fe20000010000 */
[----:B------:R-:W-:Y:S02]  /*46d0*/  F2FP.SATFINITE.E4M3.F32.PACK_AB_MERGE_C R25, R52, R25, RZ ;  /* 0x000000193419723e */ /* 0x000fe400048070ff */
[----:B------:R-:W-:Y:S02]  /*46e0*/  F2FP.SATFINITE.E4M3.F32.PACK_AB_MERGE_C R159, R20, R159, R11 ;  /* 0x0000009f149f723e */ /* 0x000fe4000480700b */
[----:B------:R-:W-:Y:S01]  /*46f0*/  F2FP.SATFINITE.E4M3.F32.PACK_AB_MERGE_C R158, R15, R158, R25 ;  /* 0x0000009e0f9e723e */ /* 0x000fe20004807019 */
[----:B------:R-:W1:Y:S01]  /*4700*/  MUFU.EX2 R26, R26 ;  /* 0x0000001a001a7308 */ /* 0x000e620000000800 */
[----:B--2---:R-:W-:-:S07]  /*4710*/  FADD.FTZ R55, R161, R50 ;  /* 0x00000032a1377221 */ /* 0x004fce0000010000 */
[----:B------:R-:W2:Y:S01]  /*4720*/  MUFU.EX2 R21, R21 ;  /* 0x0000001500157308 */ /* 0x000ea20000000800 */
[----:B0-----:R-:W-:-:S07]  /*4730*/  FADD.FTZ R50, R160, R53 ;  /* 0x00000035a0327221 */ /* 0x001fce0000010000 */
[----:B------:R-:W0:Y:S01]  /*4740*/  MUFU.EX2 R31, R31 ;  /* 0x0000001f001f7308 */ /* 0x000e220000000800 */
[----:B-1----:R-:W-:-:S01]  /*4750*/  FADD.FTZ R64, R26, R55 ;  /* 0x000000371a407221 */ /* 0x002fc20000010000 */
[----:B------:R-:W-:-:S04]  /*4760*/  F2FP.SATFINITE.E4M3.F32.PACK_AB_MERGE_C R55, R3, R2, RZ ;  /* 0x000000020337723e */ /* 0x000fc800048070ff */
[----:B------:R-:W-:Y:S02]  /*4770*/  F2FP.SATFINITE.E4M3.F32.PACK_AB_MERGE_C R153, R54, R153, R55 ;  /* 0x000000993699723e */ /* 0x000fe40004807037 */
[----:B------:R-:W-:Y:S01]  /*4780*/  MUFU.EX2 R67, R67 ;  /* 0x0000004300437308 */ /* 0x000fe20000000800 */
[----:B--2---:R-:W-:-:S01]  /*4790*/  FADD.FTZ R62, R21, R50 ;  /* 0x00000032153e7221 */ /* 0x004fc20000010000 */
[--C-:B------:R-:W-:Y:S01]  /*47a0*/  FFMA.FTZ R50, R45, UR10, -R34.reuse ;  /* 0x0000000a2d327c23 */ /* 0x100fe20008010822 */
[----:B------:R-:W-:-:S05]  /*47b0*/  FFMA.FTZ R34, R72, UR10, -R34 ;  /* 0x0000000a48227c23 */ /* 0x000fca0008010822 */
[----:B------:R-:W1:Y:S01]  /*47c0*/  MUFU.EX2 R74, R74 ;  /* 0x0000004a004a7308 */ /* 0x000e620000000800 */
[----:B0-----:R-:W-:-:S07]  /*47d0*/  FADD.FTZ R53, R31, R64 ;  /* 0x000000401f357221 */ /* 0x001fce0000010000 */
[----:B------:R-:W0:Y:S08]  /*47e0*/  MUFU.EX2 R60, R69 ;  /* 0x00000045003c7308 */ /* 0x000e300000000800 */
[----:B------:R-:W2:Y:S01]  /*47f0*/  MUFU.EX2 R163, R163 ;  /* 0x000000a300a37308 */ /* 0x000ea20000000800 */
[----:B-1----:R-:W-:-:S04]  /*4800*/  F2FP.SATFINITE.E4M3.F32.PACK_AB_MERGE_C R31, R74, R31, RZ ;  /* 0x0000001f4a1f723e */ /* 0x002fc800048070ff */
[----:B------:R-:W-:-:S03]  /*4810*/  F2FP.SATFINITE.E4M3.F32.PACK_AB_MERGE_C R161, R26, R161, R31 ;  /* 0x000000a11aa1723e */ /* 0x000fc6000480701f */
[----:B------:R-:W1:Y:S08]  /*4820*/  MUFU.EX2 R162, R162 ;  /* 0x000000a200a27308 */ /* 0x000e700000000800 */
[----:B------:R-:W3:Y:S08]  /*4830*/  MUFU.EX2 R40, R40 ;  /* 0x0000002800287308 */ /* 0x000ef00000000800 */
[----:B------:R-:W4:Y:S08]  /*4840*/  MUFU.EX2 R35, R35 ;  /* 0x0000002300237308 */ /* 0x000f300000000800 */
[----:B------:R-:W5:Y:S08]  /*4850*/  MUFU.EX2 R48, R48 ;  /* 0x0000003000307308 */ /* 0x000f700000000800 */
[----:B------:R0:W-:Y:S08]  /*4860*/  MUFU.EX2 R164, R47 ;  /* 0x0000002f00a47308 */ /* 0x0001f00000000800 */
[----:B------:R-:W5:Y:S01]  /*4870*/  MUFU.EX2 R76, R76 ;  /* 0x0000004c004c7308 */ /* 0x000f620000000800 */
[----:B0-----:R-:W-:-:S01]  /*4880*/  FADD.FTZ R47, R67, R62 ;  /* 0x0000003e432f7221 */ /* 0x001fc20000010000 */
[----:B------:R-:W-:-:S03]  /*4890*/  FADD.FTZ R62, R74, R53 ;  /* 0x000000354a3e7221 */ /* 0x000fc60000010000 */
[----:B------:R-:W-:Y:S01]  /*48a0*/  FADD.FTZ R47, R60, R47 ;  /* 0x0000002f3c2f7221 */ /* 0x000fe20000010000 */
[----:B--2---:R-:W-:-:S01]  /*48b0*/  FADD.FTZ R53, R163, R62 ;  /* 0x0000003ea3357221 */ /* 0x004fc20000010000 */
[----:B------:R-:W-:Y:S01]  /*48c0*/  F2FP.SATFINITE.E4M3.F32.PACK_AB_MERGE_C R60, R60, R67, RZ ;  /* 0x000000433c3c723e */ /* 0x000fe200048070ff */
[----:B------:R-:W0:Y:S01]  /*48d0*/  MUFU.EX2 R51, R68 ;  /* 0x0000004400337308 */ /* 0x000e220000000800 */
[----:B-1----:R-:W-:-:S01]  /*48e0*/  FADD.FTZ R2, R162, R47 ;  /* 0x0000002fa2027221 */ /* 0x002fc20000010000 */
[----:B---3--:R-:W-:Y:S01]  /*48f0*/  FADD.FTZ R62, R40, R53 ;  /* 0x00000035283e7221 */ /* 0x008fe20000010000 */
[----:B------:R-:W-:Y:S02]  /*4900*/  F2FP.SATFINITE.E4M3.F32.PACK_AB_MERGE_C R47, R12, R7, RZ ;  /* 0x000000070c2f723e */ /* 0x000fe400048070ff */
[----:B------:R-:W-:Y:S01]  /*4910*/  FADD.FTZ R3, R27, R2 ;  /* 0x000000021b037221 */ /* 0x000fe20000010000 */
[----:B----4-:R-:W-:-:S01]  /*4920*/  FADD.FTZ R7, R35, R62 ;  /* 0x0000003e23077221 */ /* 0x010fc20000010000 */
[----:B------:R-:W-:Y:S01]  /*4930*/  F2FP.SATFINITE.E4M3.F32.PACK_AB_MERGE_C R155, R8, R155, R47 ;  /* 0x0000009b089b723e */ /* 0x000fe2000480702f */
[----:B------:R-:W1:Y:S01]  /*4940*/  MUFU.EX2 R165, R165 ;  /* 0x000000a500a57308 */ /* 0x000e620000000800 */
[----:B-----5:R-:W-:-:S01]  /*4950*/  FADD.FTZ R2, R48, R3 ;  /* 0x0000000330027221 */ /* 0x020fc20000010000 */
[C---:B------:R-:W-:Y:S01]  /*4960*/  FADD.FTZ R12, R76.reuse, R7 ;  /* 0x000000074c0c7221 */ /* 0x040fe20000010000 */
[----:B------:R-:W-:-:S02]  /*4970*/  F2FP.SATFINITE.E4M3.F32.PACK_AB_MERGE_C R35, R76, R35, RZ ;  /* 0x000000234c23723e */ /* 0x000fc400048070ff */
[----:B------:R-:W-:Y:S02]  /*4980*/  F2FP.SATFINITE.E4M3.F32.PACK_AB_MERGE_C R160, R21, R160, R60 ;  /* 0x000000a015a0723e */ /* 0x000fe4000480703c */
[----:B------:R-:W-:Y:S01]  /*4990*/  F2FP.SATFINITE.E4M3.F32.PACK_AB_MERGE_C R163, R40, R163, R35 ;  /* 0x000000a328a3723e */ /* 0x000fe20004807023 */
[----:B------:R-:W2:Y:S01]  /*49a0*/  MUFU.EX2 R49, R49 ;  /* 0x0000003100317308 */ /* 0x000ea20000000800 */
[----:B0-----:R-:W-:-:S01]  /*49b0*/  FADD.FTZ R2, R51, R2 ;  /* 0x0000000233027221 */ /* 0x001fc20000010000 */
[----:B------:R-:W-:-:S04]  /*49c0*/  F2FP.SATFINITE.E4M3.F32.PACK_AB_MERGE_C R48, R51, R48, RZ ;  /* 0x000000303330723e */ /* 0x000fc800048070ff */
[----:B------:R-:W-:Y:S02]  /*49d0*/  F2FP.SATFINITE.E4M3.F32.PACK_AB_MERGE_C R162, R27, R162, R48 ;  /* 0x000000a21ba2723e */ /* 0x000fe40004807030 */
[----:B------:R-:W0:Y:S01]  /*49e0*/  MUFU.EX2 R38, R38 ;  /* 0x0000002600267308 */ /* 0x000e220000000800 */
[----:B-1----:R-:W-:-:S07]  /*49f0*/  FADD.FTZ R7, R165, R12 ;  /* 0x0000000ca5077221 */ /* 0x002fce0000010000 */
[----:B------:R-:W1:Y:S01]  /*4a00*/  MUFU.EX2 R33, R33 ;  /* 0x0000002100217308 */ /* 0x000e620000000800 */
[----:B--2---:R-:W-:-:S04]  /*4a10*/  FADD.FTZ R3, R49, R2 ;  /* 0x0000000231037221 */ /* 0x004fc80000010000 */
[----:B------:R-:W-:-:S03]  /*4a20*/  FADD.FTZ R3, R164, R3 ;  /* 0x00000003a4037221 */ /* 0x000fc60000010000 */
        /* <DEDUP_REMOVED lines=26> */
[C---:B--2---:R-:W-:Y:S01]  /*4bd0*/  F2FP.SATFINITE.E4M3.F32.PACK_AB_MERGE_C R29, R30.reuse, R29, RZ ;  /* 0x0000001d1e1d723e */ /* 0x044fe200048070ff */
[----:B------:R-:W-:-:S03]  /*4be0*/  FADD.FTZ R2, R30, R9 ;  /* 0x000000091e027221 */ /* 0x000fc60000010000 */
[----:B------:R-:W-:Y:S02]  /*4bf0*/  F2FP.SATFINITE.E4M3.F32.PACK_AB_MERGE_C R167, R32, R167, R29 ;  /* 0x000000a720a7723e */ /* 0x000fe4000480701d */
[C---:B0-----:R-:W-:Y:S01]  /*4c00*/  F2FP.SATFINITE.E4M3.F32.PACK_AB_MERGE_C R44, R3.reuse, R44, RZ ;  /* 0x0000002c032c723e */ /* 0x041fe200048070ff */
[----:B------:R-:W-:-:S03]  /*4c10*/  FADD.FTZ R3, R3, R12 ;  /* 0x0000000c03037221 */ /* 0x000fc60000010000 */
[----:B------:R-:W-:Y:S01]  /*4c20*/  F2FP.SATFINITE.E4M3.F32.PACK_AB_MERGE_C R166, R71, R50, R44 ;  /* 0x0000003247a6723e */ /* 0x000fe2000480702c */
[----:B------:R-:W-:Y:S06]  /*4c30*/  @!P0 BRA `(.L_x_2779) ;  /* 0x0000000000048947 */ /* 0x000fec0003800000 */
[----:B------:R-:W-:Y:S01]  /*4c40*/  BPT.TRAP 0x1 ;  /* 0x000000040000795c */ /* 0x000fe20000300000 */
.L_x_2779:
[----:B------:R0:W1:Y:S01]  /*4c50*/  SYNCS.PHASECHK.TRANS64.TRYWAIT P1, [UR57+0x38850], R6 ;  /* 0x03885006ff0075a7 */ /* 0x0000620008020179 */
[----:B------:R-:W-:Y:S05]  /*4c60*/  @!P0 BRA `(.L_x_2780) ;  /* 0x0000000000048947 */ /* 0x000fea0003800000 */
[----:B------:R-:W-:Y:S01]  /*4c70*/  BPT.TRAP 0x1 ;  /* 0x000000040000795c */ /* 0x000fe20000300000 */
.L_x_2780:
[----:B-1----:R-:W-:Y:S05]  /*4c80*/  @P1 BRA `(.L_x_2781) ;  /* 0x0000000000081947 */ /* 0x002fea0003800000 */
[----:B------:R-:W1:Y:S02]  /*4c90*/  SYNCS.PHASECHK.TRANS64.TRYWAIT P1, [UR57+0x38850], R6 ;  /* 0x03885006ff0075a7 */ /* 0x000e640008020179 */
[----:B-1----:R-:W-:Y:S05]  /*4ca0*/  @!P1 BRA `(.L_x_2782) ;  /* 0x00000148009c9947 */ /* 0x002fea0003800000 */
.L_x_2781:
        /* <DEDUP_REMOVED lines=31> */
.L_x_2783:
[----:B------:R-:W-:Y:S01]  /*4ea0*/  UISETP.NE.AND UP0, UPT, UR51, URZ, UPT ;  /* 0x0000003f3300728c */ /* 0x000fe2000bf05270 */
[----:B------:R-:W-:Y:S01]  /*4eb0*/  UMOV UR11, UR39 ;  /* 0x00000027000b7c82 */ /* 0x000fe20008000000 */
[----:B------:R-:W-:Y:S02]  /*4ec0*/  UIADD3 UR59, UR56, -0x2, URZ ;  /* 0xfffffffe383b7890 */ /* 0x000fe4000fffe03f */
[----:B------:R-:W-:-:S04]  /*4ed0*/  UIADD3 UR57, UR57, 0x38860, URZ ;  /* 0x0003886039397890 */ /* 0x000fc8000fffe03f */
[----:B------:R-:W-:-:S03]  /*4ee0*/  UPRMT UR57, UR53, 0x654, UR57 ;  /* 0x0000065435397896 */ /* 0x000fc60008000039 */
[----:B------:R-:W-:Y:S01]  /*4ef0*/  @UP0 ULDC UR6, c[0x0][0x44c] ;  /* 0x0001130000060ab9 */ /* 0x000fe20000000800 */
[----:B------:R-:W-:Y:S01]  /*4f00*/  @UP0 ULDC UR14, c[0x0][0x450] ;  /* 0x00011400000e0ab9 */ /* 0x000fe20000000800 */
[----:B------:R-:W-:-:S04]  /*4f10*/  UIMAD.WIDE.U32 UR6, UR39, UR6, URZ ;  /* 0x00000006270672a5 */ /* 0x000fc8000f8e003f */
[----:B------:R-:W-:Y:S01]  /*4f20*/  @UP0 USHF.R.U32.HI UR11, URZ, UR14, UR7 ;  /* 0x0000000e3f0b0299 */ /* 0x000fe20008011607 */
[----:B------:R-:W-:Y:S03]  /*4f30*/  SYNCS.ARRIVE.TRANS64.RED.A1T0 RZ, [UR57], RZ ;  /* 0x000000ffffff79a7 */ /* 0x000fe60008100439 */
[----:B------:R-:W-:-:S04]  /*4f40*/  UIADD3 UR6, UR11, UR48, -UR50 ;  /* 0x000000300b067290 */ /* 0x000fc8000fffe832 */
        /* <DEDUP_REMOVED lines=8> */
[----:B-1----:R-:W-:Y:S01]  /*4fd0*/  IMAD.MOV.U32 R7, RZ, RZ, R170 ;  /* 0x000000ffff077224 */ /* 0x002fe200078e00aa */
[----:B------:R-:W-:Y:S01]  /*4fe0*/  ULDC UR53, c[0x0][0x988] ;  /* 0x0002620000357ab9 */ /* 0x000fe20000000800 */
[----:B0-----:R-:W-:-:S07]  /*4ff0*/  IMAD.MOV.U32 R6, RZ, RZ, R10 ;  /* 0x000000ffff067224 */ /* 0x001fce00078e000a */
.L_x_2795:
[----:B------:R-:W-:-:S04]  /*5000*/  UIADD3 UR44, UR44, 0x1, URZ ;  /* 0x000000012c2c7890 */ /* 0x000fc8000fffe03f */
[----:B------:R-:W-:-:S04]  /*5010*/  UISETP.NE.AND UP0, UPT, UR44, 0x2, UPT ;  /* 0x000000022c00788c */ /* 0x000fc8000bf05270 */
[----:B------:R-:W-:Y:S02]  /*5020*/  USEL UR6, URZ, 0x1, UP0 ;  /* 0x000000013f067887 */ /* 0x000fe40008000000 */
[----:B------:R-:W-:Y:S02]  /*5030*/  USEL UR44, UR44, URZ, UP0 ;  /* 0x0000003f2c2c7287 */ /* 0x000fe40008000000 */
[----:B------:R-:W-:Y:S01]  /*5040*/  ULOP3.LUT UR45, UR45, UR6, URZ, 0x3c, !UPT ;  /* 0x000000062d2d7292 */ /* 0x000fe2000f8e3c3f */
[----:B------:R-:W-:Y:S11]  /*5050*/  @!P0 BRA `(.L_x_2785) ;  /* 0x0000000000048947 */ /* 0x000ff60003800000 */
[----:B------:R-:W-:Y:S01]  /*5060*/  BPT.TRAP 0x1 ;  /* 0x000000040000795c */ /* 0x000fe20000300000 */
.L_x_2785:
[----:B------:R-:W0:Y:S01]  /*5070*/  S2UR UR57, SR_CgaCtaId ;  /* 0x00000000003979c3 */ /* 0x000e220000008800 */
[----:B------:R-:W-:Y:S01]  /*5080*/  UMOV UR6, 0x400 ;  /* 0x0000040000067882 */ /* 0x000fe20000000000 */
[----:B------:R-:W-:-:S05]  /*5090*/  IMAD.U32 R5, RZ, RZ, UR45 ;  /* 0x0000002dff057e24 */ /* 0x000fca000f8e00ff */
[----:B------:R-:W-:Y:S01]  /*50a0*/  SHF.L.U32 R5, R5, 0x1f, RZ ;  /* 0x0000001f05057819 */ /* 0x000fe200000006ff */
[----:B0-----:R-:W-:-:S04]  /*50b0*/  ULEA UR6, UR57, UR6, 0x18 ;  /* 0x0000000639067291 */ /* 0x001fc8000f8ec03f */
[----:B------:R-:W-:-:S09]  /*50c0*/  ULEA UR56, UR44, UR6, 0x3 ;  /* 0x000000062c387291 */ /* 0x000fd2000f8e183f */
[----:B------:R0:W1:Y:S01]  /*50d0*/  SYNCS.PHASECHK.TRANS64.TRYWAIT P1, [UR56+0x38830], R5 ;  /* 0x03883005ff0075a7 */ /* 0x0000620008020178 */
[----:B------:R-:W-:Y:S05]  /*50e0*/  @!P0 BRA `(.L_x_2786) ;  /* 0x0000000000048947 */ /* 0x000fea0003800000 */
[----:B------:R-:W-:Y:S01]  /*50f0*/  BPT.TRAP 0x1 ;  /* 0x000000040000795c */ /* 0x000fe20000300000 */
.L_x_2786:
[----:B-1----:R-:W-:Y:S05]  /*5100*/  @P1 BRA `(.L_x_2787) ;  /* 0x0000000000081947 */ /* 0x002fea0003800000 */
[----:B------:R-:W1:Y:S02]  /*5110*/  SYNCS.PHASECHK.TRANS64.TRYWAIT P1, [UR56+0x38830], R5 ;  /* 0x03883005ff0075a7 */ /* 0x000e640008020178 */
[----:B-1----:R-:W-:Y:S05]  /*5120*/  @!P1 BRA `(.L_x_2788) ;  /* 0x0000014400949947 */ /* 0x002fea0003800000 */
.L_x_2787:
[----:B------:R-:W-:Y:S01]  /*5130*/  ULEA UR34, UR44, UR49, 0xb ;  /* 0x000000312c227291 */ /* 0x000fe2000f8e583f */
[----:B------:R-:W-:Y:S01]  /*5140*/  WARPGROUP.ARRIVE ;  /* 0x00000000000079c5 */ /* 0x000fe20000000000 */
[----:B------:R-:W-:Y:S01]  /*5150*/  UMOV UR35, 0x40000040 ;  /* 0x4000004000237882 */ /* 0x000fe20000000000 */
[----:B------:R-:W-:Y:S01]  /*5160*/  UMOV UR7, 0x40000040 ;  /* 0x4000004000077882 */ /* 0x000fe20000000000 */
[----:B------:R-:W-:-:S03]  /*5170*/  UIADD3 UR6, UR34, 0x2, URZ ;  /* 0x0000000222067890 */ /* 0x000fc6000fffe03f */
[----:B-1----:R-:W1:Y:S01]  /*5180*/  S2R R4, SR_TID.X ;  /* 0x0000000000047919 */ /* 0x002e620000002100 */
        /* <DEDUP_REMOVED lines=40> */
.L_x_2789:
[----:B------:R-:W-:Y:S01]  /*5410*/  UISETP.NE.AND UP0, UPT, UR51, URZ, UPT ;  /* 0x0000003f3300728c */ /* 0x000fe2000bf05270 */
[C---:B------:R-:W-:Y:S01]  /*5420*/  FMUL.FTZ R20, R0.reuse, R165 ;  /* 0x000000a500147220 */ /* 0x040fe20000410000 */
[C---:B------:R-:W-:Y:S01]  /*5430*/  FMUL.FTZ R165, R0.reuse, R185 ;  /* 0x000000b900a57220 */ /* 0x040fe20000410000 */
[----:B------:R-:W-:Y:S02]  /*5440*/  VIADD R185, R17, UR39 ;  /* 0x0000002711b97c36 */ /* 0x000fe40008000000 */
[C---:B------:R-:W-:Y:S01]  /*5450*/  FMUL.FTZ R9, R0.reuse, R153 ;  /* 0x0000009900097220 */ /* 0x040fe20000410000 */
[C---:B------:R-:W-:Y:S01]  /*5460*/  FMUL.FTZ R153, R0.reuse, R172 ;  /* 0x000000ac00997220 */ /* 0x040fe20000410000 */
[----:B------:R-:W-:Y:S01]  /*5470*/  PLOP3.LUT P1, PT, PT, PT, UP0, 0x80, 0x0 ;  /* 0x000000000000781c */ /* 0x000fe20003f2f008 */
[C---:B------:R-:W-:Y:S01]  /*5480*/  FMUL.FTZ R12, R0.reuse, R157 ;  /* 0x0000009d000c7220 */ /* 0x040fe20000410000 */
[----:B------:R-:W-:Y:S01]  /*5490*/  PLOP3.LUT P2, PT, PT, PT, UP0, 0x80, 0x0 ;  /* 0x000000000000781c */ /* 0x000fe20003f4f008 */
[C---:B------:R-:W-:Y:S01]  /*54a0*/  FMUL.FTZ R157, R0.reuse, R177 ;  /* 0x000000b1009d7220 */ /* 0x040fe20000410000 */
[C---:B------:R-:W-:Y:S01]  /*54b0*/  FMUL.FTZ R13, R0.reuse, R160 ;  /* 0x000000a0000d7220 */ /* 0x040fe20000410000 */
[----:B------:R-:W-:Y:S01]  /*54c0*/  @UP0 ULDC UR6, c[0x0][0x44c] ;  /* 0x0001130000060ab9 */ /* 0x000fe20000000800 */
[----:B------:R-:W-:Y:S01]  /*54d0*/  FMUL.FTZ R160, R0, R180 ;  /* 0x000000b400a07220 */ /* 0x000fe20000410000 */
[----:B------:R-:W-:-:S02]  /*54e0*/  IMAD.U32 R180, RZ, RZ, UR48 ;  /* 0x00000030ffb47e24 */ /* 0x000fc4000f8e00ff */
[C---:B------:R-:W-:Y:S01]  /*54f0*/  FMUL.FTZ R14, R0.reuse, R161 ;  /* 0x000000a1000e7220 */ /* 0x040fe20000410000 */
[C---:B------:R-:W-:Y:S01]  /*5500*/  FMUL.FTZ R161, R0.reuse, R181 ;  /* 0x000000b500a17220 */ /* 0x040fe20000410000 */
[C---:B------:R-:W-:Y:S01]  /*5510*/  FMUL.FTZ R8, R0.reuse, R152 ;  /* 0x0000009800087220 */ /* 0x040fe20000410000 */
[----:B------:R-:W2:Y:S01]  /*5520*/  MUFU.TANH R9, R9 ;  /* 0x0000000900097308 */ /* 0x000ea20000002400 */
[----:B------:R-:W-:Y:S01]  /*5530*/  FMUL.FTZ R152, R0, R169 ;  /* 0x000000a900987220 */ /* 0x000fe20000410000 */
[----:B------:R-:W-:Y:S01]  /*5540*/  @P1 IMAD.HI.U32 R172, R185, UR6, RZ ;  /* 0x00000006b9ac1c27 */ /* 0x000fe2000f8e00ff */
[----:B------:R-:W-:-:S03]  /*5550*/  @UP0 ULDC UR6, c[0x0][0x450] ;  /* 0x0001140000060ab9 */ /* 0x000fc60000000800 */
[C---:B------:R-:W-:Y:S01]  /*5560*/  FMUL.FTZ R169, R0.reuse, R189 ;  /* 0x000000bd00a97220 */ /* 0x040fe20000410000 */
[C---:B------:R-:W-:Y:S01]  /*5570*/  FMUL.FTZ R10, R0.reuse, R154 ;  /* 0x0000009a000a7220 */ /* 0x040fe20000410000 */
[C---:B------:R-:W-:Y:S01]  /*5580*/  FMUL.FTZ R155, R0.reuse, R155 ;  /* 0x0000009b009b7220 */ /* 0x040fe20000410000 */
[----:B------:R-:W-:Y:S01]  /*5590*/  @P2 SHF.R.U32.HI R185, RZ, UR6, R172 ;  /* 0x00000006ffb92c19 */ /* 0x000fe200080116ac */
[----:B------:R-:W-:Y:S01]  /*55a0*/  UMOV UR6, 0xffffff80 ;  /* 0xffffff8000067882 */ /* 0x000fe20000000000 */
[----:B------:R-:W3:Y:S01]  /*55b0*/  MUFU.TANH R12, R12 ;  /* 0x0000000c000c7308 */ /* 0x000ee20000002400 */
[----:B------:R-:W-:Y:S01]  /*55c0*/  UIMAD UR6, UR59, UR6, 0x1 ;  /* 0x000000013b0674a4 */ /* 0x000fe2000f8e0206 */
[C---:B------:R-:W-:Y:S01]  /*55d0*/  FMUL.FTZ R21, R0.reuse, R168 ;  /* 0x000000a800157220 */ /* 0x040fe20000410000 */
[----:B------:R-:W4:Y:S01]  /*55e0*/  SHFL.IDX PT, R177, R185, RZ, 0x1c1f ;  /* 0x001c1fffb9b17589 */ /* 0x000f2200000e0000 */
[C---:B------:R-:W-:Y:S01]  /*55f0*/  FMUL.FTZ R168, R0.reuse, R188 ;  /* 0x000000bc00a87220 */ /* 0x040fe20000410000 */
[C---:B------:R-:W-:Y:S01]  /*5600*/  FMUL.FTZ R158, R0.reuse, R158 ;  /* 0x0000009e009e7220 */ /* 0x040fe20000410000 */
[----:B------:R-:W-:Y:S01]  /*5610*/  FMUL.FTZ R159, R0, R159 ;  /* 0x0000009f009f7220 */ /* 0x000fe20000410000 */
[----:B------:R-:W-:Y:S01]  /*5620*/  IADD3 R181, R180, UR6, -R16 ;  /* 0x00000006b4b57c10 */ /* 0x000fe2000fffe810 */
[----:B------:R-:W5:Y:S01]  /*5630*/  SHFL.IDX PT, R185, R185, 0x1, 0x1c1f ;  /* 0x003c1f00b9b97f89 */ /* 0x000f6200000e0000 */
[----:B------:R-:W0:Y:S01]  /*5640*/  MUFU.TANH R20, R20 ;  /* 0x0000001400147308 */ /* 0x000e220000002400 */
[C---:B------:R-:W-:Y:S01]  /*5650*/  FMUL.FTZ R162, R0.reuse, R162 ;  /* 0x000000a200a27220 */ /* 0x040fe20000410000 */
[----:B------:R-:W-:Y:S01]  /*5660*/  FMUL.FTZ R163, R0, R163 ;  /* 0x000000a300a37220 */ /* 0x000fe20000410000 */
[----:B------:R-:W-:-:S02]  /*5670*/  VIADD R181, R181, -UR50 ;  /* 0x80000032b5b57c36 */ /* 0x000fc40008000000 */
        /* <DEDUP_REMOVED lines=13> */
[----:B------:R-:W-:Y:S01]  /*5750*/  FMUL.FTZ R187, R0, R187 ;  /* 0x000000bb00bb7220 */ /* 0x000fe20000410000 */
[----:B----4-:R-:W-:-:S02]  /*5760*/  IMAD.IADD R177, R181, 0x1, R177 ;  /* 0x00000001b5b17824 */ /* 0x010fc400078e02b1 */
[C---:B------:R-:W-:Y:S01]  /*5770*/  FMUL.FTZ R190, R0.reuse, R190 ;  /* 0x000000be00be7220 */ /* 0x040fe20000410000 */
[C---:B------:R-:W-:Y:S01]  /*5780*/  FMUL.FTZ R191, R0.reuse, R191 ;  /* 0x000000bf00bf7220 */ /* 0x040fe20000410000 */
[C---:B------:R-:W-:Y:S01]  /*5790*/  FMUL.FTZ R194, R0.reuse, R194 ;  /* 0x000000c200c27220 */ /* 0x040fe20000410000 */
[C---:B------:R-:W-:Y:S01]  /*57a0*/  FMUL.FTZ R195, R0.reuse, R195 ;  /* 0x000000c300c37220 */ /* 0x040fe20000410000 */
[C---:B------:R-:W-:Y:S01]  /*57b0*/  ISETP.GT.AND P6, PT, R177.reuse, 0x1, PT ;  /* 0x00000001b100780c */ /* 0x040fe20003fc4270 */
[----:B------:R-:W4:Y:S01]  /*57c0*/  MUFU.TANH R157, R157 ;  /* 0x0000009d009d7308 */ /* 0x000f220000002400 */
[----:B------:R-:W-:Y:S01]  /*57d0*/  ISETP.GT.AND P4, PT, R177, 0x9, PT ;  /* 0x00000009b100780c */ /* 0x000fe20003f84270 */
[----:B-----5:R-:W-:Y:S01]  /*57e0*/  IMAD.IADD R185, R181, 0x1, R185 ;  /* 0x00000001b5b97824 */ /* 0x020fe200078e02b9 */
[----:B--2---:R-:W-:Y:S01]  /*57f0*/  FSEL R9, R9, -INF , P6 ;  /* 0xff80000009097808 */ /* 0x004fe20003000000 */
[C---:B------:R-:W-:Y:S01]  /*5800*/  FMUL.FTZ R198, R0.reuse, R198 ;  /* 0x000000c600c67220 */ /* 0x040fe20000410000 */
[C---:B------:R-:W-:Y:S01]  /*5810*/  ISETP.GT.AND P6, PT, R177.reuse, 0x19, PT ;  /* 0x00000019b100780c */ /* 0x040fe20003fc4270 */
[----:B------:R-:W-:Y:S01]  /*5820*/  FMUL.FTZ R172, R0, R192 ;  /* 0x000000c000ac7220 */ /* 0x000fe20000410000 */
[----:B---3--:R-:W-:Y:S01]  /*5830*/  FSEL R12, R12, -INF , P4 ;  /* 0xff8000000c0c7808 */ /* 0x008fe20002000000 */
[----:B------:R-:W2:Y:S01]  /*5840*/  MUFU.TANH R153, R153 ;  /* 0x0000009900997308 */ /* 0x000ea20000002400 */
[C---:B------:R-:W-:Y:S01]  /*5850*/  ISETP.GT.AND P3, PT, R177.reuse, 0x10, PT ;  /* 0x00000010b100780c */ /* 0x040fe20003f64270 */
[C---:B------:R-:W-:Y:S01]  /*5860*/  FMUL.FTZ R199, R0.reuse, R199 ;  /* 0x000000c700c77220 */ /* 0x040fe20000410000 */
[C---:B------:R-:W-:Y:S01]  /*5870*/  ISETP.GT.AND P4, PT, R177.reuse, 0x21, PT ;  /* 0x00000021b100780c */ /* 0x040fe20003f84270 */
[----:B------:R-:W-:Y:S01]  /*5880*/  FMUL.FTZ R154, R0, R173 ;  /* 0x000000ad009a7220 */ /* 0x000fe20000410000 */
[----:B0-----:R-:W-:Y:S01]  /*5890*/  FSEL R20, R20, -INF , P6 ;  /* 0xff80000014147808 */ /* 0x001fe20003000000 */
[C---:B------:R-:W-:Y:S01]  /*58a0*/  FMUL.FTZ R173, R0.reuse, R193 ;  /* 0x000000c100ad7220 */ /* 0x040fe20000410000 */
[----:B------:R-:W-:Y:S01]  /*58b0*/  ISETP.GT.AND P6, PT, R177, 0x31, PT ;  /* 0x00000031b100780c */ /* 0x000fe20003fc4270 */
[----:B------:R-:W0:Y:S01]  /*58c0*/  MUFU.TANH R169, R169 ;  /* 0x000000a900a97308 */ /* 0x000e220000002400 */
[----:B-1----:R-:W-:Y:S01]  /*58d0*/  FSEL R13, R13, -INF , P3 ;  /* 0xff8000000d0d7808 */ /* 0x002fe20001800000 */
[----:B------:R-:W-:Y:S01]  /*58e0*/  FMUL.FTZ R202, R0, R202 ;  /* 0x000000ca00ca7220 */ /* 0x000fe20000410000 */
[----:B------:R-:W-:Y:S01]  /*58f0*/  FSEL R188, R152, -INF , P4 ;  /* 0xff80000098bc7808 */ /* 0x000fe20002000000 */
[C---:B------:R-:W-:Y:S01]  /*5900*/  FMUL.FTZ R203, R0.reuse, R203 ;  /* 0x000000cb00cb7220 */ /* 0x040fe20000410000 */
[----:B------:R-:W-:Y:S01]  /*5910*/  ISETP.GT.AND P3, PT, R177, 0x28, PT ;  /* 0x00000028b100780c */ /* 0x000fe20003f64270 */
[C---:B------:R-:W-:Y:S01]  /*5920*/  FMUL.FTZ R206, R0.reuse, R206 ;  /* 0x000000ce00ce7220 */ /* 0x040fe20000410000 */
[----:B----4-:R-:W-:Y:S01]  /*5930*/  FSEL R157, R157, -INF , P6 ;  /* 0xff8000009d9d7808 */ /* 0x010fe20003000000 */
[----:B------:R-:W1:Y:S01]  /*5940*/  MUFU.TANH R10, R10 ;  /* 0x0000000a000a7308 */ /* 0x000e620000002400 */
[----:B------:R-:W-:Y:S01]  /*5950*/  ISETP.GT.AND P6, PT, R177, 0x49, PT ;  /* 0x00000049b100780c */ /* 0x000fe20003fc4270 */
[C---:B------:R-:W-:Y:S01]  /*5960*/  FMUL.FTZ R11, R0.reuse, R156 ;  /* 0x0000009c000b7220 */ /* 0x040fe20000410000 */
[----:B--2---:R-:W-:Y:S01]  /*5970*/  FSEL R189, R153, -INF , P3 ;  /* 0xff80000099bd7808 */ /* 0x004fe20001800000 */
[C---:B------:R-:W-:Y:S01]  /*5980*/  FMUL.FTZ R156, R0.reuse, R176 ;  /* 0x000000b0009c7220 */ /* 0x040fe20000410000 */
[C---:B------:R-:W-:Y:S01]  /*5990*/  FMUL.FTZ R176, R0.reuse, R196 ;  /* 0x000000c400b07220 */ /* 0x040fe20000410000 */
[C---:B------:R-:W-:Y:S01]  /*59a0*/  FMUL.FTZ R197, R0.reuse, R197 ;  /* 0x000000c500c57220 */ /* 0x040fe20000410000 */
[C---:B------:R-:W-:Y:S01]  /*59b0*/  FMUL.FTZ R207, R0.reuse, R207 ;  /* 0x000000cf00cf7220 */ /* 0x040fe20000410000 */
[----:B------:R-:W2:Y:S01]  /*59c0*/  MUFU.TANH R152, R155 ;  /* 0x0000009b00987308 */ /* 0x000ea20000002400 */
[----:B0-----:R-:W-:Y:S01]  /*59d0*/  FSEL R169, R169, -INF , P6 ;  /* 0xff800000a9a97808 */ /* 0x001fe20003000000 */
[C---:B------:R-:W-:Y:S01]  /*59e0*/  FMUL.FTZ R210, R0.reuse, R210 ;  /* 0x000000d200d27220 */ /* 0x040fe20000410000 */
[C---:B------:R-:W-:Y:S01]  /*59f0*/  ISETP.GT.AND P6, PT, R185.reuse, RZ, PT ;  /* 0x000000ffb900720c */ /* 0x040fe20003fc4270 */
[C---:B------:R-:W-:Y:S01]  /*5a00*/  FMUL.FTZ R211, R0.reuse, R211 ;  /* 0x000000d300d37220 */ /* 0x040fe20000410000 */
[C---:B------:R-:W-:Y:S01]  /*5a10*/  FMUL.FTZ R214, R0.reuse, R214 ;  /* 0x000000d600d67220 */ /* 0x040fe20000410000 */
[C---:B------:R-:W-:Y:S01]  /*5a20*/  FMUL.FTZ R15, R0.reuse, R164 ;  /* 0x000000a4000f7220 */ /* 0x040fe20000410000 */
[----:B------:R-:W-:Y:S01]  /*5a30*/  FMUL.FTZ R164, R0, R184 ;  /* 0x000000b800a47220 */ /* 0x000fe20000410000 */
[----:B------:R-:W0:Y:S01]  /*5a40*/  MUFU.TANH R153, R158 ;  /* 0x0000009e00997308 */ /* 0x000e220000002400 */
[----:B-1----:R-:W-:Y:S01]  /*5a50*/  FSEL R10, R10, -INF , P6 ;  /* 0xff8000000a0a7808 */ /* 0x002fe20003000000 */
[C---:B------:R-:W-:Y:S01]  /*5a60*/  FMUL.FTZ R184, R0.reuse, R200 ;  /* 0x000000c800b87220 */ /* 0x040fe20000410000 */
[----:B------:R-:W-:Y:S01]  /*5a70*/  ISETP.GT.AND P6, PT, R185, 0x1, PT ;  /* 0x00000001b900780c */ /* 0x000fe20003fc4270 */
[C---:B------:R-:W-:Y:S01]  /*5a80*/  FMUL.FTZ R215, R0.reuse, R215 ;  /* 0x000000d700d77220 */ /* 0x040fe20000410000 */
[----:B------:R-:W-:Y:S01]  /*5a90*/  UMOV UR10, UR53 ;  /* 0x00000035000a7c82 */ /* 0x000fe20008000000 */
[----:B------:R-:W-:Y:S01]  /*5aa0*/  ISETP.GT.AND P1, PT, R177, RZ, PT ;  /* 0x000000ffb100720c */ /* 0x000fe20003f24270 */
[----:B------:R-:W-:Y:S01]  /*5ab0*/  FMUL.FTZ R201, R0, R201 ;  /* 0x000000c900c97220 */ /* 0x000fe20000410000 */
[----:B------:R-:W1:Y:S01]  /*5ac0*/  MUFU.TANH R155, R159 ;  /* 0x0000009f009b7308 */ /* 0x000e620000002400 */
[----:B--2---:R-:W-:Y:S01]  /*5ad0*/  FSEL R152, R152, -INF , P6 ;  /* 0xff80000098987808 */ /* 0x004fe20003000000 */
[----:B------:R-:W-:Y:S01]  /*5ae0*/  FMUL.FTZ R205, R0, R205 ;  /* 0x000000cd00cd7220 */ /* 0x000fe20000410000 */
[----:B------:R-:W-:Y:S01]  /*5af0*/  ISETP.GT.AND P6, PT, R185, 0x8, PT ;  /* 0x00000008b900780c */ /* 0x000fe20003fc4270 */
[----:B------:R-:W-:Y:S01]  /*5b00*/  UIADD3 UR6, UR56, 0x38840, URZ ;  /* 0x0003884038067890 */ /* 0x000fe2000fffe03f */
[----:B------:R-:W-:-:S02]  /*5b10*/  ISETP.GT.AND P5, PT, R177, 0x8, PT ;  /* 0x00000008b100780c */ /* 0x000fc40003fa4270 */
[----:B------:R-:W-:Y:S01]  /*5b20*/  ISETP.GT.AND P2, PT, R177, 0x11, PT ;  /* 0x00000011b100780c */ /* 0x000fe20003f44270 */
[----:B------:R-:W2:Y:S01]  /*5b30*/  MUFU.TANH R158, R162 ;  /* 0x000000a2009e7308 */ /* 0x000ea20000002400 */
[----:B0-----:R-:W-:Y:S01]  /*5b40*/  FSEL R153, R153, -INF , P6 ;  /* 0xff80000099997808 */ /* 0x001fe20003000000 */
[----:B------:R-:W-:Y:S01]  /*5b50*/  UPRMT UR6, UR57, 0x654, UR6 ;  /* 0x0000065439067896 */ /* 0x000fe20008000006 */
[----:B------:R-:W-:Y:S02]  /*5b60*/  ISETP.GT.AND P6, PT, R185, 0x9, PT ;  /* 0x00000009b900780c */ /* 0x000fe40003fc4270 */
[C---:B------:R-:W-:Y:S02]  /*5b70*/  ISETP.GT.AND P4, PT, R177.reuse, 0x39, PT ;  /* 0x00000039b100780c */ /* 0x040fe40003f84270 */
[----:B------:R-:W-:Y:S01]  /*5b80*/  ISETP.GT.AND P3, PT, R177, 0x40, PT ;  /* 0x00000040b100780c */ /* 0x000fe20003f64270 */
[----:B------:R-:W0:Y:S01]  /*5b90*/  MUFU.TANH R159, R163 ;  /* 0x000000a3009f7308 */ /* 0x000e220000002400 */
[----:B-1----:R-:W-:-:S02]  /*5ba0*/  FSEL R155, R155, -INF , P6 ;  /* 0xff8000009b9b7808 */ /* 0x002fc40003000000 */
[C---:B------:R-:W-:Y:S01]  /*5bb0*/  ISETP.GT.AND P6, PT, R185.reuse, 0x10, PT ;  /* 0x00000010b900780c */ /* 0x040fe20003fc4270 */
[----:B------:R-:W-:Y:S04]  /*5bc0*/  SYNCS.ARRIVE.TRANS64.RED.A1T0 RZ, [UR6], RZ ;  /* 0x000000ffffff79a7 */ /* 0x000fe80008100406 */
[----:B------:R-:W1:Y:S01]  /*5bd0*/  MUFU.TANH R162, R166 ;  /* 0x000000a600a27308 */ /* 0x000e620000002400 */
[----:B--2---:R-:W-:Y:S02]  /*5be0*/  FSEL R158, R158, -INF , P6 ;  /* 0xff8000009e9e7808 */ /* 0x004fe40003000000 */
[----:B------:R-:W-:-:S05]  /*5bf0*/  ISETP.GT.AND P6, PT, R185, 0x11, PT ;  /* 0x00000011b900780c */ /* 0x000fca0003fc4270 */
[----:B------:R-:W2:Y:S01]  /*5c00*/  MUFU.TANH R163, R167 ;  /* 0x000000a700a37308 */ /* 0x000ea20000002400 */
[----:B0-----:R-:W-:Y:S02]  /*5c10*/  FSEL R159, R159, -INF , P6 ;  /* 0xff8000009f9f7808 */ /* 0x001fe40003000000 */
[----:B------:R-:W-:-:S05]  /*5c20*/  ISETP.GT.AND P6, PT, R185, 0x18, PT ;  /* 0x00000018b900780c */ /* 0x000fca0003fc4270 */
[----:B------:R0:W3:Y:S01]  /*5c30*/  MUFU.TANH R166, R170 ;  /* 0x000000aa00a67308 */ /* 0x0000e20000002400 */
[----:B-1----:R-:W-:Y:S02]  /*5c40*/  FSEL R162, R162, -INF , P6 ;  /* 0xff800000a2a27808 */ /* 0x002fe40003000000 */
[----:B------:R-:W-:-:S05]  /*5c50*/  ISETP.GT.AND P6, PT, R185, 0x19, PT ;  /* 0x00000019b900780c */ /* 0x000fca0003fc4270 */
[----:B------:R-:W1:Y:S01]  /*5c60*/  MUFU.TANH R167, R171 ;  /* 0x000000ab00a77308 */ /* 0x000e620000002400 */
[----:B--2---:R-:W-:Y:S02]  /*5c70*/  FSEL R163, R163, -INF , P6 ;  /* 0xff800000a3a37808 */ /* 0x004fe40003000000 */
[----:B0-----:R-:W-:Y:S02]  /*5c80*/  FMNMX.FTZ R170, R10, R7, !PT ;  /* 0x000000070aaa7209 */ /* 0x001fe40007810000 */
[C---:B------:R-:W-:Y:S02]  /*5c90*/  ISETP.GT.AND P6, PT, R185.reuse, 0x20, PT ;  /* 0x00000020b900780c */ /* 0x040fe40003fc4270 */
[----:B------:R-:W-:Y:S01]  /*5ca0*/  FMNMX.FTZ R170, R152, R170, !PT ;  /* 0x000000aa98aa7209 */ /* 0x000fe20007810000 */
[----:B------:R-:W0:Y:S01]  /*5cb0*/  MUFU.TANH R171, R174 ;  /* 0x000000ae00ab7308 */ /* 0x000e220000002400 */
[----:B---3--:R-:W-:Y:S02]  /*5cc0*/  FSEL R166, R166, -INF , P6 ;  /* 0xff800000a6a67808 */ /* 0x008fe40003000000 */
[----:B------:R-:W-:-:S02]  /*5cd0*/  ISETP.GT.AND P6, PT, R185, 0x21, PT ;  /* 0x00000021b900780c */ /* 0x000fc40003fc4270 */
[----:B------:R-:W-:-:S03]  /*5ce0*/  FMNMX.FTZ R170, R153, R170, !PT ;  /* 0x000000aa99aa7209 */ /* 0x000fc60007810000 */
[----:B------:R-:W2:Y:S01]  /*5cf0*/  MUFU.TANH R174, R175 ;  /* 0x000000af00ae7308 */ /* 0x000ea20000002400 */
[----:B-1----:R-:W-:Y:S02]  /*5d00*/  FSEL R167, R167, -INF , P6 ;  /* 0xff800000a7a77808 */ /* 0x002fe40003000000 */
[----:B------:R-:W-:Y:S02]  /*5d10*/  ISETP.GT.AND P6, PT, R185, 0x28, PT ;  /* 0x00000028b900780c */ /* 0x000fe40003fc4270 */
[----:B------:R-:W-:-:S03]  /*5d20*/  FMNMX.FTZ R170, R155, R170, !PT ;  /* 0x000000aa9baa7209 */ /* 0x000fc60007810000 */
[----:B------:R-:W1:Y:S01]  /*5d30*/  MUFU.TANH R175, R178 ;  /* 0x000000b200af7308 */ /* 0x000e620000002400 */
[----:B0-----:R-:W-:Y:S02]  /*5d40*/  FSEL R171, R171, -INF , P6 ;  /* 0xff800000abab7808 */ /* 0x001fe40003000000 */
[----:B------:R-:W-:Y:S02]  /*5d50*/  ISETP.GT.AND P6, PT, R185, 0x29, PT ;  /* 0x00000029b900780c */ /* 0x000fe40003fc4270 */
[----:B------:R-:W-:-:S03]  /*5d60*/  FMNMX.FTZ R170, R158, R170, !PT ;  /* 0x000000aa9eaa7209 */ /* 0x000fc60007810000 */
[----:B------:R-:W0:Y:S01]  /*5d70*/  MUFU.TANH R178, R179 ;  /* 0x000000b300b27308 */ /* 0x000e220000002400 */
[----:B--2---:R-:W-:Y:S02]  /*5d80*/  FSEL R174, R174, -INF , P6 ;  /* 0xff800000aeae7808 */ /* 0x004fe40003000000 */
[----:B------:R-:W-:Y:S02]  /*5d90*/  FMNMX.FTZ R170, R159, R170, !PT ;  /* 0x000000aa9faa7209 */ /* 0x000fe40007810000 */
[----:B------:R-:W-:Y:S02]  /*5da0*/  ISETP.GT.AND P6, PT, R185, 0x30, PT ;  /* 0x00000030b900780c */ /* 0x000fe40003fc4270 */
[----:B------:R-:W-:Y:S01]  /*5db0*/  FMNMX.FTZ R170, R162, R170, !PT ;  /* 0x000000aaa2aa7209 */ /* 0x000fe20007810000 */
[----:B------:R-:W2:Y:S01]  /*5dc0*/  MUFU.TANH R179, R182 ;  /* 0x000000b600b37308 */ /* 0x000ea20000002400 */
[----:B-1----:R-:W-:Y:S02]  /*5dd0*/  FSEL R175, R175, -INF , P6 ;  /* 0xff800000afaf7808 */ /* 0x002fe40003000000 */
[----:B------:R-:W-:-:S02]  /*5de0*/  ISETP.GT.AND P6, PT, R185, 0x31, PT ;  /* 0x00000031b900780c */ /* 0x000fc40003fc4270 */
[----:B------:R-:W-:-:S03]  /*5df0*/  FMNMX.FTZ R170, R163, R170, !PT ;  /* 0x000000aaa3aa7209 */ /* 0x000fc60007810000 */
[----:B------:R-:W1:Y:S01]  /*5e00*/  MUFU.TANH R181, R183 ;  /* 0x000000b700b57308 */ /* 0x000e620000002400 */
[----:B0-----:R-:W-:Y:S02]  /*5e10*/  FSEL R178, R178, -INF , P6 ;  /* 0xff800000b2b27808 */ /* 0x001fe40003000000 */
[----:B------:R-:W-:Y:S02]  /*5e20*/  ISETP.GT.AND P6, PT, R185, 0x38, PT ;  /* 0x00000038b900780c */ /* 0x000fe40003fc4270 */
[----:B------:R-:W-:-:S03]  /*5e30*/  FMNMX.FTZ R170, R166, R170, !PT ;  /* 0x000000aaa6aa7209 */ /* 0x000fc60007810000 */
[----:B------:R-:W0:Y:S01]  /*5e40*/  MUFU.TANH R182, R186 ;  /* 0x000000ba00b67308 */ /* 0x000e220000002400 */
[----:B--2---:R-:W-:Y:S02]  /*5e50*/  FSEL R179, R179, -INF , P6 ;  /* 0xff800000b3b37808 */ /* 0x004fe40003000000 */
[----:B------:R-:W-:Y:S02]  /*5e60*/  ISETP.GT.AND P6, PT, R185, 0x39, PT ;  /* 0x00000039b900780c */ /* 0x000fe40003fc4270 */
[----:B------:R-:W-:-:S03]  /*5e70*/  FMNMX.FTZ R170, R167, R170, !PT ;  /* 0x000000aaa7aa7209 */ /* 0x000fc60007810000 */
[----:B------:R-:W2:Y:S01]  /*5e80*/  MUFU.TANH R183, R187 ;  /* 0x000000bb00b77308 */ /* 0x000ea20000002400 */
[----:B-1----:R-:W-:Y:S02]  /*5e90*/  FSEL R181, R181, -INF , P6 ;  /* 0xff800000b5b57808 */ /* 0x002fe40003000000 */
[----:B------:R-:W-:Y:S02]  /*5ea0*/  FMNMX.FTZ R170, R171, R170, !PT ;  /* 0x000000aaabaa7209 */ /* 0x000fe40007810000 */
[C---:B------:R-:W-:Y:S02]  /*5eb0*/  ISETP.GT.AND P6, PT, R185.reuse, 0x40, PT ;  /* 0x00000040b900780c */ /* 0x040fe40003fc4270 */
[----:B------:R-:W-:Y:S01]  /*5ec0*/  FMNMX.FTZ R170, R174, R170, !PT ;  /* 0x000000aaaeaa7209 */ /* 0x000fe20007810000 */
[----:B------:R-:W1:Y:S01]  /*5ed0*/  MUFU.TANH R186, R190 ;  /* 0x000000be00ba7308 */ /* 0x000e620000002400 */
[----:B0-----:R-:W-:Y:S02]  /*5ee0*/  FSEL R182, R182, -INF , P6 ;  /* 0xff800000b6b67808 */ /* 0x001fe40003000000 */
[----:B------:R-:W-:-:S02]  /*5ef0*/  ISETP.GT.AND P6, PT, R185, 0x41, PT ;  /* 0x00000041b900780c */ /* 0x000fc40003fc4270 */
[----:B------:R-:W-:-:S03]  /*5f00*/  FMNMX.FTZ R170, R175, R170, !PT ;  /* 0x000000aaafaa7209 */ /* 0x000fc60007810000 */
[----:B------:R-:W0:Y:S01]  /*5f10*/  MUFU.TANH R187, R191 ;  /* 0x000000bf00bb7308 */ /* 0x000e220000002400 */
[----:B--2---:R-:W-:Y:S02]  /*5f20*/  FSEL R183, R183, -INF , P6 ;  /* 0xff800000b7b77808 */ /* 0x004fe40003000000 */
[----:B------:R-:W-:Y:S02]  /*5f30*/  ISETP.GT.AND P6, PT, R185, 0x48, PT ;  /* 0x00000048b900780c */ /* 0x000fe40003fc4270 */
[----:B------:R-:W-:-:S03]  /*5f40*/  FMNMX.FTZ R170, R178, R170, !PT ;  /* 0x000000aab2aa7209 */ /* 0x000fc60007810000 */
[----:B------:R-:W2:Y:S01]  /*5f50*/  MUFU.TANH R190, R194 ;  /* 0x000000c200be7308 */ /* 0x000ea20000002400 */
[----:B-1----:R-:W-:Y:S02]  /*5f60*/  FSEL R186, R186, -INF , P6 ;  /* 0xff800000baba7808 */ /* 0x002fe40003000000 */
[----:B------:R-:W-:Y:S02]  /*5f70*/  ISETP.GT.AND P6, PT, R185, 0x49, PT ;  /* 0x00000049b900780c */ /* 0x000fe40003fc4270 */
[----:B------:R-:W-:-:S03]  /*5f80*/  FMNMX.FTZ R170, R179, R170, !PT ;  /* 0x000000aab3aa7209 */ /* 0x000fc60007810000 */
[----:B------:R-:W1:Y:S01]  /*5f90*/  MUFU.TANH R191, R195 ;  /* 0x000000c300bf7308 */ /* 0x000e620000002400 */
[----:B0-----:R-:W-:Y:S02]  /*5fa0*/  FSEL R187, R187, -INF , P6 ;  /* 0xff800000bbbb7808 */ /* 0x001fe40003000000 */
[----:B------:R-:W-:Y:S02]  /*5fb0*/  FMNMX.FTZ R170, R181, R170, !PT ;  /* 0x000000aab5aa7209 */ /* 0x000fe40007810000 */
[C---:B------:R-:W-:Y:S02]  /*5fc0*/  ISETP.GT.AND P6, PT, R185.reuse, 0x50, PT ;  /* 0x00000050b900780c */ /* 0x040fe40003fc4270 */
[----:B------:R-:W-:Y:S01]  /*5fd0*/  FMNMX.FTZ R170, R182, R170, !PT ;  /* 0x000000aab6aa7209 */ /* 0x000fe20007810000 */
[----:B------:R-:W0:Y:S01]  /*5fe0*/  MUFU.TANH R192, R198 ;  /* 0x000000c600c07308 */ /* 0x000e220000002400 */
[----:B--2---:R-:W-:Y:S02]  /*5ff0*/  FSEL R190, R190, -INF , P6 ;  /* 0xff800000bebe7808 */ /* 0x004fe40003000000 */
        /* <DEDUP_REMOVED lines=15> */
[----:B------:R2:W3:Y:S01]  /*60f0*/  MUFU.TANH R196, R206 ;  /* 0x000000ce00c47308 */ /* 0x0004e20000002400 */
[----:B-1----:R-:W-:Y:S02]  /*6100*/  FSEL R194, R194, -INF , P6 ;  /* 0xff800000c2c27808 */ /* 0x002fe40003000000 */
[----:B------:R-:W-:-:S02]  /*6110*/  ISETP.GT.AND P6, PT, R185, 0x61, PT ;  /* 0x00000061b900780c */ /* 0x000fc40003fc4270 */
[----:B------:R-:W-:-:S03]  /*6120*/  FMNMX.FTZ R170, R192, R170, !PT ;  /* 0x000000aac0aa7209 */ /* 0x000fc60007810000 */
[----:B------:R-:W-:Y:S01]  /*6130*/  MUFU.TANH R180, R197 ;  /* 0x000000c500b47308 */ /* 0x000fe20000002400 */
[----:B0-----:R-:W-:Y:S01]  /*6140*/  FSEL R195, R195, -INF , P6 ;  /* 0xff800000c3c37808 */ /* 0x001fe20003000000 */
[----:B--2---:R-:W-:Y:S01]  /*6150*/  IMAD.U32 R206, RZ, RZ, UR10 ;  /* 0x0000000affce7e24 */ /* 0x004fe2000f8e00ff */
[----:B------:R-:W-:Y:S02]  /*6160*/  ISETP.GT.AND P6, PT, R185, 0x68, PT ;  /* 0x00000068b900780c */ /* 0x000fe40003fc4270 */
[----:B------:R-:W-:-:S03]  /*6170*/  FMNMX.FTZ R170, R193, R170, !PT ;  /* 0x000000aac1aa7209 */ /* 0x000fc60007810000 */
[----:B------:R-:W0:Y:S01]  /*6180*/  MUFU.TANH R197, R207 ;  /* 0x000000cf00c57308 */ /* 0x000e220000002400 */
[----:B---3--:R-:W-:Y:S02]  /*6190*/  FSEL R196, R196, -INF , P6 ;  /* 0xff800000c4c47808 */ /* 0x008fe40003000000 */
[----:B------:R-:W-:Y:S02]  /*61a0*/  ISETP.GT.AND P6, PT, R185, 0x69, PT ;  /* 0x00000069b900780c */ /* 0x000fe40003fc4270 */
[----:B------:R-:W-:-:S03]  /*61b0*/  FMNMX.FTZ R170, R194, R170, !PT ;  /* 0x000000aac2aa7209 */ /* 0x000fc60007810000 */
[----:B------:R-:W1:Y:S01]  /*61c0*/  MUFU.TANH R198, R210 ;  /* 0x000000d200c67308 */ /* 0x000e620000002400 */
[----:B------:R-:W-:-:S04]  /*61d0*/  FMNMX.FTZ R170, R195, R170, !PT ;  /* 0x000000aac3aa7209 */ /* 0x000fc80007810000 */
        /* <DEDUP_REMOVED lines=18> */
[----:B-1----:R-:W-:-:S04]  /*6300*/  FSEL R185, R215, -INF , P6 ;  /* 0xff800000d7b97808 */ /* 0x002fc80003000000 */
[----:B------:R-:W-:-:S03]  /*6310*/  FMNMX.FTZ R170, R185, R170, !PT ;  /* 0x000000aab9aa7209 */ /* 0x000fc60007810000 */
[----:B------:R-:W1:Y:S01]  /*6320*/  MUFU.TANH R14, R14 ;  /* 0x0000000e000e7308 */ /* 0x000e620000002400 */
[----:B--2---:R-:W-:Y:S01]  /*6330*/  FSEL R8, R8, -INF , P1 ;  /* 0xff80000008087808 */ /* 0x004fe20000800000 */
[----:B------:R-:W2:Y:S01]  /*6340*/  SHFL.BFLY PT, R202, R170, 0x2, 0x1f ;  /* 0x0c401f00aaca7f89 */ /* 0x000ea200000e0000 */
[----:B------:R-:W-:-:S05]  /*6350*/  ISETP.GT.AND P1, PT, R177, 0x18, PT ;  /* 0x00000018b100780c */ /* 0x000fca0003f24270 */
[----:B------:R-:W3:Y:S01]  /*6360*/  MUFU.TANH R15, R15 ;  /* 0x0000000f000f7308 */ /* 0x000ee20000002400 */
[----:B0-----:R-:W-:Y:S02]  /*6370*/  FSEL R11, R11, -INF , P5 ;  /* 0xff8000000b0b7808 */ /* 0x001fe40002800000 */
[----:B------:R-:W-:-:S05]  /*6380*/  ISETP.GT.AND P5, PT, R177, 0x20, PT ;  /* 0x00000020b100780c */ /* 0x000fca0003fa4270 */
[----:B------:R-:W0:Y:S01]  /*6390*/  MUFU.TANH R21, R21 ;  /* 0x0000001500157308 */ /* 0x000e220000002400 */
[----:B-1----:R-:W-:Y:S02]  /*63a0*/  FSEL R14, R14, -INF , P2 ;  /* 0xff8000000e0e7808 */ /* 0x002fe40001000000 */
[----:B------:R-:W-:-:S05]  /*63b0*/  ISETP.GT.AND P2, PT, R177, 0x29, PT ;  /* 0x00000029b100780c */ /* 0x000fca0003f44270 */
[----:B------:R-:W1:Y:S01]  /*63c0*/  MUFU.TANH R154, R154 ;  /* 0x0000009a009a7308 */ /* 0x000e620000002400 */
[----:B---3--:R-:W-:Y:S02]  /*63d0*/  FSEL R15, R15, -INF , P1 ;  /* 0xff8000000f0f7808 */ /* 0x008fe40000800000 */
[----:B--2---:R-:W-:Y:S02]  /*63e0*/  FMNMX.FTZ R170, R170, R202, !PT ;  /* 0x000000caaaaa7209 */ /* 0x004fe40007810000 */
[----:B------:R-:W-:-:S03]  /*63f0*/  ISETP.GT.AND P1, PT, R177, 0x30, PT ;  /* 0x00000030b100780c */ /* 0x000fc60003f24270 */
[----:B------:R-:W2:Y:S01]  /*6400*/  SHFL.BFLY PT, R202, R170, 0x1, 0x1f ;  /* 0x0c201f00aaca7f89 */ /* 0x000ea200000e0000 */
        /* <DEDUP_REMOVED lines=8> */
[----:B------:R-:W-:Y:S02]  /*6490*/  ISETP.GT.AND P1, PT, R177, 0x48, PT ;  /* 0x00000048b100780c */ /* 0x000fe40003f24270 */
[----:B--2---:R-:W-:-:S03]  /*64a0*/  FMNMX.FTZ R170, R170, R202, !PT ;  /* 0x000000caaaaa7209 */ /* 0x004fc60007810000 */
[----:B------:R-:W2:Y:S01]  /*64b0*/  MUFU.TANH R164, R164 ;  /* 0x000000a400a47308 */ /* 0x000ea20000002400 */
[----:B0-----:R-:W-:Y:S02]  /*64c0*/  FSEL R160, R160, -INF , P5 ;  /* 0xff800000a0a07808 */ /* 0x001fe40002800000 */
[C---:B------:R-:W-:Y:S02]  /*64d0*/  FSETP.NEU.FTZ.AND P6, PT, R170.reuse, -INF , PT ;  /* 0xff800000aa00780b */ /* 0x040fe40003fdd000 */
[----:B------:R-:W-:Y:S02]  /*64e0*/  ISETP.GT.AND P5, PT, R177, 0x50, PT ;  /* 0x00000050b100780c */ /* 0x000fe40003fa4270 */
[----:B------:R-:W-:Y:S01]  /*64f0*/  FSEL R203, R170, RZ, P6 ;  /* 0x000000ffaacb7208 */ /* 0x000fe20003000000 */
[----:B------:R-:W0:Y:S01]  /*6500*/  MUFU.TANH R165, R165 ;  /* 0x000000a500a57308 */ /* 0x000e220000002400 */
[----:B-1----:R-:W-:Y:S02]  /*6510*/  FSEL R161, R161, -INF , P4 ;  /* 0xff800000a1a17808 */ /* 0x002fe40002000000 */
[----:B------:R-:W-:Y:S01]  /*6520*/  ISETP.GT.AND P4, PT, R177, 0x51, PT ;  /* 0x00000051b100780c */ /* 0x000fe20003f84270 */
[----:B------:R-:W-:-:S01]  /*6530*/  FADD.FTZ R203, -R203, R7 ;  /* 0x00000007cbcb7221 */ /* 0x000fc20000010100 */
[----:B------:R-:W-:-:S03]  /*6540*/  IMAD.U32 R7, RZ, RZ, UR10 ;  /* 0x0000000aff077e24 */ /* 0x000fc6000f8e00ff */
[----:B------:R-:W1:Y:S01]  /*6550*/  MUFU.TANH R168, R168 ;  /* 0x000000a800a87308 */ /* 0x000e620000002400 */
[----:B------:R-:W-:-:S01]  /*6560*/  FFMA.FTZ R7, R170, R7, -8 ;  /* 0xc1000000aa077423 */ /* 0x000fc20000010007 */
[----:B--2---:R-:W-:Y:S02]  /*6570*/  FSEL R164, R164, -INF , P3 ;  /* 0xff800000a4a47808 */ /* 0x004fe40001800000 */
[----:B------:R-:W-:Y:S02]  /*6580*/  ISETP.GT.AND P3, PT, R177, 0x58, PT ;  /* 0x00000058b100780c */ /* 0x000fe40003f64270 */
[----:B------:R-:W-:Y:S02]  /*6590*/  FSEL R202, R7, RZ, P6 ;  /* 0x000000ff07ca7208 */ /* 0x000fe40003000000 */
[----:B------:R-:W2:Y:S01]  /*65a0*/  MUFU.TANH R172, R172 ;  /* 0x000000ac00ac7308 */ /* 0x000ea20000002400 */
[----:B0-----:R-:W-:Y:S02]  /*65b0*/  FSEL R165, R165, -INF , P2 ;  /* 0xff800000a5a57808 */ /* 0x001fe40001000000 */
        /* <DEDUP_REMOVED lines=34> */
[----:B-1----:R-:W-:Y:S01]  /*67e0*/  FSEL R168, R168, -INF , P1 ;  /* 0xff800000a8a87808 */ /* 0x002fe20000800000 */
[----:B------:R-:W-:Y:S01]  /*67f0*/  FMUL.FTZ R203, R0, R212 ;  /* 0x000000d400cb7220 */ /* 0x000fe20000410000 */
[----:B--2---:R-:W-:-:S02]  /*6800*/  FSEL R172, R172, -INF , P5 ;  /* 0xff800000acac7808 */ /* 0x004fc40002800000 */
[C---:B------:R-:W-:Y:S02]  /*6810*/  ISETP.GT.AND P2, PT, R177.reuse, 0x59, PT ;  /* 0x00000059b100780c */ /* 0x040fe40003f44270 */
[C---:B------:R-:W-:Y:S01]  /*6820*/  ISETP.GT.AND P1, PT, R177.reuse, 0x60, PT ;  /* 0x00000060b100780c */ /* 0x040fe20003f24270 */
[----:B------:R-:W0:Y:S01]  /*6830*/  MUFU.EX2 R185, R185 ;  /* 0x000000b900b97308 */ /* 0x000e220000000800 */
[----:B------:R-:W-:Y:S02]  /*6840*/  FSEL R180, R180, -INF , P2 ;  /* 0xff800000b4b47808 */ /* 0x000fe40001000000 */
[C---:B------:R-:W-:Y:S02]  /*6850*/  ISETP.GT.AND P6, PT, R177.reuse, 0x61, PT ;  /* 0x00000061b100780c */ /* 0x040fe40003fc4270 */
[C---:B------:R-:W-:Y:S02]  /*6860*/  ISETP.GT.AND P5, PT, R177.reuse, 0x69, PT ;  /* 0x00000069b100780c */ /* 0x040fe40003fa4270 */
[----:B------:R-:W-:Y:S01]  /*6870*/  ISETP.GT.AND P2, PT, R177, 0x78, PT ;  /* 0x00000078b100780c */ /* 0x000fe20003f44270 */
[----:B------:R-:W1:Y:S08]  /*6880*/  MUFU.EX2 R152, R152 ;  /* 0x0000009800987308 */ /* 0x000e700000000800 */
[----:B------:R-:W2:Y:S01]  /*6890*/  MUFU.EX2 R153, R153 ;  /* 0x0000009900997308 */ /* 0x000ea20000000800 */
        /* <DEDUP_REMOVED lines=15> */
[----:B------:R-:W1:Y:S01]  /*6990*/  MUFU.TANH R173, R173 ;  /* 0x000000ad00ad7308 */ /* 0x000e620000002400 */
[----:B--2---:R-:W-:-:S01]  /*69a0*/  FADD.FTZ R2, R153, R2 ;  /* 0x0000000299027221 */ /* 0x004fc20000010000 */
[-C--:B------:R-:W-:Y:S01]  /*69b0*/  FMUL.FTZ R50, R50, R185.reuse ;  /* 0x000000b932327220 */ /* 0x080fe20000410000 */
[-C--:B------:R-:W-:Y:S01]  /*69c0*/  FMUL.FTZ R51, R51, R185.reuse ;  /* 0x000000b933337220 */ /* 0x080fe20000410000 */
[-C--:B------:R-:W-:Y:S01]  /*69d0*/  FMUL.FTZ R54, R54, R185.reuse ;  /* 0x000000b936367220 */ /* 0x080fe20000410000 */
[-C--:B------:R-:W-:Y:S01]  /*69e0*/  FMUL.FTZ R55, R55, R185.reuse ;  /* 0x000000b937377220 */ /* 0x080fe20000410000 */
[-C--:B------:R-:W-:Y:S01]  /*69f0*/  FMUL.FTZ R58, R58, R185.reuse ;  /* 0x000000b93a3a7220 */ /* 0x080fe20000410000 */
[----:B------:R-:W-:Y:S01]  /*6a00*/  FMUL.FTZ R59, R59, R185 ;  /* 0x000000b93b3b7220 */ /* 0x000fe20000410000 */
[----:B------:R-:W2:Y:S01]  /*6a10*/  MUFU.TANH R176, R176 ;  /* 0x000000b000b07308 */ /* 0x000ea20000002400 */
[C---:B0-----:R-:W-:Y:S01]  /*6a20*/  F2FP.SATFINITE.E4M3.F32.PACK_AB_MERGE_C R153, R155.reuse, R153, RZ ;  /* 0x000000999b99723e */ /* 0x041fe200048070ff */
[----:B------:R-:W-:Y:S01]  /*6a30*/  FADD.FTZ R2, R155, R2 ;  /* 0x000000029b027221 */ /* 0x000fe20000010000 */
[C---:B------:R-:W-:Y:S01]  /*6a40*/  FMUL.FTZ R155, R0.reuse, R204 ;  /* 0x000000cc009b7220 */ /* 0x040fe20000410000 */
[----:B------:R-:W-:Y:S01]  /*6a50*/  FMUL.FTZ R204, R0, R209 ;  /* 0x000000d100cc7220 */ /* 0x000fe20000410000 */
[----:B------:R-:W-:Y:S01]  /*6a60*/  F2FP.SATFINITE.E4M3.F32.PACK_AB_MERGE_C R153, R152, R10, R153 ;  /* 0x0000000a9899723e */ /* 0x000fe20004807099 */
[-C--:B------:R-:W-:Y:S01]  /*6a70*/  FMUL.FTZ R62, R62, R185.reuse ;  /* 0x000000b93e3e7220 */ /* 0x080fe20000410000 */
[----:B------:R-:W-:Y:S01]  /*6a80*/  FMNMX.FTZ R10, R8, R6, !PT ;  /* 0x00000006080a7209 */ /* 0x000fe20007810000 */
[----:B------:R-:W0:Y:S01]  /*6a90*/  MUFU.TANH R184, R184 ;  /* 0x000000b800b87308 */ /* 0x000e220000002400 */
[----:B-1----:R-:W-:Y:S01]  /*6aa0*/  FSEL R173, R173, -INF , P4 ;  /* 0xff800000adad7808 */ /* 0x002fe20002000000 */
[-C--:B------:R-:W-:Y:S01]  /*6ab0*/  FMUL.FTZ R63, R63, R185.reuse ;  /* 0x000000b93f3f7220 */ /* 0x080fe20000410000 */
[----:B------:R-:W-:Y:S01]  /*6ac0*/  FMNMX.FTZ R10, R9, R10, !PT ;  /* 0x0000000a090a7209 */ /* 0x000fe20007810000 */
[-C--:B------:R-:W-:Y:S01]  /*6ad0*/  FMUL.FTZ R66, R66, R185.reuse ;  /* 0x000000b942427220 */ /* 0x080fe20000410000 */
[----:B------:R-:W-:Y:S01]  /*6ae0*/  ISETP.GT.AND P4, PT, R177, 0x70, PT ;  /* 0x00000070b100780c */ /* 0x000fe20003f84270 */
[-C--:B------:R-:W-:Y:S01]  /*6af0*/  FMUL.FTZ R67, R67, R185.reuse ;  /* 0x000000b943437220 */ /* 0x080fe20000410000 */
[----:B------:R-:W-:Y:S01]  /*6b00*/  FMNMX.FTZ R10, R11, R10, !PT ;  /* 0x0000000a0b0a7209 */ /* 0x000fe20007810000 */
[----:B------:R1:W3:Y:S01]  /*6b10*/  MUFU.TANH R7, R201 ;  /* 0x000000c900077308 */ /* 0x0002e20000002400 */
[----:B--2---:R-:W-:Y:S01]  /*6b20*/  FSEL R176, R176, -INF , P3 ;  /* 0xff800000b0b07808 */ /* 0x004fe20001800000 */
[-C--:B------:R-:W-:Y:S01]  /*6b30*/  FMUL.FTZ R70, R70, R185.reuse ;  /* 0x000000b946467220 */ /* 0x080fe20000410000 */
[----:B------:R-:W-:Y:S01]  /*6b40*/  FMNMX.FTZ R10, R12, R10, !PT ;  /* 0x0000000a0c0a7209 */ /* 0x000fe20007810000 */
[-C--:B------:R-:W-:Y:S01]  /*6b50*/  FMUL.FTZ R71, R71, R185.reuse ;  /* 0x000000b947477220 */ /* 0x080fe20000410000 */
[----:B------:R-:W-:Y:S01]  /*6b60*/  ISETP.GT.AND P3, PT, R177, 0x71, PT ;  /* 0x00000071b100780c */ /* 0x000fe20003f64270 */
[-C--:B------:R-:W-:Y:S01]  /*6b70*/  FMUL.FTZ R74, R74, R185.reuse ;  /* 0x000000b94a4a7220 */ /* 0x080fe20000410000 */
[----:B------:R-:W-:Y:S01]  /*6b80*/  FMNMX.FTZ R10, R13, R10, !PT ;  /* 0x0000000a0d0a7209 */ /* 0x000fe20007810000 */
[----:B------:R-:W2:Y:S01]  /*6b90*/  MUFU.TANH R155, R155 ;  /* 0x0000009b009b7308 */ /* 0x000ea20000002400 */
[----:B-1----:R-:W-:Y:S01]  /*6ba0*/  FMUL.FTZ R201, R0, R208 ;  /* 0x000000d000c97220 */ /* 0x002fe20000410000 */
[----:B0-----:R-:W-:Y:S01]  /*6bb0*/  FSEL R184, R184, -INF , P1 ;  /* 0xff800000b8b87808 */ /* 0x001fe20000800000 */
[-C--:B------:R-:W-:Y:S01]  /*6bc0*/  FMUL.FTZ R75, R75, R185.reuse ;  /* 0x000000b94b4b7220 */ /* 0x080fe20000410000 */
[----:B------:R-:W-:Y:S01]  /*6bd0*/  FMNMX.FTZ R10, R14, R10, !PT ;  /* 0x0000000a0e0a7209 */ /* 0x000fe20007810000 */
[-C--:B------:R-:W-:Y:S01]  /*6be0*/  FMUL.FTZ R78, R78, R185.reuse ;  /* 0x000000b94e4e7220 */ /* 0x080fe20000410000 */
[----:B------:R-:W-:Y:S01]  /*6bf0*/  ISETP.GT.AND P1, PT, R177, 0x79, PT ;  /* 0x00000079b100780c */ /* 0x000fe20003f24270 */
[-C--:B------:R-:W-:Y:S01]  /*6c00*/  FMUL.FTZ R79, R79, R185.reuse ;  /* 0x000000b94f4f7220 */ /* 0x080fe20000410000 */
[----:B------:R-:W-:Y:S01]  /*6c10*/  FMNMX.FTZ R10, R15, R10, !PT ;  /* 0x0000000a0f0a7209 */ /* 0x000fe20007810000 */
[----:B------:R-:W0:Y:S01]  /*6c20*/  MUFU.TANH R201, R201 ;  /* 0x000000c900c97308 */ /* 0x000e220000002400 */
[----:B---3--:R-:W-:Y:S01]  /*6c30*/  FSEL R7, R7, -INF , P6 ;  /* 0xff80000007077808 */ /* 0x008fe20003000000 */
[-C--:B------:R-:W-:Y:S01]  /*6c40*/  FMUL.FTZ R82, R82, R185.reuse ;  /* 0x000000b952527220 */ /* 0x080fe20000410000 */
[----:B------:R-:W-:Y:S01]  /*6c50*/  FMNMX.FTZ R10, R20, R10, !PT ;  /* 0x0000000a140a7209 */ /* 0x000fe20007810000 */
[-C--:B------:R-:W-:Y:S01]  /*6c60*/  FMUL.FTZ R83, R83, R185.reuse ;  /* 0x000000b953537220 */ /* 0x080fe20000410000 */
[----:B------:R-:W-:Y:S01]  /*6c70*/  ISETP.GT.AND P6, PT, R177, 0x68, PT ;  /* 0x00000068b100780c */ /* 0x000fe20003fc4270 */
[-C--:B------:R-:W-:Y:S01]  /*6c80*/  FMUL.FTZ R86, R86, R185.reuse ;  /* 0x000000b956567220 */ /* 0x080fe20000410000 */
[----:B------:R-:W-:Y:S01]  /*6c90*/  FMNMX.FTZ R10, R21, R10, !PT ;  /* 0x0000000a150a7209 */ /* 0x000fe20007810000 */
[----:B------:R-:W1:Y:S01]  /*6ca0*/  MUFU.TANH R204, R204 ;  /* 0x000000cc00cc7308 */ /* 0x000e620000002400 */
[----:B--2---:R-:W-:Y:S01]  /*6cb0*/  FSEL R155, R155, -INF , P6 ;  /* 0xff8000009b9b7808 */ /* 0x004fe20003000000 */
[-C--:B------:R-:W-:Y:S01]  /*6cc0*/  FMUL.FTZ R87, R87, R185.reuse ;  /* 0x000000b957577220 */ /* 0x080fe20000410000 */
[----:B------:R-:W-:Y:S01]  /*6cd0*/  FMNMX.FTZ R10, R188, R10, !PT ;  /* 0x0000000abc0a7209 */ /* 0x000fe20007810000 */
[-C--:B------:R-:W-:Y:S01]  /*6ce0*/  FMUL.FTZ R90, R90, R185.reuse ;  /* 0x000000b95a5a7220 */ /* 0x080fe20000410000 */
[-C--:B------:R-:W-:Y:S01]  /*6cf0*/  FMUL.FTZ R91, R91, R185.reuse ;  /* 0x000000b95b5b7220 */ /* 0x080fe20000410000 */
[-C--:B------:R-:W-:Y:S01]  /*6d00*/  FMUL.FTZ R94, R94, R185.reuse ;  /* 0x000000b95e5e7220 */ /* 0x080fe20000410000 */
[----:B------:R-:W-:Y:S01]  /*6d10*/  FMNMX.FTZ R10, R189, R10, !PT ;  /* 0x0000000abd0a7209 */ /* 0x000fe20007810000 */
[----:B------:R-:W2:Y:S01]  /*6d20*/  MUFU.TANH R203, R203 ;  /* 0x000000cb00cb7308 */ /* 0x000ea20000002400 */
[----:B0-----:R-:W-:Y:S01]  /*6d30*/  FSEL R201, R201, -INF , P4 ;  /* 0xff800000c9c97808 */ /* 0x001fe20002000000 */
[-C--:B------:R-:W-:Y:S01]  /*6d40*/  FMUL.FTZ R95, R95, R185.reuse ;  /* 0x000000b95f5f7220 */ /* 0x080fe20000410000 */
[----:B------:R-:W-:Y:S01]  /*6d50*/  FMNMX.FTZ R10, R154, R10, !PT ;  /* 0x0000000a9a0a7209 */ /* 0x000fe20007810000 */
[-C--:B------:R-:W-:Y:S01]  /*6d60*/  FMUL.FTZ R98, R98, R185.reuse ;  /* 0x000000b962627220 */ /* 0x080fe20000410000 */
[-C--:B------:R-:W-:Y:S01]  /*6d70*/  FMUL.FTZ R99, R99, R185.reuse ;  /* 0x000000b963637220 */ /* 0x080fe20000410000 */
[-C--:B------:R-:W-:Y:S01]  /*6d80*/  FMUL.FTZ R102, R102, R185.reuse ;  /* 0x000000b966667220 */ /* 0x080fe20000410000 */
[----:B------:R-:W-:Y:S01]  /*6d90*/  FMNMX.FTZ R10, R156, R10, !PT ;  /* 0x0000000a9c0a7209 */ /* 0x000fe20007810000 */
[----:B------:R-:W0:Y:S01]  /*6da0*/  MUFU.EX2 R158, R158 ;  /* 0x0000009e009e7308 */ /* 0x000e220000000800 */
[----:B-1----:R-:W-:Y:S01]  /*6db0*/  FSEL R204, R204, -INF , P3 ;  /* 0xff800000cccc7808 */ /* 0x002fe20001800000 */
[-C--:B------:R-:W-:Y:S01]  /*6dc0*/  FMUL.FTZ R103, R103, R185.reuse ;  /* 0x000000b967677220 */ /* 0x080fe20000410000 */
[----:B------:R-:W-:Y:S01]  /*6dd0*/  FMNMX.FTZ R10, R157, R10, !PT ;  /* 0x0000000a9d0a7209 */ /* 0x000fe20007810000 */
[-C--:B------:R-:W-:Y:S01]  /*6de0*/  FMUL.FTZ R106, R106, R185.reuse ;  /* 0x000000b96a6a7220 */ /* 0x080fe20000410000 */
[-C--:B------:R-:W-:Y:S01]  /*6df0*/  FMUL.FTZ R107, R107, R185.reuse ;  /* 0x000000b96b6b7220 */ /* 0x080fe20000410000 */
[-C--:B------:R-:W-:Y:S01]  /*6e00*/  FMUL.FTZ R110, R110, R185.reuse ;  /* 0x000000b96e6e7220 */ /* 0x080fe20000410000 */
[----:B------:R-:W-:Y:S01]  /*6e10*/  FMNMX.FTZ R10, R160, R10, !PT ;  /* 0x0000000aa00a7209 */ /* 0x000fe20007810000 */
[----:B------:R-:W1:Y:S01]  /*6e20*/  MUFU.EX2 R159, R159 ;  /* 0x0000009f009f7308 */ /* 0x000e620000000800 */
[----:B--2---:R-:W-:Y:S01]  /*6e30*/  FSEL R203, R203, -INF , P2 ;  /* 0xff800000cbcb7808 */ /* 0x004fe20001000000 */
[-C--:B------:R-:W-:Y:S01]  /*6e40*/  FMUL.FTZ R111, R111, R185.reuse ;  /* 0x000000b96f6f7220 */ /* 0x080fe20000410000 */
[----:B------:R-:W-:Y:S01]  /*6e50*/  FMNMX.FTZ R10, R161, R10, !PT ;  /* 0x0000000aa10a7209 */ /* 0x000fe20007810000 */
[-C--:B------:R-:W-:Y:S01]  /*6e60*/  FMUL.FTZ R114, R114, R185.reuse ;  /* 0x000000b972727220 */ /* 0x080fe20000410000 */
[-C--:B------:R-:W-:Y:S01]  /*6e70*/  FMUL.FTZ R115, R115, R185.reuse ;  /* 0x000000b973737220 */ /* 0x080fe20000410000 */
[----:B------:R-:W-:Y:S01]  /*6e80*/  FMUL.FTZ R118, R118, R185 ;  /* 0x000000b976767220 */ /* 0x000fe20000410000 */
[----:B------:R-:W-:Y:S01]  /*6e90*/  FMNMX.FTZ R10, R164, R10, !PT ;  /* 0x0000000aa40a7209 */ /* 0x000fe20007810000 */
[----:B------:R-:W2:Y:S01]  /*6ea0*/  MUFU.EX2 R162, R162 ;  /* 0x000000a200a27308 */ /* 0x000ea20000000800 */
[----:B0-----:R-:W-:-:S01]  /*6eb0*/  FADD.FTZ R2, R158, R2 ;  /* 0x000000029e027221 */ /* 0x001fc20000010000 */
[-C--:B------:R-:W-:Y:S01]  /*6ec0*/  FMUL.FTZ R119, R119, R185.reuse ;  /* 0x000000b977777220 */ /* 0x080fe20000410000 */
[----:B------:R-:W-:Y:S01]  /*6ed0*/  FMNMX.FTZ R152, R165, R10, !PT ;  /* 0x0000000aa5987209 */ /* 0x000fe20007810000 */
[-C--:B------:R-:W-:Y:S01]  /*6ee0*/  FMUL.FTZ R122, R122, R185.reuse ;  /* 0x000000b97a7a7220 */ /* 0x080fe20000410000 */
[-C--:B------:R-:W-:Y:S01]  /*6ef0*/  FMUL.FTZ R123, R123, R185.reuse ;  /* 0x000000b97b7b7220 */ /* 0x080fe20000410000 */
[----:B------:R-:W-:Y:S01]  /*6f00*/  FMUL.FTZ R126, R126, R185 ;  /* 0x000000b97e7e7220 */ /* 0x000fe20000410000 */
[----:B------:R-:W-:Y:S01]  /*6f10*/  FMNMX.FTZ R152, R168, R152, !PT ;  /* 0x00000098a8987209 */ /* 0x000fe20007810000 */
[----:B------:R0:W3:Y:S01]  /*6f20*/  MUFU.TANH R10, R205 ;  /* 0x000000cd000a7308 */ /* 0x0000e20000002400 */
[----:B-1----:R-:W-:-:S01]  /*6f30*/  FADD.FTZ R2, R159, R2 ;  /* 0x000000029f027221 */ /* 0x002fc20000010000 */
[-C--:B------:R-:W-:Y:S01]  /*6f40*/  FMUL.FTZ R127, R127, R185.reuse ;  /* 0x000000b97f7f7220 */ /* 0x080fe20000410000 */
[----:B------:R-:W-:Y:S01]  /*6f50*/  FMNMX.FTZ R152, R169, R152, !PT ;  /* 0x00000098a9987209 */ /* 0x000fe20007810000 */
[-C--:B------:R-:W-:Y:S01]  /*6f60*/  FMUL.FTZ R130, R130, R185.reuse ;  /* 0x000000b982827220 */ /* 0x080fe20000410000 */
[-C--:B------:R-:W-:Y:S01]  /*6f70*/  FMUL.FTZ R131, R131, R185.reuse ;  /* 0x000000b983837220 */ /* 0x080fe20000410000 */
[----:B------:R-:W-:Y:S01]  /*6f80*/  FMUL.FTZ R134, R134, R185 ;  /* 0x000000b986867220 */ /* 0x000fe20000410000 */
[----:B------:R-:W-:Y:S01]  /*6f90*/  FMNMX.FTZ R152, R172, R152, !PT ;  /* 0x00000098ac987209 */ /* 0x000fe20007810000 */
[----:B------:R-:W1:Y:S01]  /*6fa0*/  MUFU.EX2 R163, R163 ;  /* 0x000000a300a37308 */ /* 0x000e620000000800 */
[----:B0-----:R-:W-:Y:S01]  /*6fb0*/  FMUL.FTZ R205, R0, R213 ;  /* 0x000000d500cd7220 */ /* 0x001fe20000410000 */
[----:B--2---:R-:W-:Y:S01]  /*6fc0*/  FADD.FTZ R2, R162, R2 ;  /* 0x00000002a2027221 */ /* 0x004fe20000010000 */
[----:B------:R-:W-:Y:S01]  /*6fd0*/  FMNMX.FTZ R152, R173, R152, !PT ;  /* 0x00000098ad987209 */ /* 0x000fe20007810000 */
[-C--:B------:R-:W-:Y:S01]  /*6fe0*/  FMUL.FTZ R135, R135, R185.reuse ;  /* 0x000000b987877220 */ /* 0x080fe20000410000 */
[-C--:B------:R-:W-:Y:S01]  /*6ff0*/  FMUL.FTZ R138, R138, R185.reuse ;  /* 0x000000b98a8a7220 */ /* 0x080fe20000410000 */
[-C--:B------:R-:W-:Y:S01]  /*7000*/  FMUL.FTZ R139, R139, R185.reuse ;  /* 0x000000b98b8b7220 */ /* 0x080fe20000410000 */
[----:B------:R-:W-:Y:S01]  /*7010*/  FMNMX.FTZ R152, R176, R152, !PT ;  /* 0x00000098b0987209 */ /* 0x000fe20007810000 */
[----:B------:R-:W0:Y:S01]  /*7020*/  MUFU.TANH R205, R205 ;  /* 0x000000cd00cd7308 */ /* 0x000e220000002400 */
[----:B---3--:R-:W-:Y:S01]  /*7030*/  FSEL R177, R10, -INF , P5 ;  /* 0xff8000000ab17808 */ /* 0x008fe20002800000 */
[-C--:B------:R-:W-:Y:S01]  /*7040*/  FMUL.FTZ R142, R142, R185.reuse ;  /* 0x000000b98e8e7220 */ /* 0x080fe20000410000 */
[----:B------:R-:W-:Y:S01]  /*7050*/  FMNMX.FTZ R152, R180, R152, !PT ;  /* 0x00000098b4987209 */ /* 0x000fe20007810000 */
[-C--:B------:R-:W-:Y:S01]  /*7060*/  FMUL.FTZ R143, R143, R185.reuse ;  /* 0x000000b98f8f7220 */ /* 0x080fe20000410000 */
[-C--:B------:R-:W-:Y:S01]  /*7070*/  FMUL.FTZ R146, R146, R185.reuse ;  /* 0x000000b992927220 */ /* 0x080fe20000410000 */
[----:B------:R-:W-:Y:S01]  /*7080*/  FMUL.FTZ R147, R147, R185 ;  /* 0x000000b993937220 */ /* 0x000fe20000410000 */
[----:B------:R-:W-:Y:S01]  /*7090*/  FMNMX.FTZ R152, R184, R152, !PT ;  /* 0x00000098b8987209 */ /* 0x000fe20007810000 */
[----:B------:R-:W2:Y:S01]  /*70a0*/  MUFU.EX2 R166, R166 ;  /* 0x000000a600a67308 */ /* 0x000ea20000000800 */
[----:B-1----:R-:W-:-:S01]  /*70b0*/  FADD.FTZ R2, R163, R2 ;  /* 0x00000002a3027221 */ /* 0x002fc20000010000 */
[----:B------:R-:W-:Y:S01]  /*70c0*/  F2FP.SATFINITE.E4M3.F32.PACK_AB_MERGE_C R162, R163, R162, RZ ;  /* 0x000000a2a3a2723e */ /* 0x000fe200048070ff */
[-C--:B------:R-:W-:Y:S01]  /*70d0*/  FMUL.FTZ R150, R150, R185.reuse ;  /* 0x000000b996967220 */ /* 0x080fe20000410000 */
[----:B------:R-:W-:Y:S01]  /*70e0*/  FMNMX.FTZ R152, R7, R152, !PT ;  /* 0x0000009807987209 */ /* 0x000fe20007810000 */
[----:B------:R-:W-:-:S03]  /*70f0*/  FMUL.FTZ R151, R151, R185 ;  /* 0x000000b997977220 */ /* 0x000fc60000410000 */
[----:B------:R-:W-:Y:S01]  /*7100*/  FMNMX.FTZ R152, R155, R152, !PT ;  /* 0x000000989b987209 */ /* 0x000fe20007810000 */
[----:B------:R-:W1:Y:S01]  /*7110*/  MUFU.EX2 R167, R167 ;  /* 0x000000a700a77308 */ /* 0x000e620000000800 */
[----:B0-----:R-:W-:Y:S02]  /*7120*/  FSEL R205, R205, -INF , P1 ;  /* 0xff800000cdcd7808 */ /* 0x001fe40000800000 */
[----:B------:R-:W-:-:S04]  /*7130*/  FMNMX.FTZ R152, R177, R152, !PT ;  /* 0x00000098b1987209 */ /* 0x000fc80007810000 */
[----:B------:R-:W-:Y:S01]  /*7140*/  FMNMX.FTZ R152, R201, R152, !PT ;  /* 0x00000098c9987209 */ /* 0x000fe20007810000 */
[----:B------:R-:W0:Y:S01]  /*7150*/  MUFU.EX2 R171, R171 ;  /* 0x000000ab00ab7308 */ /* 0x000e220000000800 */
[----:B--2---:R-:W-:-:S02]  /*7160*/  FADD.FTZ R2, R166, R2 ;  /* 0x00000002a6027221 */ /* 0x004fc40000010000 */
[----:B------:R-:W-:-:S04]  /*7170*/  FMNMX.FTZ R152, R204, R152, !PT ;  /* 0x00000098cc987209 */ /* 0x000fc80007810000 */
[----:B------:R-:W-:Y:S01]  /*7180*/  FMNMX.FTZ R10, R203, R152, !PT ;  /* 0x00000098cb0a7209 */ /* 0x000fe20007810000 */
[----:B------:R-:W2:Y:S01]  /*7190*/  MUFU.EX2 R174, R174 ;  /* 0x000000ae00ae7308 */ /* 0x000ea20000000800 */
[----:B-1----:R-:W-:-:S02]  /*71a0*/  FADD.FTZ R2, R167, R2 ;  /* 0x00000002a7027221 */ /* 0x002fc40000010000 */
[----:B------:R-:W-:-:S05]  /*71b0*/  FMNMX.FTZ R10, R205, R10, !PT ;  /* 0x0000000acd0a7209 */ /* 0x000fca0007810000 */
[----:B------:R-:W1:Y:S01]  /*71c0*/  SHFL.BFLY PT, R152, R10, 0x2, 0x1f ;  /* 0x0c401f000a987f89 */ /* 0x000e6200000e0000 */
[----:B------:R-:W3:Y:S01]  /*71d0*/  MUFU.EX2 R175, R175 ;  /* 0x000000af00af7308 */ /* 0x000ee20000000800 */
[----:B0-----:R-:W-:-:S07]  /*71e0*/  FADD.FTZ R2, R171, R2 ;  /* 0x00000002ab027221 */ /* 0x001fce0000010000 */
[----:B------:R-:W0:Y:S01]  /*71f0*/  MUFU.EX2 R178, R178 ;  /* 0x000000b200b27308 */ /* 0x000e220000000800 */
[----:B--2---:R-:W-:-:S01]  /*7200*/  FADD.FTZ R2, R174, R2 ;  /* 0x00000002ae027221 */ /* 0x004fc20000010000 */
[----:B------:R-:W-:-:S06]  /*7210*/  F2FP.SATFINITE.E4M3.F32.PACK_AB_MERGE_C R171, R174, R171, RZ ;  /* 0x000000abaeab723e */ /* 0x000fcc00048070ff */
[----:B------:R-:W2:Y:S01]  /*7220*/  MUFU.EX2 R179, R179 ;  /* 0x000000b300b37308 */ /* 0x000ea20000000800 */
[----:B---3--:R-:W-:-:S01]  /*7230*/  FADD.FTZ R2, R175, R2 ;  /* 0x00000002af027221 */ /* 0x008fc20000010000 */
[----:B-1----:R-:W-:-:S06]  /*7240*/  FMNMX.FTZ R10, R10, R152, !PT ;  /* 0x000000980a0a7209 */ /* 0x002fcc0007810000 */
[----:B------:R-:W1:Y:S01]  /*7250*/  MUFU.EX2 R181, R181 ;  /* 0x000000b500b57308 */ /* 0x000e620000000800 */
[----:B0-----:R-:W-:-:S01]  /*7260*/  FADD.FTZ R2, R178, R2 ;  /* 0x00000002b2027221 */ /* 0x001fc20000010000 */
[----:B------:R-:W0:Y:S06]  /*7270*/  SHFL.BFLY PT, R152, R10, 0x1, 0x1f ;  /* 0x0c201f000a987f89 */ /* 0x000e2c00000e0000 */
[----:B------:R-:W3:Y:S01]  /*7280*/  MUFU.EX2 R182, R182 ;  /* 0x000000b600b67308 */ /* 0x000ee20000000800 */
[----:B--2---:R-:W-:-:S07]  /*7290*/  FADD.FTZ R2, R179, R2 ;  /* 0x00000002b3027221 */ /* 0x004fce0000010000 */
[----:B------:R-:W2:Y:S01]  /*72a0*/  MUFU.EX2 R183, R183 ;  /* 0x000000b700b77308 */ /* 0x000ea20000000800 */
[----:B-1----:R-:W-:-:S01]  /*72b0*/  FADD.FTZ R2, R181, R2 ;  /* 0x00000002b5027221 */ /* 0x002fc20000010000 */
[----:B------:R-:W-:-:S06]  /*72c0*/  F2FP.SATFINITE.E4M3.F32.PACK_AB_MERGE_C R179, R181, R179, RZ ;  /* 0x000000b3b5b3723e */ /* 0x000fcc00048070ff */
[----:B------:R-:W1:Y:S01]  /*72d0*/  MUFU.EX2 R186, R186 ;  /* 0x000000ba00ba7308 */ /* 0x000e620000000800 */
[----:B---3--:R-:W-:-:S01]  /*72e0*/  FADD.FTZ R2, R182, R2 ;  /* 0x00000002b6027221 */ /* 0x008fc20000010000 */
[----:B0-----:R-:W-:-:S04]  /*72f0*/  FMNMX.FTZ R10, R10, R152, !PT ;  /* 0x000000980a0a7209 */ /* 0x001fc80007810000 */
[C---:B------:R-:W-:Y:S01]  /*7300*/  FSETP.NEU.FTZ.AND P1, PT, R10.reuse, -INF , PT ;  /* 0xff8000000a00780b */ /* 0x040fe20003f3d000 */
[----:B------:R-:W-:-:S01]  /*7310*/  FFMA.FTZ R206, R10, R206, -8 ;  /* 0xc10000000ace7423 */ /* 0x000fc200000100ce */
[----:B------:R-:W0:Y:S01]  /*7320*/  MUFU.EX2 R187, R187 ;  /* 0x000000bb00bb7308 */ /* 0x000e220000000800 */
[----:B--2---:R-:W-:-:S01]  /*7330*/  FADD.FTZ R2, R183, R2 ;  /* 0x00000002b7027221 */ /* 0x004fc20000010000 */
[----:B------:R-:W-:Y:S02]  /*7340*/  FSEL R152, R10, RZ, P1 ;  /* 0x000000ff0a987208 */ /* 0x000fe40000800000 */
[----:B------:R-:W-:-:S03]  /*7350*/  FSEL R206, R206, RZ, P1 ;  /* 0x000000ffcece7208 */ /* 0x000fc60000800000 */
[----:B------:R-:W-:Y:S01]  /*7360*/  FADD.FTZ R6, -R152, R6 ;  /* 0x0000000698067221 */ /* 0x000fe20000010100 */
[----:B------:R-:W2:Y:S01]  /*7370*/  MUFU.EX2 R190, R190 ;  /* 0x000000be00be7308 */ /* 0x000ea20000000800 */
[----:B------:R-:W-:-:S01]  /*7380*/  FFMA.FTZ R152, R8, UR10, -R206 ;  /* 0x0000000a08987c23 */ /* 0x000fc200080108ce */
[--C-:B------:R-:W-:Y:S01]  /*7390*/  FFMA.FTZ R8, R9, UR10, -R206.reuse ;  /* 0x0000000a09087c23 */ /* 0x100fe200080108ce */
[----:B------:R-:W-:Y:S01]  /*73a0*/  FMUL.FTZ R6, R6, UR10 ;  /* 0x0000000a06067c20 */ /* 0x000fe20008410000 */
        /* <DEDUP_REMOVED lines=16> */
[----:B-1----:R-:W-:Y:S01]  /*74b0*/  FADD.FTZ R2, R186, R2 ;  /* 0x00000002ba027221 */ /* 0x002fe20000010000 */
[----:B------:R-:W-:-:S01]  /*74c0*/  FFMA.FTZ R184, R184, UR10, -R206 ;  /* 0x0000000ab8b87c23 */ /* 0x000fc200080108ce */
[--C-:B------:R-:W-:Y:S01]  /*74d0*/  FFMA.FTZ R7, R7, UR10, -R206.reuse ;  /* 0x0000000a07077c23 */ /* 0x100fe200080108ce */
[----:B------:R-:W-:-:S01]  /*74e0*/  FFMA.FTZ R155, R155, UR10, -R206 ;  /* 0x0000000a9b9b7c23 */ /* 0x000fc200080108ce */
[----:B------:R-:W1:Y:S01]  /*74f0*/  MUFU.EX2 R8, R8 ;  /* 0x0000000800087308 */ /* 0x000e620000000800 */
[----:B0-----:R-:W-:-:S01]  /*7500*/  FADD.FTZ R2, R187, R2 ;  /* 0x00000002bb027221 */ /* 0x001fc20000010000 */
[--C-:B------:R-:W-:Y:S01]  /*7510*/  FFMA.FTZ R177, R177, UR10, -R206.reuse ;  /* 0x0000000ab1b17c23 */ /* 0x100fe200080108ce */
[----:B------:R-:W-:-:S01]  /*7520*/  FFMA.FTZ R201, R201, UR10, -R206 ;  /* 0x0000000ac9c97c23 */ /* 0x000fc200080108ce */
[----:B------:R-:W-:Y:S01]  /*7530*/  FFMA.FTZ R204, R204, UR10, -R206 ;  /* 0x0000000acccc7c23 */ /* 0x000fe200080108ce */
[----:B--2---:R-:W-:-:S01]  /*7540*/  FADD.FTZ R2, R190, R2 ;  /* 0x00000002be027221 */ /* 0x004fc20000010000 */
[--C-:B------:R-:W-:Y:S01]  /*7550*/  FFMA.FTZ R203, R203, UR10, -R206.reuse ;  /* 0x0000000acbcb7c23 */ /* 0x100fe200080108ce */
[----:B------:R-:W-:-:S01]  /*7560*/  FFMA.FTZ R205, R205, UR10, -R206 ;  /* 0x0000000acdcd7c23 */ /* 0x000fc200080108ce */
[----:B------:R-:W0:Y:S01]  /*7570*/  MUFU.EX2 R9, R9 ;  /* 0x0000000900097308 */ /* 0x000e220000000800 */
[----:B---3--:R-:W-:-:S01]  /*7580*/  FFMA.FTZ R3, R6, R3, R152 ;  /* 0x0000000306037223 */ /* 0x008fc20000010098 */
[----:B------:R-:W-:Y:S01]  /*7590*/  F2FP.SATFINITE.E4M3.F32.PACK_AB_MERGE_C R161, R187, R186, RZ ;  /* 0x000000babba1723e */ /* 0x000fe200048070ff */
[-C--:B------:R-:W-:Y:S01]  /*75a0*/  FMUL.FTZ R24, R24, R6.reuse ;  /* 0x0000000618187220 */ /* 0x080fe20000410000 */
[-C--:B------:R-:W-:Y:S01]  /*75b0*/  FMUL.FTZ R25, R25, R6.reuse ;  /* 0x0000000619197220 */ /* 0x080fe20000410000 */
[----:B------:R-:W-:Y:S01]  /*75c0*/  FMUL.FTZ R28, R28, R6 ;  /* 0x000000061c1c7220 */ /* 0x000fe20000410000 */
[----:B------:R-:W-:Y:S01]  /*75d0*/  F2FP.SATFINITE.E4M3.F32.PACK_AB_MERGE_C R161, R183, R182, R161 ;  /* 0x000000b6b7a1723e */ /* 0x000fe200048070a1 */
        /* <DEDUP_REMOVED lines=18> */
[C---:B--2---:R-:W-:Y:S01]  /*7700*/  F2FP.SATFINITE.E4M3.F32.PACK_AB_MERGE_C R9, R11.reuse, R9, RZ ;  /* 0x000000090b09723e */ /* 0x044fe200048070ff */
[----:B------:R-:W-:Y:S01]  /*7710*/  FADD.FTZ R3, R11, R3 ;  /* 0x000000030b037221 */ /* 0x000fe20000010000 */
[-C--:B------:R-:W-:Y:S01]  /*7720*/  FMUL.FTZ R56, R56, R6.reuse ;  /* 0x0000000638387220 */ /* 0x080fe20000410000 */
[----:B------:R-:W-:Y:S01]  /*7730*/  FMUL.FTZ R57, R57, R6 ;  /* 0x0000000639397220 */ /* 0x000fe20000410000 */
[----:B------:R-:W-:Y:S01]  /*7740*/  F2FP.SATFINITE.E4M3.F32.PACK_AB_MERGE_C R152, R8, R152, R9 ;  /* 0x000000980898723e */ /* 0x000fe20004807009 */
        /* <DEDUP_REMOVED lines=8> */
[----:B------:R-:W-:Y:S01]  /*77d0*/  FFMA.FTZ R160, R164, UR10, -R206 ;  /* 0x0000000aa4a07c23 */ /* 0x000fe200080108ce */
        /* <DEDUP_REMOVED lines=38> */
[----:B------:R-:W-:-:S01]  /*7a40*/  FADD.FTZ R3, R12, R3 ;  /* 0x000000030c037221 */ /* 0x000fc20000010000 */
[-C--:B------:R-:W-:Y:S01]  /*7a50*/  FMUL.FTZ R116, R116, R6.reuse ;  /* 0x0000000674747220 */ /* 0x080fe20000410000 */
[-C--:B------:R-:W-:Y:S01]  /*7a60*/  FMUL.FTZ R117, R117, R6.reuse ;  /* 0x0000000675757220 */ /* 0x080fe20000410000 */
[----:B------:R-:W-:Y:S01]  /*7a70*/  FMUL.FTZ R120, R120, R6 ;  /* 0x0000000678787220 */ /* 0x000fe20000410000 */
[----:B0-----:R-:W-:-:S01]  /*7a80*/  FADD.FTZ R3, R13, R3 ;  /* 0x000000030d037221 */ /* 0x001fc20000010000 */
        /* <DEDUP_REMOVED lines=13> */
[----:B------:R-:W-:Y:S01]  /*7b60*/  FMUL.FTZ R137, R137, R6 ;  /* 0x0000000689897220 */ /* 0x000fe20000410000 */
[----:B------:R-:W-:Y:S01]  /*7b70*/  F2FP.SATFINITE.E4M3.F32.PACK_AB_MERGE_C R154, R9, R8, R14 ;  /* 0x00000008099a723e */ /* 0x000fe2000480700e */
[-C--:B------:R-:W-:Y:S01]  /*7b80*/  FMUL.FTZ R140, R140, R6.reuse ;  /* 0x000000068c8c7220 */ /* 0x080fe20000410000 */
[-C--:B------:R-:W-:Y:S01]  /*7b90*/  FMUL.FTZ R141, R141, R6.reuse ;  /* 0x000000068d8d7220 */ /* 0x080fe20000410000 */
[----:B------:R-:W-:Y:S01]  /*7ba0*/  FMUL.FTZ R144, R144, R6 ;  /* 0x0000000690907220 */ /* 0x000fe20000410000 */
[----:B------:R-:W2:Y:S01]  /*7bb0*/  MUFU.EX2 R156, R156 ;  /* 0x0000009c009c7308 */ /* 0x000ea20000000800 */
[----:B0-----:R-:W-:-:S01]  /*7bc0*/  FADD.FTZ R3, R15, R3 ;  /* 0x000000030f037221 */ /* 0x001fc20000010000 */
[-C--:B------:R-:W-:Y:S01]  /*7bd0*/  FMUL.FTZ R145, R145, R6.reuse ;  /* 0x0000000691917220 */ /* 0x080fe20000410000 */
[-C--:B------:R-:W-:Y:S01]  /*7be0*/  FMUL.FTZ R148, R148, R6.reuse ;  /* 0x0000000694947220 */ /* 0x080fe20000410000 */
[----:B------:R-:W-:-:S04]  /*7bf0*/  FMUL.FTZ R149, R149, R6 ;  /* 0x0000000695957220 */ /* 0x000fc80000410000 */
[----:B------:R-:W0:Y:S01]  /*7c00*/  MUFU.EX2 R157, R157 ;  /* 0x0000009d009d7308 */ /* 0x000e220000000800 */
[----:B-1----:R-:W-:-:S07]  /*7c10*/  FADD.FTZ R3, R20, R3 ;  /* 0x0000000314037221 */ /* 0x002fce0000010000 */
        /* <DEDUP_REMOVED lines=52> */
[----:B------:R-:W-:Y:S02]  /*7f60*/  F2FP.SATFINITE.E4M3.F32.PACK_AB_MERGE_C R164, R177, R155, RZ ;  /* 0x0000009bb1a4723e */ /* 0x000fe400048070ff */
[----:B------:R-:W-:Y:S02]  /*7f70*/  F2FP.SATFINITE.E4M3.F32.PACK_AB_MERGE_C R155, R159, R158, R162 ;  /* 0x0000009e9f9b723e */ /* 0x000fe400048070a2 */
[----:B------:R-:W-:Y:S02]  /*7f80*/  F2FP.SATFINITE.E4M3.F32.PACK_AB_MERGE_C R158, R20, R15, R11 ;  /* 0x0000000f149e723e */ /* 0x000fe4000480700b */
[----:B------:R-:W1:Y:S01]  /*7f90*/  MUFU.EX2 R199, R199 ;  /* 0x000000c700c77308 */ /* 0x000e620000000800 */
[----:B--2---:R-:W-:-:S01]  /*7fa0*/  FADD.FTZ R2, R198, R2 ;  /* 0x00000002c6027221 */ /* 0x004fc20000010000 */
[----:B------:R-:W-:-:S02]  /*7fb0*/  F2FP.SATFINITE.E4M3.F32.PACK_AB_MERGE_C R159, R178, R175, R179 ;  /* 0x000000afb29f723e */ /* 0x000fc400048070b3 */
[----:B------:R-:W-:Y:S02]  /*7fc0*/  F2FP.SATFINITE.E4M3.F32.PACK_AB_MERGE_C R162, R173, R172, R176 ;  /* 0x000000acada2723e */ /* 0x000fe400048070b0 */
        /* <DEDUP_REMOVED lines=12> */
[----:B------:R-:W-:Y:S01]  /*8090*/  F2FP.SATFINITE.E4M3.F32.PACK_AB_MERGE_C R167, R199, R198, R200 ;  /* 0x000000c6c7a7723e */ /* 0x000fe200048070c8 */
[----:B--2---:R-:W-:-:S01]  /*80a0*/  FADD.FTZ R3, R203, R3 ;  /* 0x00000003cb037221 */ /* 0x004fc20000010000 */
[----:B0-----:R-:W-:-:S03]  /*80b0*/  F2FP.SATFINITE.E4M3.F32.PACK_AB_MERGE_C R169, R205, R203, RZ ;  /* 0x000000cbcda9723e */ /* 0x001fc600048070ff */
[----:B------:R-:W-:Y:S01]  /*80c0*/  FADD.FTZ R3, R205, R3 ;  /* 0x00000003cd037221 */ /* 0x000fe20000010000 */
[----:B------:R-:W-:Y:S01]  /*80d0*/  F2FP.SATFINITE.E4M3.F32.PACK_AB_MERGE_C R166, R204, R201, R169 ;  /* 0x000000c9cca6723e */ /* 0x000fe200048070a9 */
[----:B------:R-:W-:Y:S06]  /*80e0*/  @!P0 BRA `(.L_x_2790) ;  /* 0x0000000000048947 */ /* 0x000fec0003800000 */
[----:B------:R-:W-:Y:S01]  /*80f0*/  BPT.TRAP 0x1 ;  /* 0x000000040000795c */ /* 0x000fe20000300000 */
.L_x_2790:
[----:B------:R0:W1:Y:S01]  /*8100*/  SYNCS.PHASECHK.TRANS64.TRYWAIT P1, [UR56+0x38850], R5 ;  /* 0x03885005ff0075a7 */ /* 0x0000620008020178 */
[----:B------:R-:W-:Y:S05]  /*8110*/  @!P0 BRA `(.L_x_2791) ;  /* 0x0000000000048947 */ /* 0x000fea0003800000 */
[----:B------:R-:W-:Y:S01]  /*8120*/  BPT.TRAP 0x1 ;  /* 0x000000040000795c */ /* 0x000fe20000300000 */
.L_x_2791:
[----:B-1----:R-:W-:Y:S05]  /*8130*/  @P1 BRA `(.L_x_2792) ;  /* 0x0000000000081947 */ /* 0x002fea0003800000 */
[----:B------:R-:W1:Y:S02]  /*8140*/  SYNCS.PHASECHK.TRANS64.TRYWAIT P1, [UR56+0x38850], R5 ;  /* 0x03885005ff0075a7 */ /* 0x000e640008020178 */
[----:B-1----:R-:W-:Y:S05]  /*8150*/  @!P1 BRA `(.L_x_2793) ;  /* 0x0000011400a09947 */ /* 0x002fea0003800000 */
.L_x_2792:
[----:B-1----:R-:W1:Y:S01]  /*8160*/  S2R R6, SR_TID.X ;  /* 0x0000000000067919 */ /* 0x002e620000002100 */
[----:B------:R-:W-:Y:S01]  /*8170*/  ULEA UR11, UR44, UR52, 0xb ;  /* 0x000000342c0b7291 */ /* 0x000fe2000f8e583f */
[----:B------:R-:W-:-:S06]  /*8180*/  UMOV UR7, 0x40000040 ;  /* 0x4000004000077882 */ /* 0x000fcc0000000000 */
[----:B------:R-:W-:Y:S01]  /*8190*/  UMOV UR6, UR11 ;  /* 0x0000000b00067c82 */ /* 0x000fe20008000000 */
[----:B-1----:R-:W-:-:S05]  /*81a0*/  SHF.R.U32.HI R6, RZ, 0x7, R6 ;  /* 0x00000007ff067819 */ /* 0x002fca0000011606 */
[----:B0-----:R-:W-:-:S05]  /*81b0*/  VIADD R5, R6, 0x8 ;  /* 0x0000000806057836 */ /* 0x001fca0000000000 */
        /* <DEDUP_REMOVED lines=24> */
.L_x_2794:
        /* <DEDUP_REMOVED lines=9> */
.L_x_2784:
[----:B------:R-:W-:-:S06]  /*83d0*/  UISETP.GE.AND UP0, UPT, UR59, UR41, UPT ;  /* 0x000000293b00728c */ /* 0x000fcc000bf06270 */
[----:B------:R-:W-:-:S13]  /*83e0*/  PLOP3.LUT P1, PT, PT, PT, UP0, 0x80, 0x0 ;  /* 0x000000000000781c */ /* 0x000fda0003f2f008 */
[----:B------:R-:W-:Y:S05]  /*83f0*/  @!P1 BRA `(.L_x_2796) ;  /* 0x0000002800a49947 */ /* 0x000fea0003800000 */
[----:B01----:R-:W-:Y:S01]  /*8400*/  IMAD.MOV.U32 R6, RZ, RZ, R170 ;  /* 0x000000ffff067224 */ /* 0x003fe200078e00aa */
[----:B------:R-:W-:Y:S01]  /*8410*/  ULDC UR48, c[0x0][0x988] ;  /* 0x0002620000307ab9 */ /* 0x000fe20000000800 */
[----:B------:R-:W-:-:S07]  /*8420*/  IMAD.MOV.U32 R7, RZ, RZ, R10 ;  /* 0x000000ffff077224 */ /* 0x000fce00078e000a */
.L_x_2807:
[----:B------:R-:W-:-:S04]  /*8430*/  UIADD3 UR44, UR44, 0x1, URZ ;  /* 0x000000012c2c7890 */ /* 0x000fc8000fffe03f */
[----:B------:R-:W-:-:S04]  /*8440*/  UISETP.NE.AND UP0, UPT, UR44, 0x2, UPT ;  /* 0x000000022c00788c */ /* 0x000fc8000bf05270 */
[----:B------:R-:W-:Y:S02]  /*8450*/  USEL UR6, URZ, 0x1, UP0 ;  /* 0x000000013f067887 */ /* 0x000fe40008000000 */
[----:B------:R-:W-:Y:S02]  /*8460*/  USEL UR44, UR44, URZ, UP0 ;  /* 0x0000003f2c2c7287 */ /* 0x000fe40008000000 */
[----:B------:R-:W-:Y:S01]  /*8470*/  ULOP3.LUT UR45, UR45, UR6, URZ, 0x3c, !UPT ;  /* 0x000000062d2d7292 */ /* 0x000fe2000f8e3c3f */
[----:B-1----:R-:W-:Y:S11]  /*8480*/  @!P0 BRA `(.L_x_2797) ;  /* 0x0000000000048947 */ /* 0x002ff60003800000 */
[----:B------:R-:W-:Y:S01]  /*8490*/  BPT.TRAP 0x1 ;  /* 0x000000040000795c */ /* 0x000fe20000300000 */
.L_x_2797:
        /* <DEDUP_REMOVED lines=9> */
.L_x_2798:
[----:B-1----:R-:W-:Y:S05]  /*8530*/  @P1 BRA `(.L_x_2799) ;  /* 0x0000000000081947 */ /* 0x002fea0003800000 */
[----:B------:R-:W1:Y:S02]  /*8540*/  SYNCS.PHASECHK.TRANS64.TRYWAIT P1, [UR50+0x38830], R5 ;  /* 0x03883005ff0075a7 */ /* 0x000e640008020172 */
[----:B-1----:R-:W-:Y:S05]  /*8550*/  @!P1 BRA `(.L_x_2800) ;  /* 0x0000011000b89947 */ /* 0x002fea0003800000 */
.L_x_2799:
        /* <DEDUP_REMOVED lines=46> */
.L_x_2801:
        /* <DEDUP_REMOVED lines=21> */
[----:B------:R-:W-:Y:S01]  /*8990*/  FMUL.FTZ R172, R0, R189 ;  /* 0x000000bd00ac7220 */ /* 0x000fe20000410000 */
[----:B------:R-:W4:Y:S01]  /*89a0*/  MUFU.TANH R11, R11 ;  /* 0x0000000b000b7308 */ /* 0x000f220000002400 */
        /* <DEDUP_REMOVED lines=17> */
[----:B------:R-:W-:Y:S01]  /*8ac0*/  UMOV UR10, UR48 ;  /* 0x00000030000a7c82 */ /* 0x000fe20008000000 */
[C---:B------:R-:W-:Y:S01]  /*8ad0*/  FMUL.FTZ R201, R0.reuse, R210 ;  /* 0x000000d200c97220 */ /* 0x040fe20000410000 */
[----:B------:R-:W-:Y:S01]  /*8ae0*/  FMUL.FTZ R204, R0, R215 ;  /* 0x000000d700cc7220 */ /* 0x000fe20000410000 */
[----:B------:R-:W-:-:S03]  /*8af0*/  UIADD3 UR6, UR50, 0x38840, URZ ;  /* 0x0003884032067890 */ /* 0x000fc6000fffe03f */
[----:B------:R-:W4:Y:S01]  /*8b00*/  MUFU.TANH R14, R14 ;  /* 0x0000000e000e7308 */ /* 0x000f220000002400 */
[----:B--2---:R-:W-:Y:S01]  /*8b10*/  FMNMX.FTZ R10, R12, R10, !PT ;  /* 0x0000000a0c0a7209 */ /* 0x004fe20007810000 */
[----:B------:R-:W-:-:S06]  /*8b20*/  UPRMT UR6, UR51, 0x654, UR6 ;  /* 0x0000065433067896 */ /* 0x000fcc0008000006 */
[----:B------:R-:W2:Y:S01]  /*8b30*/  MUFU.TANH R15, R15 ;  /* 0x0000000f000f7308 */ /* 0x000ea20000002400 */
[----:B---3--:R-:W-:Y:S02]  /*8b40*/  FMNMX.FTZ R10, R13, R10, !PT ;  /* 0x0000000a0d0a7209 */ /* 0x008fe40007810000 */
[----:B------:R-:W-:Y:S05]  /*8b50*/  SYNCS.ARRIVE.TRANS64.RED.A1T0 RZ, [UR6], RZ ;  /* 0x000000ffffff79a7 */ /* 0x000fea0008100406 */
        /* <DEDUP_REMOVED lines=50> */
[----:B------:R-:W-:Y:S01]  /*8e80*/  MUFU.TANH R201, R201 ;  /* 0x000000c900c97308 */ /* 0x000fe20000002400 */
[----:B--2---:R-:W-:-:S07]  /*8e90*/  FMNMX.FTZ R10, R193, R10, !PT ;  /* 0x0000000ac10a7209 */ /* 0x004fce0007810000 */
[----:B------:R-:W-:Y:S01]  /*8ea0*/  MUFU.TANH R204, R204 ;  /* 0x000000cc00cc7308 */ /* 0x000fe20000002400 */
[----:B---3--:R-:W-:-:S05]  /*8eb0*/  FMNMX.FTZ R10, R196, R10, !PT ;  /* 0x0000000ac40a7209 */ /* 0x008fca0007810000 */
        /* <DEDUP_REMOVED lines=38> */
[----:B--2---:R-:W-:-:S01]  /*9120*/  FFMA.FTZ R3, R197, R3, R8 ;  /* 0x00000003c5037223 */ /* 0x004fc20000010008 */
[--C-:B------:R-:W-:Y:S01]  /*9130*/  FFMA.FTZ R185, R185, UR10, -R7.reuse ;  /* 0x0000000ab9b97c23 */ /* 0x100fe20008010807 */
[----:B------:R-:W-:-:S01]  /*9140*/  FFMA.FTZ R188, R188, UR10, -R7 ;  /* 0x0000000abcbc7c23 */ /* 0x000fc20008010807 */
[--C-:B------:R-:W-:Y:S01]  /*9150*/  FFMA.FTZ R189, R189, UR10, -R7.reuse ;  /* 0x0000000abdbd7c23 */ /* 0x100fe20008010807 */
[----:B------:R-:W-:-:S01]  /*9160*/  FFMA.FTZ R192, R192, UR10, -R7 ;  /* 0x0000000ac0c07c23 */ /* 0x000fc20008010807 */
[--C-:B------:R-:W-:Y:S01]  /*9170*/  FFMA.FTZ R193, R193, UR10, -R7.reuse ;  /* 0x0000000ac1c17c23 */ /* 0x100fe20008010807 */
[----:B------:R-:W-:-:S01]  /*9180*/  FFMA.FTZ R7, R196, UR10, -R7 ;  /* 0x0000000ac4077c23 */ /* 0x000fc20008010807 */
[----:B------:R-:W2:Y:S01]  /*9190*/  MUFU.EX2 R12, R12 ;  /* 0x0000000c000c7308 */ /* 0x000ea20000000800 */
[----:B---3--:R-:W-:-:S01]  /*91a0*/  FADD.FTZ R3, R9, R3 ;  /* 0x0000000309037221 */ /* 0x008fc20000010000 */
[C---:B------:R-:W-:Y:S01]  /*91b0*/  FMUL.FTZ R196, R0.reuse, R203 ;  /* 0x000000cb00c47220 */ /* 0x040fe20000410000 */
[----:B------:R-:W-:Y:S01]  /*91c0*/  FMUL.FTZ R203, R0, R214 ;  /* 0x000000d600cb7220 */ /* 0x000fe20000410000 */
[-C--:B------:R-:W-:Y:S01]  /*91d0*/  FMUL.FTZ R24, R24, R197.reuse ;  /* 0x000000c518187220 */ /* 0x080fe20000410000 */
[-C--:B------:R-:W-:Y:S01]  /*91e0*/  FMUL.FTZ R25, R25, R197.reuse ;  /* 0x000000c519197220 */ /* 0x080fe20000410000 */
[-C--:B------:R-:W-:Y:S01]  /*91f0*/  FMUL.FTZ R28, R28, R197.reuse ;  /* 0x000000c51c1c7220 */ /* 0x080fe20000410000 */
[----:B------:R-:W-:Y:S01]  /*9200*/  FMUL.FTZ R29, R29, R197 ;  /* 0x000000c51d1d7220 */ /* 0x000fe20000410000 */
[----:B------:R-:W-:Y:S01]  /*9210*/  MUFU.TANH R196, R196 ;  /* 0x000000c400c47308 */ /* 0x000fe20000002400 */
[----:B----4-:R-:W-:-:S01]  /*9220*/  FADD.FTZ R3, R11, R3 ;  /* 0x000000030b037221 */ /* 0x010fc20000010000 */
[-C--:B------:R-:W-:Y:S01]  /*9230*/  FMUL.FTZ R32, R32, R197.reuse ;  /* 0x000000c520207220 */ /* 0x080fe20000410000 */
[-C--:B------:R-:W-:Y:S01]  /*9240*/  FMUL.FTZ R33, R33, R197.reuse ;  /* 0x000000c521217220 */ /* 0x080fe20000410000 */
[-C--:B------:R-:W-:Y:S01]  /*9250*/  FMUL.FTZ R36, R36, R197.reuse ;  /* 0x000000c524247220 */ /* 0x080fe20000410000 */
[-C--:B------:R-:W-:Y:S01]  /*9260*/  FMUL.FTZ R37, R37, R197.reuse ;  /* 0x000000c525257220 */ /* 0x080fe20000410000 */
[-C--:B------:R-:W-:Y:S01]  /*9270*/  FMUL.FTZ R40, R40, R197.reuse ;  /* 0x000000c528287220 */ /* 0x080fe20000410000 */
[----:B------:R-:W-:Y:S01]  /*9280*/  FMUL.FTZ R41, R41, R197 ;  /* 0x000000c529297220 */ /* 0x000fe20000410000 */
[----:B------:R-:W-:Y:S01]  /*9290*/  MUFU.TANH R203, R203 ;  /* 0x000000cb00cb7308 */ /* 0x000fe20000002400 */
[C---:B--2---:R-:W-:Y:S01]  /*92a0*/  F2FP.SATFINITE.E4M3.F32.PACK_AB_MERGE_C R11, R12.reuse, R11, RZ ;  /* 0x0000000b0c0b723e */ /* 0x044fe200048070ff */
[----:B------:R-:W-:Y:S01]  /*92b0*/  FADD.FTZ R3, R12, R3 ;  /* 0x000000030c037221 */ /* 0x000fe20000010000 */
[C---:B------:R-:W-:Y:S01]  /*92c0*/  FMUL.FTZ R12, R0.reuse, R159 ;  /* 0x0000009f000c7220 */ /* 0x040fe20000410000 */
[C---:B------:R-:W-:Y:S01]  /*92d0*/  FMUL.FTZ R159, R0.reuse, R167 ;  /* 0x000000a7009f7220 */ /* 0x040fe20000410000 */
        /* <DEDUP_REMOVED lines=31> */
[----:B------:R-:W-:Y:S01]  /*94d0*/  FMUL.FTZ R202, R0, R211 ;  /* 0x000000d300ca7220 */ /* 0x000fe20000410000 */
        /* <DEDUP_REMOVED lines=18> */
[----:B------:R-:W-:Y:S01]  /*9600*/  FMNMX.FTZ R170, R12, R170, !PT ;  /* 0x000000aa0caa7209 */ /* 0x000fe20007810000 */
        /* <DEDUP_REMOVED lines=53> */
[----:B------:R-:W-:-:S05]  /*9960*/  FMUL.FTZ R149, R149, R197 ;  /* 0x000000c595957220 */ /* 0x000fca0000410000 */
        /* <DEDUP_REMOVED lines=32> */
[----:B---3--:R-:W-:-:S04]  /*9b70*/  FMNMX.FTZ R170, R199, R170, !PT ;  /* 0x000000aac7aa7209 */ /* 0x008fc80007810000 */
[----:B------:R-:W-:-:S03]  /*9b80*/  FMNMX.FTZ R170, R201, R170, !PT ;  /* 0x000000aac9aa7209 */ /* 0x000fc60007810000 */
[----:B------:R-:W-:Y:S01]  /*9b90*/  MUFU.EX2 R20, R157 ;  /* 0x0000009d00147308 */ /* 0x000fe20000000800 */
[----:B----4-:R-:W-:-:S04]  /*9ba0*/  FMNMX.FTZ R170, R202, R170, !PT ;  /* 0x000000aacaaa7209 */ /* 0x010fc80007810000 */
[----:B------:R-:W-:-:S03]  /*9bb0*/  FMNMX.FTZ R170, R203, R170, !PT ;  /* 0x000000aacbaa7209 */ /* 0x000fc60007810000 */
[----:B------:R-:W2:Y:S01]  /*9bc0*/  MUFU.EX2 R13, R13 ;  /* 0x0000000d000d7308 */ /* 0x000ea20000000800 */
[----:B------:R-:W-:-:S05]  /*9bd0*/  FMNMX.FTZ R170, R204, R170, !PT ;  /* 0x000000aaccaa7209 */ /* 0x000fca0007810000 */
[----:B------:R-:W3:Y:S02]  /*9be0*/  SHFL.BFLY PT, R206, R170, 0x2, 0x1f ;  /* 0x0c401f00aace7f89 */ /* 0x000ee400000e0000 */
[----:B------:R-:W4:Y:S08]  /*9bf0*/  MUFU.EX2 R14, R14 ;  /* 0x0000000e000e7308 */ /* 0x000f300000000800 */
[----:B------:R-:W-:Y:S01]  /*9c00*/  MUFU.EX2 R15, R15 ;  /* 0x0000000f000f7308 */ /* 0x000fe20000000800 */
[----:B--2---:R-:W-:-:S07]  /*9c10*/  FADD.FTZ R3, R13, R3 ;  /* 0x000000030d037221 */ /* 0x004fce0000010000 */
[----:B------:R-:W-:Y:S01]  /*9c20*/  MUFU.EX2 R21, R21 ;  /* 0x0000001500157308 */ /* 0x000fe20000000800 */
[----:B----4-:R-:W-:-:S01]  /*9c30*/  FADD.FTZ R3, R14, R3 ;  /* 0x000000030e037221 */ /* 0x010fc20000010000 */
[----:B---3--:R-:W-:-:S06]  /*9c40*/  FMNMX.FTZ R170, R170, R206, !PT ;  /* 0x000000ceaaaa7209 */ /* 0x008fcc0007810000 */
[----:B------:R-:W-:Y:S01]  /*9c50*/  MUFU.EX2 R200, R200 ;  /* 0x000000c800c87308 */ /* 0x000fe20000000800 */
[----:B------:R-:W2:Y:S07]  /*9c60*/  SHFL.BFLY PT, R206, R170, 0x1, 0x1f ;  /* 0x0c201f00aace7f89 */ /* 0x000eae00000e0000 */
[----:B------:R-:W-:Y:S08]  /*9c70*/  MUFU.EX2 R153, R153 ;  /* 0x0000009900997308 */ /* 0x000ff00000000800 */
[----:B------:R-:W-:Y:S08]  /*9c80*/  MUFU.EX2 R156, R156 ;  /* 0x0000009c009c7308 */ /* 0x000ff00000000800 */
[----:B------:R-:W-:Y:S01]  /*9c90*/  MUFU.EX2 R160, R160 ;  /* 0x000000a000a07308 */ /* 0x000fe20000000800 */
[----:B--2---:R-:W-:Y:S01]  /*9ca0*/  FMNMX.FTZ R170, R170, R206, !PT ;  /* 0x000000ceaaaa7209 */ /* 0x004fe20007810000 */
[----:B------:R-:W-:-:S04]  /*9cb0*/  IMAD.U32 R206, RZ, RZ, UR10 ;  /* 0x0000000affce7e24 */ /* 0x000fc8000f8e00ff */
[C---:B------:R-:W-:Y:S01]  /*9cc0*/  FADD.FTZ R157, -R170.reuse, R6 ;  /* 0x00000006aa9d7221 */ /* 0x040fe20000010100 */
[----:B------:R-:W-:-:S01]  /*9cd0*/  FFMA.FTZ R6, R170, R206, -8 ;  /* 0xc1000000aa067423 */ /* 0x000fc200000100ce */
[----:B------:R-:W-:Y:S02]  /*9ce0*/  MUFU.EX2 R161, R161 ;  /* 0x000000a100a17308 */ /* 0x000fe40000000800 */
[----:B------:R-:W-:Y:S01]  /*9cf0*/  FMUL.FTZ R157, R157, UR10 ;  /* 0x0000000a9d9d7c20 */ /* 0x000fe20008410000 */
[--C-:B------:R-:W-:Y:S01]  /*9d00*/  FFMA.FTZ R8, R8, UR10, -R6.reuse ;  /* 0x0000000a08087c23 */ /* 0x100fe20008010806 */
[----:B------:R-:W-:-:S01]  /*9d10*/  FFMA.FTZ R9, R9, UR10, -R6 ;  /* 0x0000000a09097c23 */ /* 0x000fc20008010806 */
        /* <DEDUP_REMOVED lines=33> */
[----:B------:R-:W-:Y:S01]  /*9f30*/  MUFU.EX2 R12, R12 ;  /* 0x0000000c000c7308 */ /* 0x000fe20000000800 */
[----:B--2---:R-:W-:-:S01]  /*9f40*/  FFMA.FTZ R2, R157, R2, R8 ;  /* 0x000000029d027223 */ /* 0x004fc20000010008 */
[-C--:B------:R-:W-:Y:S01]  /*9f50*/  FMUL.FTZ R26, R26, R157.reuse ;  /* 0x0000009d1a1a7220 */ /* 0x080fe20000410000 */
[-C--:B------:R-:W-:Y:S01]  /*9f60*/  FMUL.FTZ R27, R27, R157.reuse ;  /* 0x0000009d1b1b7220 */ /* 0x080fe20000410000 */
[----:B------:R-:W-:Y:S01]  /*9f70*/  FMUL.FTZ R30, R30, R157 ;  /* 0x0000009d1e1e7220 */ /* 0x000fe20000410000 */
[----:B---3--:R-:W-:-:S01]  /*9f80*/  FADD.FTZ R2, R9, R2 ;  /* 0x0000000209027221 */ /* 0x008fc20000010000 */
        /* <DEDUP_REMOVED lines=19> */
[----:B--2---:R-:W-:-:S01]  /*a0c0*/  FADD.FTZ R2, R204, R2 ;  /* 0x00000002cc027221 */ /* 0x004fc20000010000 */
[----:B---3--:R-:W-:Y:S01]  /*a0d0*/  FADD.FTZ R154, R15, R3 ;  /* 0x000000030f9a7221 */ /* 0x008fe20000010000 */
[----:B------:R-:W-:Y:S01]  /*a0e0*/  F2FP.SATFINITE.E4M3.F32.PACK_AB_MERGE_C R15, R205, R15, RZ ;  /* 0x0000000fcd0f723e */ /* 0x000fe200048070ff */
[----:B------:R-:W-:Y:S01]  /*a0f0*/  FMUL.FTZ R63, R63, R157 ;  /* 0x0000009d3f3f7220 */ /* 0x000fe20000410000 */
[----:B------:R-:W-:-:S01]  /*a100*/  FADD.FTZ R2, R12, R2 ;  /* 0x000000020c027221 */ /* 0x000fc20000010000 */
[----:B------:R-:W-:Y:S01]  /*a110*/  F2FP.SATFINITE.E4M3.F32.PACK_AB_MERGE_C R12, R12, R204, RZ ;  /* 0x000000cc0c0c723e */ /* 0x000fe200048070ff */
[----:B------:R-:W-:Y:S01]  /*a120*/  FMUL.FTZ R66, R66, R157 ;  /* 0x0000009d42427220 */ /* 0x000fe20000410000 */
[----:B------:R-:W2:Y:S01]  /*a130*/  MUFU.EX2 R158, R158 ;  /* 0x0000009e009e7308 */ /* 0x000ea20000000800 */
[----:B----4-:R-:W-:-:S01]  /*a140*/  FADD.FTZ R2, R11, R2 ;  /* 0x000000020b027221 */ /* 0x010fc20000010000 */
[-C--:B------:R-:W-:Y:S01]  /*a150*/  FMUL.FTZ R67, R67, R157.reuse ;  /* 0x0000009d43437220 */ /* 0x080fe20000410000 */
[-C--:B------:R-:W-:Y:S01]  /*a160*/  FMUL.FTZ R70, R70, R157.reuse ;  /* 0x0000009d46467220 */ /* 0x080fe20000410000 */
[-C--:B------:R-:W-:Y:S01]  /*a170*/  FMUL.FTZ R71, R71, R157.reuse ;  /* 0x0000009d47477220 */ /* 0x080fe20000410000 */
[-C--:B------:R-:W-:Y:S01]  /*a180*/  FMUL.FTZ R74, R74, R157.reuse ;  /* 0x0000009d4a4a7220 */ /* 0x080fe20000410000 */
[-C--:B------:R-:W-:Y:S01]  /*a190*/  FMUL.FTZ R75, R75, R157.reuse ;  /* 0x0000009d4b4b7220 */ /* 0x080fe20000410000 */
[----:B------:R-:W-:Y:S01]  /*a1a0*/  FMUL.FTZ R78, R78, R157 ;  /* 0x0000009d4e4e7220 */ /* 0x000fe20000410000 */
[----:B------:R-:W3:Y:S01]  /*a1b0*/  MUFU.EX2 R159, R159 ;  /* 0x0000009f009f7308 */ /* 0x000ee20000000800 */
[----:B-----5:R-:W-:-:S01]  /*a1c0*/  FADD.FTZ R3, R155, R2 ;  /* 0x000000029b037221 */ /* 0x020fc20000010000 */
        /* <DEDUP_REMOVED lines=9> */
[-C--:B------:R-:W-:Y:S01]  /*a260*/  FMUL.FTZ R87, R87, R157.reuse ;  /* 0x0000009d57577220 */ /* 0x080fe20000410000 */
[-C--:B------:R-:W-:Y:S01]  /*a270*/  FMUL.FTZ R90, R90, R157.reuse ;  /* 0x0000009d5a5a7220 */ /* 0x080fe20000410000 */
[-C--:B------:R-:W-:Y:S01]  /*a280*/  FMUL.FTZ R91, R91, R157.reuse ;  /* 0x0000009d5b5b7220 */ /* 0x080fe20000410000 */
[----:B------:R-:W-:Y:S01]  /*a290*/  FADD.FTZ R2, R153, R2 ;  /* 0x0000000299027221 */ /* 0x000fe20000010000 */
[----:B------:R-:W-:Y:S01]  /*a2a0*/  FMUL.FTZ R94, R94, R157 ;  /* 0x0000009d5e5e7220 */ /* 0x000fe20000410000 */
[----:B------:R-:W2:Y:S01]  /*a2b0*/  MUFU.EX2 R163, R163 ;  /* 0x000000a300a37308 */ /* 0x000ea20000000800 */
[----:B---3--:R-:W-:-:S01]  /*a2c0*/  FADD.FTZ R3, R159, R3 ;  /* 0x000000039f037221 */ /* 0x008fc20000010000 */
[C---:B------:R-:W-:Y:S01]  /*a2d0*/  FADD.FTZ R2, R156.reuse, R2 ;  /* 0x000000029c027221 */ /* 0x040fe20000010000 */
[----:B------:R-:W-:Y:S01]  /*a2e0*/  F2FP.SATFINITE.E4M3.F32.PACK_AB_MERGE_C R156, R156, R153, RZ ;  /* 0x000000999c9c723e */ /* 0x000fe200048070ff */
[-C--:B------:R-:W-:Y:S01]  /*a2f0*/  FMUL.FTZ R95, R95, R157.reuse ;  /* 0x0000009d5f5f7220 */ /* 0x080fe20000410000 */
[----:B------:R-:W-:Y:S01]  /*a300*/  F2FP.SATFINITE.E4M3.F32.PACK_AB_MERGE_C R158, R159, R158, RZ ;  /* 0x0000009e9f9e723e */ /* 0x000fe200048070ff */
[----:B------:R-:W-:Y:S01]  /*a310*/  FADD.FTZ R2, R20, R2 ;  /* 0x0000000214027221 */ /* 0x000fe20000010000 */
[----:B------:R-:W-:Y:S01]  /*a320*/  FMUL.FTZ R98, R98, R157 ;  /* 0x0000009d62627220 */ /* 0x000fe20000410000 */
[----:B------:R-:W3:Y:S01]  /*a330*/  MUFU.EX2 R166, R166 ;  /* 0x000000a600a67308 */ /* 0x000ee20000000800 */
[----:B----4-:R-:W-:-:S01]  /*a340*/  FADD.FTZ R3, R162, R3 ;  /* 0x00000003a2037221 */ /* 0x010fc20000010000 */
[----:B------:R-:W-:Y:S01]  /*a350*/  FADD.FTZ R2, R160, R2 ;  /* 0x00000002a0027221 */ /* 0x000fe20000010000 */
[----:B------:R-:W-:Y:S01]  /*a360*/  F2FP.SATFINITE.E4M3.F32.PACK_AB_MERGE_C R155, R155, R11, R158 ;  /* 0x0000000b9b9b723e */ /* 0x000fe2000480709e */
[-C--:B------:R-:W-:Y:S01]  /*a370*/  FMUL.FTZ R99, R99, R157.reuse ;  /* 0x0000009d63637220 */ /* 0x080fe20000410000 */
[-C--:B------:R-:W-:Y:S01]  /*a380*/  FMUL.FTZ R102, R102, R157.reuse ;  /* 0x0000009d66667220 */ /* 0x080fe20000410000 */
[----:B------:R-:W-:Y:S01]  /*a390*/  FADD.FTZ R2, R161, R2 ;  /* 0x00000002a1027221 */ /* 0x000fe20000010000 */
        /* <DEDUP_REMOVED lines=35> */
[----:B------:R-:W-:Y:S01]  /*a5d0*/  FMUL.FTZ R151, R151, R157 ;  /* 0x0000009d97977220 */ /* 0x000fe20000410000 */
[----:B------:R-:W-:-:S02]  /*a5e0*/  F2FP.SATFINITE.E4M3.F32.PACK_AB_MERGE_C R157, R163, R162, R166 ;  /* 0x000000a2a39d723e */ /* 0x000fc400048070a6 */
[----:B------:R-:W-:Y:S02]  /*a5f0*/  F2FP.SATFINITE.E4M3.F32.PACK_AB_MERGE_C R154, R14, R13, R15 ;  /* 0x0000000d0e9a723e */ /* 0x000fe4000480700f */
[----:B------:R-:W-:Y:S01]  /*a600*/  F2FP.SATFINITE.E4M3.F32.PACK_AB_MERGE_C R156, R200, R21, R156 ;  /* 0x00000015c89c723e */ /* 0x000fe2000480709c */
[----:B------:R-:W3:Y:S01]  /*a610*/  MUFU.EX2 R165, R165 ;  /* 0x000000a500a57308 */ /* 0x000ee20000000800 */
[----:B----4-:R-:W-:-:S01]  /*a620*/  FADD.FTZ R2, R164, R2 ;  /* 0x00000002a4027221 */ /* 0x010fc20000010000 */
[----:B------:R-:W-:-:S04]  /*a630*/  F2FP.SATFINITE.E4M3.F32.PACK_AB_MERGE_C R161, R164, R161, RZ ;  /* 0x000000a1a4a1723e */ /* 0x000fc800048070ff */
[----:B------:R-:W-:Y:S02]  /*a640*/  F2FP.SATFINITE.E4M3.F32.PACK_AB_MERGE_C R158, R160, R20, R161 ;  /* 0x00000014a09e723e */ /* 0x000fe400048070a1 */
[----:B------:R-:W4:Y:S01]  /*a650*/  MUFU.EX2 R178, R178 ;  /* 0x000000b200b27308 */ /* 0x000f220000000800 */
[----:B--2---:R-:W-:-:S07]  /*a660*/  FADD.FTZ R3, R175, R3 ;  /* 0x00000003af037221 */ /* 0x004fce0000010000 */
[----:B------:R-:W2:Y:S01]  /*a670*/  MUFU.EX2 R168, R168 ;  /* 0x000000a800a87308 */ /* 0x000ea20000000800 */
[----:B---3--:R-:W-:-:S07]  /*a680*/  FADD.FTZ R2, R165, R2 ;  /* 0x00000002a5027221 */ /* 0x008fce0000010000 */
        /* <DEDUP_REMOVED lines=9> */
[----:B----4-:R-:W-:-:S07]  /*a720*/  FADD.FTZ R2, R169, R2 ;  /* 0x00000002a9027221 */ /* 0x010fce0000010000 */
[----:B------:R-:W4:Y:S01]  /*a730*/  MUFU.EX2 R183, R183 ;  /* 0x000000b700b77308 */ /* 0x000f220000000800 */
[----:B--2---:R-:W-:-:S07]  /*a740*/  FADD.FTZ R3, R182, R3 ;  /* 0x00000003b6037221 */ /* 0x004fce0000010000 */
[----:B------:R-:W2:Y:S01]  /*a750*/  MUFU.EX2 R173, R173 ;  /* 0x000000ad00ad7308 */ /* 0x000ea20000000800 */
[----:B---3--:R-:W-:-:S01]  /*a760*/  FADD.FTZ R2, R172, R2 ;  /* 0x00000002ac027221 */ /* 0x008fc20000010000 */
[----:B------:R-:W-:-:S04]  /*a770*/  F2FP.SATFINITE.E4M3.F32.PACK_AB_MERGE_C R169, R172, R169, RZ ;  /* 0x000000a9aca9723e */ /* 0x000fc800048070ff */
[----:B------:R-:W-:Y:S02]  /*a780*/  F2FP.SATFINITE.E4M3.F32.PACK_AB_MERGE_C R160, R168, R165, R169 ;  /* 0x000000a5a8a0723e */ /* 0x000fe400048070a9 */
        /* <DEDUP_REMOVED lines=13> */
[----:B---3--:R-:W-:-:S07]  /*a860*/  FADD.FTZ R2, R177, R2 ;  /* 0x00000002b1027221 */ /* 0x008fce0000010000 */
[----:B------:R-:W3:Y:S01]  /*a870*/  MUFU.EX2 R191, R191 ;  /* 0x000000bf00bf7308 */ /* 0x000ee20000000800 */
[----:B----4-:R-:W-:-:S07]  /*a880*/  FADD.FTZ R3, R190, R3 ;  /* 0x00000003be037221 */ /* 0x010fce0000010000 */
[----:B------:R-:W4:Y:S01]  /*a890*/  MUFU.EX2 R181, R181 ;  /* 0x000000b500b57308 */ /* 0x000f220000000800 */
[----:B--2---:R-:W-:-:S01]  /*a8a0*/  FADD.FTZ R2, R180, R2 ;  /* 0x00000002b4027221 */ /* 0x004fc20000010000 */
[----:B------:R-:W-:-:S04]  /*a8b0*/  F2FP.SATFINITE.E4M3.F32.PACK_AB_MERGE_C R177, R180, R177, RZ ;  /* 0x000000b1b4b1723e */ /* 0x000fc800048070ff */
[----:B------:R-:W-:Y:S02]  /*a8c0*/  F2FP.SATFINITE.E4M3.F32.PACK_AB_MERGE_C R162, R176, R173, R177 ;  /* 0x000000adb0a2723e */ /* 0x000fe400048070b1 */
        /* <DEDUP_REMOVED lines=34> */
[----:B------:R2:W5:Y:S01]  /*aaf0*/  MUFU.EX2 R2, R6 ;  /* 0x0000000600027308 */ /* 0x0005620000000800 */
[----:B---3--:R-:W-:-:S01]  /*ab00*/  FADD.FTZ R3, R7, R3 ;  /* 0x0000000307037221 */ /* 0x008fc20000010000 */
[----:B------:R-:W-:-:S04]  /*ab10*/  F2FP.SATFINITE.E4M3.F32.PACK_AB_MERGE_C R7, R7, R193, RZ ;  /* 0x000000c10707723e */ /* 0x000fc800048070ff */
[----:B------:R-:W-:Y:S01]  /*ab20*/  F2FP.SATFINITE.E4M3.F32.PACK_AB_MERGE_C R166, R192, R189, R7 ;  /* 0x000000bdc0a6723e */ /* 0x000fe20004807007 */
[----:B----4-:R-:W-:-:S01]  /*ab30*/  FADD.FTZ R153, R203, R153 ;  /* 0x00000099cb997221 */ /* 0x010fc20000010000 */
[----:B--2---:R-:W-:-:S04]  /*ab40*/  F2FP.SATFINITE.E4M3.F32.PACK_AB_MERGE_C R6, R199, R198, RZ ;  /* 0x000000c6c706723e */ /* 0x004fc800048070ff */
[----:B------:R-:W-:Y:S02]  /*ab50*/  F2FP.SATFINITE.E4M3.F32.PACK_AB_MERGE_C R165, R196, R195, R6 ;  /* 0x000000c3c4a5723e */ /* 0x000fe40004807006 */
[C---:B-----5:R-:W-:Y:S01]  /*ab60*/  F2FP.SATFINITE.E4M3.F32.PACK_AB_MERGE_C R167, R2.reuse, R203, RZ ;  /* 0x000000cb02a7723e */ /* 0x060fe200048070ff */
[----:B------:R-:W-:Y:S01]  /*ab70*/  FADD.FTZ R2, R2, R153 ;  /* 0x0000009902027221 */ /* 0x000fe20000010000 */
[----:B------:R-:W-:Y:S02]  /*ab80*/  F2FP.SATFINITE.E4M3.F32.PACK_AB_MERGE_C R153, R9, R8, R12 ;  /* 0x000000080999723e */ /* 0x000fe4000480700c */
[----:B------:R-:W-:Y:S01]  /*ab90*/  F2FP.SATFINITE.E4M3.F32.PACK_AB_MERGE_C R167, R202, R201, R167 ;  /* 0x000000c9caa7723e */ /* 0x000fe200048070a7 */
[----:B------:R-:W-:Y:S06]  /*aba0*/  @!P0 BRA `(.L_x_2802) ;  /* 0x0000000000048947 */ /* 0x000fec0003800000 */
[----:B------:R-:W-:Y:S01]  /*abb0*/  BPT.TRAP 0x1 ;  /* 0x000000040000795c */ /* 0x000fe20000300000 */
.L_x_2802:
[----:B------:R2:W3:Y:S01]  /*abc0*/  SYNCS.PHASECHK.TRANS64.TRYWAIT P1, [UR50+0x38850], R5 ;  /* 0x03885005ff0075a7 */ /* 0x0004e20008020172 */
[----:B------:R-:W-:Y:S05]  /*abd0*/  @!P0 BRA `(.L_x_2803) ;  /* 0x0000000000048947 */ /* 0x000fea0003800000 */
[----:B------:R-:W-:Y:S01]  /*abe0*/  BPT.TRAP 0x1 ;  /* 0x000000040000795c */ /* 0x000fe20000300000 */
.L_x_2803:
[----:B---3--:R-:W-:Y:S05]  /*abf0*/  @P1 BRA `(.L_x_2804) ;  /* 0x0000000000081947 */ /* 0x008fea0003800000 */
[----:B------:R-:W3:Y:S02]  /*ac00*/  SYNCS.PHASECHK.TRANS64.TRYWAIT P1, [UR50+0x38850], R5 ;  /* 0x03885005ff0075a7 */ /* 0x000ee40008020172 */
[----:B---3--:R-:W-:Y:S05]  /*ac10*/  @!P1 BRA `(.L_x_2805) ;  /* 0x000000ec00209947 */ /* 0x008fea0003800000 */
.L_x_2804:
[----:B---3--:R-:W3:Y:S01]  /*ac20*/  S2R R6, SR_TID.X ;  /* 0x0000000000067919 */ /* 0x008ee20000002100 */
[----:B------:R-:W-:Y:S01]  /*ac30*/  ULEA UR11, UR44, UR52, 0xb ;  /* 0x000000342c0b7291 */ /* 0x000fe2000f8e583f */
[----:B------:R-:W-:-:S06]  /*ac40*/  UMOV UR7, 0x40000040 ;  /* 0x4000004000077882 */ /* 0x000fcc0000000000 */
[----:B------:R-:W-:Y:S01]  /*ac50*/  UMOV UR6, UR11 ;  /* 0x0000000b00067c82 */ /* 0x000fe20008000000 */
[----:B---3--:R-:W-:-:S05]  /*ac60*/  SHF.R.U32.HI R6, RZ, 0x7, R6 ;  /* 0x00000007ff067819 */ /* 0x008fca0000011606 */
[----:B0-2---:R-:W-:-:S05]  /*ac70*/  VIADD R5, R6, 0x8 ;  /* 0x0000000806057836 */ /* 0x005fca0000000000 */
        /* <DEDUP_REMOVED lines=24> */
.L_x_2806:
        /* <DEDUP_REMOVED lines=9> */
.L_x_2796:
        /* <DEDUP_REMOVED lines=18> */
[----:B--2---:R-:W-:Y:S01]  /*afb0*/  IMAD.MOV.U32 R4, RZ, RZ, RZ ;  /* 0x000000ffff047224 */ /* 0x004fe200078e00ff */
[----:B------:R-:W-:Y:S02]  /*afc0*/  UIADD3 UR44, UR44, 0x1, URZ ;  /* 0x000000012c2c7890 */ /* 0x000fe4000fffe03f */
[----:B------:R-:W1:Y:S01]  /*afd0*/  SHFL.BFLY PT, R0, R3, 0x2, 0x1f ;  /* 0x0c401f0003007f89 */ /* 0x000e6200000e0000 */
[----:B------:R-:W-:Y:S02]  /*afe0*/  UIADD3 UR46, UR46, 0x1, URZ ;  /* 0x000000012e2e7890 */ /* 0x000fe4000fffe03f */
[----:B------:R-:W-:Y:S01]  /*aff0*/  UISETP.NE.AND UP0, UPT, UR44, 0x2, UPT ;  /* 0x000000022c00788c */ /* 0x000fe2000bf05270 */
[----:B------:R-:W2:Y:S01]  /*b000*/  SHFL.BFLY PT, R11, R2, 0x2, 0x1f ;  /* 0x0c401f00020b7f89 */ /* 0x000ea200000e0000 */
[----:B0-----:R-:W-:Y:S02]  /*b010*/  IMAD.MOV.U32 R8, RZ, RZ, RZ ;  /* 0x000000ffff087224 */ /* 0x001fe400078e00ff */
[----:B------:R-:W-:-:S02]  /*b020*/  USEL UR4, URZ, 0x1, UP0 ;  /* 0x000000013f047887 */ /* 0x000fc40008000000 */
[----:B------:R-:W-:Y:S02]  /*b030*/  USEL UR44, UR44, URZ, UP0 ;  /* 0x0000003f2c2c7287 */ /* 0x000fe40008000000 */
[----:B------:R-:W-:Y:S01]  /*b040*/  ULOP3.LUT UR45, UR45, UR4, URZ, 0x3c, !UPT ;  /* 0x000000042d2d7292 */ /* 0x000fe2000f8e3c3f */
[----:B-1----:R-:W-:Y:S01]  /*b050*/  FADD.FTZ R0, R0, R3 ;  /* 0x0000000300007221 */ /* 0x002fe20000010000 */
[----:B------:R-:W-:Y:S02]  /*b060*/  IMAD.U32 R3, RZ, RZ, UR10 ;  /* 0x0000000aff037e24 */ /* 0x000fe4000f8e00ff */
[----:B--2---:R-:W-:Y:S02]  /*b070*/  FADD.FTZ R11, R11, R2 ;  /* 0x000000020b0b7221 */ /* 0x004fe40000010000 */
[----:B------:R-:W0:Y:S01]  /*b080*/  SHFL.BFLY PT, R7, R0, 0x1, 0x1f ;  /* 0x0c201f0000077f89 */ /* 0x000e2200000e0000 */
[----:B------:R-:W-:-:S03]  /*b090*/  IMAD.MOV.U32 R2, RZ, RZ, -0x800000 ;  /* 0xff800000ff027424 */ /* 0x000fc600078e00ff */
[----:B------:R-:W1:Y:S01]  /*b0a0*/  SHFL.BFLY PT, R6, R11, 0x1, 0x1f ;  /* 0x0c201f000b067f89 */ /* 0x000e6200000e0000 */
[----:B0-----:R-:W-:Y:S01]  /*b0b0*/  FADD.FTZ R12, R0, R7 ;  /* 0x00000007000c7221 */ /* 0x001fe20000010000 */
[----:B------:R-:W-:-:S03]  /*b0c0*/  IMAD.MOV.U32 R0, RZ, RZ, -0x800000 ;  /* 0xff800000ff007424 */ /* 0x000fc600078e00ff */
[C---:B------:R-:W-:Y:S01]  /*b0d0*/  FMUL.FTZ R14, R12.reuse, 0.00390625 ;  /* 0x3b8000000c0e7820 */ /* 0x040fe20000410000 */
[----:B------:R-:W-:Y:S01]  /*b0e0*/  FSETP.NE.FTZ.AND P0, PT, R12, RZ, PT ;  /* 0x000000ff0c00720b */ /* 0x000fe20003f15000 */
[----:B-1----:R-:W-:Y:S01]  /*b0f0*/  FADD.FTZ R13, R11, R6 ;  /* 0x000000060b0d7221 */ /* 0x002fe20000010000 */
[----:B------:R-:W-:Y:S02]  /*b100*/  IMAD.U32 R11, RZ, RZ, UR10 ;  /* 0x0000000aff0b7e24 */ /* 0x000fe4000f8e00ff */
        /* <DEDUP_REMOVED lines=145> */
.L_x_2771:
        /* <DEDUP_REMOVED lines=18> */
[----:B------:R-:W-:Y:S01]  /*bb40*/  ULDC.64 UR12, c[0x0][0xc00] ;  /* 0x00030000000c7ab9 */ /* 0x000fe20000000a00 */
[----:B------:R-:W-:Y:S01]  /*bb50*/  ULDC.64 UR14, c[0x0][0xc08] ;  /* 0x00030200000e7ab9 */ /* 0x000fe20000000a00 */
[----:B------:R-:W-:Y:S01]  /*bb60*/  ULDC UR9, c[0x0][0xbe8] ;  /* 0x0002fa0000097ab9 */ /* 0x000fe20000000800 */
[----:B0-----:R-:W-:-:S05]  /*bb70*/  IMAD.SHL.U32 R3, R188, 0x4, RZ ;  /* 0x00000004bc037824 */ /* 0x001fca00078e00ff */
[----:B------:R-:W-:Y:S01]  /*bb80*/  LOP3.LUT R3, R3, 0xc, RZ, 0xc0, !PT ;  /* 0x0000000c03037812 */ /* 0x000fe200078ec0ff */
[----:B------:R-:W-:Y:S03]  /*bb90*/  BAR.SYNC.DEFER_BLOCKING 0x1, 0x100 ;  /* 0x0044000000007b1d */ /* 0x000fe60000010000 */
[----:B------:R-:W-:-:S05]  /*bba0*/  IADD3 R4, P0, R3, UR10, RZ ;  /* 0x0000000a03047c10 */ /* 0x000fca000ff1e0ff */
[----:B------:R-:W-:-:S06]  /*bbb0*/  IMAD.X R5, RZ, RZ, UR11, P0 ;  /* 0x0000000bff057e24 */ /* 0x000fcc00080e06ff */
[----:B------:R0:W3:Y:S01]  /*bbc0*/  LDG.E.CONSTANT R5, desc[UR54][R4.64] ;  /* 0x0000003604057981 */ /* 0x0000e2000c1e9900 */
[----:B------:R-:W-:Y:S01]  /*bbd0*/  LOP3.LUT P0, R3, R188, 0x3, RZ, 0xc0, !PT ;  /* 0x00000003bc037812 */ /* 0x000fe2000780c0ff */
[----:B------:R-:W-:Y:S01]  /*bbe0*/  UMOV UR10, UR8 ;  /* 0x00000008000a7c82 */ /* 0x000fe20008000000 */
[----:B-1----:R-:W-:Y:S01]  /*bbf0*/  UMOV UR11, UR4 ;  /* 0x00000004000b7c82 */ /* 0x002fe20008000000 */
[----:B------:R-:W-:Y:S01]  /*bc00*/  UIMAD.WIDE UR12, UR36, 0x4, UR12 ;  /* 0x00000004240c78a5 */ /* 0x000fe2000f8e020c */
        /* <DEDUP_REMOVED lines=19> */
[----:B------:R-:W-:Y:S01]  /*bd40*/  IMAD.MOV.U32 R46, RZ, RZ, 0x2 ;  /* 0x00000002ff2e7424 */ /* 0x000fe200078e00ff */
        /* <DEDUP_REMOVED lines=38> */
[----:B0-----:R-:W-:Y:S02]  /*bfb0*/  SEL R4, R24, R25, P0 ;  /* 0x0000001918047207 */ /* 0x001fe40000000000 */
        /* <DEDUP_REMOVED lines=61> */
[----:B--2---:R-:W-:Y:S01]  /*c390*/  IMAD.WIDE R46, R152, R46, UR10 ;  /* 0x0000000a982e7e25 */ /* 0x004fe2000f8e022e */
[----:B------:R-:W-:Y:S02]  /*c3a0*/  SEL R175, R150, R151, P0 ;  /* 0x0000009796af7207 */ /* 0x000fe40000000000 */
[----:B------:R-:W-:Y:S02]  /*c3b0*/  SEL R173, R151, R150, P0 ;  /* 0x0000009697ad7207 */ /* 0x000fe40000000000 */
[----:B------:R-:W-:-:S02]  /*c3c0*/  IADD3 R63, P3, R46, 0xc040, RZ ;  /* 0x0000c0402e3f7810 */ /* 0x000fc40007f7e0ff */
[----:B------:R-:W-:Y:S02]  /*c3d0*/  IADD3 R59, P4, R46, 0xc060, RZ ;  /* 0x0000c0602e3b7810 */ /* 0x000fe40007f9e0ff */
[----:B------:R-:W-:Y:S02]  /*c3e0*/  LOP3.LUT R62, R63, 0x380, RZ, 0xc0, !PT ;  /* 0x000003803f3e7812 */ /* 0x000fe400078ec0ff */
[----:B------:R-:W-:Y:S02]  /*c3f0*/  LOP3.LUT R58, R59, 0x380, RZ, 0xc0, !PT ;  /* 0x000003803b3a7812 */ /* 0x000fe400078ec0ff */
[----:B------:R-:W-:Y:S02]  /*c400*/  SHF.R.U64 R62, R62, 0x3, RZ ;  /* 0x000000033e3e7819 */ /* 0x000fe400000012ff */
[----:B------:R-:W-:Y:S02]  /*c410*/  SHF.R.U64 R58, R58, 0x3, RZ ;  /* 0x000000033a3a7819 */ /* 0x000fe400000012ff */
[----:B------:R-:W-:Y:S01]  /*c420*/  LOP3.LUT R62, R62, R63, RZ, 0x3c, !PT ;  /* 0x0000003f3e3e7212 */ /* 0x000fe200078e3cff */
[----:B------:R-:W-:Y:S01]  /*c430*/  IMAD.X R63, RZ, RZ, R47, P3 ;  /* 0x000000ffff3f7224 */ /* 0x000fe200018e062f */
[----:B------:R-:W-:-:S02]  /*c440*/  IADD3 R87, P3, R46, 0x8000, RZ ;  /* 0x000080002e577810 */ /* 0x000fc40007f7e0ff */
[----:B------:R-:W-:Y:S01]  /*c450*/  LOP3.LUT R58, R58, R59, RZ, 0x3c, !PT ;  /* 0x0000003b3a3a7212 */ /* 0x000fe200078e3cff */
[----:B------:R-:W-:Y:S01]  /*c460*/  IMAD.X R59, RZ, RZ, R47, P4 ;  /* 0x000000ffff3b7224 */ /* 0x000fe200020e062f */
[C---:B------:R-:W-:Y:S02]  /*c470*/  IADD3 R83, P4, R46.reuse, 0x8020, RZ ;  /* 0x000080202e537810 */ /* 0x040fe40007f9e0ff */
[----:B------:R-:W-:Y:S02]  /*c480*/  LOP3.LUT R86, R87, 0x380, RZ, 0xc0, !PT ;  /* 0x0000038057567812 */ /* 0x000fe400078ec0ff */
[----:B------:R-:W-:Y:S02]  /*c490*/  IADD3 R67, P2, R46, 0xc020, RZ ;  /* 0x0000c0202e437810 */ /* 0x000fe40007f5e0ff */
[----:B------:R-:W-:Y:S02]  /*c4a0*/  LOP3.LUT R82, R83, 0x380, RZ, 0xc0, !PT ;  /* 0x0000038053527812 */ /* 0x000fe400078ec0ff */
[----:B------:R-:W-:-:S02]  /*c4b0*/  SHF.R.U64 R86, R86, 0x3, RZ ;  /* 0x0000000356567819 */ /* 0x000fc400000012ff */
[----:B------:R-:W-:Y:S02]  /*c4c0*/  LOP3.LUT R66, R67, 0x380, RZ, 0xc0, !PT ;  /* 0x0000038043427812 */ /* 0x000fe400078ec0ff */
[----:B------:R-:W-:Y:S02]  /*c4d0*/  SHF.R.U64 R82, R82, 0x3, RZ ;  /* 0x0000000352527819 */ /* 0x000fe400000012ff */
[----:B------:R-:W-:Y:S01]  /*c4e0*/  LOP3.LUT R86, R86, R87, RZ, 0x3c, !PT ;  /* 0x0000005756567212 */ /* 0x000fe200078e3cff */
[----:B------:R-:W-:Y:S01]  /*c4f0*/  IMAD.X R87, RZ, RZ, R47, P3 ;  /* 0x000000ffff577224 */ /* 0x000fe200018e062f */
[----:B------:R-:W-:Y:S02]  /*c500*/  IADD3 R75, P6, R46, 0x8060, RZ ;  /* 0x000080602e4b7810 */ /* 0x000fe40007fde0ff */
[----:B------:R-:W-:Y:S02]  /*c510*/  SHF.R.U64 R66, R66, 0x3, RZ ;  /* 0x0000000342427819 */ /* 0x000fe400000012ff */
[----:B------:R-:W-:-:S02]  /*c520*/  IADD3 R51, P3, R46, 0x4000, RZ ;  /* 0x000040002e337810 */ /* 0x000fc40007f7e0ff */
[----:B------:R-:W-:Y:S01]  /*c530*/  LOP3.LUT R82, R82, R83, RZ, 0x3c, !PT ;  /* 0x0000005352527212 */ /* 0x000fe200078e3cff */
[--C-:B------:R-:W-:Y:S01]  /*c540*/  IMAD.X R83, RZ, RZ, R47.reuse, P4 ;  /* 0x000000ffff537224 */ /* 0x100fe200020e062f */
[----:B------:R-:W-:Y:S02]  /*c550*/  LOP3.LUT R74, R75, 0x380, RZ, 0xc0, !PT ;  /* 0x000003804b4a7812 */ /* 0x000fe400078ec0ff */
[----:B------:R-:W-:Y:S01]  /*c560*/  LOP3.LUT R66, R66, R67, RZ, 0x3c, !PT ;  /* 0x0000004342427212 */ /* 0x000fe200078e3cff */
[----:B------:R-:W-:Y:S01]  /*c570*/  IMAD.X R67, RZ, RZ, R47, P2 ;  /* 0x000000ffff437224 */ /* 0x000fe200010e062f */
[C---:B------:R-:W-:Y:S02]  /*c580*/  IADD3 R55, P4, R46.reuse, 0x40, RZ ;  /* 0x000000402e377810 */ /* 0x040fe40007f9e0ff */
[----:B------:R-:W-:Y:S02]  /*c590*/  LOP3.LUT R50, R51, 0x380, RZ, 0xc0, !PT ;  /* 0x0000038033327812 */ /* 0x000fe400078ec0ff */
[C---:B------:R-:W-:Y:S01]  /*c5a0*/  IADD3 R71, P1, R46.reuse, 0xc000, RZ ;  /* 0x0000c0002e477810 */ /* 0x040fe20007f3e0ff */
[----:B---3--:R-:W-:Y:S01]  /*c5b0*/  SHFL.IDX PT, R105, R105, R5, 0x1c1f ;  /* 0x001c1f0569697589 */ /* 0x008fe200000e0000 */
[----:B------:R-:W-:-:S02]  /*c5c0*/  IADD3 R79, P5, R46, 0x8040, RZ ;  /* 0x000080402e4f7810 */ /* 0x000fc40007fbe0ff */
[----:B------:R-:W-:Y:S01]  /*c5d0*/  IADD3 R91, P2, R46, 0x4060, RZ ;  /* 0x000040602e5b7810 */ /* 0x000fe20007f5e0ff */
[----:B------:R-:W-:Y:S01]  /*c5e0*/  SHFL.IDX PT, R109, R109, R5, 0x1c1f ;  /* 0x001c1f056d6d7589 */ /* 0x000fe200000e0000 */
[----:B------:R-:W-:Y:S02]  /*c5f0*/  SHF.R.U64 R74, R74, 0x3, RZ ;  /* 0x000000034a4a7819 */ /* 0x000fe400000012ff */
[----:B------:R-:W-:Y:S01]  /*c600*/  LOP3.LUT R54, R55, 0x380, RZ, 0xc0, !PT ;  /* 0x0000038037367812 */ /* 0x000fe200078ec0ff */
[----:B------:R-:W-:Y:S01]  /*c610*/  SHFL.IDX PT, R37, R37, R5, 0x1c1f ;  /* 0x001c1f0525257589 */ /* 0x000fe200000e0000 */
[----:B------:R-:W-:Y:S02]  /*c620*/  SHF.R.U64 R50, R50, 0x3, RZ ;  /* 0x0000000332327819 */ /* 0x000fe400000012ff */
[----:B------:R-:W-:Y:S01]  /*c630*/  LOP3.LUT R70, R71, 0x380, RZ, 0xc0, !PT ;  /* 0x0000038047467812 */ /* 0x000fe200078ec0ff */
[----:B------:R-:W-:Y:S01]  /*c640*/  SHFL.IDX PT, R45, R45, R5, 0x1c1f ;  /* 0x001c1f052d2d7589 */ /* 0x000fe200000e0000 */
[----:B------:R-:W-:-:S02]  /*c650*/  LOP3.LUT R78, R79, 0x380, RZ, 0xc0, !PT ;  /* 0x000003804f4e7812 */ /* 0x000fc400078ec0ff */
[----:B------:R-:W-:Y:S01]  /*c660*/  LOP3.LUT R90, R91, 0x380, RZ, 0xc0, !PT ;  /* 0x000003805b5a7812 */ /* 0x000fe200078ec0ff */
[----:B------:R-:W-:Y:S01]  /*c670*/  SHFL.IDX PT, R113, R113, R5, 0x1c1f ;  /* 0x001c1f0571717589 */ /* 0x000fe200000e0000 */
[----:B------:R-:W-:Y:S01]  /*c680*/  LOP3.LUT R74, R74, R75, RZ, 0x3c, !PT ;  /* 0x0000004b4a4a7212 */ /* 0x000fe200078e3cff */
[----:B------:R-:W-:Y:S01]  /*c690*/  IMAD.X R75, RZ, RZ, R47, P6 ;  /* 0x000000ffff4b7224 */ /* 0x000fe200030e062f */
[----:B------:R-:W-:Y:S01]  /*c6a0*/  SHF.R.U64 R54, R54, 0x3, RZ ;  /* 0x0000000336367819 */ /* 0x000fe200000012ff */
[----:B------:R-:W-:Y:S01]  /*c6b0*/  SHFL.IDX PT, R33, R33, R5, 0x1c1f ;  /* 0x001c1f0521217589 */ /* 0x000fe200000e0000 */
[----:B------:R-:W-:Y:S02]  /*c6c0*/  LOP3.LUT R50, R50, R51, RZ, 0x3c, !PT ;  /* 0x0000003332327212 */ /* 0x000fe400078e3cff */
[----:B------:R-:W-:Y:S01]  /*c6d0*/  LOP3.LUT R51, R46, 0x380, RZ, 0xc0, !PT ;  /* 0x000003802e337812 */ /* 0x000fe200078ec0ff */
[----:B------:R-:W-:Y:S01]  /*c6e0*/  SHFL.IDX PT, R159, R159, R5, 0x1c1f ;  /* 0x001c1f059f9f7589 */ /* 0x000fe200000e0000 */
[----:B------:R-:W-:-:S02]  /*c6f0*/  SHF.R.U64 R70, R70, 0x3, RZ ;  /* 0x0000000346467819 */ /* 0x000fc400000012ff */
[----:B------:R-:W-:Y:S01]  /*c700*/  SHF.R.U64 R78, R78, 0x3, RZ ;  /* 0x000000034e4e7819 */ /* 0x000fe200000012ff */
[----:B------:R-:W-:Y:S01]  /*c710*/  SHFL.IDX PT, R69, R69, R5, 0x1c1f ;  /* 0x001c1f0545457589 */ /* 0x000fe200000e0000 */
[----:B------:R-:W-:Y:S02]  /*c720*/  SHF.R.U64 R90, R90, 0x3, RZ ;  /* 0x000000035a5a7819 */ /* 0x000fe400000012ff */
[----:B------:R-:W-:Y:S01]  /*c730*/  IADD3 R99, P6, R46, 0x4020, RZ ;  /* 0x000040202e637810 */ /* 0x000fe20007fde0ff */
[----:B------:R-:W-:Y:S01]  /*c740*/  SHFL.IDX PT, R141, R141, R5, 0x1c1f ;  /* 0x001c1f058d8d7589 */ /* 0x000fe200000e0000 */
[----:B------:R-:W-:Y:S01]  /*c750*/  LOP3.LUT R54, R54, R55, RZ, 0x3c, !PT ;  /* 0x0000003736367212 */ /* 0x000fe200078e3cff */
[--C-:B------:R-:W-:Y:S01]  /*c760*/  IMAD.X R55, RZ, RZ, R47.reuse, P4 ;  /* 0x000000ffff377224 */ /* 0x100fe200020e062f */
[----:B------:R-:W-:Y:S01]  /*c770*/  SHF.R.U64 R51, R51, 0x3, RZ ;  /* 0x0000000333337819 */ /* 0x000fe200000012ff */
[----:B------:R-:W-:Y:S01]  /*c780*/  SHFL.IDX PT, R3, R3, R5, 0x1c1f ;  /* 0x001c1f0503037589 */ /* 0x000fe200000e0000 */
[----:B------:R-:W-:Y:S01]  /*c790*/  LOP3.LUT R70, R70, R71, RZ, 0x3c, !PT ;  /* 0x0000004746467212 */ /* 0x000fe200078e3cff */
[--C-:B------:R-:W-:Y:S01]  /*c7a0*/  IMAD.X R71, RZ, RZ, R47.reuse, P1 ;  /* 0x000000ffff477224 */ /* 0x100fe200008e062f */
[----:B------:R-:W-:Y:S01]  /*c7b0*/  LOP3.LUT R78, R78, R79, RZ, 0x3c, !PT ;  /* 0x0000004f4e4e7212 */ /* 0x000fe200078e3cff */
[--C-:B------:R-:W-:Y:S01]  /*c7c0*/  IMAD.X R79, RZ, RZ, R47.reuse, P5 ;  /* 0x000000ffff4f7224 */ /* 0x100fe200028e062f */
[----:B------:R-:W-:Y:S01]  /*c7d0*/  LOP3.LUT R90, R90, R91, RZ, 0x3c, !PT ;  /* 0x0000005b5a5a7212 */ /* 0x000fe200078e3cff */
[----:B------:R-:W-:Y:S01]  /*c7e0*/  IMAD.X R91, RZ, RZ, R47, P2 ;  /* 0x000000ffff5b7224 */ /* 0x000fe200010e062f */
[----:B------:R-:W-:Y:S01]  /*c7f0*/  LOP3.LUT R98, R99, 0x380, RZ, 0xc0, !PT ;  /* 0x0000038063627812 */ /* 0x000fe200078ec0ff */
[----:B------:R-:W-:Y:S01]  /*c800*/  SHFL.IDX PT, R41, R41, R5, 0x1c1f ;  /* 0x001c1f0529297589 */ /* 0x000fe200000e0000 */
[----:B------:R-:W-:-:S02]  /*c810*/  IADD3 R95, P1, R46, 0x4040, RZ ;  /* 0x000040402e5f7810 */ /* 0x000fc40007f3e0ff */
[C---:B------:R-:W-:Y:S01]  /*c820*/  IADD3 R103, P5, R46.reuse, 0x20, RZ ;  /* 0x000000202e677810 */ /* 0x040fe20007fbe0ff */
[----:B------:R-:W-:Y:S01]  /*c830*/  SHFL.IDX PT, R49, R49, R5, 0x1c1f ;  /* 0x001c1f0531317589 */ /* 0x000fe200000e0000 */
[----:B------:R-:W-:Y:S02]  /*c840*/  IADD3 R153, P2, R46, 0x60, RZ ;  /* 0x000000602e997810 */ /* 0x000fe40007f5e0ff */
[----:B------:R-:W-:Y:S01]  /*c850*/  LOP3.LUT R46, R51, R46, RZ, 0x3c, !PT ;  /* 0x0000002e332e7212 */ /* 0x000fe200078e3cff */
[----:B------:R-:W-:Y:S01]  /*c860*/  IMAD.X R51, RZ, RZ, R47, P3 ;  /* 0x000000ffff337224 */ /* 0x000fe200018e062f */
[----:B------:R-:W-:Y:S01]  /*c870*/  SHF.R.U64 R98, R98, 0x3, RZ ;  /* 0x0000000362627819 */ /* 0x000fe200000012ff */
[----:B------:R-:W-:Y:S01]  /*c880*/  SHFL.IDX PT, R146, R146, R5, 0x1c1f ;  /* 0x001c1f0592927589 */ /* 0x000fe200000e0000 */
[----:B------:R-:W-:Y:S02]  /*c890*/  MOV R80, R54 ;  /* 0x0000003600507202 */ /* 0x000fe40000000f00 */
[----:B------:R-:W-:Y:S01]  /*c8a0*/  LOP3.LUT R152, R153, 0x380, RZ, 0xc0, !PT ;  /* 0x0000038099987812 */ /* 0x000fe200078ec0ff */
[----:B------:R-:W-:Y:S01]  /*c8b0*/  SHFL.IDX PT, R55, R9, R5, 0x1c1f ;  /* 0x001c1f0509377589 */ /* 0x000fe200000e0000 */
[----:B------:R-:W-:-:S02]  /*c8c0*/  LOP3.LUT R94, R95, 0x380, RZ, 0xc0, !PT ;  /* 0x000003805f5e7812 */ /* 0x000fc400078ec0ff */
[----:B------:R-:W-:Y:S01]  /*c8d0*/  LOP3.LUT R102, R103, 0x380, RZ, 0xc0, !PT ;  /* 0x0000038067667812 */ /* 0x000fe200078ec0ff */
[----:B------:R-:W-:Y:S01]  /*c8e0*/  SHFL.IDX PT, R9, R77, R5, 0x1c1f ;  /* 0x001c1f054d097589 */ /* 0x000fe200000e0000 */
[----:B------:R-:W-:Y:S01]  /*c8f0*/  LOP3.LUT R98, R98, R99, RZ, 0x3c, !PT ;  /* 0x0000006362627212 */ /* 0x000fe200078e3cff */
[----:B------:R-:W-:Y:S01]  /*c900*/  IMAD.X R99, RZ, RZ, R47, P6 ;  /* 0x000000ffff637224 */ /* 0x000fe200030e062f */
[----:B------:R-:W-:Y:S01]  /*c910*/  SEL R28, R29, R28, P0 ;  /* 0x0000001c1d1c7207 */ /* 0x000fe20000000000 */
[----:B------:R0:W-:Y:S01]  /*c920*/  SHFL.IDX PT, R77, R93, R5, 0x1c1f ;  /* 0x001c1f055d4d7589 */ /* 0x0001e200000e0000 */
[----:B------:R-:W-:Y:S02]  /*c930*/  MOV R151, R50 ;  /* 0x0000003200977202 */ /* 0x000fe40000000f00 */
[----:B------:R-:W-:Y:S01]  /*c940*/  SEL R29, R72, R73, P0 ;  /* 0x00000049481d7207 */ /* 0x000fe20000000000 */
[----:B------:R-:W-:Y:S01]  /*c950*/  SHFL.IDX PT, R50, R12, R5, 0x1c1f ;  /* 0x001c1f050c327589 */ /* 0x000fe200000e0000 */
[----:B------:R-:W-:-:S02]  /*c960*/  SHF.R.U64 R152, R152, 0x3, RZ ;  /* 0x0000000398987819 */ /* 0x000fc400000012ff */
[----:B------:R-:W-:Y:S01]  /*c970*/  SEL R73, R73, R72, P0 ;  /* 0x0000004849497207 */ /* 0x000fe20000000000 */
[----:B------:R-:W-:Y:S01]  /*c980*/  SHFL.IDX PT, R12, R81, R5, 0x1c1f ;  /* 0x001c1f05510c7589 */ /* 0x000fe200000e0000 */
[----:B------:R-:W-:Y:S02]  /*c990*/  SEL R135, R135, R134, P0 ;  /* 0x0000008687877207 */ /* 0x000fe40000000000 */
[----:B0-----:R-:W-:Y:S01]  /*c9a0*/  LOP3.LUT R93, R5, 0x2, RZ, 0x3c, !PT ;  /* 0x00000002055d7812 */ /* 0x001fe200078e3cff */
[----:B------:R-:W-:Y:S01]  /*c9b0*/  SHFL.IDX PT, R51, R11, R5, 0x1c1f ;  /* 0x001c1f050b337589 */ /* 0x000fe200000e0000 */
[----:B------:R-:W-:Y:S02]  /*c9c0*/  SEL R174, R142, R143, P0 ;  /* 0x0000008f8eae7207 */ /* 0x000fe40000000000 */
[----:B------:R-:W-:Y:S01]  /*c9d0*/  SHF.R.U64 R94, R94, 0x3, RZ ;  /* 0x000000035e5e7819 */ /* 0x000fe200000012ff */
[----:B------:R-:W-:Y:S01]  /*c9e0*/  SHFL.IDX PT, R81, R131, R5, 0x1c1f ;  /* 0x001c1f0583517589 */ /* 0x000fe200000e0000 */
[----:B------:R-:W-:-:S02]  /*c9f0*/  SHF.R.U64 R102, R102, 0x3, RZ ;  /* 0x0000000366667819 */ /* 0x000fc400000012ff */
[----:B------:R-:W-:Y:S01]  /*ca00*/  MOV R184, R70 ;  /* 0x0000004600b87202 */ /* 0x000fe20000000f00 */
[----:B------:R-:W-:Y:S01]  /*ca10*/  SHFL.IDX PT, R54, R10, R5, 0x1c1f ;  /* 0x001c1f050a367589 */ /* 0x000fe200000e0000 */
[----:B------:R-:W-:Y:S02]  /*ca20*/  SEL R134, R138, R139, P0 ;  /* 0x0000008b8a867207 */ /* 0x000fe40000000000 */
[----:B------:R-:W-:Y:S01]  /*ca30*/  SEL R143, R143, R142, P0 ;  /* 0x0000008e8f8f7207 */ /* 0x000fe20000000000 */
[----:B------:R-:W-:Y:S01]  /*ca40*/  SHFL.IDX PT, R71, R115, R5, 0x1c1f ;  /* 0x001c1f0573477589 */ /* 0x000fe200000e0000 */
[----:B------:R-:W-:Y:S02]  /*ca50*/  MOV R187, R58 ;  /* 0x0000003a00bb7202 */ /* 0x000fe40000000f00 */
[----:B------:R-:W-:Y:S01]  /*ca60*/  MOV R186, R62 ;  /* 0x0000003e00ba7202 */ /* 0x000fe20000000f00 */
[----:B------:R-:W-:Y:S01]  /*ca70*/  SHFL.IDX PT, R58, R8, R5, 0x1c1f ;  /* 0x001c1f05083a7589 */ /* 0x000fe200000e0000 */
[----:B------:R-:W-:-:S02]  /*ca80*/  MOV R183, R74 ;  /* 0x0000004a00b77202 */ /* 0x000fc40000000f00 */
[----:B------:R-:W-:Y:S01]  /*ca90*/  MOV R180, R86 ;  /* 0x0000005600b47202 */ /* 0x000fe20000000f00 */
[----:B------:R-:W-:Y:S01]  /*caa0*/  SHFL.IDX PT, R63, R4, R5, 0x1c1f ;  /* 0x001c1f05043f7589 */ /* 0x000fe200000e0000 */
[----:B------:R-:W-:Y:S02]  /*cab0*/  MOV R72, R46 ;  /* 0x0000002e00487202 */ /* 0x000fe40000000f00 */
[----:B------:R-:W-:Y:S01]  /*cac0*/  SEL R139, R139, R138, P0 ;  /* 0x0000008a8b8b7207 */ /* 0x000fe20000000000 */
[----:B------:R-:W-:Y:S01]  /*cad0*/  SHFL.IDX PT, R46, R25, R5, 0x1c1f ;  /* 0x001c1f05192e7589 */ /* 0x000fe200000e0000 */
[----:B------:R-:W-:Y:S02]  /*cae0*/  MOV R185, R66 ;  /* 0x0000004200b97202 */ /* 0x000fe40000000f00 */
[----:B------:R-:W-:Y:S01]  /*caf0*/  MOV R179, R90 ;  /* 0x0000005a00b37202 */ /* 0x000fe20000000f00 */
[----:B------:R-:W-:Y:S01]  /*cb00*/  SHFL.IDX PT, R11, R61, R5, 0x1c1f ;  /* 0x001c1f053d0b7589 */ /* 0x000fe200000e0000 */
[----:B------:R-:W-:Y:S01]  /*cb10*/  LOP3.LUT R152, R152, R153, RZ, 0x3c, !PT ;  /* 0x0000009998987212 */ /* 0x000fe200078e3cff */
[--C-:B------:R-:W-:Y:S01]  /*cb20*/  IMAD.X R153, RZ, RZ, R47.reuse, P2 ;  /* 0x000000ffff997224 */ /* 0x100fe200010e062f */
[----:B------:R-:W-:Y:S01]  /*cb30*/  MOV R177, R98 ;  /* 0x0000006200b17202 */ /* 0x000fe20000000f00 */
[----:B------:R-:W-:Y:S01]  /*cb40*/  SHFL.IDX PT, R70, R119, R5, 0x1c1f ;  /* 0x001c1f0577467589 */ /* 0x000fe200000e0000 */
[----:B------:R-:W-:Y:S01]  /*cb50*/  LOP3.LUT R94, R94, R95, RZ, 0x3c, !PT ;  /* 0x0000005f5e5e7212 */ /* 0x000fe200078e3cff */
[--C-:B------:R-:W-:Y:S01]  /*cb60*/  IMAD.X R95, RZ, RZ, R47.reuse, P1 ;  /* 0x000000ffff5f7224 */ /* 0x100fe200008e062f */
[----:B------:R-:W-:Y:S01]  /*cb70*/  LOP3.LUT R102, R102, R103, RZ, 0x3c, !PT ;  /* 0x0000006766667212 */ /* 0x000fe200078e3cff */
[----:B------:R-:W-:Y:S01]  /*cb80*/  SHFL.IDX PT, R74, R123, R5, 0x1c1f ;  /* 0x001c1f057b4a7589 */ /* 0x000fe200000e0000 */
[----:B------:R-:W-:Y:S01]  /*cb90*/  IMAD.X R103, RZ, RZ, R47, P5 ;  /* 0x000000ffff677224 */ /* 0x000fe200028e062f */
[----:B------:R-:W-:-:S02]  /*cba0*/  MOV R152, R152 ;  /* 0x0000009800987202 */ /* 0x000fc40000000f00 */
[----:B------:R-:W-:Y:S01]  /*cbb0*/  SHFL.IDX PT, R142, R127, R5, 0x1c1f ;  /* 0x001c1f057f8e7589 */ /* 0x000fe200000e0000 */
[----:B------:R-:W-:Y:S02]  /*cbc0*/  MOV R178, R94 ;  /* 0x0000005e00b27202 */ /* 0x000fe40000000f00 */
[----:B------:R-:W-:Y:S01]  /*cbd0*/  MOV R182, R78 ;  /* 0x0000004e00b67202 */ /* 0x000fe20000000f00 */
[----:B------:R-:W-:Y:S01]  /*cbe0*/  SHFL.IDX PT, R131, R24, R93, 0x1c1f ;  /* 0x001c1f5d18837589 */ /* 0x000fe200000e0000 */
[----:B------:R-:W-:Y:S02]  /*cbf0*/  MOV R181, R82 ;  /* 0x0000005200b57202 */ /* 0x000fe40000000f00 */
[----:B------:R-:W-:Y:S01]  /*cc00*/  MOV R76, R102 ;  /* 0x00000066004c7202 */ /* 0x000fe20000000f00 */
[----:B------:R-:W0:Y:S04]  /*cc10*/  SHFL.IDX PT, R87, R44, R93, 0x1c1f ;  /* 0x001c1f5d2c577589 */ /* 0x000e2800000e0000 */
        /* <DEDUP_REMOVED lines=35> */
[----:B0-----:R-:W-:-:S03]  /*ce50*/  SEL R117, R54, R87, P0 ;  /* 0x0000005736757207 */ /* 0x001fc60000000000 */
[----:B------:R-:W-:Y:S04]  /*ce60*/  SHFL.IDX PT, R36, R96, R93, 0x1c1f ;  /* 0x001c1f5d60247589 */ /* 0x000fe800000e0000 */
[----:B------:R-:W-:Y:S04]  /*ce70*/  SHFL.IDX PT, R84, R35, R93, 0x1c1f ;  /* 0x001c1f5d23547589 */ /* 0x000fe800000e0000 */
[----:B------:R1:W0:Y:S04]  /*ce80*/  SHFL.IDX PT, R38, R129, R93, 0x1c1f ;  /* 0x001c1f5d81267589 */ /* 0x00022800000e0000 */
[----:B------:R-:W-:Y:S04]  /*ce90*/  SHFL.IDX PT, R34, R154, R93, 0x1c1f ;  /* 0x001c1f5d9a227589 */ /* 0x000fe800000e0000 */
[----:B------:R-:W-:Y:S01]  /*cea0*/  SHFL.IDX PT, R29, R29, R5, 0x1c1f ;  /* 0x001c1f051d1d7589 */ /* 0x000fe200000e0000 */
[----:B-1----:R-:W-:-:S03]  /*ceb0*/  SEL R129, R65, R92, P0 ;  /* 0x0000005c41817207 */ /* 0x002fc60000000000 */
[----:B------:R1:W-:Y:S04]  /*cec0*/  SHFL.IDX PT, R53, R133, R5, 0x1c1f ;  /* 0x001c1f0585357589 */ /* 0x0003e800000e0000 */
[----:B------:R-:W-:Y:S04]  /*ced0*/  SHFL.IDX PT, R86, R155, R5, 0x1c1f ;  /* 0x001c1f059b567589 */ /* 0x000fe800000e0000 */
[----:B------:R-:W-:Y:S01]  /*cee0*/  SHFL.IDX PT, R66, R73, R93, 0x1c1f ;  /* 0x001c1f5d49427589 */ /* 0x000fe200000e0000 */
[----:B-1----:R-:W-:-:S03]  /*cef0*/  SEL R133, R62, R91, P0 ;  /* 0x0000005b3e857207 */ /* 0x002fc60000000000 */
[----:B------:R-:W-:Y:S01]  /*cf00*/  SHFL.IDX PT, R28, R104, R93, 0x1c1f ;  /* 0x001c1f5d681c7589 */ /* 0x000fe200000e0000 */
[----:B0-----:R-:W-:-:S03]  /*cf10*/  SEL R95, R38, R31, P0 ;  /* 0x0000001f265f7207 */ /* 0x001fc60000000000 */
[----:B------:R0:W-:Y:S04]  /*cf20*/  SHFL.IDX PT, R15, R120, R93, 0x1c1f ;  /* 0x001c1f5d780f7589 */ /* 0x0001e800000e0000 */
[----:B------:R-:W1:Y:S04]  /*cf30*/  SHFL.IDX PT, R43, R43, R93, 0x1c1f ;  /* 0x001c1f5d2b2b7589 */ /* 0x000e6800000e0000 */
[----:B------:R-:W2:Y:S01]  /*cf40*/  SHFL.IDX PT, R35, R137, R93, 0x1c1f ;  /* 0x001c1f5d89237589 */ /* 0x000ea200000e0000 */
[----:B0-----:R-:W-:-:S03]  /*cf50*/  SEL R120, R61, R119, P0 ;  /* 0x000000773d787207 */ /* 0x001fc60000000000 */
[----:B------:R0:W-:Y:S04]  /*cf60*/  SHFL.IDX PT, R26, R110, R93, 0x1c1f ;  /* 0x001c1f5d6e1a7589 */ /* 0x0001e800000e0000 */
[----:B------:R3:W4:Y:S04]  /*cf70*/  SHFL.IDX PT, R32, R100, R93, 0x1c1f ;  /* 0x001c1f5d64207589 */ /* 0x00072800000e0000 */
[----:B------:R5:W-:Y:S01]  /*cf80*/  SHFL.IDX PT, R27, R112, R93, 0x1c1f ;  /* 0x001c1f5d701b7589 */ /* 0x000be200000e0000 */
[----:B0-----:R-:W-:-:S03]  /*cf90*/  SEL R110, R42, R113, P0 ;  /* 0x000000712a6e7207 */ /* 0x001fc60000000000 */
[----:B------:R0:W4:Y:S01]  /*cfa0*/  SHFL.IDX PT, R24, R108, R93, 0x1c1f ;  /* 0x001c1f5d6c187589 */ /* 0x00012200000e0000 */
[----:B---3--:R-:W-:-:S03]  /*cfb0*/  SEL R100, R98, R99, P0 ;  /* 0x0000006362647207 */ /* 0x008fc60000000000 */
[----:B------:R-:W-:Y:S01]  /*cfc0*/  SHFL.IDX PT, R21, R116, R93, 0x1c1f ;  /* 0x001c1f5d74157589 */ /* 0x000fe200000e0000 */
[----:B------:R-:W-:Y:S02]  /*cfd0*/  SEL R98, R99, R98, P0 ;  /* 0x0000006263627207 */ /* 0x000fe40000000000 */
[----:B-----5:R-:W-:Y:S01]  /*cfe0*/  SEL R112, R113, R42, P0 ;  /* 0x0000002a71707207 */ /* 0x020fe20000000000 */
[----:B------:R3:W-:Y:S01]  /*cff0*/  SHFL.IDX PT, R68, R124, R93, 0x1c1f ;  /* 0x001c1f5d7c447589 */ /* 0x0007e200000e0000 */
[----:B------:R-:W-:Y:S02]  /*d000*/  SEL R99, R67, R47, P0 ;  /* 0x0000002f43637207 */ /* 0x000fe40000000000 */
[----:B0-----:R-:W-:Y:S01]  /*d010*/  SEL R108, R51, R107, P0 ;  /* 0x0000006b336c7207 */ /* 0x001fe20000000000 */
[----:B------:R-:W-:Y:S01]  /*d020*/  SHFL.IDX PT, R153, R140, R93, 0x1c1f ;  /* 0x001c1f5d8c997589 */ /* 0x000fe200000e0000 */
[----:B------:R-:W-:Y:S02]  /*d030*/  SEL R113, R57, R84, P0 ;  /* 0x0000005439717207 */ /* 0x000fe40000000000 */
[----:B------:R-:W-:Y:S01]  /*d040*/  SEL R42, R36, R14, P0 ;  /* 0x0000000e242a7207 */ /* 0x000fe20000000000 */
[----:B------:R0:W-:Y:S01]  /*d050*/  SHFL.IDX PT, R140, R118, R93, 0x1c1f ;  /* 0x001c1f5d768c7589 */ /* 0x0001e200000e0000 */
[----:B-1----:R-:W-:-:S02]  /*d060*/  SEL R103, R43, R53, P0 ;  /* 0x000000352b677207 */ /* 0x002fc40000000000 */
[----:B---3--:R-:W-:Y:S01]  /*d070*/  SEL R124, R59, R123, P0 ;  /* 0x0000007b3b7c7207 */ /* 0x008fe20000000000 */
[----:B------:R1:W-:Y:S01]  /*d080*/  SHFL.IDX PT, R75, R122, R93, 0x1c1f ;  /* 0x001c1f5d7a4b7589 */ /* 0x0003e200000e0000 */
[----:B------:R-:W-:-:S03]  /*d090*/  SEL R116, R55, R115, P0 ;  /* 0x0000007337747207 */ /* 0x000fc60000000000 */
[----:B------:R3:W-:Y:S01]  /*d0a0*/  SHFL.IDX PT, R73, R126, R93, 0x1c1f ;  /* 0x001c1f5d7e497589 */ /* 0x0007e200000e0000 */
[----:B0-----:R-:W-:-:S03]  /*d0b0*/  SEL R118, R119, R61, P0 ;  /* 0x0000003d77767207 */ /* 0x001fc60000000000 */
[----:B------:R0:W5:Y:S01]  /*d0c0*/  SHFL.IDX PT, R94, R121, R93, 0x1c1f ;  /* 0x001c1f5d795e7589 */ /* 0x00016200000e0000 */
[----:B------:R-:W-:Y:S02]  /*d0d0*/  SEL R119, R88, R109, P0 ;  /* 0x0000006d58777207 */ /* 0x000fe40000000000 */
[----:B-1----:R-:W-:Y:S01]  /*d0e0*/  SEL R122, R123, R59, P0 ;  /* 0x0000003b7b7a7207 */ /* 0x002fe20000000000 */
[----:B------:R1:W-:Y:S01]  /*d0f0*/  SHFL.IDX PT, R79, R128, R93, 0x1c1f ;  /* 0x001c1f5d804f7589 */ /* 0x0003e200000e0000 */
[----:B------:R-:W-:Y:S02]  /*d100*/  SEL R123, R89, R58, P0 ;  /* 0x0000003a597b7207 */ /* 0x000fe40000000000 */
[----:B---3--:R-:W-:Y:S01]  /*d110*/  SEL R126, R127, R105, P0 ;  /* 0x000000697f7e7207 */ /* 0x008fe20000000000 */
[----:B------:R3:W5:Y:S01]  /*d120*/  SHFL.IDX PT, R78, R132, R93, 0x1c1f ;  /* 0x001c1f5d844e7589 */ /* 0x00076200000e0000 */
[----:B------:R-:W-:Y:S02]  /*d130*/  SEL R61, R41, R48, P0 ;  /* 0x00000030293d7207 */ /* 0x000fe40000000000 */
[----:B0-----:R-:W-:Y:S01]  /*d140*/  SEL R121, R109, R88, P0 ;  /* 0x000000586d797207 */ /* 0x001fe20000000000 */
[----:B------:R-:W-:Y:S01]  /*d150*/  SHFL.IDX PT, R149, R136, R93, 0x1c1f ;  /* 0x001c1f5d88957589 */ /* 0x000fe200000e0000 */
[----:B------:R-:W-:-:S02]  /*d160*/  SEL R109, R50, R85, P0 ;  /* 0x00000055326d7207 */ /* 0x000fc40000000000 */
[----:B-1----:R-:W-:Y:S01]  /*d170*/  SEL R128, R105, R127, P0 ;  /* 0x0000007f69807207 */ /* 0x002fe20000000000 */
[----:B------:R0:W-:Y:S01]  /*d180*/  SHFL.IDX PT, R102, R125, R5, 0x1c1f ;  /* 0x001c1f057d667589 */ /* 0x0001e200000e0000 */
[----:B------:R-:W-:Y:S02]  /*d190*/  SEL R127, R92, R65, P0 ;  /* 0x000000415c7f7207 */ /* 0x000fe40000000000 */
[----:B---3--:R-:W-:Y:S01]  /*d1a0*/  SEL R132, R63, R131, P0 ;  /* 0x000000833f847207 */ /* 0x008fe20000000000 */
[----:B------:R-:W-:Y:S01]  /*d1b0*/  SHFL.IDX PT, R150, R134, R5, 0x1c1f ;  /* 0x001c1f0586967589 */ /* 0x000fe200000e0000 */
[----:B------:R-:W-:Y:S02]  /*d1c0*/  SEL R92, R90, R64, P0 ;  /* 0x000000405a5c7207 */ /* 0x000fe40000000000 */
[----:B------:R-:W-:Y:S01]  /*d1d0*/  SEL R90, R64, R90, P0 ;  /* 0x0000005a405a7207 */ /* 0x000fe20000000000 */
[----:B------:R-:W-:Y:S01]  /*d1e0*/  SHFL.IDX PT, R136, R144, R93, 0x1c1f ;  /* 0x001c1f5d90887589 */ /* 0x000fe200000e0000 */
[----:B------:R-:W-:-:S02]  /*d1f0*/  SEL R64, R159, R34, P0 ;  /* 0x000000229f407207 */ /* 0x000fc40000000000 */
[----:B0-----:R-:W-:Y:S01]  /*d200*/  SEL R125, R58, R89, P0 ;  /* 0x000000593a7d7207 */ /* 0x001fe20000000000 */
[----:B------:R-:W0:Y:S01]  /*d210*/  SHFL.IDX PT, R39, R39, R93, 0x1c1f ;  /* 0x001c1f5d27277589 */ /* 0x000e2200000e0000 */
[----:B------:R-:W-:Y:S02]  /*d220*/  SEL R58, R52, R37, P0 ;  /* 0x00000025343a7207 */ /* 0x000fe40000000000 */
[----:B------:R-:W-:Y:S01]  /*d230*/  SEL R105, R53, R43, P0 ;  /* 0x0000002b35697207 */ /* 0x000fe20000000000 */
[----:B------:R1:W-:Y:S01]  /*d240*/  SHFL.IDX PT, R83, R130, R93, 0x1c1f ;  /* 0x001c1f5d82537589 */ /* 0x0003e200000e0000 */
[----:B--2---:R-:W-:Y:S02]  /*d250*/  SEL R88, R86, R35, P0 ;  /* 0x0000002356587207 */ /* 0x004fe40000000000 */
[----:B------:R-:W-:Y:S01]  /*d260*/  SEL R86, R35, R86, P0 ;  /* 0x0000005623567207 */ /* 0x000fe20000000000 */
[----:B------:R-:W2:Y:S01]  /*d270*/  SHFL.IDX PT, R147, R147, R5, 0x1c1f ;  /* 0x001c1f0593937589 */ /* 0x000ea200000e0000 */
[----:B----4-:R-:W-:-:S02]  /*d280*/  SEL R43, R32, R13, P0 ;  /* 0x0000000d202b7207 */ /* 0x010fc40000000000 */
[----:B------:R-:W-:Y:S01]  /*d290*/  SEL R35, R24, R10, P0 ;  /* 0x0000000a18237207 */ /* 0x000fe20000000000 */
[----:B------:R3:W-:Y:S01]  /*d2a0*/  SHFL.IDX PT, R7, R97, R5, 0x1c1f ;  /* 0x001c1f0561077589 */ /* 0x0007e200000e0000 */
[----:B-----5:R-:W-:Y:S02]  /*d2b0*/  SEL R96, R141, R94, P0 ;  /* 0x0000005e8d607207 */ /* 0x020fe40000000000 */
[----:B-1----:R-:W-:Y:S01]  /*d2c0*/  SEL R130, R131, R63, P0 ;  /* 0x0000003f83827207 */ /* 0x002fe20000000000 */
[----:B------:R1:W-:Y:S01]  /*d2d0*/  SHFL.IDX PT, R4, R101, R5, 0x1c1f ;  /* 0x001c1f0565047589 */ /* 0x0003e200000e0000 */
[----:B------:R-:W-:Y:S02]  /*d2e0*/  SEL R131, R91, R62, P0 ;  /* 0x0000003e5b837207 */ /* 0x000fe40000000000 */
[----:B------:R-:W-:Y:S01]  /*d2f0*/  SEL R91, R60, R46, P0 ;  /* 0x0000002e3c5b7207 */ /* 0x000fe20000000000 */
[----:B------:R-:W-:Y:S01]  /*d300*/  SHFL.IDX PT, R157, R157, R5, 0x1c1f ;  /* 0x001c1f059d9d7589 */ /* 0x000fe200000e0000 */
[----:B------:R-:W-:-:S02]  /*d310*/  SEL R62, R34, R159, P0 ;  /* 0x0000009f223e7207 */ /* 0x000fc40000000000 */
[----:B---3--:R-:W-:Y:S01]  /*d320*/  SEL R97, R31, R38, P0 ;  /* 0x000000261f617207 */ /* 0x008fe20000000000 */
[----:B------:R-:W-:Y:S01]  /*d330*/  SHFL.IDX PT, R161, R161, R5, 0x1c1f ;  /* 0x001c1f05a1a17589 */ /* 0x000fe200000e0000 */
[----:B------:R-:W-:Y:S02]  /*d340*/  SEL R34, R28, R11, P0 ;  /* 0x0000000b1c227207 */ /* 0x000fe40000000000 */
[----:B-1----:R-:W-:Y:S01]  /*d350*/  SEL R101, R47, R67, P0 ;  /* 0x000000432f657207 */ /* 0x002fe20000000000 */
[----:B------:R-:W-:Y:S01]  /*d360*/  SHFL.IDX PT, R163, R163, R5, 0x1c1f ;  /* 0x001c1f05a3a37589 */ /* 0x000fe200000e0000 */
[----:B------:R-:W-:Y:S02]  /*d370*/  SEL R67, R56, R33, P0 ;  /* 0x0000002138437207 */ /* 0x000fe40000000000 */
[----:B------:R-:W-:Y:S01]  /*d380*/  SEL R31, R26, R25, P0 ;  /* 0x000000191a1f7207 */ /* 0x000fe20000000000 */
        /* <DEDUP_REMOVED lines=9> */
[----:B------:R-:W-:Y:S04]  /*d420*/  SHFL.IDX PT, R170, R170, R5, 0x1c1f ;  /* 0x001c1f05aaaa7589 */ /* 0x000fe800000e0000 */
[----:B------:R-:W-:Y:S04]  /*d430*/  SHFL.IDX PT, R171, R171, R5, 0x1c1f ;  /* 0x001c1f05abab7589 */ /* 0x000fe800000e0000 */
[----:B------:R-:W-:Y:S04]  /*d440*/  SHFL.IDX PT, R172, R172, R5, 0x1c1f ;  /* 0x001c1f05acac7589 */ /* 0x000fe800000e0000 */
[----:B------:R0:W-:Y:S04]  /*d450*/  SHFL.IDX PT, R20, R111, R5, 0x1c1f ;  /* 0x001c1f056f147589 */ /* 0x0001e800000e0000 */
[----:B------:R-:W-:Y:S04]  /*d460*/  SHFL.IDX PT, R134, R174, R5, 0x1c1f ;  /* 0x001c1f05ae867589 */ /* 0x000fe800000e0000 */
[----:B------:R-:W-:Y:S01]  /*d470*/  SHFL.IDX PT, R175, R175, R5, 0x1c1f ;  /* 0x001c1f05afaf7589 */ /* 0x000fe200000e0000 */
[----:B0-----:R-:W-:-:S03]  /*d480*/  SEL R111, R84, R57, P0 ;  /* 0x00000039546f7207 */ /* 0x001fc60000000000 */
[----:B------:R0:W-:Y:S01]  /*d490*/  SHFL.IDX PT, R144, R114, R93, 0x1c1f ;  /* 0x001c1f5d72907589 */ /* 0x0001e200000e0000 */
[----:B------:R-:W-:Y:S02]  /*d4a0*/  SEL R84, R29, R66, P0 ;  /* 0x000000421d547207 */ /* 0x000fe40000000000 */
[----:B------:R-:W-:Y:S01]  /*d4b0*/  SEL R66, R66, R29, P0 ;  /* 0x0000001d42427207 */ /* 0x000fe20000000000 */
[----:B------:R1:W-:Y:S01]  /*d4c0*/  SHFL.IDX PT, R5, R148, R93, 0x1c1f ;  /* 0x001c1f5d94057589 */ /* 0x0003e200000e0000 */
[----:B------:R-:W-:-:S03]  /*d4d0*/  SEL R29, R9, R21, P0 ;  /* 0x00000015091d7207 */ /* 0x000fc60000000000 */
[----:B------:R-:W3:Y:S01]  /*d4e0*/  SHFL.IDX PT, R173, R173, R93, 0x1c1f ;  /* 0x001c1f5dadad7589 */ /* 0x000ee200000e0000 */
[----:B0-----:R-:W-:-:S03]  /*d4f0*/  SEL R114, R115, R55, P0 ;  /* 0x0000003773727207 */ /* 0x001fc60000000000 */
[----:B------:R-:W0:Y:S01]  /*d500*/  SHFL.IDX PT, R145, R145, R93, 0x1c1f ;  /* 0x001c1f5d91917589 */ /* 0x000e2200000e0000 */
[----:B------:R-:W-:Y:S02]  /*d510*/  SEL R115, R87, R54, P0 ;  /* 0x0000003657737207 */ /* 0x000fe40000000000 */
[----:B-1----:R-:W-:Y:S01]  /*d520*/  SEL R148, R146, R149, P0 ;  /* 0x0000009592947207 */ /* 0x002fe20000000000 */
[----:B------:R-:W1:Y:S01]  /*d530*/  SHFL.IDX PT, R156, R156, R93, 0x1c1f ;  /* 0x001c1f5d9c9c7589 */ /* 0x000e6200000e0000 */
[----:B------:R-:W-:Y:S02]  /*d540*/  SEL R146, R149, R146, P0 ;  /* 0x0000009295927207 */ /* 0x000fe40000000000 */
[----:B--2---:R-:W-:Y:S01]  /*d550*/  SEL R149, R147, R153, P0 ;  /* 0x0000009993957207 */ /* 0x004fe20000000000 */
[----:B------:R-:W2:Y:S01]  /*d560*/  SHFL.IDX PT, R160, R160, R93, 0x1c1f ;  /* 0x001c1f5da0a07589 */ /* 0x000ea200000e0000 */
[----:B------:R-:W-:-:S03]  /*d570*/  SEL R147, R153, R147, P0 ;  /* 0x0000009399937207 */ /* 0x000fc60000000000 */
[----:B------:R-:W4:Y:S04]  /*d580*/  SHFL.IDX PT, R158, R158, R93, 0x1c1f ;  /* 0x001c1f5d9e9e7589 */ /* 0x000f2800000e0000 */
[----:B------:R-:W5:Y:S04]  /*d590*/  SHFL.IDX PT, R164, R164, R93, 0x1c1f ;  /* 0x001c1f5da4a47589 */ /* 0x000f6800000e0000 */
[----:B------:R-:W-:Y:S01]  /*d5a0*/  SHFL.IDX PT, R162, R162, R93, 0x1c1f ;  /* 0x001c1f5da2a27589 */ /* 0x000fe200000e0000 */
[----:B---3--:R-:W-:-:S03]  /*d5b0*/  SEL R137, R175, R173, P0 ;  /* 0x000000adaf897207 */ /* 0x008fc60000000000 */
[----:B------:R-:W-:Y:S01]  /*d5c0*/  SHFL.IDX PT, R167, R167, R93, 0x1c1f ;  /* 0x001c1f5da7a77589 */ /* 0x000fe200000e0000 */
[----:B0-----:R-:W-:Y:S02]  /*d5d0*/  SEL R89, R157, R145, P0 ;  /* 0x000000919d597207 */ /* 0x001fe40000000000 */
[----:B------:R-:W-:Y:S01]  /*d5e0*/  SEL R87, R145, R157, P0 ;  /* 0x0000009d91577207 */ /* 0x000fe20000000000 */
[----:B------:R-:W-:Y:S01]  /*d5f0*/  SHFL.IDX PT, R165, R165, R93, 0x1c1f ;  /* 0x001c1f5da5a57589 */ /* 0x000fe200000e0000 */
[----:B-1----:R-:W-:Y:S02]  /*d600*/  SEL R65, R161, R156, P0 ;  /* 0x0000009ca1417207 */ /* 0x002fe40000000000 */
[----:B------:R-:W-:Y:S01]  /*d610*/  SEL R63, R156, R161, P0 ;  /* 0x000000a19c3f7207 */ /* 0x000fe20000000000 */
[----:B------:R0:W-:Y:S01]  /*d620*/  SHFL.IDX PT, R30, R106, R93, 0x1c1f ;  /* 0x001c1f5d6a1e7589 */ /* 0x0001e200000e0000 */
[----:B--2---:R-:W-:Y:S02]  /*d630*/  SEL R57, R166, R160, P0 ;  /* 0x000000a0a6397207 */ /* 0x004fe40000000000 */
[----:B------:R-:W-:Y:S01]  /*d640*/  SEL R55, R160, R166, P0 ;  /* 0x000000a6a0377207 */ /* 0x000fe20000000000 */
[----:B------:R-:W1:Y:S01]  /*d650*/  SHFL.IDX PT, R82, R135, R93, 0x1c1f ;  /* 0x001c1f5d87527589 */ /* 0x000e6200000e0000 */
[----:B----4-:R-:W-:-:S02]  /*d660*/  SEL R54, R158, R163, P0 ;  /* 0x000000a39e367207 */ /* 0x010fc40000000000 */
[----:B------:R-:W-:Y:S01]  /*d670*/  SEL R156, R136, R7, P0 ;  /* 0x00000007889c7207 */ /* 0x000fe20000000000 */
[----:B------:R-:W-:Y:S01]  /*d680*/  SHFL.IDX PT, R154, R143, R93, 0x1c1f ;  /* 0x001c1f5d8f9a7589 */ /* 0x000fe200000e0000 */
[----:B-----5:R-:W-:Y:S02]  /*d690*/  SEL R47, R164, R169, P0 ;  /* 0x000000a9a42f7207 */ /* 0x020fe40000000000 */
[----:B0-----:R-:W-:Y:S01]  /*d6a0*/  SEL R106, R107, R51, P0 ;  /* 0x000000336b6a7207 */ /* 0x001fe20000000000 */
[----:B------:R0:W2:Y:S01]  /*d6b0*/  SHFL.IDX PT, R155, R139, R93, 0x1c1f ;  /* 0x001c1f5d8b9b7589 */ /* 0x0000a200000e0000 */
[----:B------:R-:W-:Y:S02]  /*d6c0*/  SEL R107, R85, R50, P0 ;  /* 0x00000032556b7207 */ /* 0x000fe40000000000 */
[----:B------:R-:W-:Y:S01]  /*d6d0*/  SEL R50, R44, R45, P0 ;  /* 0x0000002d2c327207 */ /* 0x000fe20000000000 */
[----:B------:R3:W4:Y:S01]  /*d6e0*/  SHFL.IDX PT, R6, R176, R93, 0x1c1f ;  /* 0x001c1f5db0067589 */ /* 0x00072200000e0000 */
[----:B------:R-:W-:-:S02]  /*d6f0*/  SEL R85, R33, R56, P0 ;  /* 0x0000003821557207 */ /* 0x000fc40000000000 */
[----:B------:R-:W-:Y:S02]  /*d700*/  SEL R33, R25, R26, P0 ;  /* 0x0000001a19217207 */ /* 0x000fe40000000000 */
[----:B------:R-:W-:Y:S02]  /*d710*/  SEL R26, R27, R69, P0 ;  /* 0x000000451b1a7207 */ /* 0x000fe40000000000 */
[----:B------:R-:W-:Y:S02]  /*d720*/  SEL R25, R71, R140, P0 ;  /* 0x0000008c47197207 */ /* 0x000fe40000000000 */
[----:B0-----:R-:W-:Y:S02]  /*d730*/  SEL R139, R78, R77, P0 ;  /* 0x0000004d4e8b7207 */ /* 0x001fe40000000000 */
[----:B---3--:R-:W-:Y:S02]  /*d740*/  SEL R93, R46, R60, P0 ;  /* 0x0000003c2e5d7207 */ /* 0x008fe40000000000 */
        /* <DEDUP_REMOVED lines=15> */
[----:B------:R-:W-:Y:S02]  /*d840*/  F2FP.BF16.F32.PACK_AB R68, R133, R132 ;  /* 0x000000848544723e */ /* 0x000fe400000010ff */
[----:B------:R-:W-:Y:S02]  /*d850*/  F2FP.BF16.F32.PACK_AB R69, R129, R128 ;  /* 0x000000808145723e */ /* 0x000fe400000010ff */
[----:B------:R-:W-:Y:S02]  /*d860*/  F2FP.BF16.F32.PACK_AB R70, R131, R130 ;  /* 0x000000828346723e */ /* 0x000fe400000010ff */
[----:B------:R-:W-:-:S02]  /*d870*/  F2FP.BF16.F32.PACK_AB R71, R127, R126 ;  /* 0x0000007e7f47723e */ /* 0x000fc400000010ff */
[----:B------:R-:W-:Y:S02]  /*d880*/  SEL R11, R74, R73, P0 ;  /* 0x000000494a0b7207 */ /* 0x000fe40000000000 */
[----:B------:R-:W-:Y:S01]  /*d890*/  SEL R9, R73, R74, P0 ;  /* 0x0000004a49097207 */ /* 0x000fe20000000000 */
[----:B------:R0:W-:Y:S01]  /*d8a0*/  STSM.16.M88.4 [R72], R68 ;  /* 0x0000004448007844 */ /* 0x0001e20000000200 */
[----:B------:R-:W-:Y:S02]  /*d8b0*/  F2FP.BF16.F32.PACK_AB R73, R121, R120 ;  /* 0x000000787949723e */ /* 0x000fe400000010ff */
[----:B------:R-:W-:Y:S02]  /*d8c0*/  F2FP.BF16.F32.PACK_AB R74, R123, R122 ;  /* 0x0000007a7b4a723e */ /* 0x000fe400000010ff */
[----:B------:R-:W-:Y:S02]  /*d8d0*/  F2FP.BF16.F32.PACK_AB R75, R119, R118 ;  /* 0x00000076774b723e */ /* 0x000fe400000010ff */
[----:B------:R-:W-:-:S02]  /*d8e0*/  SEL R140, R138, R79, P0 ;  /* 0x0000004f8a8c7207 */ /* 0x000fc40000000000 */
[----:B------:R-:W-:Y:S02]  /*d8f0*/  SEL R138, R79, R138, P0 ;  /* 0x0000008a4f8a7207 */ /* 0x000fe40000000000 */
[----:B------:R-:W-:Y:S02]  /*d900*/  F2FP.BF16.F32.PACK_AB R77, R113, R112 ;  /* 0x00000070714d723e */ /* 0x000fe400000010ff */
[----:B------:R-:W-:Y:S02]  /*d910*/  F2FP.BF16.F32.PACK_AB R78, R115, R114 ;  /* 0x00000072734e723e */ /* 0x000fe400000010ff */
[----:B------:R-:W-:Y:S02]  /*d920*/  F2FP.BF16.F32.PACK_AB R79, R111, R110 ;  /* 0x0000006e6f4f723e */ /* 0x000fe400000010ff */
[----:B0-----:R-:W-:Y:S02]  /*d930*/  F2FP.BF16.F32.PACK_AB R72, R125, R124 ;  /* 0x0000007c7d48723e */ /* 0x001fe400000010ff */
[----:B------:R-:W-:-:S02]  /*d940*/  SEL R24, R20, R144, P0 ;  /* 0x0000009014187207 */ /* 0x000fc40000000000 */
[----:B------:R-:W-:Y:S01]  /*d950*/  SEL R20, R144, R20, P0 ;  /* 0x0000001490147207 */ /* 0x000fe20000000000 */
[----:B------:R0:W-:Y:S01]  /*d960*/  STSM.16.M88.4 [R76], R72 ;  /* 0x000000484c007844 */ /* 0x0001e20000000200 */
[----:B------:R-:W-:Y:S02]  /*d970*/  SEL R144, R142, R83, P0 ;  /* 0x000000538e907207 */ /* 0x000fe40000000000 */
[----:B------:R-:W-:Y:S02]  /*d980*/  SEL R142, R83, R142, P0 ;  /* 0x0000008e538e7207 */ /* 0x000fe40000000000 */
[----:B-1----:R-:W-:Y:S02]  /*d990*/  SEL R145, R81, R82, P0 ;  /* 0x0000005251917207 */ /* 0x002fe40000000000 */
[----:B------:R-:W-:Y:S02]  /*d9a0*/  SEL R143, R82, R81, P0 ;  /* 0x00000051528f7207 */ /* 0x000fe40000000000 */
[----:B------:R-:W-:-:S02]  /*d9b0*/  F2FP.BF16.F32.PACK_AB R82, R107, R106 ;  /* 0x0000006a6b52723e */ /* 0x000fc400000010ff */
[----:B------:R-:W-:Y:S02]  /*d9c0*/  F2FP.BF16.F32.PACK_AB R83, R103, R102 ;  /* 0x000000666753723e */ /* 0x000fe400000010ff */
[----:B------:R-:W-:Y:S02]  /*d9d0*/  F2FP.BF16.F32.PACK_AB R81, R105, R104 ;  /* 0x000000686951723e */ /* 0x000fe400000010ff */
[----:B------:R-:W-:Y:S02]  /*d9e0*/  SEL R56, R163, R158, P0 ;  /* 0x0000009ea3387207 */ /* 0x000fe40000000000 */
[----:B0-----:R-:W-:Y:S02]  /*d9f0*/  F2FP.BF16.F32.PACK_AB R76, R117, R116 ;  /* 0x00000074754c723e */ /* 0x001fe400000010ff */
[----:B------:R-:W-:Y:S02]  /*da00*/  F2FP.BF16.F32.PACK_AB R68, R101, R100 ;  /* 0x000000646544723e */ /* 0x000fe400000010ff */
[----:B------:R-:W-:Y:S01]  /*da10*/  F2FP.BF16.F32.PACK_AB R70, R99, R98 ;  /* 0x000000626346723e */ /* 0x000fe200000010ff */
[----:B------:R0:W-:Y:S01]  /*da20*/  STSM.16.M88.4 [R80], R76 ;  /* 0x0000004c50007844 */ /* 0x0001e20000000200 */
[----:B------:R-:W-:-:S02]  /*da30*/  F2FP.BF16.F32.PACK_AB R71, R95, R94 ;  /* 0x0000005e5f47723e */ /* 0x000fc400000010ff */
[----:B------:R-:W-:Y:S02]  /*da40*/  F2FP.BF16.F32.PACK_AB R69, R97, R96 ;  /* 0x000000606145723e */ /* 0x000fe400000010ff */
[----:B------:R-:W-:Y:S02]  /*da50*/  SEL R51, R40, R49, P0 ;  /* 0x0000003128337207 */ /* 0x000fe40000000000 */
[----:B------:R-:W-:Y:S02]  /*da60*/  F2FP.BF16.F32.PACK_AB R72, R93, R92 ;  /* 0x0000005c5d48723e */ /* 0x000fe400000010ff */
[----:B------:R-:W-:Y:S02]  /*da70*/  F2FP.BF16.F32.PACK_AB R74, R91, R90 ;  /* 0x0000005a5b4a723e */ /* 0x000fe400000010ff */
[----:B------:R-:W-:Y:S02]  /*da80*/  F2FP.BF16.F32.PACK_AB R75, R87, R86 ;  /* 0x00000056574b723e */ /* 0x000fe400000010ff */
[----:B------:R-:W-:-:S02]  /*da90*/  F2FP.BF16.F32.PACK_AB R73, R89, R88 ;  /* 0x000000585949723e */ /* 0x000fc400000010ff */
[----:B------:R-:W-:Y:S02]  /*daa0*/  SEL R48, R168, R162, P0 ;  /* 0x000000a2a8307207 */ /* 0x000fe40000000000 */
[----:B0-----:R-:W-:Y:S02]  /*dab0*/  F2FP.BF16.F32.PACK_AB R80, R109, R108 ;  /* 0x0000006c6d50723e */ /* 0x001fe400000010ff */
[----:B------:R-:W-:Y:S02]  /*dac0*/  SEL R46, R162, R168, P0 ;  /* 0x000000a8a22e7207 */ /* 0x000fe40000000000 */
[----:B------:R-:W-:Y:S01]  /*dad0*/  SEL R49, R169, R164, P0 ;  /* 0x000000a4a9317207 */ /* 0x000fe20000000000 */
[----:B------:R0:W-:Y:S01]  /*dae0*/  STSM.16.M88.4 [R152], R80 ;  /* 0x0000005098007844 */ /* 0x0001e20000000200 */
[----:B------:R-:W-:Y:S02]  /*daf0*/  F2FP.BF16.F32.PACK_AB R76, R85, R84 ;  /* 0x00000054554c723e */ /* 0x000fe400000010ff */
[----:B------:R-:W-:Y:S01]  /*db00*/  F2FP.BF16.F32.PACK_AB R78, R67, R66 ;  /* 0x00000042434e723e */ /* 0x000fe200000010ff */
[----:B------:R1:W-:Y:S01]  /*db10*/  STSM.16.M88.4 [R151], R68 ;  /* 0x0000004497007844 */ /* 0x0003e20000000200 */
[----:B------:R-:W-:-:S02]  /*db20*/  F2FP.BF16.F32.PACK_AB R79, R63, R62 ;  /* 0x0000003e3f4f723e */ /* 0x000fc400000010ff */
[----:B------:R-:W-:Y:S01]  /*db30*/  F2FP.BF16.F32.PACK_AB R77, R65, R64 ;  /* 0x00000040414d723e */ /* 0x000fe200000010ff */
[----:B------:R3:W-:Y:S01]  /*db40*/  STSM.16.M88.4 [R177], R72 ;  /* 0x00000048b1007844 */ /* 0x0007e20000000200 */
[----:B------:R-:W-:Y:S02]  /*db50*/  SEL R40, R170, R165, P0 ;  /* 0x000000a5aa287207 */ /* 0x000fe40000000000 */
[----:B------:R-:W-:Y:S01]  /*db60*/  SEL R38, R165, R170, P0 ;  /* 0x000000aaa5267207 */ /* 0x000fe20000000000 */
[----:B------:R5:W-:Y:S01]  /*db70*/  STSM.16.M88.4 [R178], R76 ;  /* 0x0000004cb2007844 */ /* 0x000be20000000200 */
[----:B------:R-:W-:Y:S02]  /*db80*/  SEL R41, R171, R167, P0 ;  /* 0x000000a7ab297207 */ /* 0x000fe40000000000 */
[----:B------:R-:W-:Y:S02]  /*db90*/  SEL R39, R167, R171, P0 ;  /* 0x000000aba7277207 */ /* 0x000fe40000000000 */
[----:B------:R-:W-:-:S02]  /*dba0*/  SEL R32, R172, R30, P0 ;  /* 0x0000001eac207207 */ /* 0x000fc40000000000 */
[----:B------:R-:W-:Y:S02]  /*dbb0*/  SEL R30, R30, R172, P0 ;  /* 0x000000ac1e1e7207 */ /* 0x000fe40000000000 */
[----:B0-----:R-:W-:Y:S02]  /*dbc0*/  F2FP.BF16.F32.PACK_AB R80, R61, R60 ;  /* 0x0000003c3d50723e */ /* 0x001fe400000010ff */
[----:B------:R-:W-:Y:S02]  /*dbd0*/  F2FP.BF16.F32.PACK_AB R82, R59, R58 ;  /* 0x0000003a3b52723e */ /* 0x000fe400000010ff */
[----:B------:R-:W-:Y:S02]  /*dbe0*/  F2FP.BF16.F32.PACK_AB R83, R55, R54 ;  /* 0x000000363753723e */ /* 0x000fe400000010ff */
[----:B------:R-:W-:Y:S02]  /*dbf0*/  F2FP.BF16.F32.PACK_AB R81, R57, R56 ;  /* 0x000000383951723e */ /* 0x000fe400000010ff */
[----:B-1----:R-:W-:-:S02]  /*dc00*/  F2FP.BF16.F32.PACK_AB R68, R53, R52 ;  /* 0x000000343544723e */ /* 0x002fc400000010ff */
[----:B------:R-:W-:Y:S01]  /*dc10*/  F2FP.BF16.F32.PACK_AB R70, R51, R50 ;  /* 0x000000323346723e */ /* 0x000fe200000010ff */
[----:B------:R0:W-:Y:S01]  /*dc20*/  STSM.16.M88.4 [R179], R80 ;  /* 0x00000050b3007844 */ /* 0x0001e20000000200 */
[----:B------:R-:W-:Y:S02]  /*dc30*/  F2FP.BF16.F32.PACK_AB R71, R47, R46 ;  /* 0x0000002e2f47723e */ /* 0x000fe400000010ff */
[----:B------:R-:W-:Y:S02]  /*dc40*/  F2FP.BF16.F32.PACK_AB R69, R49, R48 ;  /* 0x000000303145723e */ /* 0x000fe400000010ff */
[----:B---3--:R-:W-:Y:S02]  /*dc50*/  F2FP.BF16.F32.PACK_AB R72, R45, R44 ;  /* 0x0000002c2d48723e */ /* 0x008fe400000010ff */
[----:B------:R-:W-:Y:S01]  /*dc60*/  F2FP.BF16.F32.PACK_AB R74, R43, R42 ;  /* 0x0000002a2b4a723e */ /* 0x000fe200000010ff */
[----:B------:R1:W-:Y:S01]  /*dc70*/  STSM.16.M88.4 [R180], R68 ;  /* 0x00000044b4007844 */ /* 0x0003e20000000200 */
[----:B------:R-:W-:-:S02]  /*dc80*/  F2FP.BF16.F32.PACK_AB R75, R39, R38 ;  /* 0x00000026274b723e */ /* 0x000fc400000010ff */
[----:B------:R-:W-:Y:S02]  /*dc90*/  F2FP.BF16.F32.PACK_AB R73, R41, R40 ;  /* 0x000000282949723e */ /* 0x000fe400000010ff */
[----:B--2---:R-:W-:Y:S02]  /*dca0*/  SEL R152, R150, R155, P0 ;  /* 0x0000009b96987207 */ /* 0x004fe40000000000 */
[----:B------:R-:W-:Y:S01]  /*dcb0*/  SEL R153, R134, R154, P0 ;  /* 0x0000009a86997207 */ /* 0x000fe20000000000 */
[----:B------:R2:W-:Y:S01]  /*dcc0*/  STSM.16.M88.4 [R181], R72 ;  /* 0x00000048b5007844 */ /* 0x0005e20000000200 */
[----:B------:R-:W-:Y:S02]  /*dcd0*/  SEL R151, R154, R134, P0 ;  /* 0x000000869a977207 */ /* 0x000fe40000000000 */
[----:B-----5:R-:W-:Y:S02]  /*dce0*/  F2FP.BF16.F32.PACK_AB R76, R37, R36 ;  /* 0x00000024254c723e */ /* 0x020fe400000010ff */
[----:B------:R-:W-:-:S02]  /*dcf0*/  F2FP.BF16.F32.PACK_AB R78, R35, R34 ;  /* 0x00000022234e723e */ /* 0x000fc400000010ff */
[----:B------:R-:W-:Y:S02]  /*dd00*/  F2FP.BF16.F32.PACK_AB R79, R31, R30 ;  /* 0x0000001e1f4f723e */ /* 0x000fe400000010ff */
[----:B------:R-:W-:Y:S02]  /*dd10*/  F2FP.BF16.F32.PACK_AB R77, R33, R32 ;  /* 0x00000020214d723e */ /* 0x000fe400000010ff */
[----:B------:R-:W-:Y:S02]  /*dd20*/  SEL R150, R155, R150, P0 ;  /* 0x000000969b967207 */ /* 0x000fe40000000000 */
[----:B------:R-:W-:Y:S01]  /*dd30*/  SEL R154, R7, R136, P0 ;  /* 0x00000088079a7207 */ /* 0x000fe20000000000 */
[----:B------:R3:W-:Y:S01]  /*dd40*/  STSM.16.M88.4 [R182], R76 ;  /* 0x0000004cb6007844 */ /* 0x0007e20000000200 */
[----:B------:R-:W-:Y:S02]  /*dd50*/  SEL R135, R173, R175, P0 ;  /* 0x000000afad877207 */ /* 0x000fe40000000000 */
[----:B------:R-:W-:-:S02]  /*dd60*/  SEL R155, R4, R5, P0 ;  /* 0x00000005049b7207 */ /* 0x000fc40000000000 */
[----:B------:R-:W-:Y:S02]  /*dd70*/  SEL R157, R5, R4, P0 ;  /* 0x00000004059d7207 */ /* 0x000fe40000000000 */
[----:B----4-:R-:W-:Y:S02]  /*dd80*/  SEL R136, R3, R6, P0 ;  /* 0x0000000603887207 */ /* 0x010fe40000000000 */
[----:B------:R-:W-:Y:S02]  /*dd90*/  SEL R134, R6, R3, P0 ;  /* 0x0000000306867207 */ /* 0x000fe40000000000 */
[----:B0-----:R-:W-:Y:S02]  /*dda0*/  F2FP.BF16.F32.PACK_AB R80, R29, R28 ;  /* 0x0000001c1d50723e */ /* 0x001fe400000010ff */
[----:B------:R-:W-:Y:S02]  /*ddb0*/  F2FP.BF16.F32.PACK_AB R82, R27, R26 ;  /* 0x0000001a1b52723e */ /* 0x000fe400000010ff */
[----:B------:R-:W-:-:S02]  /*ddc0*/  F2FP.BF16.F32.PACK_AB R83, R21, R20 ;  /* 0x000000141553723e */ /* 0x000fc400000010ff */
[----:B------:R-:W-:Y:S02]  /*ddd0*/  F2FP.BF16.F32.PACK_AB R81, R25, R24 ;  /* 0x000000181951723e */ /* 0x000fe400000010ff */
[----:B------:R-:W-:Y:S02]  /*dde0*/  F2FP.BF16.F32.PACK_AB R4, R15, R14 ;  /* 0x0000000e0f04723e */ /* 0x000fe400000010ff */
[----:B------:R-:W-:Y:S01]  /*ddf0*/  F2FP.BF16.F32.PACK_AB R6, R13, R12 ;  /* 0x0000000c0d06723e */ /* 0x000fe200000010ff */
[----:B------:R-:W-:Y:S01]  /*de00*/  STSM.16.M88.4 [R183], R80 ;  /* 0x00000050b7007844 */ /* 0x000fe20000000200 */
[----:B------:R-:W-:Y:S02]  /*de10*/  F2FP.BF16.F32.PACK_AB R7, R9, R8 ;  /* 0x000000080907723e */ /* 0x000fe400000010ff */
[----:B------:R-:W-:Y:S02]  /*de20*/  F2FP.BF16.F32.PACK_AB R5, R11, R10 ;  /* 0x0000000a0b05723e */ /* 0x000fe400000010ff */
[----:B-1----:R-:W-:-:S02]  /*de30*/  F2FP.BF16.F32.PACK_AB R68, R141, R140 ;  /* 0x0000008c8d44723e */ /* 0x002fc400000010ff */
[----:B------:R-:W-:Y:S01]  /*de40*/  F2FP.BF16.F32.PACK_AB R70, R139, R138 ;  /* 0x0000008a8b46723e */ /* 0x000fe200000010ff */
[----:B------:R0:W-:Y:S01]  /*de50*/  STSM.16.M88.4 [R184], R4 ;  /* 0x00000004b8007844 */ /* 0x0001e20000000200 */
[----:B------:R-:W-:Y:S02]  /*de60*/  F2FP.BF16.F32.PACK_AB R71, R143, R142 ;  /* 0x0000008e8f47723e */ /* 0x000fe400000010ff */
[----:B------:R-:W-:Y:S02]  /*de70*/  F2FP.BF16.F32.PACK_AB R69, R145, R144 ;  /* 0x000000909145723e */ /* 0x000fe400000010ff */
[----:B--2---:R-:W-:Y:S02]  /*de80*/  F2FP.BF16.F32.PACK_AB R72, R149, R148 ;  /* 0x000000949548723e */ /* 0x004fe400000010ff */
[----:B------:R-:W-:Y:S01]  /*de90*/  F2FP.BF16.F32.PACK_AB R74, R147, R146 ;  /* 0x00000092934a723e */ /* 0x000fe200000010ff */
[----:B------:R-:W-:Y:S01]  /*dea0*/  STSM.16.M88.4 [R185], R68 ;  /* 0x00000044b9007844 */ /* 0x000fe20000000200 */
[----:B------:R-:W-:-:S02]  /*deb0*/  F2FP.BF16.F32.PACK_AB R75, R151, R150 ;  /* 0x00000096974b723e */ /* 0x000fc400000010ff */
[----:B------:R-:W-:Y:S02]  /*dec0*/  F2FP.BF16.F32.PACK_AB R73, R153, R152 ;  /* 0x000000989949723e */ /* 0x000fe400000010ff */
[----:B---3--:R-:W-:Y:S02]  /*ded0*/  F2FP.BF16.F32.PACK_AB R77, R137, R136 ;  /* 0x00000088894d723e */ /* 0x008fe400000010ff */
[----:B------:R-:W-:Y:S01]  /*dee0*/  F2FP.BF16.F32.PACK_AB R78, R157, R156 ;  /* 0x0000009c9d4e723e */ /* 0x000fe200000010ff */
[----:B------:R1:W-:Y:S01]  /*def0*/  STSM.16.M88.4 [R186], R72 ;  /* 0x00000048ba007844 */ /* 0x0003e20000000200 */
[----:B------:R-:W-:Y:S01]  /*df00*/  F2FP.BF16.F32.PACK_AB R79, R135, R134 ;  /* 0x00000086874f723e */ /* 0x000fe200000010ff */
[----:B0-----:R-:W-:Y:S01]  /*df10*/  IMAD.U32 R4, RZ, RZ, UR12 ;  /* 0x0000000cff047e24 */ /* 0x001fe2000f8e00ff */
[----:B------:R-:W-:Y:S01]  /*df20*/  F2FP.BF16.F32.PACK_AB R76, R155, R154 ;  /* 0x0000009a9b4c723e */ /* 0x000fe200000010ff */
[----:B------:R-:W-:Y:S01]  /*df30*/  IMAD.U32 R5, RZ, RZ, UR13 ;  /* 0x0000000dff057e24 */ /* 0x000fe2000f8e00ff */
[----:B------:R-:W-:-:S03]  /*df40*/  ISETP.NE.U32.AND P0, PT, RZ, UR16, PT ;  /* 0x00000010ff007c0c */ /* 0x000fc6000bf05070 */
[----:B------:R0:W-:Y:S01]  /*df50*/  STSM.16.M88.4 [R187], R76 ;  /* 0x0000004cbb007844 */ /* 0x0001e20000000200 */
[----:B------:R-:W-:Y:S01]  /*df60*/  BAR.SYNC.DEFER_BLOCKING 0x1, 0x100 ;  /* 0x0044000000007b1d */ /* 0x000fe20000010000 */
[----:B------:R-:W-:Y:S01]  /*df70*/  ISETP.NE.AND.EX P0, PT, RZ, UR17, PT, P0 ;  /* 0x00000011ff007c0c */ /* 0x000fe2000bf05300 */
[----:B------:R-:W-:-:S04]  /*df80*/  UISETP.NE.U32.AND UP0, UPT, UR14, URZ, UPT ;  /* 0x0000003f0e00728c */ /* 0x000fc8000bf05070 */
[----:B------:R-:W-:-:S08]  /*df90*/  UISETP.NE.AND.EX UP0, UPT, UR15, URZ, UPT, UP0 ;  /* 0x0000003f0f00728c */ /* 0x000fd0000bf05300 */
[----:B------:R2:W3:Y:S03]  /*dfa0*/  @P0 LDG.E R3, desc[UR54][R4.64] ;  /* 0x0000003604030981 */ /* 0x0004e6000c1e1900 */
[----:B------:R-:W-:Y:S01]  /*dfb0*/  @UP0 ULEA UR14, UP1, UR36, UR14, 0x2 ;  /* 0x0000000e240e0291 */ /* 0x000fe2000f82103f */
[----:B------:R-:W-:-:S03]  /*dfc0*/  PLOP3.LUT P4, PT, PT, PT, UP0, 0x80, 0x0 ;  /* 0x000000000000781c */ /* 0x000fc60003f8f008 */
[----:B------:R-:W-:Y:S02]  /*dfd0*/  @UP0 ULEA.HI.X UR15, UR36, UR15, UR37, 0x2, UP1 ;  /* 0x0000000f240f0291 */ /* 0x000fe400088f1425 */
[----:B--2---:R-:W-:-:S04]  /*dfe0*/  IMAD.U32 R4, RZ, RZ, UR14 ;  /* 0x0000000eff047e24 */ /* 0x004fc8000f8e00ff */
[----:B------:R-:W-:-:S05]  /*dff0*/  IMAD.U32 R5, RZ, RZ, UR15 ;  /* 0x0000000fff057e24 */ /* 0x000fca000f8e00ff */
[----:B------:R2:W4:Y:S01]  /*e000*/  @P4 LDG.E R6, desc[UR54][R4.64] ;  /* 0x0000003604064981 */ /* 0x000522000c1e1900 */
[----:B------:R-:W-:Y:S01]  /*e010*/  UISETP.NE.AND UP2, UPT, UR9, 0x1, UPT ;  /* 0x000000010900788c */ /* 0x000fe2000bf45270 */
[----:B-1----:R-:W-:Y:S01]  /*e020*/  VIADD R72, R17, UR39 ;  /* 0x0000002711487c36 */ /* 0x002fe20008000000 */
[----:B------:R-:W-:Y:S01]  /*e030*/  UISETP.GT.AND UP1, UPT, UR43, 0x1, UPT ;  /* 0x000000012b00788c */ /* 0x000fe2000bf24270 */
[----:B------:R-:W-:Y:S01]  /*e040*/  UMOV UR23, 0x9b8 ;  /* 0x000009b800177882 */ /* 0x000fe20000000000 */
[----:B------:R-:W-:Y:S02]  /*e050*/  UISETP.NE.U32.AND UP0, UPT, UR16, URZ, UPT ;  /* 0x0000003f1000728c */ /* 0x000fe4000bf05070 */
[----:B------:R-:W-:Y:S01]  /*e060*/  PLOP3.LUT P1, PT, PT, PT, UP2, 0x80, 0x0 ;  /* 0x000000000000781c */ /* 0x000fe20003f2f028 */
[----:B------:R-:W-:Y:S02]  /*e070*/  USEL UR23, UR23, 0x978, UP1 ;  /* 0x0000097817177887 */ /* 0x000fe40008800000 */
[----:B------:R-:W-:Y:S01]  /*e080*/  UISETP.NE.AND.EX UP0, UPT, UR17, URZ, UPT, UP0 ;  /* 0x0000003f1100728c */ /* 0x000fe2000bf05300 */
[----:B------:R-:W-:Y:S01]  /*e090*/  UMOV UR4, URZ ;  /* 0x0000003f00047c82 */ /* 0x000fe20008000000 */
[----:B------:R-:W-:-:S02]  /*e0a0*/  USEL UR22, UR40, URZ, UP1 ;  /* 0x0000003f28167287 */ /* 0x000fc40008800000 */
[----:B------:R-:W-:Y:S01]  /*e0b0*/  USEL UR36, UR36, URZ, !UP0 ;  /* 0x0000003f24247287 */ /* 0x000fe2000c000000 */
[----:B------:R-:W-:Y:S01]  /*e0c0*/  @UP2 ULDC UR26, c[0x0][0xbec] ;  /* 0x0002fb00001a2ab9 */ /* 0x000fe20000000800 */
[----:B------:R-:W-:-:S04]  /*e0d0*/  USEL UR37, UR37, URZ, !UP0 ;  /* 0x0000003f25257287 */ /* 0x000fc8000c000000 */
[----:B------:R-:W-:Y:S01]  /*e0e0*/  ULDC.64 UR16, c[0x0][UR23+0x220] ;  /* 0x0000880017107abb */ /* 0x000fe20008000a00 */
[----:B------:R-:W-:Y:S01]  /*e0f0*/  ULDC.64 UR20, c[0x0][UR23+0x218] ;  /* 0x0000860017147abb */ /* 0x000fe20008000a00 */
[----:B------:R-:W-:Y:S01]  /*e100*/  ULDC.64 UR18, c[0x0][UR23+0x228] ;  /* 0x00008a0017127abb */ /* 0x000fe20008000a00 */
[----:B--2---:R-:W-:Y:S01]  /*e110*/  @P1 IMAD.HI.U32 R4, R72, UR26, RZ ;  /* 0x0000001a48041c27 */ /* 0x004fe2000f8e00ff */
[----:B------:R-:W-:Y:S02]  /*e120*/  UIMAD UR17, UR17, UR36, URZ ;  /* 0x00000024111172a4 */ /* 0x000fe4000f8e023f */
[----:B------:R-:W-:Y:S02]  /*e130*/  UIMAD.WIDE.U32 UR14, UR20, UR38, URZ ;  /* 0x00000026140e72a5 */ /* 0x000fe4000f8e003f */
[----:B------:R-:W-:Y:S01]  /*e140*/  UIMAD.WIDE.U32 UR24, UR18, UR22, URZ ;  /* 0x00000016121872a5 */ /* 0x000fe2000f8e003f */
[----:B------:R-:W-:Y:S01]  /*e150*/  @UP2 ULDC UR27, c[0x0][0xbf0] ;  /* 0x0002fc00001b2ab9 */ /* 0x000fe20000000800 */
[----:B------:R-:W-:-:S02]  /*e160*/  UIMAD UR20, UR21, UR38, URZ ;  /* 0x00000026151472a4 */ /* 0x000fc4000f8e023f */
[----:B------:R-:W-:Y:S02]  /*e170*/  UIMAD UR22, UR19, UR22, URZ ;  /* 0x00000016131672a4 */ /* 0x000fe4000f8e023f */
[----:B------:R-:W-:Y:S02]  /*e180*/  UIMAD.WIDE.U32 UR18, UR16, UR36, URZ ;  /* 0x00000024101272a5 */ /* 0x000fe4000f8e003f */
[----:B------:R-:W-:Y:S02]  /*e190*/  UIMAD UR17, UR16, UR37, UR17 ;  /* 0x00000025101172a4 */ /* 0x000fe4000f8e0211 */
[----:B------:R-:W-:Y:S02]  /*e1a0*/  UIADD3 UR16, UR15, UR20, URZ ;  /* 0x000000140f107290 */ /* 0x000fe4000fffe03f */
[----:B------:R-:W-:Y:S02]  /*e1b0*/  UIADD3 UR22, UR25, UR22, URZ ;  /* 0x0000001619167290 */ /* 0x000fe4000fffe03f */
[----:B------:R-:W-:-:S04]  /*e1c0*/  UIADD3 UR15, UR19, UR17, URZ ;  /* 0x00000011130f7290 */ /* 0x000fc8000fffe03f */
[----:B------:R-:W-:Y:S01]  /*e1d0*/  IMAD.U32 R70, RZ, RZ, UR22 ;  /* 0x00000016ff467e24 */ /* 0x000fe2000f8e00ff */
[----:B---3--:R-:W-:Y:S01]  /*e1e0*/  @P0 R2UR UR4, R3 ;  /* 0x00000000030402ca */ /* 0x008fe200000e0000 */
[----:B------:R-:W-:Y:S01]  /*e1f0*/  IMAD.MOV.U32 R3, RZ, RZ, R72 ;  /* 0x000000ffff037224 */ /* 0x000fe200078e0048 */
[----:B------:R-:W-:Y:S01]  /*e200*/  @P1 SHF.R.U32.HI R3, RZ, UR27, R4 ;  /* 0x0000001bff031c19 */ /* 0x000fe20008011604 */
[----:B------:R-:W-:-:S03]  /*e210*/  IMAD.U32 R4, RZ, RZ, UR24 ;  /* 0x00000018ff047e24 */ /* 0x000fc6000f8e00ff */
[--C-:B------:R-:W-:Y:S01]  /*e220*/  SHF.R.S32.HI R5, RZ, 0x1f, R3.reuse ;  /* 0x0000001fff057819 */ /* 0x100fe20000011403 */
[----:B------:R-:W-:-:S04]  /*e230*/  IMAD.MOV R7, RZ, RZ, -R3 ;  /* 0x000000ffff077224 */ /* 0x000fc800078e0a03 */
[----:B------:R-:W-:Y:S02]  /*e240*/  IMAD R7, R7, UR9, R72 ;  /* 0x0000000907077c24 */ /* 0x000fe4000f8e0248 */
[----:B------:R-:W-:Y:S02]  /*e250*/  UIADD3 UR14, UP0, UP3, UR18, UR14, UR4 ;  /* 0x0000000e120e7290 */ /* 0x000fe4000fb1e004 */
[----:B------:R-:W-:Y:S01]  /*e260*/  USHF.R.S32.HI UR17, URZ, 0x1f, UR4 ;  /* 0x0000001f3f117899 */ /* 0x000fe20008011404 */
[----:B------:R-:W-:Y:S01]  /*e270*/  ULDC.64 UR18, c[0x0][0xba8] ;  /* 0x0002ea0000127ab9 */ /* 0x000fe20000000a00 */
[----:B------:R-:W-:Y:S02]  /*e280*/  @!UP1 ULDC UR18, c[0x0][0xb50] ;  /* 0x0002d40000129ab9 */ /* 0x000fe40000000800 */
[----:B------:R-:W-:Y:S01]  /*e290*/  UIADD3.X UR16, UR15, UR16, UR17, UP0, UP3 ;  /* 0x000000100f107290 */ /* 0x000fe200087e6411 */
[----:B------:R-:W-:Y:S01]  /*e2a0*/  IADD3 R4, P2, P3, R3, UR14, R4 ;  /* 0x0000000e03047c10 */ /* 0x000fe2000fb5e004 */
[----:B------:R-:W-:Y:S01]  /*e2b0*/  @!UP1 ULDC UR19, c[0x0][0xb54] ;  /* 0x0002d50000139ab9 */ /* 0x000fe20000000800 */
[----:B------:R-:W-:Y:S01]  /*e2c0*/  ULDC.64 UR14, c[0x0][UR23+0x210] ;  /* 0x00008400170e7abb */ /* 0x000fe20008000a00 */
[----:B------:R-:W-:Y:S01]  /*e2d0*/  SHF.R.S32.HI R3, RZ, 0x1f, R7 ;  /* 0x0000001fff037819 */ /* 0x000fe20000011407 */
[----:B------:R-:W-:Y:S01]  /*e2e0*/  IMAD R68, R7, UR15, RZ ;  /* 0x0000000f07447c24 */ /* 0x000fe2000f8e02ff */
[----:B------:R-:W-:-:S03]  /*e2f0*/  IADD3.X R5, R5, UR16, R70, P2, P3 ;  /* 0x0000001005057c10 */ /* 0x000fc600097e6446 */
[----:B------:R-:W-:Y:S02]  /*e300*/  IMAD R3, R3, UR14, R68 ;  /* 0x0000000e03037c24 */ /* 0x000fe4000f8e0244 */
[----:B------:R-:W-:Y:S01]  /*e310*/  IMAD.WIDE.U32 R4, R7, UR14, R4 ;  /* 0x0000000e07047c25 */ /* 0x000fe2000f8e0004 */
[----:B------:R-:W-:Y:S01]  /*e320*/  ULDC UR14, c[0x0][0xa88] ;  /* 0x0002a200000e7ab9 */ /* 0x000fe20000000800 */
[----:B----4-:R-:W-:Y:S02]  /*e330*/  @P4 R2UR UR14, R6 ;  /* 0x00000000060e42ca */ /* 0x010fe400000e0000 */
[----:B------:R-:W-:Y:S01]  /*e340*/  IMAD.IADD R3, R5, 0x1, R3 ;  /* 0x0000000105037824 */ /* 0x000fe200078e0203 */
[----:B------:R-:W-:-:S04]  /*e350*/  LEA R68, P2, R4, UR18, 0x2 ;  /* 0x0000001204447c11 */ /* 0x000fc8000f8410ff */
[----:B------:R-:W-:Y:S01]  /*e360*/  LEA.HI.X R69, R4, UR19, R3, 0x2, P2 ;  /* 0x0000001304457c11 */ /* 0x000fe200090f1403 */
[----:B0-----:R-:W-:Y:S08]  /*e370*/  @P4 BRA `(.L_x_2810) ;  /* 0x0000000000284947 */ /* 0x001ff00003800000 */
        /* <DEDUP_REMOVED lines=10> */
.L_x_2810:
[----:B------:R-:W2:Y:S04]  /*e420*/  LDL R70, [R1+0x30] ;  /* 0x0000300001467983 */ /* 0x000ea80000100800 */
[----:B------:R-:W3:Y:S01]  /*e430*/  LDL R3, [R1+0x2c] ;  /* 0x00002c0001037983 */ /* 0x000ee20000100800 */
[----:B------:R-:W-:Y:S01]  /*e440*/  UIMAD UR16, UR14, UR9, URZ ;  /* 0x000000090e1072a4 */ /* 0x000fe2000f8e023f */
[----:B------:R-:W-:Y:S02]  /*e450*/  PLOP3.LUT P3, PT, PT, PT, UP1, 0x80, 0x0 ;  /* 0x000000000000781c */ /* 0x000fe40003f6f018 */
[----:B------:R-:W-:Y:S04]  /*e460*/  SHFL.IDX PT, R4, R68, RZ, 0x1c1f ;  /* 0x001c1fff44047589 */ /* 0x000fe800000e0000 */
[----:B------:R-:W0:Y:S04]  /*e470*/  SHFL.IDX PT, R5, R69, RZ, 0x1c1f ;  /* 0x001c1fff45057589 */ /* 0x000e2800000e0000 */
[----:B------:R-:W-:Y:S04]  /*e480*/  SHFL.IDX PT, R6, R68, 0x1, 0x1c1f ;  /* 0x003c1f0044067f89 */ /* 0x000fe800000e0000 */
[----:B------:R-:W1:Y:S01]  /*e490*/  SHFL.IDX PT, R7, R69, 0x1, 0x1c1f ;  /* 0x003c1f0045077f89 */ /* 0x000e6200000e0000 */
[----:B--2---:R-:W-:Y:S01]  /*e4a0*/  VIADD R70, R70, UR39 ;  /* 0x0000002746467c36 */ /* 0x004fe20008000000 */
        /* <DEDUP_REMOVED lines=22> */
[----:B------:R-:W-:Y:S02]  /*e610*/  LOP3.LUT R24, R25, 0x380, RZ, 0xc0, !PT ;  /* 0x0000038019187812 */ /* 0x000fe400078ec0ff */
[----:B------:R-:W-:Y:S02]  /*e620*/  IADD3 R13, P3, R2, 0x2000, RZ ;  /* 0x00002000020d7810 */ /* 0x000fe40007f7e0ff */
[----:B------:R-:W-:Y:S02]  /*e630*/  SHF.R.U64 R24, R24, 0x3, RZ ;  /* 0x0000000318187819 */ /* 0x000fe400000012ff */
[----:B------:R-:W-:-:S02]  /*e640*/  LOP3.LUT R8, R9, 0x380, RZ, 0xc0, !PT ;  /* 0x0000038009087812 */ /* 0x000fc400078ec0ff */
[----:B------:R-:W-:Y:S02]  /*e650*/  LOP3.LUT R12, R13, 0x380, RZ, 0xc0, !PT ;  /* 0x000003800d0c7812 */ /* 0x000fe400078ec0ff */
[----:B------:R-:W-:Y:S01]  /*e660*/  LOP3.LUT R24, R24, R25, RZ, 0x3c, !PT ;  /* 0x0000001918187212 */ /* 0x000fe200078e3cff */
[--C-:B------:R-:W-:Y:S01]  /*e670*/  IMAD.X R25, RZ, RZ, R3.reuse, P2 ;  /* 0x000000ffff197224 */ /* 0x100fe200010e0603 */
[----:B------:R-:W-:Y:S02]  /*e680*/  IADD3 R49, P2, R2, 0x9000, RZ ;  /* 0x0000900002317810 */ /* 0x000fe40007f5e0ff */
[----:B------:R-:W-:Y:S02]  /*e690*/  SHF.R.U64 R8, R8, 0x3, RZ ;  /* 0x0000000308087819 */ /* 0x000fe400000012ff */
[----:B------:R-:W-:Y:S01]  /*e6a0*/  SHF.R.U64 R12, R12, 0x3, RZ ;  /* 0x000000030c0c7819 */ /* 0x000fe200000012ff */
[----:B------:R-:W-:Y:S01]  /*e6b0*/  UIMAD UR12, UR17, UR14, URZ ;  /* 0x0000000e110c72a4 */ /* 0x000fe2000f8e023f */
[----:B------:R-:W-:Y:S01]  /*e6c0*/  LOP3.LUT R48, R49, 0x380, RZ, 0xc0, !PT ;  /* 0x0000038031307812 */ /* 0x000fe200078ec0ff */
[----:B------:R-:W-:Y:S01]  /*e6d0*/  UIMAD.WIDE.U32 UR10, UR4, UR14, URZ ;  /* 0x0000000e040a72a5 */ /* 0x000fe2000f8e003f */
[----:B------:R-:W-:Y:S01]  /*e6e0*/  LOP3.LUT R8, R8, R9, RZ, 0x3c, !PT ;  /* 0x0000000908087212 */ /* 0x000fe200078e3cff */
[--C-:B------:R-:W-:Y:S01]  /*e6f0*/  IMAD.X R9, RZ, RZ, R3.reuse, P4 ;  /* 0x000000ffff097224 */ /* 0x100fe200020e0603 */
[----:B------:R-:W-:Y:S01]  /*e700*/  LOP3.LUT R12, R12, R13, RZ, 0x3c, !PT ;  /* 0x0000000d0c0c7212 */ /* 0x000fe200078e3cff */
[----:B------:R-:W-:Y:S01]  /*e710*/  IMAD.X R13, RZ, RZ, R3, P3 ;  /* 0x000000ffff0d7224 */ /* 0x000fe200018e0603 */
[----:B------:R-:W-:-:S02]  /*e720*/  IADD3 R29, P0, R2, 0x4000, RZ ;  /* 0x00004000021d7810 */ /* 0x000fc40007f1e0ff */
[C---:B------:R-:W-:Y:S02]  /*e730*/  IADD3 R33, P6, R2.reuse, 0x5000, RZ ;  /* 0x0000500002217810 */ /* 0x040fe40007fde0ff */
[C---:B------:R-:W-:Y:S02]  /*e740*/  IADD3 R37, P5, R2.reuse, 0x6000, RZ ;  /* 0x0000600002257810 */ /* 0x040fe40007fbe0ff */
[C---:B------:R-:W-:Y:S01]  /*e750*/  LOP3.LUT R7, R2.reuse, 0x380, RZ, 0xc0, !PT ;  /* 0x0000038002077812 */ /* 0x040fe200078ec0ff */
[----:B------:R-:W-:Y:S01]  /*e760*/  UIMAD UR12, UR4, UR15, UR12 ;  /* 0x0000000f040c72a4 */ /* 0x000fe2000f8e020c */
[C---:B------:R-:W-:Y:S01]  /*e770*/  IADD3 R41, P4, R2.reuse, 0x7000, RZ ;  /* 0x0000700002297810 */ /* 0x040fe20007f9e0ff */
[----:B------:R-:W-:Y:S01]  /*e780*/  @UP2 ULDC UR14, c[0x0][0xbec] ;  /* 0x0002fb00000e2ab9 */ /* 0x000fe20000000800 */
[----:B------:R-:W-:Y:S01]  /*e790*/  IADD3 R45, P3, R2, 0x8000, RZ ;  /* 0x00008000022d7810 */ /* 0x000fe20007f7e0ff */
[----:B------:R-:W5:Y:S01]  /*e7a0*/  LD.E.128 R8, desc[UR54][R8.64] ;  /* 0x0000003608087980 */ /* 0x000f62000c101d00 */
[----:B------:R-:W-:-:S02]  /*e7b0*/  SHF.R.U64 R48, R48, 0x3, RZ ;  /* 0x0000000330307819 */ /* 0x000fc400000012ff */
[----:B------:R-:W-:Y:S01]  /*e7c0*/  LOP3.LUT R28, R29, 0x380, RZ, 0xc0, !PT ;  /* 0x000003801d1c7812 */ /* 0x000fe200078ec0ff */
[----:B------:R-:W5:Y:S01]  /*e7d0*/  LD.E.128 R12, desc[UR54][R12.64] ;  /* 0x000000360c0c7980 */ /* 0x000f62000c101d00 */
[----:B------:R-:W-:Y:S02]  /*e7e0*/  LOP3.LUT R32, R33, 0x380, RZ, 0xc0, !PT ;  /* 0x0000038021207812 */ /* 0x000fe400078ec0ff */
[----:B------:R-:W-:Y:S01]  /*e7f0*/  LOP3.LUT R36, R37, 0x380, RZ, 0xc0, !PT ;  /* 0x0000038025247812 */ /* 0x000fe200078ec0ff */
[----:B------:R-:W5:Y:S01]  /*e800*/  LD.E.128 R24, desc[UR54][R24.64] ;  /* 0x0000003618187980 */ /* 0x000f62000c101d00 */
[----:B------:R-:W-:Y:S02]  /*e810*/  LOP3.LUT R40, R41, 0x380, RZ, 0xc0, !PT ;  /* 0x0000038029287812 */ /* 0x000fe400078ec0ff */
[----:B------:R-:W-:Y:S02]  /*e820*/  LOP3.LUT R44, R45, 0x380, RZ, 0xc0, !PT ;  /* 0x000003802d2c7812 */ /* 0x000fe400078ec0ff */
[----:B------:R-:W-:Y:S01]  /*e830*/  LOP3.LUT R48, R48, R49, RZ, 0x3c, !PT ;  /* 0x0000003130307212 */ /* 0x000fe200078e3cff */
[----:B------:R-:W-:Y:S01]  /*e840*/  IMAD.X R49, RZ, RZ, R3, P2 ;  /* 0x000000ffff317224 */ /* 0x000fe200010e0603 */
[----:B------:R-:W-:-:S02]  /*e850*/  IADD3 R5, P2, R2, 0xf000, RZ ;  /* 0x0000f00002057810 */ /* 0x000fc40007f5e0ff */
[----:B------:R-:W-:Y:S02]  /*e860*/  SHF.R.U64 R28, R28, 0x3, RZ ;  /* 0x000000031c1c7819 */ /* 0x000fe400000012ff */
[----:B------:R-:W-:Y:S02]  /*e870*/  SHF.R.U64 R32, R32, 0x3, RZ ;  /* 0x0000000320207819 */ /* 0x000fe400000012ff */
[----:B------:R-:W-:Y:S01]  /*e880*/  SHF.R.U64 R7, R7, 0x3, RZ ;  /* 0x0000000307077819 */ /* 0x000fe200000012ff */
[----:B------:R-:W-:Y:S01]  /*e890*/  UIADD3 UR11, UR11, UR12, URZ ;  /* 0x0000000c0b0b7290 */ /* 0x000fe2000fffe03f */
[----:B------:R-:W-:Y:S01]  /*e8a0*/  SHF.R.U64 R36, R36, 0x3, RZ ;  /* 0x0000000324247819 */ /* 0x000fe200000012ff */
[----:B------:R-:W-:Y:S01]  /*e8b0*/  USHF.R.S32.HI UR4, URZ, 0x1f, UR36 ;  /* 0x0000001f3f047899 */ /* 0x000fe20008011424 */
[----:B------:R-:W-:Y:S01]  /*e8c0*/  SHF.R.U64 R40, R40, 0x3, RZ ;  /* 0x0000000328287819 */ /* 0x000fe200000012ff */
[----:B------:R-:W-:Y:S01]  /*e8d0*/  ULDC.64 UR12, c[0x0][0xae8] ;  /* 0x0002ba00000c7ab9 */ /* 0x000fe20000000a00 */
[----:B------:R-:W-:Y:S01]  /*e8e0*/  SHF.R.U64 R44, R44, 0x3, RZ ;  /* 0x000000032c2c7819 */ /* 0x000fe200000012ff */
[--C-:B------:R-:W-:Y:S01]  /*e8f0*/  IMAD.X R73, RZ, RZ, R3.reuse, P2 ;  /* 0x000000ffff497224 */ /* 0x100fe200010e0603 */
[----:B------:R-:W-:Y:S01]  /*e900*/  LOP3.LUT R4, R5, 0x380, RZ, 0xc0, !PT ;  /* 0x0000038005047812 */ /* 0x000fe200078ec0ff */
[----:B------:R-:W5:Y:S01]  /*e910*/  LD.E.128 R48, desc[UR54][R48.64] ;  /* 0x0000003630307980 */ /* 0x000f62000c101d00 */
        /* <DEDUP_REMOVED lines=10> */
[C---:B------:R-:W-:Y:S01]  /*e9c0*/  IADD3 R53, P0, R2.reuse, 0xa000, RZ ;  /* 0x0000a00002357810 */ /* 0x040fe20007f1e0ff */
[----:B------:R-:W-:Y:S01]  /*e9d0*/  UIMAD.WIDE.U32 UR10, UR38, UR12, UR10 ;  /* 0x0000000c260a72a5 */ /* 0x000fe2000f8e000a */
[C---:B------:R-:W-:Y:S01]  /*e9e0*/  IADD3 R57, P6, R2.reuse, 0xb000, RZ ;  /* 0x0000b00002397810 */ /* 0x040fe20007fde0ff */
[----:B------:R-:W5:Y:S01]  /*e9f0*/  LD.E.128 R28, desc[UR54][R28.64] ;  /* 0x000000361c1c7980 */ /* 0x000f62000c101d00 */
[----:B------:R-:W-:-:S02]  /*ea00*/  IADD3 R61, P5, R2, 0xc000, RZ ;  /* 0x0000c000023d7810 */ /* 0x000fc40007fbe0ff */
[C---:B------:R-:W-:Y:S01]  /*ea10*/  IADD3 R65, P4, R2.reuse, 0xd000, RZ ;  /* 0x0000d00002417810 */ /* 0x040fe20007f9e0ff */
[----:B------:R-:W5:Y:S01]  /*ea20*/  LD.E.128 R32, desc[UR54][R32.64] ;  /* 0x0000003620207980 */ /* 0x000f62000c101d00 */
[----:B------:R-:W-:Y:S02]  /*ea30*/  IADD3 R69, P3, R2, 0xe000, RZ ;  /* 0x0000e00002457810 */ /* 0x000fe40007f7e0ff */
[----:B------:R-:W-:Y:S01]  /*ea40*/  SHF.R.U64 R4, R4, 0x3, RZ ;  /* 0x0000000304047819 */ /* 0x000fe200000012ff */
[----:B------:R-:W5:Y:S01]  /*ea50*/  LD.E.128 R36, desc[UR54][R36.64] ;  /* 0x0000003624247980 */ /* 0x000f62000c101d00 */
[----:B------:R-:W-:Y:S02]  /*ea60*/  LOP3.LUT R2, R7, R2, RZ, 0x3c, !PT ;  /* 0x0000000207027212 */ /* 0x000fe400078e3cff */
[----:B------:R-:W-:Y:S01]  /*ea70*/  LOP3.LUT R72, R4, R5, RZ, 0x3c, !PT ;  /* 0x0000000504487212 */ /* 0x000fe200078e3cff */
[----:B------:R-:W-:Y:S01]  /*ea80*/  UIMAD UR11, UR38, UR13, UR11 ;  /* 0x0000000d260b72a4 */ /* 0x000fe2000f8e020b */
[----:B------:R-:W-:Y:S01]  /*ea90*/  LOP3.LUT R52, R53, 0x380, RZ, 0xc0, !PT ;  /* 0x0000038035347812 */ /* 0x000fe200078ec0ff */
[----:B------:R0:W5:Y:S01]  /*eaa0*/  LD.E.128 R4, desc[UR54][R2.64] ;  /* 0x0000003602047980 */ /* 0x000162000c101d00 */
[----:B------:R-:W-:Y:S01]  /*eab0*/  ULDC.64 UR12, c[0x0][0xaf0] ;  /* 0x0002bc00000c7ab9 */ /* 0x000fe20000000a00 */
[----:B------:R-:W-:Y:S01]  /*eac0*/  LOP3.LUT R56, R57, 0x380, RZ, 0xc0, !PT ;  /* 0x0000038039387812 */ /* 0x000fe200078ec0ff */
[----:B------:R-:W-:Y:S01]  /*ead0*/  UIMAD UR4, UR4, UR12, URZ ;  /* 0x0000000c040472a4 */ /* 0x000fe2000f8e023f */
[----:B------:R-:W-:Y:S01]  /*eae0*/  LOP3.LUT R60, R61, 0x380, RZ, 0xc0, !PT ;  /* 0x000003803d3c7812 */ /* 0x000fe200078ec0ff */
[----:B------:R-:W5:Y:S01]  /*eaf0*/  LD.E.128 R40, desc[UR54][R40.64] ;  /* 0x0000003628287980 */ /* 0x000f62000c101d00 */
[----:B------:R-:W-:-:S02]  /*eb00*/  LOP3.LUT R64, R65, 0x380, RZ, 0xc0, !PT ;  /* 0x0000038041407812 */ /* 0x000fc400078ec0ff */
[----:B------:R-:W-:Y:S01]  /*eb10*/  LOP3.LUT R68, R69, 0x380, RZ, 0xc0, !PT ;  /* 0x0000038045447812 */ /* 0x000fe200078ec0ff */
[----:B------:R-:W5:Y:S01]  /*eb20*/  LD.E.128 R44, desc[UR54][R44.64] ;  /* 0x000000362c2c7980 */ /* 0x000f62000c101d00 */
[----:B0-----:R-:W-:Y:S01]  /*eb30*/  IMAD R2, R20, 0x20, R21 ;  /* 0x0000002014027824 */ /* 0x001fe200078e0215 */
[----:B------:R-:W-:Y:S01]  /*eb40*/  UIMAD UR4, UR36, UR13, UR4 ;  /* 0x0000000d240472a4 */ /* 0x000fe2000f8e0204 */
[----:B------:R-:W-:Y:S01]  /*eb50*/  SHF.R.U64 R52, R52, 0x3, RZ ;  /* 0x0000000334347819 */ /* 0x000fe200000012ff */
[----:B------:R-:W5:Y:S01]  /*eb60*/  LD.E.128 R72, desc[UR54][R72.64] ;  /* 0x0000003648487980 */ /* 0x000f62000c101d00 */
[----:B------:R-:W-:Y:S01]  /*eb70*/  VIADD R76, R2, UR39 ;  /* 0x00000027024c7c36 */ /* 0x000fe20008000000 */
[----:B------:R-:W-:Y:S01]  /*eb80*/  UIMAD.WIDE.U32 UR36, UR36, UR12, UR10 ;  /* 0x0000000c242472a5 */ /* 0x000fe2000f8e000a */
[----:B------:R-:W-:Y:S02]  /*eb90*/  SHF.R.U64 R56, R56, 0x3, RZ ;  /* 0x0000000338387819 */ /* 0x000fe400000012ff */
[----:B------:R-:W-:Y:S01]  /*eba0*/  @P1 IMAD.HI.U32 R2, R76, UR14, RZ ;  /* 0x0000000e4c021c27 */ /* 0x000fe2000f8e00ff */
[----:B------:R-:W-:Y:S01]  /*ebb0*/  @UP2 ULDC UR10, c[0x0][0xbf0] ;  /* 0x0002fc00000a2ab9 */ /* 0x000fe20000000800 */
[----:B------:R-:W-:-:S02]  /*ebc0*/  SHF.R.U64 R60, R60, 0x3, RZ ;  /* 0x000000033c3c7819 */ /* 0x000fc400000012ff */
[----:B------:R-:W-:Y:S01]  /*ebd0*/  IMAD.MOV.U32 R77, RZ, RZ, R76 ;  /* 0x000000ffff4d7224 */ /* 0x000fe200078e004c */
[----:B------:R-:W-:Y:S01]  /*ebe0*/  @P1 SHF.R.U32.HI R77, RZ, UR10, R2 ;  /* 0x0000000aff4d1c19 */ /* 0x000fe20008011602 */
[----:B------:R-:W-:Y:S01]  /*ebf0*/  UIADD3 UR4, UR37, UR4, URZ ;  /* 0x0000000425047290 */ /* 0x000fe2000fffe03f */
[----:B------:R-:W-:Y:S01]  /*ec00*/  SHF.R.U64 R64, R64, 0x3, RZ ;  /* 0x0000000340407819 */ /* 0x000fe200000012ff */
[----:B------:R-:W-:Y:S01]  /*ec10*/  ULDC.64 UR10, c[0x0][0xae0] ;  /* 0x0002b800000a7ab9 */ /* 0x000fe20000000a00 */
[----:B------:R-:W-:Y:S01]  /*ec20*/  SHF.R.U64 R68, R68, 0x3, RZ ;  /* 0x0000000344447819 */ /* 0x000fe200000012ff */
[--C-:B------:R-:W-:Y:S01]  /*ec30*/  IMAD.MOV R79, RZ, RZ, -R77.reuse ;  /* 0x000000ffff4f7224 */ /* 0x100fe200078e0a4d */
[----:B------:R-:W-:Y:S02]  /*ec40*/  SHF.R.S32.HI R20, RZ, 0x1f, R77 ;  /* 0x0000001fff147819 */ /* 0x000fe4000001144d */
        /* <DEDUP_REMOVED lines=10> */
[----:B------:R-:W5:Y:S01]  /*ecf0*/  LD.E.128 R52, desc[UR54][R52.64] ;  /* 0x0000003634347980 */ /* 0x000f62000c101d00 */
[----:B------:R-:W-:-:S02]  /*ed00*/  IMAD R20, R20, UR10, RZ ;  /* 0x0000000a14147c24 */ /* 0x000fc4000f8e02ff */
[----:B------:R-:W-:Y:S01]  /*ed10*/  IMAD R79, R79, UR9, R76 ;  /* 0x000000094f4f7c24 */ /* 0x000fe2000f8e024c */
[----:B------:R-:W5:Y:S01]  /*ed20*/  LD.E.128 R56, desc[UR54][R56.64] ;  /* 0x0000003638387980 */ /* 0x000f62000c101d00 */
[----:B------:R-:W-:Y:S02]  /*ed30*/  IMAD.U32 R3, RZ, RZ, UR37 ;  /* 0x00000025ff037e24 */ /* 0x000fe4000f8e00ff */
[----:B------:R-:W-:Y:S01]  /*ed40*/  IMAD.U32 R2, RZ, RZ, UR36 ;  /* 0x00000024ff027e24 */ /* 0x000fe2000f8e00ff */
[----:B------:R-:W5:Y:S01]  /*ed50*/  LD.E.128 R60, desc[UR54][R60.64] ;  /* 0x000000363c3c7980 */ /* 0x000f62000c101d00 */
[----:B------:R-:W-:Y:S02]  /*ed60*/  IMAD.U32 R3, RZ, RZ, UR4 ;  /* 0x00000004ff037e24 */ /* 0x000fe4000f8e00ff */
[C---:B------:R-:W-:Y:S01]  /*ed70*/  IMAD R81, R77.reuse, UR11, R20 ;  /* 0x0000000b4d517c24 */ /* 0x040fe2000f8e0214 */
[----:B------:R-:W-:Y:S01]  /*ed80*/  SHF.R.S32.HI R20, RZ, 0x1f, R79 ;  /* 0x0000001fff147819 */ /* 0x000fe2000001144f */
[----:B------:R-:W-:Y:S01]  /*ed90*/  IMAD.WIDE.U32 R2, R77, UR10, R2 ;  /* 0x0000000a4d027c25 */ /* 0x000fe2000f8e0002 */
[----:B------:R-:W-:Y:S01]  /*eda0*/  ULDC.64 UR10, c[0x0][0xad8] ;  /* 0x0002b600000a7ab9 */ /* 0x000fe20000000a00 */
[----:B------:R-:W5:Y:S02]  /*edb0*/  LD.E.128 R64, desc[UR54][R64.64] ;  /* 0x0000003640407980 */ /* 0x000f64000c101d00 */
[----:B------:R-:W-:-:S02]  /*edc0*/  IMAD.IADD R3, R3, 0x1, R81 ;  /* 0x0000000103037824 */ /* 0x000fc400078e0251 */
[----:B------:R-:W-:Y:S01]  /*edd0*/  IMAD R20, R20, UR10, RZ ;  /* 0x0000000a14147c24 */ /* 0x000fe2000f8e02ff */
[----:B------:R-:W5:Y:S01]  /*ede0*/  LD.E.128 R68, desc[UR54][R68.64] ;  /* 0x0000003644447980 */ /* 0x000f62000c101d00 */
[----:B------:R-:W-:Y:S01]  /*edf0*/  VIADD R82, R21, UR39 ;  /* 0x0000002715527c36 */ /* 0x000fe20008000000 */
[----:B------:R-:W-:Y:S01]  /*ee00*/  @!PT LDS RZ, [RZ] ;  /* 0x00000000fffff984 */ /* 0x000fe20000000800 */
[----:B------:R-:W-:Y:S01]  /*ee10*/  @!PT LDS RZ, [RZ] ;  /* 0x00000000fffff984 */ /* 0x000fe20000000800 */
[----:B------:R-:W-:Y:S01]  /*ee20*/  @!PT LDS RZ, [RZ] ;  /* 0x00000000fffff984 */ /* 0x000fe20000000800 */
[----:B------:R-:W-:Y:S01]  /*ee30*/  @!PT LDS RZ, [RZ] ;  /* 0x00000000fffff984 */ /* 0x000fe20000000800 */
[----:B------:R0:W-:Y:S06]  /*ee40*/  MEMBAR.ALL.CTA ;  /* 0x0000000000007992 */ /* 0x0001ec0000008000 */
[----:B0-----:R-:W0:Y:S01]  /*ee50*/  FENCE.VIEW.ASYNC.S ;  /* 0x00000000000073c6 */ /* 0x001e220000000000 */
[----:B------:R-:W-:-:S02]  /*ee60*/  IMAD R21, R79, UR11, R20 ;  /* 0x0000000b4f157c24 */ /* 0x000fc4000f8e0214 */
        /* <DEDUP_REMOVED lines=41> */
.L_x_2813:
[----:B------:R-:W-:Y:S05]  /*f100*/  BSYNC B1 ;  /* 0x0000000000017941 */ /* 0x000fea0003800000 */
.L_x_2812:
        /* <DEDUP_REMOVED lines=21> */
.L_x_2815:
[----:B------:R-:W-:Y:S05]  /*f260*/  BSYNC B1 ;  /* 0x0000000000017941 */ /* 0x000fea0003800000 */
.L_x_2814:
        /* <DEDUP_REMOVED lines=21> */
.L_x_2817:
[----:B------:R-:W-:Y:S05]  /*f3c0*/  BSYNC B1 ;  /* 0x0000000000017941 */ /* 0x000fea0003800000 */
.L_x_2816:
        /* <DEDUP_REMOVED lines=24> */
.L_x_2811:
        /* <DEDUP_REMOVED lines=14> */
[----:B------:R-:W-:Y:S01]  /*f630*/  UIMAD UR4, UR4, UR14, URZ ;  /* 0x0000000e040472a4 */ /* 0x000fe2000f8e023f */
[C---:B------:R-:W-:Y:S01]  /*f640*/  VIADD R176, R16.reuse, 0x28 ;  /* 0x0000002810b07836 */ /* 0x040fe20000000000 */
[----:B------:R-:W-:Y:S01]  /*f650*/  UIMAD.WIDE.U32 UR10, UR38, UR12, UR10 ;  /* 0x0000000c260a72a5 */ /* 0x000fe2000f8e000a */
[C---:B------:R-:W-:Y:S01]  /*f660*/  VIADD R178, R16.reuse, 0x20 ;  /* 0x0000002010b27836 */ /* 0x040fe20000000000 */
[----:B------:R-:W-:Y:S01]  /*f670*/  UIMAD UR4, UR36, UR15, UR4 ;  /* 0x0000000f240472a4 */ /* 0x000fe2000f8e0204 */
[C---:B------:R-:W-:Y:S01]  /*f680*/  VIADD R180, R16.reuse, 0x18 ;  /* 0x0000001810b47836 */ /* 0x040fe20000000000 */
[----:B------:R-:W-:Y:S01]  /*f690*/  UIMAD UR11, UR38, UR13, UR11 ;  /* 0x0000000d260b72a4 */ /* 0x000fe2000f8e020b */
[C---:B------:R-:W-:Y:S01]  /*f6a0*/  VIADD R182, R16.reuse, 0x10 ;  /* 0x0000001010b67836 */ /* 0x040fe20000000000 */
[----:B------:R-:W-:Y:S01]  /*f6b0*/  UIADD3 UR8, UR8, 0x38820, URZ ;  /* 0x0003882008087890 */ /* 0x000fe2000fffe03f */
[----:B------:R-:W-:Y:S01]  /*f6c0*/  VIADD R184, R16, 0x8 ;  /* 0x0000000810b87836 */ /* 0x000fe20000000000 */
[----:B------:R-:W-:Y:S01]  /*f6d0*/  UIMAD.WIDE.U32 UR36, UR36, UR14, UR10 ;  /* 0x0000000e242472a5 */ /* 0x000fe2000f8e000a */
[----:B------:R-:W-:Y:S01]  /*f6e0*/  BSSY B1, `(.L_x_2819) ;  /* 0x00000cf000017945 */ /* 0x000fe20003800000 */
        /* <DEDUP_REMOVED lines=10> */
[----:B------:R-:W-:Y:S01]  /*f790*/  SHF.R.S32.HI R76, RZ, 0x1f, R23 ;  /* 0x0000001fff4c7819 */ /* 0x000fe20000011417 */
[----:B------:R-:W-:Y:S01]  /*f7a0*/  VIADD R165, R16, 0x50 ;  /* 0x0000005010a57836 */ /* 0x000fe20000000000 */
[--C-:B------:R-:W-:Y:S01]  /*f7b0*/  SHF.R.S32.HI R0, RZ, 0x1f, R5.reuse ;  /* 0x0000001fff007819 */ /* 0x100fe20000011405 */
[----:B------:R-:W-:Y:S01]  /*f7c0*/  IMAD.MOV R7, RZ, RZ, -R5 ;  /* 0x000000ffff077224 */ /* 0x000fe200078e0a05 */
[----:B------:R-:W-:-:S02]  /*f7d0*/  UIMAD UR40, UR40, UR13, UR11 ;  /* 0x0000000d282872a4 */ /* 0x000fc4000f8e020b */
[----:B------:R-:W-:Y:S01]  /*f7e0*/  IMAD.U32 R3, RZ, RZ, UR11 ;  /* 0x0000000bff037e24 */ /* 0x000fe2000f8e00ff */
[----:B------:R-:W-:Y:S01]  /*f7f0*/  SYNCS.ARRIVE.TRANS64.RED.A1T0 RZ, [UR8], RZ ;  /* 0x000000ffffff79a7 */ /* 0x000fe20008100408 */
[----:B------:R-:W-:Y:S01]  /*f800*/  ULDC.64 UR12, c[0x0][0xb30] ;  /* 0x0002cc00000c7ab9 */ /* 0x000fe20000000a00 */
        /* <DEDUP_REMOVED lines=11> */
[----:B------:R-:W-:-:S02]  /*f8c0*/  SHF.R.S32.HI R80, RZ, 0x1f, R219 ;  /* 0x0000001fff507819 */ /* 0x000fc400000114db */
[----:B------:R-:W-:Y:S01]  /*f8d0*/  SHF.R.S32.HI R81, RZ, 0x1f, R220 ;  /* 0x0000001fff517819 */ /* 0x000fe200000114dc */
        /* <DEDUP_REMOVED lines=132> */
[----:B------:R-:W-:Y:S01]  /*10120*/  @!P6 ST.E.64 desc[UR54][R52.64], R34 ;  /* 0x000000223400e985 */ /* 0x000fe2000c101b36 */
[-C--:B0-----:R-:W-:Y:S01]  /*10130*/  @!P2 LEA R6, P5, R217, R2.reuse, 0x2 ;  /* 0x00000002d906a211 */ /* 0x081fe200078a10ff */
[----:B--2---:R-:W-:Y:S01]  /*10140*/  VIADD R43, R16, 0xe8 ;  /* 0x000000e8102b7836 */ /* 0x004fe20000000000 */
[----:B------:R-:W-:Y:S01]  /*10150*/  @!P4 LEA R4, P6, R216, R2, 0x2 ;  /* 0x00000002d804c211 */ /* 0x000fe200078c10ff */
[----:B------:R0:W-:Y:S01]  /*10160*/  @!P3 ST.E.64 desc[UR54][R50.64], R28 ;  /* 0x0000001c3200b985 */ /* 0x0001e2000c101b36 */
[----:B------:R-:W-:-:S02]  /*10170*/  ISETP.GE.AND P3, PT, R22, UR4, PT ;  /* 0x0000000416007c0c */ /* 0x000fc4000bf66270 */
[-C--:B------:R-:W-:Y:S02]  /*10180*/  @!P2 LEA.HI.X R7, R217, R3.reuse, R78, 0x2, P5 ;  /* 0x00000003d907a211 */ /* 0x080fe400028f144e */
[----:B------:R-:W-:-:S03]  /*10190*/  @!P4 LEA.HI.X R5, R216, R3, R77, 0x2, P6 ;  /* 0x00000003d805c211 */ /* 0x000fc600030f144d */
[----:B------:R1:W-:Y:S01]  /*101a0*/  @!P2 ST.E.64 desc[UR54][R6.64], R26 ;  /* 0x0000001a0600a985 */ /* 0x0003e2000c101b36 */
[----:B---3--:R-:W-:-:S03]  /*101b0*/  @!P1 LEA R36, P2, R23, R2, 0x2 ;  /* 0x0000000217249211 */ /* 0x008fc600078410ff */
[----:B------:R2:W-:Y:S01]  /*101c0*/  @!P4 ST.E.64 desc[UR54][R4.64], R14 ;  /* 0x0000000e0400c985 */ /* 0x0005e2000c101b36 */
[----:B------:R-:W-:Y:S01]  /*101d0*/  ISETP.GE.AND P4, PT, R19, UR4, PT ;  /* 0x0000000413007c0c */ /* 0x000fe2000bf86270 */
[----:B0-----:R-:W-:Y:S01]  /*101e0*/  VIADD R29, R16, 0xf0 ;  /* 0x000000f0101d7836 */ /* 0x001fe20000000000 */
[-C--:B------:R-:W-:Y:S02]  /*101f0*/  @!P1 LEA.HI.X R37, R23, R3.reuse, R76, 0x2, P2 ;  /* 0x0000000317259211 */ /* 0x080fe400010f144c */
[----:B------:R-:W-:Y:S02]  /*10200*/  @!P3 LEA R34, P5, R22, R2, 0x2 ;  /* 0x000000021622b211 */ /* 0x000fe400078a10ff */
[----:B------:R-:W-:Y:S01]  /*10210*/  ISETP.GE.AND P2, PT, R18, UR4, PT ;  /* 0x0000000412007c0c */ /* 0x000fe2000bf46270 */
[----:B------:R0:W-:Y:S01]  /*10220*/  @!P1 ST.E.64 desc[UR54][R36.64], R12 ;  /* 0x0000000c24009985 */ /* 0x0001e2000c101b36 */
[----:B------:R-:W-:Y:S01]  /*10230*/  @!P3 LEA.HI.X R35, R22, R3, R73, 0x2, P5 ;  /* 0x000000031623b211 */ /* 0x000fe200028f1449 */
[----:B-1----:R-:W-:Y:S01]  /*10240*/  VIADD R27, R16, 0xf8 ;  /* 0x000000f8101b7836 */ /* 0x002fe20000000000 */
[----:B------:R-:W-:-:S02]  /*10250*/  ISETP.GE.AND P1, PT, R43, UR4, PT ;  /* 0x000000042b007c0c */ /* 0x000fc4000bf26270 */
[----:B------:R-:W-:Y:S01]  /*10260*/  SHF.R.S32.HI R7, RZ, 0x1f, R18 ;  /* 0x0000001fff077819 */ /* 0x000fe20000011412 */
[----:B------:R1:W-:Y:S01]  /*10270*/  @!P3 ST.E.64 desc[UR54][R34.64], R140 ;  /* 0x0000008c2200b985 */ /* 0x0003e2000c101b36 */
[----:B--2---:R-:W-:Y:S02]  /*10280*/  SHF.R.S32.HI R5, RZ, 0x1f, R19 ;  /* 0x0000001fff057819 */ /* 0x004fe40000011413 */
[-C--:B------:R-:W-:Y:S02]  /*10290*/  @!P4 LEA R4, P6, R19, R2.reuse, 0x2 ;  /* 0x000000021304c211 */ /* 0x080fe400078c10ff */
[----:B------:R-:W-:Y:S02]  /*102a0*/  ISETP.GE.AND P3, PT, R29, UR4, PT ;  /* 0x000000041d007c0c */ /* 0x000fe4000bf66270 */
[----:B------:R-:W-:Y:S02]  /*102b0*/  @!P2 LEA R6, P5, R18, R2, 0x2 ;  /* 0x000000021206a211 */ /* 0x000fe400078a10ff */
[----:B------:R-:W-:-:S02]  /*102c0*/  @!P4 LEA.HI.X R5, R19, R3, R5, 0x2, P6 ;  /* 0x000000031305c211 */ /* 0x000fc400030f1405 */
[----:B------:R-:W-:Y:S02]  /*102d0*/  ISETP.GE.AND P6, PT, R27, UR4, PT ;  /* 0x000000041b007c0c */ /* 0x000fe4000bfc6270 */
[-C--:B------:R-:W-:Y:S01]  /*102e0*/  @!P2 LEA.HI.X R7, R18, R3.reuse, R7, 0x2, P5 ;  /* 0x000000031207a211 */ /* 0x080fe200028f1407 */
[----:B------:R1:W-:Y:S01]  /*102f0*/  @!P4 ST.E.64 desc[UR54][R4.64], R138 ;  /* 0x0000008a0400c985 */ /* 0x0003e2000c101b36 */
[----:B0-----:R-:W-:Y:S02]  /*10300*/  SHF.R.S32.HI R13, RZ, 0x1f, R43 ;  /* 0x0000001fff0d7819 */ /* 0x001fe4000001142b */
[C---:B------:R-:W-:Y:S01]  /*10310*/  @!P1 LEA R12, P5, R43.reuse, R2, 0x2 ;  /* 0x000000022b0c9211 */ /* 0x040fe200078a10ff */
[----:B------:R1:W-:Y:S01]  /*10320*/  @!P2 ST.E.64 desc[UR54][R6.64], R148 ;  /* 0x000000940600a985 */ /* 0x0003e2000c101b36 */
[----:B------:R-:W-:Y:S02]  /*10330*/  SHF.R.S32.HI R15, RZ, 0x1f, R29 ;  /* 0x0000001fff0f7819 */ /* 0x000fe4000001141d */
[----:B------:R-:W-:-:S02]  /*10340*/  @!P1 LEA.HI.X R13, R43, R3, R13, 0x2, P5 ;  /* 0x000000032b0d9211 */ /* 0x000fc400028f140d */
        /* <DEDUP_REMOVED lines=8> */
.L_x_2820:
[----:B------:R-:W-:Y:S05]  /*103d0*/  BSYNC B1 ;  /* 0x0000000000017941 */ /* 0x000fea0003800000 */
.L_x_2819:
[----:B-1----:R0:W1:Y:S04]  /*103e0*/  SHFL.IDX PT, R3, R72, 0x1, 0x1c1f ;  /* 0x003c1f0048037f89 */ /* 0x00206800000e0000 */
[----:B------:R0:W2:Y:S01]  /*103f0*/  SHFL.IDX PT, R2, R0, 0x1, 0x1c1f ;  /* 0x003c1f0000027f89 */ /* 0x0000a200000e0000 */
[----:B------:R-:W-:Y:S05]  /*10400*/  @P0 BRA `(.L_x_2818) ;  /* 0x0000001400ec0947 */ /* 0x000fea0003800000 */
[----:B------:R-:W-:Y:S01]  /*10410*/  ULDC UR4, c[0x0][0xac8] ;  /* 0x0002b20000047ab9 */ /* 0x000fe20000000800 */
[C---:B------:R-:W-:Y:S01]  /*10420*/  VIADD R35, R16.reuse, 0xe8 ;  /* 0x000000e810237836 */ /* 0x040fe20000000000 */
[----:B------:R-:W-:Y:S02]  /*10430*/  ISETP.GE.AND P4, PT, R183, UR4, PT ;  /* 0x00000004b7007c0c */ /* 0x000fe4000bf86270 */
[----:B------:R-:W-:Y:S02]  /*10440*/  ISETP.GE.AND P6, PT, R16, UR4, PT ;  /* 0x0000000410007c0c */ /* 0x000fe4000bfc6270 */
[----:B------:R-:W-:Y:S02]  /*10450*/  ISETP.GE.AND P0, PT, R181, UR4, PT ;  /* 0x00000004b5007c0c */ /* 0x000fe4000bf06270 */
[----:B------:R-:W-:Y:S02]  /*10460*/  ISETP.GE.AND P2, PT, R179, UR4, PT ;  /* 0x00000004b3007c0c */ /* 0x000fe4000bf46270 */
[----:B------:R-:W-:-:S02]  /*10470*/  ISETP.GE.AND P1, PT, R177, UR4, PT ;  /* 0x00000004b1007c0c */ /* 0x000fc4000bf26270 */
[----:B0-----:R-:W-:-:S03]  /*10480*/  SHF.R.S32.HI R0, RZ, 0x1f, R35 ;  /* 0x0000001fff007819 */ /* 0x001fc60000011423 */
[CC--:B--2---:R-:W-:Y:S02]  /*10490*/  @!P4 LEA R6, P3, R183.reuse, R2.reuse, 0x2 ;  /* 0x00000002b706c211 */ /* 0x0c4fe400078610ff */
        /* <DEDUP_REMOVED lines=31> */
[-C--:B---3--:R-:W-:Y:S02]  /*10690*/  @!P1 LEA R14, P0, R167, R2.reuse, 0x2 ;  /* 0x00000002a70e9211 */ /* 0x088fe400078010ff */
        /* <DEDUP_REMOVED lines=42> */
[----:B------:R0:W-:Y:S01]  /*10940*/  @!P0 ST.E.64 desc[UR54][R4.64], R40 ;  /* 0x0000002804008985 */ /* 0x0001e2000c101b36 */
        /* <DEDUP_REMOVED lines=11> */
[----:B------:R-:W-:Y:S01]  /*10a00*/  @!P3 ST.E.64 desc[UR54][R14.64], R30 ;  /* 0x0000001e0e00b985 */ /* 0x000fe2000c101b36 */
[----:B--2---:R-:W-:-:S03]  /*10a10*/  @!P0 LEA R28, P6, R217, R2, 0x2 ;  /* 0x00000002d91c8211 */ /* 0x004fc600078c10ff */
[----:B------:R-:W-:Y:S01]  /*10a20*/  @!P2 ST.E.64 desc[UR54][R26.64], R24 ;  /* 0x000000181a00a985 */ /* 0x000fe2000c101b36 */
[-C--:B0-----:R-:W-:Y:S01]  /*10a30*/  @!P4 LEA R4, P2, R216, R2.reuse, 0x2 ;  /* 0x00000002d804c211 */ /* 0x081fe200078410ff */
[----:B---3--:R-:W-:Y:S01]  /*10a40*/  VIADD R33, R16, 0xf0 ;  /* 0x000000f010217836 */ /* 0x008fe20000000000 */
[-C--:B------:R-:W-:Y:S02]  /*10a50*/  @!P0 LEA.HI.X R29, R217, R3.reuse, R78, 0x2, P6 ;  /* 0x00000003d91d8211 */ /* 0x080fe400030f144e */
[-C--:B------:R-:W-:Y:S02]  /*10a60*/  @!P4 LEA.HI.X R5, R216, R3.reuse, R77, 0x2, P2 ;  /* 0x00000003d805c211 */ /* 0x080fe400010f144d */
[C---:B------:R-:W-:Y:S01]  /*10a70*/  @!P1 LEA R6, P3, R23.reuse, R2, 0x2 ;  /* 0x0000000217069211 */ /* 0x040fe200078610ff */
[----:B------:R-:W-:Y:S01]  /*10a80*/  @!P0 ST.E.64 desc[UR54][R28.64], R20 ;  /* 0x000000141c008985 */ /* 0x000fe2000c101b36 */
[----:B------:R-:W-:Y:S02]  /*10a90*/  ISETP.GE.AND P2, PT, R22, UR4, PT ;  /* 0x0000000416007c0c */ /* 0x000fe4000bf46270 */
[----:B------:R-:W-:Y:S01]  /*10aa0*/  @!P1 LEA.HI.X R7, R23, R3, R76, 0x2, P3 ;  /* 0x0000000317079211 */ /* 0x000fe200018f144c */
[----:B------:R0:W-:Y:S01]  /*10ab0*/  @!P4 ST.E.64 desc[UR54][R4.64], R10 ;  /* 0x0000000a0400c985 */ /* 0x0001e2000c101b36 */
[----:B------:R-:W-:-:S02]  /*10ac0*/  ISETP.GE.AND P4, PT, R19, UR4, PT ;  /* 0x0000000413007c0c */ /* 0x000fc4000bf86270 */
[----:B------:R-:W-:Y:S01]  /*10ad0*/  ISETP.GE.AND P0, PT, R35, UR4, PT ;  /* 0x0000000423007c0c */ /* 0x000fe2000bf06270 */
[----:B------:R1:W-:Y:S01]  /*10ae0*/  @!P1 ST.E.64 desc[UR54][R6.64], R8 ;  /* 0x0000000806009985 */ /* 0x0003e2000c101b36 */
[----:B------:R-:W-:Y:S02]  /*10af0*/  ISETP.GE.AND P1, PT, R18, UR4, PT ;  /* 0x0000000412007c0c */ /* 0x000fe4000bf26270 */
[----:B------:R-:W-:-:S03]  /*10b00*/  ISETP.GE.AND P3, PT, R33, UR4, PT ;  /* 0x0000000421007c0c */ /* 0x000fc6000bf66270 */
[----:B------:R-:W-:-:S04]  /*10b10*/  @!P2 LEA R12, P5, R22, R2, 0x2 ;  /* 0x00000002160ca211 */ /* 0x000fc800078a10ff */
[-C--:B------:R-:W-:Y:S02]  /*10b20*/  @!P2 LEA.HI.X R13, R22, R3.reuse, R73, 0x2, P5 ;  /* 0x00000003160da211 */ /* 0x080fe400028f1449 */
[----:B0-----:R-:W-:Y:S02]  /*10b30*/  SHF.R.S32.HI R5, RZ, 0x1f, R19 ;  /* 0x0000001fff057819 */ /* 0x001fe40000011413 */
[-C--:B------:R-:W-:Y:S01]  /*10b40*/  @!P4 LEA R4, P5, R19, R2.reuse, 0x2 ;  /* 0x000000021304c211 */ /* 0x080fe200078a10ff */
[----:B------:R0:W-:Y:S01]  /*10b50*/  @!P2 ST.E.64 desc[UR54][R12.64], R144 ;  /* 0x000000900c00a985 */ /* 0x0001e2000c101b36 */
[----:B------:R-:W-:Y:S01]  /*10b60*/  @!P0 LEA R14, P6, R35, R2, 0x2 ;  /* 0x00000002230e8211 */ /* 0x000fe200078c10ff */
[----:B-1----:R-:W-:Y:S01]  /*10b70*/  VIADD R9, R16, 0xf8 ;  /* 0x000000f810097836 */ /* 0x002fe20000000000 */
[----:B------:R-:W-:Y:S02]  /*10b80*/  @!P4 LEA.HI.X R5, R19, R3, R5, 0x2, P5 ;  /* 0x000000031305c211 */ /* 0x000fe400028f1405 */
[----:B------:R-:W-:-:S02]  /*10b90*/  SHF.R.S32.HI R7, RZ, 0x1f, R18 ;  /* 0x0000001fff077819 */ /* 0x000fc40000011412 */
[CC--:B------:R-:W-:Y:S01]  /*10ba0*/  @!P1 LEA R6, P5, R18.reuse, R2.reuse, 0x2 ;  /* 0x0000000212069211 */ /* 0x0c0fe200078a10ff */
[----:B------:R0:W-:Y:S01]  /*10bb0*/  @!P4 ST.E.64 desc[UR54][R4.64], R142 ;  /* 0x0000008e0400c985 */ /* 0x0001e2000c101b36 */
[-C--:B------:R-:W-:Y:S02]  /*10bc0*/  @!P0 LEA.HI.X R15, R35, R3.reuse, R0, 0x2, P6 ;  /* 0x00000003230f8211 */ /* 0x080fe400030f1400 */
[----:B------:R-:W-:Y:S02]  /*10bd0*/  SHF.R.S32.HI R0, RZ, 0x1f, R33 ;  /* 0x0000001fff007819 */ /* 0x000fe40000011421 */
[C---:B------:R-:W-:Y:S02]  /*10be0*/  @!P3 LEA R10, P6, R33.reuse, R2, 0x2 ;  /* 0x00000002210ab211 */ /* 0x040fe400078c10ff */
[-C--:B------:R-:W-:Y:S02]  /*10bf0*/  @!P1 LEA.HI.X R7, R18, R3.reuse, R7, 0x2, P5 ;  /* 0x0000000312079211 */ /* 0x080fe400028f1407 */
[----:B------:R-:W-:-:S03]  /*10c00*/  @!P3 LEA.HI.X R11, R33, R3, R0, 0x2, P6 ;  /* 0x00000003210bb211 */ /* 0x000fc600030f1400 */
        /* <DEDUP_REMOVED lines=10> */
.L_x_2809:
        /* <DEDUP_REMOVED lines=31> */
.L_x_2821:
[----:B------:R-:W-:Y:S01]  /*10ea0*/  USEL UR36, UR36, URZ, !UP0 ;  /* 0x0000003f24247287 */ /* 0x000fe2000c000000 */
[----:B------:R-:W-:Y:S01]  /*10eb0*/  BSSY B1, `(.L_x_2822) ;  /* 0x0000037000017945 */ /* 0x000fe20003800000 */
[----:B------:R-:W-:-:S03]  /*10ec0*/  USEL UR37, UR37, URZ, !UP0 ;  /* 0x0000003f25257287 */ /* 0x000fc6000c000000 */
[----:B------:R-:W-:Y:S09]  /*10ed0*/  @P0 BRA `(.L_x_2823) ;  /* 0x0000000000d00947 */ /* 0x000ff20003800000 */
        /* <DEDUP_REMOVED lines=52> */
.L_x_2823:
[----:B------:R-:W-:Y:S05]  /*11220*/  BSYNC B1 ;  /* 0x0000000000017941 */ /* 0x000fea0003800000 */
.L_x_2822:
        /* <DEDUP_REMOVED lines=43> */
[----:B------:R-:W-:Y:S01]  /*114e0*/  ULDC.64 UR8, c[0x0][0xad8] ;  /* 0x0002b60000087ab9 */ /* 0x000fe20000000a00 */
[----:B-----5:R-:W-:Y:S02]  /*114f0*/  IMAD R11, R0, R11, RZ ;  /* 0x0000000b000b7224 */ /* 0x020fe400078e02ff */
[----:B------:R-:W-:-:S02]  /*11500*/  IMAD.IADD R3, R3, 0x1, R9 ;  /* 0x0000000103037824 */ /* 0x000fc400078e0209 */
[----:B------:R-:W-:Y:S02]  /*11510*/  IMAD R4, R4, UR8, RZ ;  /* 0x0000000804047c24 */ /* 0x000fe4000f8e02ff */
[----:B------:R-:W-:-:S04]  /*11520*/  IMAD.WIDE.U32 R2, R7, UR8, R2 ;  /* 0x0000000807027c25 */ /* 0x000fc8000f8e0002 */
[----:B------:R-:W-:Y:S01]  /*11530*/  IMAD R5, R7, UR9, R4 ;  /* 0x0000000907057c24 */ /* 0x000fe2000f8e0204 */
[----:B------:R-:W-:Y:S01]  /*11540*/  ULDC.64 UR8, c[0x0][0xa80] ;  /* 0x0002a00000087ab9 */ /* 0x000fe20000000a00 */
[----:B------:R-:W-:Y:S02]  /*11550*/  VIADD R4, R6, 0x40 ;  /* 0x0000004006047836 */ /* 0x000fe40000000000 */
[----:B------:R-:W-:Y:S01]  /*11560*/  IMAD.IADD R3, R3, 0x1, R5 ;  /* 0x0000000103037824 */ /* 0x000fe200078e0205 */
[----:B------:R-:W-:Y:S01]  /*11570*/  LEA R5, P2, R2, UR8, 0x1 ;  /* 0x0000000802057c11 */ /* 0x000fe2000f8408ff */
        /* <DEDUP_REMOVED lines=33> */
.L_x_2825:
[----:B------:R-:W-:Y:S05]  /*11790*/  BSYNC B1 ;  /* 0x0000000000017941 */ /* 0x000fea0003800000 */
.L_x_2824:
        /* <DEDUP_REMOVED lines=21> */
.L_x_2827:
[----:B------:R-:W-:Y:S05]  /*118f0*/  BSYNC B1 ;  /* 0x0000000000017941 */ /* 0x000fea0003800000 */
.L_x_2826:
        /* <DEDUP_REMOVED lines=21> */
.L_x_2829:
[----:B------:R-:W-:Y:S05]  /*11a50*/  BSYNC B1 ;  /* 0x0000000000017941 */ /* 0x000fea0003800000 */
.L_x_2828:
[----:B0-----:R-:W-:Y:S01]  /*11a60*/  VIADD R0, R6, 0x60 ;  /* 0x0000006006007836 */ /* 0x001fe20000000000 */
[----:B--2-4-:R-:W2:Y:S04]  /*11a70*/  SHFL.IDX PT, R4, R4, 0x3, 0x181f ;  /* 0x00781f0004047f89 */ /* 0x014ea800000e0000 */
[----:B------:R-:W-:Y:S01]  /*11a80*/  ISETP.GE.AND P0, PT, R0, R11, PT ;  /* 0x0000000b0000720c */ /* 0x000fe20003f06270 */
[----:B-1-3--:R1:W3:-:S12]  /*11a90*/  SHFL.IDX PT, R2, R5, 0x3, 0x181f ;  /* 0x00781f0005027f89 */ /* 0x00a2d800000e0000 */
[----:B-1----:R-:W-:Y:S05]  /*11aa0*/  @P0 BRA `(.L_x_2818) ;  /* 0x0000000000440947 */ /* 0x002fea0003800000 */
[----:B------:R-:W-:Y:S02]  /*11ab0*/  ULDC UR4, c[0x0][0xac8] ;  /* 0x0002b20000047ab9 */ /* 0x000fe40000000800 */
[----:B------:R-:W-:Y:S02]  /*11ac0*/  ISETP.GE.AND P3, PT, R7, UR4, PT ;  /* 0x0000000407007c0c */ /* 0x000fe4000bf66270 */
[----:B------:R-:W-:Y:S02]  /*11ad0*/  ISETP.GE.AND P2, PT, R13, UR4, PT ;  /* 0x000000040d007c0c */ /* 0x000fe4000bf46270 */
[----:B------:R-:W-:Y:S02]  /*11ae0*/  ISETP.GE.AND P1, PT, R9, UR4, PT ;  /* 0x0000000409007c0c */ /* 0x000fe4000bf26270 */
[----:B------:R-:W-:-:S07]  /*11af0*/  ISETP.GE.AND P0, PT, R15, UR4, PT ;  /* 0x000000040f007c0c */ /* 0x000fce000bf06270 */
[----:B---3--:R-:W-:-:S04]  /*11b00*/  @!P3 LEA R6, P4, R7, R2, 0x1 ;  /* 0x000000020706b211 */ /* 0x008fc800078808ff */
[----:B--2---:R-:W-:Y:S02]  /*11b10*/  @!P3 LEA.HI.X R7, R7, R4, R8, 0x1, P4 ;  /* 0x000000040707b211 */ /* 0x004fe400020f0c08 */
        /* <DEDUP_REMOVED lines=10> */
.L_x_2818:
[----:B------:R-:W-:Y:S05]  /*11bc0*/  BSYNC B0 ;  /* 0x0000000000007941 */ /* 0x000fea0003800000 */
.L_x_2808:
[----:B------:R-:W-:Y:S02]  /*11bd0*/  ULDC UR4, c[0x0][0xc3c] ;  /* 0x00030f0000047ab9 */ /* 0x000fe40000000800 */
[----:B------:R-:W-:-:S06]  /*11be0*/  UISETP.GE.AND UP0, UPT, UR7, UR4, UPT ;  /* 0x000000040700728c */ /* 0x000fcc000bf06270 */
[----:B------:R-:W-:-:S13]  /*11bf0*/  PLOP3.LUT P0, PT, PT, PT, UP0, 0x80, 0x0 ;  /* 0x000000000000781c */ /* 0x000fda0003f0f008 */
[----:B------:R-:W-:Y:S05]  /*11c00*/  @!P0 BRA `(.L_x_2830) ;  /* 0xfffffef4001c8947 */ /* 0x000fea000383ffff */
[----:B------:R-:W-:Y:S05]  /*11c10*/  EXIT ;  /* 0x000000000000794d */ /* 0x000fea0003800000 */
.L_x_2765:
        /* <DEDUP_REMOVED lines=62> */
.L_x_2834:
        /* <DEDUP_REMOVED lines=36> */
.L_x_2832:
[----:B------:R-:W-:-:S04]  /*12240*/  IMAD.IADD R8, R11, 0x1, -R8 ;  /* 0x000000010b087824 */ /* 0x000fc800078e0a08 */
[----:B------:R-:W-:-:S05]  /*12250*/  IMAD R3, R5, R4, R8 ;  /* 0x0000000405037224 */ /* 0x000fca00078e0208 */
[----:B------:R-:W-:Y:S01]  /*12260*/  ISETP.GT.AND P0, PT, R3, R6, PT ;  /* 0x000000060300720c */ /* 0x000fe20003f04270 */
[----:B------:R-:W-:-:S12]  /*12270*/  IMAD.MOV.U32 R3, RZ, RZ, RZ ;  /* 0x000000ffff037224 */ /* 0x000fd800078e00ff */
        /* <DEDUP_REMOVED lines=13> */
.L_x_2835:
[----:B01----:R-:W-:-:S04]  /*12350*/  IMAD R2, R3, R4, R8 ;  /* 0x0000000403027224 */ /* 0x003fc800078e0208 */
[----:B------:R-:W-:Y:S01]  /*12360*/  IMAD.IADD R5, R6, 0x1, -R2 ;  /* 0x0000000106057824 */ /* 0x000fe200078e0a02 */
[----:B------:R0:W-:Y:S01]  /*12370*/  STL [R1], R2 ;  /* 0x0000000201007387 */ /* 0x0001e20000100800 */
[----:B------:R-:W-:Y:S05]  /*12380*/  @!P1 BRA `(.L_x_2836) ;  /* 0x0000000000ec9947 */ /* 0x000fea0003800000 */
        /* <DEDUP_REMOVED lines=40> */
[----:B------:R-:W-:Y:S02]  /*12610*/  IMAD R3, R2, R6, R3 ;  /* 0x0000000602037224 */ /* 0x000fe400078e0203 */
[----:B------:R-:W-:-:S03]  /*12620*/  IMAD.MOV R6, RZ, RZ, -R8 ;  /* 0x000000ffff067224 */ /* 0x000fc600078e0a08 */
        /* <DEDUP_REMOVED lines=13> */
[----:B------:R-:W-:Y:S02]  /*12700*/  IMAD R2, R0, R6, R5 ;  /* 0x0000000600027224 */ /* 0x000fe400078e0205 */
[----:B------:R-:W-:-:S05]  /*12710*/  IMAD R3, R3, 0x10000, R4 ;  /* 0x0001000003037824 */ /* 0x000fca00078e0204 */
[----:B------:R1:W-:Y:S01]  /*12720*/  STL [R1+0x8], R3 ;  /* 0x0000080301007387 */ /* 0x0003e20000100800 */
[----:B------:R-:W-:Y:S05]  /*12730*/  BRA `(.L_x_2837) ;  /* 0x0000000400007947 */ /* 0x000fea0003800000 */
.L_x_2836:
        /* <DEDUP_REMOVED lines=40> */
[----:B0-----:R-:W-:-:S02]  /*129c0*/  VIADD R3, R4, 0xffffffe ;  /* 0x0ffffffe04037836 */ /* 0x001fc40000000000 */
[----:B------:R-:W-:-:S04]  /*129d0*/  IMAD.MOV R4, RZ, RZ, -R13 ;  /* 0x000000ffff047224 */ /* 0x000fc800078e0a0d */
        /* <DEDUP_REMOVED lines=20> */
[----:B------:R-:W-:-:S05]  /*12b20*/  IMAD R3, R2, R4, R3 ;  /* 0x0000000402037224 */ /* 0x000fca00078e0203 */
[----:B------:R0:W-:Y:S02]  /*12b30*/  STL [R1+0x8], R3 ;  /* 0x0000080301007387 */ /* 0x0001e40000100800 */
.L_x_2837:
[----:B01----:R-:W-:-:S05]  /*12b40*/  LOP3.LUT R3, RZ, R2, RZ, 0x33, !PT ;  /* 0x00000002ff037212 */ /* 0x003fca00078e33ff */
[----:B------:R-:W-:-:S05]  /*12b50*/  IMAD.IADD R0, R0, 0x1, R3 ;  /* 0x0000000100007824 */ /* 0x000fca00078e0203 */
[----:B------:R1:W-:Y:S01]  /*12b60*/  STL [R1+0x4], R0 ;  /* 0x0000040001007387 */ /* 0x0003e20000100800 */
[----:B------:R-:W-:Y:S05]  /*12b70*/  BRA `(.L_x_2838) ;  /* 0x0000000000107947 */ /* 0x000fea0003800000 */
.L_x_2833:
[----:B------:R0:W-:Y:S01]  /*12b80*/  STL [R1], R6 ;  /* 0x0000000601007387 */ /* 0x0001e20000100800 */
[----:B------:R-:W-:-:S03]  /*12b90*/  ULDC UR39, c[0x0][0xc3c] ;  /* 0x00030f0000277ab9 */ /* 0x000fc60000000800 */
[----:B------:R0:W-:Y:S04]  /*12ba0*/  STL [R1+0x4], RZ ;  /* 0x000004ff01007387 */ /* 0x0001e80000100800 */
[----:B------:R0:W-:Y:S02]  /*12bb0*/  STL [R1+0x8], RZ ;  /* 0x000008ff01007387 */ /* 0x0001e40000100800 */
.L_x_2838:
[----:B------:R-:W2:Y:S04]  /*12bc0*/  LDL R8, [R1] ;  /* 0x0000000001087983 */ /* 0x000ea80000100800 */
[----:B------:R-:W2:Y:S04]  /*12bd0*/  LDL R9, [R1+0x4] ;  /* 0x0000040001097983 */ /* 0x000ea80000100800 */
[----:B------:R-:W2:Y:S01]  /*12be0*/  LDL R10, [R1+0x8] ;  /* 0x00000800010a7983 */ /* 0x000ea20000100800 */
[----:B------:R-:W-:Y:S01]  /*12bf0*/  ISETP.NE.AND P0, PT, R7, RZ, PT ;  /* 0x000000ff0700720c */ /* 0x000fe20003f05270 */
[----:B------:R-:W-:-:S12]  /*12c00*/  IMAD.U32 R2, RZ, RZ, UR39 ;  /* 0x00000027ff027e24 */ /* 0x000fd8000f8e00ff */
[----:B------:R-:W3:Y:S01]  /*12c10*/  @!P0 S2R R3, SR_CgaCtaId ;  /* 0x0000000000038919 */ /* 0x000ee20000008800 */
[----:B-1----:R-:W-:Y:S01]  /*12c20*/  @!P0 MOV R0, 0x400 ;  /* 0x0000040000008802 */ /* 0x002fe20000000f00 */
[----:B------:R-:W-:-:S03]  /*12c30*/  @!P0 IMAD.MOV.U32 R11, RZ, RZ, R2 ;  /* 0x000000ffff0b8224 */ /* 0x000fc600078e0002 */
[----:B---3--:R-:W-:-:S05]  /*12c40*/  @!P0 LEA R0, R3, R0, 0x18 ;  /* 0x0000000003008211 */ /* 0x008fca00078ec0ff */
[----:B--2---:R1:W-:Y:S01]  /*12c50*/  @!P0 STS.128 [R0+0x388d0], R8 ;  /* 0x0388d00800008388 */ /* 0x0043e20000000c00 */
[----:B------:R-:W-:Y:S06]  /*12c60*/  BAR.ARV 0x5, 0x180 ;  /* 0x0146000000007b1d */ /* 0x000fec0000002000 */
.L_x_2831:
        /* <DEDUP_REMOVED lines=50> */
.L_x_2915:
[----:B------:R-:W-:Y:S01]  /*12f90*/  ULDC.64 UR4, c[0x0][0xc88] ;  /* 0x0003220000047ab9 */ /* 0x000fe20000000a00 */
[----:B------:R-:W-:Y:S01]  /*12fa0*/  ULDC.64 UR6, c[0x0][0xa18] ;  /* 0x0002860000067ab9 */ /* 0x000fe20000000a00 */
[----:B------:R-:W-:Y:S01]  /*12fb0*/  UIMAD.WIDE UR4, UR39, 0x4, UR4 ;  /* 0x00000004270478a5 */ /* 0x000fe2000f8e0204 */
[----:B------:R-:W-:Y:S01]  /*12fc0*/  IMAD.MOV.U32 R24, RZ, RZ, RZ ;  /* 0x000000ffff187224 */ /* 0x000fe200078e00ff */
[----:B01-3--:R-:W1:Y:S04]  /*12fd0*/  LDC.64 R4, c[0x0][0x418] ;  /* 0x00010600ff047b82 */ /* 0x00be680000000a00 */
[----:B------:R-:W-:Y:S02]  /*12fe0*/  IMAD.U32 R2, RZ, RZ, UR4 ;  /* 0x00000004ff027e24 */ /* 0x000fe4000f8e00ff */
[----:B------:R-:W-:Y:S01]  /*12ff0*/  IMAD.U32 R3, RZ, RZ, UR5 ;  /* 0x00000005ff037e24 */ /* 0x000fe2000f8e00ff */
        /* <DEDUP_REMOVED lines=45> */
.L_x_2840:
        /* <DEDUP_REMOVED lines=16> */
.L_x_2841:
        /* <DEDUP_REMOVED lines=9> */
.L_x_2842:
[----:B------:R-:W3:Y:S01]  /*13460*/  LDL R0, [R1+0x4] ;  /* 0x0000040001007983 */ /* 0x000ee20000100800 */
[----:B------:R-:W4:Y:S03]  /*13470*/  LDC R22, c[0x0][0x448] ;  /* 0x00011200ff167b82 */ /* 0x000f260000000800 */
[----:B------:R-:W3:Y:S01]  /*13480*/  LDL R23, [R1+0x8] ;  /* 0x0000080001177983 */ /* 0x000ee20000100800 */
[----:B-----5:R-:W-:Y:S01]  /*13490*/  IMAD.IADD R17, R17, 0x1, -R24 ;  /* 0x0000000111117824 */ /* 0x020fe200078e0a18 */
[----:B------:R-:W-:Y:S02]  /*134a0*/  LOP3.LUT R28, R28, 0xfffffeff, RZ, 0xc0, !PT ;  /* 0xfffffeff1c1c7812 */ /* 0x000fe400078ec0ff */
[----:B----4-:R-:W-:-:S13]  /*134b0*/  ISETP.NE.AND P0, PT, R22, 0x1, PT ;  /* 0x000000011600780c */ /* 0x010fda0003f05270 */
[----:B-12---:R-:W1:Y:S01]  /*134c0*/  @P0 LDC R3, c[0x0][0x44c] ;  /* 0x00011300ff030b82 */ /* 0x006e620000000800 */
[----:B------:R-:W-:-:S07]  /*134d0*/  @P0 LOP3.LUT R28, R28, 0x100, RZ, 0xfc, !PT ;  /* 0x000001001c1c0812 */ /* 0x000fce00078efcff */
[----:B------:R-:W2:Y:S01]  /*134e0*/  @P0 LDC R5, c[0x0][0x450] ;  /* 0x00011400ff050b82 */ /* 0x000ea20000000800 */
[----:B---3--:R-:W-:-:S04]  /*134f0*/  IMAD.SHL.U32 R0, R0, 0x80, RZ ;  /* 0x0000008000007824 */ /* 0x008fc800078e00ff */
[----:B------:R-:W-:-:S04]  /*13500*/  VIADD R0, R0, 0x7f ;  /* 0x0000007f00007836 */ /* 0x000fc80000000000 */
[----:B-1----:R-:W-:Y:S01]  /*13510*/  @P0 IMAD.HI.U32 R2, R0, R3, RZ ;  /* 0x0000000300020227 */ /* 0x002fe200078e00ff */
[----:B0-----:R-:W-:-:S04]  /*13520*/  IADD3 R3, R17, 0x80, -R18 ;  /* 0x0000008011037810 */ /* 0x001fc80007ffe812 */
[----:B--2---:R-:W-:-:S05]  /*13530*/  @P0 SHF.R.U32.HI R0, RZ, R5, R2 ;  /* 0x00000005ff000219 */ /* 0x004fca0000011602 */
[----:B------:R-:W-:Y:S02]  /*13540*/  IMAD.IADD R2, R3, 0x1, R0 ;  /* 0x0000000103027824 */ /* 0x000fe400078e0200 */
[----:B------:R-:W-:-:S03]  /*13550*/  VIADD R0, R17, 0x7f ;  /* 0x0000007f11007836 */ /* 0x000fc60000000000 */
[----:B------:R-:W-:Y:S02]  /*13560*/  SHF.R.S32.HI R5, RZ, 0x1f, R2 ;  /* 0x0000001fff057819 */ /* 0x000fe40000011402 */
[----:B------:R-:W-:Y:S02]  /*13570*/  SHF.R.S32.HI R3, RZ, 0x1f, R0 ;  /* 0x0000001fff037819 */ /* 0x000fe40000011400 */
[----:B------:R-:W-:Y:S02]  /*13580*/  LEA.HI R5, R5, R2, RZ, 0x7 ;  /* 0x0000000205057211 */ /* 0x000fe400078f38ff */
[----:B------:R-:W-:Y:S02]  /*13590*/  LEA.HI R3, R3, R0, RZ, 0x7 ;  /* 0x0000000003037211 */ /* 0x000fe400078f38ff */
[----:B------:R-:W-:Y:S02]  /*135a0*/  SHF.R.S32.HI R5, RZ, 0x7, R5 ;  /* 0x00000007ff057819 */ /* 0x000fe40000011405 */
[----:B------:R-:W-:-:S02]  /*135b0*/  SHF.R.S32.HI R0, RZ, 0x7, R3 ;  /* 0x00000007ff007819 */ /* 0x000fc40000011403 */
[C---:B------:R-:W-:Y:S02]  /*135c0*/  LOP3.LUT R2, R23.reuse, 0xff000000, RZ, 0xc0, !PT ;  /* 0xff00000017027812 */ /* 0x040fe400078ec0ff */
[----:B------:R-:W-:Y:S02]  /*135d0*/  VIMNMX R0, R0, R5, PT ;  /* 0x0000000500007248 */ /* 0x000fe40003fe0100 */
[----:B------:R-:W-:Y:S02]  /*135e0*/  SHF.R.U32.HI R2, RZ, 0x8, R2 ;  /* 0x00000008ff027819 */ /* 0x000fe40000011602 */
[----:B------:R-:W-:Y:S02]  /*135f0*/  ISETP.GE.AND P0, PT, R0, 0x1, PT ;  /* 0x000000010000780c */ /* 0x000fe40003f06270 */
[----:B------:R-:W-:-:S04]  /*13600*/  LOP3.LUT R3, R23, 0xff0000, RZ, 0xc0, !PT ;  /* 0x00ff000017037812 */ /* 0x000fc800078ec0ff */
[----:B------:R-:W-:Y:S01]  /*13610*/  LEA.HI R3, R3, R2, RZ, 0x10 ;  /* 0x0000000203037211 */ /* 0x000fe200078f80ff */
[----:B------:R-:W-:-:S03]  /*13620*/  IMAD.MOV.U32 R2, RZ, RZ, RZ ;  /* 0x000000ffff027224 */ /* 0x000fc600078e00ff */
[----:B------:R-:W-:-:S03]  /*13630*/  LOP3.LUT R37, R3, 0xff, RZ, 0xc0, !PT ;  /* 0x000000ff03257812 */ /* 0x000fc600078ec0ff */
[----:B------:R-:W-:Y:S05]  /*13640*/  @!P0 BRA `(.L_x_2843) ;  /* 0x0000000000708947 */ /* 0x000fea0003800000 */
[----:B------:R-:W-:-:S04]  /*13650*/  SHF.R.U32.HI R5, RZ, 0x10, R3 ;  /* 0x00000010ff057819 */ /* 0x000fc80000011603 */
[----:B------:R-:W-:-:S13]  /*13660*/  ISETP.NE.AND P0, PT, R5, RZ, PT ;  /* 0x000000ff0500720c */ /* 0x000fda0003f05270 */
[----:B------:R-:W0:Y:S02]  /*13670*/  @!P0 LDC R5, c[0x0][0x9f0] ;  /* 0x00027c00ff058b82 */ /* 0x000e240000000800 */
[-C--:B0-----:R-:W-:Y:S02]  /*13680*/  IABS R4, R5.reuse ;  /* 0x0000000500047213 */ /* 0x081fe40000000000 */
[----:B------:R-:W-:Y:S02]  /*13690*/  IADD3 R6, R5, -0x1, R0 ;  /* 0xffffffff05067810 */ /* 0x000fe40007ffe000 */
[----:B------:R-:W0:Y:S02]  /*136a0*/  I2F.RP R7, R4 ;  /* 0x0000000400077306 */ /* 0x000e240000209400 */
[----:B------:R-:W-:-:S04]  /*136b0*/  LOP3.LUT R2, R6, R5, RZ, 0x3c, !PT ;  /* 0x0000000506027212 */ /* 0x000fc800078e3cff */
[----:B------:R-:W-:Y:S01]  /*136c0*/  ISETP.GE.AND P2, PT, R2, RZ, PT ;  /* 0x000000ff0200720c */ /* 0x000fe20003f46270 */
[----:B------:R-:W-:Y:S01]  /*136d0*/  IMAD.MOV.U32 R2, RZ, RZ, RZ ;  /* 0x000000ffff027224 */ /* 0x000fe200078e00ff */
        /* <DEDUP_REMOVED lines=19> */
.L_x_2843:
[-C--:B------:R-:W-:Y:S01]  /*13810*/  IMAD R37, R37, R2.reuse, RZ ;  /* 0x0000000225257224 */ /* 0x080fe200078e02ff */
[----:B------:R-:W-:Y:S04]  /*13820*/  BSSY B7, `(.L_x_2844) ;  /* 0x0000491000077945 */ /* 0x000fe80003800000 */
[----:B------:R-:W-:-:S04]  /*13830*/  VIADDMNMX R19, R37, R2, R0, PT ;  /* 0x0000000225137246 */ /* 0x000fc80003800100 */
[----:B------:R-:W-:-:S13]  /*13840*/  ISETP.GT.AND P0, PT, R19, R37, PT ;  /* 0x000000251300720c */ /* 0x000fda0003f04270 */
        /* <DEDUP_REMOVED lines=16> */
[----:B0-----:R-:W-:-:S05]  /*13950*/  IADD3 R0, R0, UR46, R7 ;  /* 0x0000002e00007c10 */ /* 0x001fca000fffe007 */
[----:B------:R0:W-:Y:S01]  /*13960*/  STL [R1], R0 ;  /* 0x0000000001007387 */ /* 0x0001e20000100800 */
[----:B------:R-:W-:Y:S05]  /*13970*/  BRA `(.L_x_2846) ;  /* 0x0000004400ec7947 */ /* 0x000fea0003800000 */
.L_x_2845:
        /* <DEDUP_REMOVED lines=20> */
.L_x_2848:
[----:B------:R-:W-:Y:S05]  /*13ac0*/  BSYNC B6 ;  /* 0x0000000000067941 */ /* 0x000fea0003800000 */
.L_x_2847:
        /* <DEDUP_REMOVED lines=22> */
.L_x_2850:
[----:B------:R-:W-:Y:S05]  /*13c30*/  BSYNC B6 ;  /* 0x0000000000067941 */ /* 0x000fea0003800000 */
.L_x_2849:
        /* <DEDUP_REMOVED lines=20> */
.L_x_2852:
[----:B------:R-:W-:Y:S05]  /*13d80*/  BSYNC B6 ;  /* 0x0000000000067941 */ /* 0x000fea0003800000 */
.L_x_2851:
        /* <DEDUP_REMOVED lines=19> */
.L_x_2854:
[----:B------:R-:W-:Y:S05]  /*13ec0*/  BSYNC B6 ;  /* 0x0000000000067941 */ /* 0x000fea0003800000 */
.L_x_2853:
[----:B------:R-:W-:Y:S01]  /*13ed0*/  ULDC.64 UR4, c[0x0][0x9f8] ;  /* 0x00027e0000047ab9 */ /* 0x000fe20000000a00 */
[----:B------:R-:W0:Y:S01]  /*13ee0*/  S2R R20, SR_TID.X ;  /* 0x0000000000147919 */ /* 0x000e220000002100 */
[----:B------:R-:W-:Y:S01]  /*13ef0*/  UISETP.NE.U32.AND UP0, UPT, UR4, URZ, UPT ;  /* 0x0000003f0400728c */ /* 0x000fe2000bf05070 */
[----:B------:R-:W1:Y:S03]  /*13f00*/  LDC R8, c[0x0][0x430] ;  /* 0x00010c00ff087b82 */ /* 0x000e660000000800 */
[----:B------:R-:W-:-:S06]  /*13f10*/  UISETP.NE.AND.EX UP0, UPT, UR5, URZ, UPT, UP0 ;  /* 0x0000003f0500728c */ /* 0x000fcc000bf05300 */
[----:B------:R-:W-:-:S05]  /*13f20*/  PLOP3.LUT P0, PT, PT, PT, UP0, 0x80, 0x0 ;  /* 0x000000000000781c */ /* 0x000fca0003f0f008 */
[----:B------:R-:W-:-:S04]  /*13f30*/  @UP0 UIADD3 UR4, UP1, UR37, UR4, URZ ;  /* 0x0000000425040290 */ /* 0x000fc8000ff3e03f */
[----:B------:R-:W-:Y:S02]  /*13f40*/  @UP0 UIADD3.X UR5, UR36, UR5, URZ, UP1, !UPT ;  /* 0x0000000524050290 */ /* 0x000fe40008ffe43f */
[----:B------:R-:W-:-:S04]  /*13f50*/  IMAD.U32 R2, RZ, RZ, UR4 ;  /* 0x00000004ff027e24 */ /* 0x000fc8000f8e00ff */
[----:B------:R-:W-:-:S05]  /*13f60*/  IMAD.U32 R3, RZ, RZ, UR5 ;  /* 0x00000005ff037e24 */ /* 0x000fca000f8e00ff */
[----:B------:R2:W3:Y:S01]  /*13f70*/  @P0 LDG.E R34, desc[UR54][R2.64] ;  /* 0x0000003602220981 */ /* 0x0004e2000c1e1900 */
[----:B0-----:R-:W-:Y:S02]  /*13f80*/  LOP3.LUT R21, R20, 0x7f, RZ, 0xc0, !PT ;  /* 0x0000007f14157812 */ /* 0x001fe400078ec0ff */
[----:B-1----:R-:W-:Y:S01]  /*13f90*/  ISETP.NE.AND P1, PT, R8, 0x1, PT ;  /* 0x000000010800780c */ /* 0x002fe20003f25270 */
[----:B------:R-:W-:Y:S01]  /*13fa0*/  IMAD.SHL.U32 R20, R20, 0x10, RZ ;  /* 0x0000001014147824 */ /* 0x000fe200078e00ff */
[----:B------:R-:W-:Y:S02]  /*13fb0*/  SHF.R.U32.HI R21, RZ, 0x3, R21 ;  /* 0x00000003ff157819 */ /* 0x000fe40000011615 */
[----:B------:R-:W-:Y:S02]  /*13fc0*/  LEA R7, R19, 0xffffff80, 0x7 ;  /* 0xffffff8013077811 */ /* 0x000fe400078e38ff */
[----:B------:R-:W-:-:S04]  /*13fd0*/  LOP3.LUT R20, R21, 0x70, R20, 0xf8, !PT ;  /* 0x0000007015147812 */ /* 0x000fc800078ef814 */
[----:B------:R-:W-:-:S03]  /*13fe0*/  LOP3.LUT R6, R20, R7, RZ, 0xfc, !PT ;  /* 0x0000000714067212 */ /* 0x000fc600078efcff */
[----:B------:R-:W0:Y:S01]  /*13ff0*/  @P1 LDC R4, c[0x0][0x434] ;  /* 0x00010d00ff041b82 */ /* 0x000e220000000800 */
[----:B------:R-:W-:-:S07]  /*14000*/  ISETP.GE.AND P0, PT, R6, R17, PT ;  /* 0x000000110600720c */ /* 0x000fce0003f06270 */
[----:B------:R-:W1:Y:S01]  /*14010*/  @P1 LDC R0, c[0x0][0x438] ;  /* 0x00010e00ff001b82 */ /* 0x000e620000000800 */
[----:B------:R-:W-:-:S07]  /*14020*/  IMAD.IADD R5, R6, 0x1, R24 ;  /* 0x0000000106057824 */ /* 0x000fce00078e0218 */
[----:B--2---:R-:W2:Y:S01]  /*14030*/  @!P0 LDC.64 R2, c[0x0][0x428] ;  /* 0x00010a00ff028b82 */ /* 0x004ea20000000a00 */
[----:B0-----:R-:W-:-:S04]  /*14040*/  @P1 IMAD.HI.U32 R9, R5, R4, RZ ;  /* 0x0000000405091227 */ /* 0x001fc800078e00ff */
[----:B------:R-:W-:Y:S01]  /*14050*/  IMAD.MOV.U32 R4, RZ, RZ, R5 ;  /* 0x000000ffff047224 */ /* 0x000fe200078e0005 */
[----:B-1----:R-:W-:-:S05]  /*14060*/  @P1 SHF.R.U32.HI R4, RZ, R0, R9 ;  /* 0x00000000ff041219 */ /* 0x002fca0000011609 */
[----:B------:R-:W-:-:S04]  /*14070*/  IMAD.MOV R0, RZ, RZ, -R4 ;  /* 0x000000ffff007224 */ /* 0x000fc800078e0a04 */
[----:B------:R-:W-:Y:S01]  /*14080*/  IMAD R0, R8, R0, R5 ;  /* 0x0000000008007224 */ /* 0x000fe200078e0205 */
[----:B------:R-:W-:Y:S01]  /*14090*/  @!P0 SHF.R.S32.HI R5, RZ, 0x1f, R4 ;  /* 0x0000001fff058819 */ /* 0x000fe20000011404 */
[----:B------:R-:W0:Y:S01]  /*140a0*/  LDC R8, c[0x0][0x2f4] ;  /* 0x0000bd00ff087b82 */ /* 0x000e220000000800 */
[----:B------:R-:W-:-:S04]  /*140b0*/  LOP3.LUT R28, R28, 0xfffffff7, RZ, 0xc0, !PT ;  /* 0xfffffff71c1c7812 */ /* 0x000fc800078ec0ff */
[----:B------:R-:W-:Y:S02]  /*140c0*/  @P1 LOP3.LUT R28, R28, 0x8, RZ, 0xfc, !PT ;  /* 0x000000081c1c1812 */ /* 0x000fe400078efcff */
[----:B------:R-:W-:Y:S02]  /*140d0*/  LOP3.LUT R20, R32, 0x80, RZ, 0xfc, !PT ;  /* 0x0000008020147812 */ /* 0x000fe400078efcff */
[----:B------:R-:W-:Y:S01]  /*140e0*/  LOP3.LUT R28, R28, 0xfffffffd, RZ, 0xc0, !PT ;  /* 0xfffffffd1c1c7812 */ /* 0x000fe200078ec0ff */
[----:B------:R-:W-:-:S05]  /*140f0*/  IMAD.U32 R9, RZ, RZ, UR44 ;  /* 0x0000002cff097e24 */ /* 0x000fca000f8e00ff */
[----:B------:R-:W-:Y:S01]  /*14100*/  ISETP.NE.AND P2, PT, R9, 0x3, PT ;  /* 0x000000030900780c */ /* 0x000fe20003f45270 */
[----:B------:R-:W-:Y:S01]  /*14110*/  UMOV UR4, 0xffffffff ;  /* 0xffffffff00047882 */ /* 0x000fe20000000000 */
[----:B---3--:R-:W-:-:S05]  /*14120*/  SHF.R.S32.HI R6, RZ, 0x1f, R34 ;  /* 0x0000001fff067819 */ /* 0x008fca0000011422 */
[----:B------:R1:W-:Y:S01]  /*14130*/  STL [R1+0x10], R6 ;  /* 0x0000100601007387 */ /* 0x0003e20000100800 */
[----:B--2---:R-:W-:-:S04]  /*14140*/  @!P0 IMAD.WIDE.U32 R4, R34, R2, R4 ;  /* 0x0000000222048225 */ /* 0x004fc800078e0004 */
[----:B-1----:R-:W-:-:S04]  /*14150*/  @!P0 IMAD R6, R6, R2, RZ ;  /* 0x0000000206068224 */ /* 0x002fc800078e02ff */
[----:B------:R-:W-:Y:S02]  /*14160*/  @!P0 IMAD R6, R34, R3, R6 ;  /* 0x0000000322068224 */ /* 0x000fe400078e0206 */
[----:B------:R-:W1:Y:S02]  /*14170*/  @!P0 LDC.64 R2, c[0x0][0x418] ;  /* 0x00010600ff028b82 */ /* 0x000e640000000a00 */
[----:B------:R-:W-:Y:S01]  /*14180*/  @!P0 IMAD.IADD R6, R5, 0x1, R6 ;  /* 0x0000000105068824 */ /* 0x000fe200078e0206 */
[----:B-1----:R-:W-:-:S04]  /*14190*/  @!P0 LEA R2, P1, R4, R2, 0x2 ;  /* 0x0000000204028211 */ /* 0x002fc800078210ff */
[----:B------:R-:W-:Y:S02]  /*141a0*/  @!P0 LEA.HI.X R3, R4, R3, R6, 0x2, P1 ;  /* 0x0000000304038211 */ /* 0x000fe400008f1406 */
[----:B0-----:R-:W-:Y:S01]  /*141b0*/  ISETP.GE.AND P1, PT, R32, R8, PT ;  /* 0x000000082000720c */ /* 0x001fe20003f26270 */
        /* <DEDUP_REMOVED lines=8> */
[----:B0-----:R-:W-:Y:S06]  /*14240*/  BRA.DIV UR4, `(.L_x_2855) ;  /* 0x0000005604ac7947 */ /* 0x001fec000b800000 */
.L_x_2935:
[----:B------:R-:W-:Y:S01]  /*14250*/  LOP3.LUT R29, R23, 0xffff, RZ, 0xc0, !PT ;  /* 0x0000ffff171d7812 */ /* 0x000fe200078ec0ff */
[----:B------:R-:W-:Y:S06]  /*14260*/  @!P2 BRA `(.L_x_2856) ;  /* 0x000000000004a947 */ /* 0x000fec0003800000 */
[----:B------:R-:W-:Y:S01]  /*14270*/  BPT.TRAP 0x1 ;  /* 0x000000040000795c */ /* 0x000fe20000300000 */
.L_x_2856:
        /* <DEDUP_REMOVED lines=10> */
.L_x_2936:
[----:B------:R-:W-:Y:S05]  /*14320*/  BSYNC B0 ;  /* 0x0000000000007941 */ /* 0x000fea0003800000 */
.L_x_2857:
[----:B------:R-:W2:Y:S01]  /*14330*/  LDL R11, [R1+0x18] ;  /* 0x00001800010b7983 */ /* 0x000ea20000100800 */
[----:B------:R-:W-:Y:S01]  /*14340*/  ULDC.64 UR4, c[0x0][0x328] ;  /* 0x0000ca0000047ab9 */ /* 0x000fe20000000a00 */
[----:B-----5:R-:W-:Y:S01]  /*14350*/  SHF.R.S32.HI R10, RZ, 0x1f, R4 ;  /* 0x0000001fff0a7819 */ /* 0x020fe20000011404 */
        /* <DEDUP_REMOVED lines=16> */
[----:B------:R-:W-:Y:S02]  /*14460*/  IADD3.X R8, R8, UR7, RZ, P0, !PT ;  /* 0x0000000708087c10 */ /* 0x000fe400087fe4ff */
[----:B------:R-:W-:-:S13]  /*14470*/  ISETP.GE.AND P0, PT, R17, 0x1, PT ;  /* 0x000000011100780c */ /* 0x000fda0003f06270 */
[----:B------:R-:W-:Y:S01]  /*14480*/  @P0 LOP3.LUT R28, R28, 0x80, RZ, 0xfc, !PT ;  /* 0x000000801c1c0812 */ /* 0x000fe200078efcff */
[----:B--2---:R-:W-:Y:S01]  /*14490*/  IMAD R5, R30, 0x8000, R11 ;  /* 0x000080001e057824 */ /* 0x004fe200078e020b */
[----:B------:R-:W-:Y:S06]  /*144a0*/  BRA.DIV UR4, `(.L_x_2859) ;  /* 0x0000005604547947 */ /* 0x000fec000b800000 */
[----:B------:R-:W1:Y:S01]  /*144b0*/  LDC R12, c[0x0][0x2f4] ;  /* 0x0000bd00ff0c7b82 */ /* 0x000e620000000800 */
[----:B------:R-:W2:Y:S01]  /*144c0*/  SHFL.IDX PT, R2, R7, RZ, 0x181f ;  /* 0x00181fff07027589 */ /* 0x000ea200000e0000 */
[----:B------:R-:W-:Y:S01]  /*144d0*/  LOP3.LUT R11, R32, 0x80, RZ, 0xfc, !PT ;  /* 0x00000080200b7812 */ /* 0x000fe200078efcff */
[----:B------:R-:W-:Y:S01]  /*144e0*/  IMAD.IADD R5, R16, 0x1, R5 ;  /* 0x0000000110057824 */ /* 0x000fe200078e0205 */
[C---:B------:R-:W-:Y:S01]  /*144f0*/  ISETP.GE.AND P3, PT, R17.reuse, 0x11, PT ;  /* 0x000000111100780c */ /* 0x040fe20003f66270 */
[----:B------:R-:W3:Y:S01]  /*14500*/  SHFL.IDX PT, R3, R8, RZ, 0x181f ;  /* 0x00181fff08037589 */ /* 0x000ee200000e0000 */
[----:B------:R-:W-:Y:S02]  /*14510*/  LOP3.LUT R28, R28, 0xffffffdf, RZ, 0xc0, !PT ;  /* 0xffffffdf1c1c7812 */ /* 0x000fe400078ec0ff */
[C---:B------:R-:W-:Y:S02]  /*14520*/  ISETP.GE.AND P6, PT, R17.reuse, 0x71, PT ;  /* 0x000000711100780c */ /* 0x040fe40003fc6270 */
[----:B------:R-:W-:-:S02]  /*14530*/  ISETP.GE.AND P5, PT, R17, 0x31, PT ;  /* 0x000000311100780c */ /* 0x000fc40003fa6270 */
[----:B------:R-:W-:-:S05]  /*14540*/  ISETP.GE.AND P4, PT, R17, 0x41, PT ;  /* 0x000000411100780c */ /* 0x000fca0003f86270 */
[----:B------:R-:W-:Y:S02]  /*14550*/  @P3 LOP3.LUT R28, R28, 0x20, RZ, 0xfc, !PT ;  /* 0x000000201c1c3812 */ /* 0x000fe400078efcff */
[C---:B------:R-:W-:Y:S02]  /*14560*/  ISETP.GE.AND P3, PT, R17.reuse, 0x51, PT ;  /* 0x000000511100780c */ /* 0x040fe40003f66270 */
[----:B------:R-:W-:Y:S02]  /*14570*/  LOP3.LUT R28, R28, 0xffffffef, RZ, 0xc0, !PT ;  /* 0xffffffef1c1c7812 */ /* 0x000fe400078ec0ff */
[C---:B-1----:R-:W-:Y:S02]  /*14580*/  ISETP.GE.AND P1, PT, R32.reuse, R12, PT ;  /* 0x0000000c2000720c */ /* 0x042fe40003f26270 */
[----:B--2---:R-:W-:Y:S02]  /*14590*/  IADD3 R2, P0, R32, R2, RZ ;  /* 0x0000000220027210 */ /* 0x004fe40007f1e0ff */
        /* <DEDUP_REMOVED lines=57> */
[----:B-1----:R1:W2:Y:S10]  /*14930*/  SHFL.IDX PT, R2, R7, 0x7, 0x181f ;  /* 0x00f81f0007027f89 */ /* 0x0022b400000e0000 */
[----:B------:R-:W-:-:S02]  /*14940*/  @P2 LOP3.LUT R28, R28, 0x10, RZ, 0xfc, !PT ;  /* 0x000000101c1c2812 */ /* 0x000fc400078efcff */
[----:B------:R-:W-:Y:S02]  /*14950*/  ISETP.GE.AND P2, PT, R17, 0x61, PT ;  /* 0x000000611100780c */ /* 0x000fe40003f46270 */
[----:B------:R-:W-:-:S04]  /*14960*/  LOP3.LUT R28, R28, 0xffffffbf, RZ, 0xc0, !PT ;  /* 0xffffffbf1c1c7812 */ /* 0x000fc800078ec0ff */
[----:B-1-3--:R-:W-:-:S07]  /*14970*/  @P6 LOP3.LUT R28, R28, 0x40, RZ, 0xfc, !PT ;  /* 0x000000401c1c6812 */ /* 0x00afce00078efcff */
.L_x_2954:
        /* <DEDUP_REMOVED lines=11> */
.L_x_2860:
[----:B------:R-:W-:Y:S02]  /*14a30*/  PLOP3.LUT P1, PT, P1, P0, PT, 0xa2, 0x0 ;  /* 0x000000000000781c */ /* 0x000fe40000f21472 */
[----:B------:R-:W-:-:S08]  /*14a40*/  @P0 R2UR P1, UR4, R6 ;  /* 0x00000000060402ca */ /* 0x000fd00000020000 */
[----:B------:R-:W-:-:S05]  /*14a50*/  @P0 PLOP3.LUT P0, PT, P1, PT, PT, 0x80, 0x0 ;  /* 0x000000000000081c */ /* 0x000fca0000f0f070 */
[----:B------:R-:W-:Y:S01]  /*14a60*/  @!P1 SYNCS.ARRIVE.TRANS64.RED.A0T1 RZ, [UR4+0x38870], RZ ;  /* 0x038870ffffff99a7 */ /* 0x000fe20008200404 */
[----:B------:R-:W-:Y:S07]  /*14a70*/  @!P1 ARRIVES.LDGSTSBAR.64.TRANSCNT [UR4+0x38870] ;  /* 0x03887000ff0099b0 */ /* 0x000fee0008000a84 */
[----:B------:R-:W-:Y:S05]  /*14a80*/  @P0 BRA.U.ANY `(.L_x_2860) ;  /* 0xfffffffd00e80947 */ /* 0x000fea000393ffff */
[----:B------:R-:W-:Y:S01]  /*14a90*/  NOP ;  /* 0x0000000000007918 */ /* 0x000fe20000000000 */
[----:B-1----:R-:W-:-:S05]  /*14aa0*/  IMAD.U32 R2, RZ, RZ, UR44 ;  /* 0x0000002cff027e24 */ /* 0x002fca000f8e00ff */
[----:B------:R-:W-:-:S13]  /*14ab0*/  ISETP.NE.AND P6, PT, R2, 0x3, PT ;  /* 0x000000030200780c */ /* 0x000fda0003fc5270 */
[----:B------:R-:W-:Y:S05]  /*14ac0*/  @!P6 BRA `(.L_x_2861) ;  /* 0x000000000004e947 */ /* 0x000fea0003800000 */
[----:B------:R-:W-:Y:S01]  /*14ad0*/  BPT.TRAP 0x1 ;  /* 0x000000040000795c */ /* 0x000fe20000300000 */
.L_x_2861:
[----:B------:R1:W-:Y:S01]  /*14ae0*/  SYNCS.ARRIVE.TRANS64.A1T0 RZ, [R6+URZ+0x38870], RZ ;  /* 0x038870ff06ff79a7 */ /* 0x0003e2000810003f */
[----:B------:R-:W-:Y:S05]  /*14af0*/  @!P6 BRA `(.L_x_2862) ;  /* 0x000000000004e947 */ /* 0x000fea0003800000 */
[----:B------:R-:W-:Y:S01]  /*14b00*/  BPT.TRAP 0x1 ;  /* 0x000000040000795c */ /* 0x000fe20000300000 */
.L_x_2862:
[----:B------:R-:W2:Y:S01]  /*14b10*/  SYNCS.PHASECHK.TRANS64.TRYWAIT P0, [R6+URZ+0x38840], R20 ;  /* 0x03884014060075a7 */ /* 0x000ea2000800017f */
[----:B------:R-:W-:Y:S04]  /*14b20*/  BSSY B0, `(.L_x_2863) ;  /* 0x0000002000007945 */ /* 0x000fe80003800000 */
[----:B--2---:R-:W-:Y:S05]  /*14b30*/  @!P0 BRA `(.L_x_2864) ;  /* 0x0000005800808947 */ /* 0x004fea0003800000 */
.L_x_2955:
[----:B------:R-:W-:Y:S05]  /*14b40*/  BSYNC B0 ;  /* 0x0000000000007941 */ /* 0x000fea0003800000 */
.L_x_2863:
[----:B------:R-:W-:Y:S01]  /*14b50*/  ULDC.64 UR4, c[0x0][0x300] ;  /* 0x0000c00000047ab9 */ /* 0x000fe20000000a00 */
[----:B------:R-:W3:Y:S01]  /*14b60*/  LDC R8, c[0x0][0x2f4] ;  /* 0x0000bd00ff087b82 */ /* 0x000ee20000000800 */
        /* <DEDUP_REMOVED lines=14> */
[----:B---3--:R-:W-:Y:S02]  /*14c50*/  ISETP.GE.AND P1, PT, R11, R8, PT ;  /* 0x000000080b00720c */ /* 0x008fe40003f26270 */
[----:B------:R-:W-:Y:S01]  /*14c60*/  IMAD R0, R29, UR5, R3 ;  /* 0x000000051d007c24 */ /* 0x000fe2000f8e0203 */
[----:B------:R-:W-:-:S04]  /*14c70*/  IADD3 R4, P0, R2, UR6, RZ ;  /* 0x0000000602047c10 */ /* 0x000fc8000ff1e0ff */
[----:B------:R-:W-:Y:S01]  /*14c80*/  IADD3.X R0, R0, UR7, RZ, P0, !PT ;  /* 0x0000000700007c10 */ /* 0x000fe200087fe4ff */
[----:B------:R-:W-:Y:S08]  /*14c90*/  BRA.DIV UR4, `(.L_x_2865) ;  /* 0x0000005a043c7947 */ /* 0x000ff0000b800000 */
[----:B------:R-:W3:Y:S01]  /*14ca0*/  SHFL.IDX PT, R3, R4, RZ, 0x181f ;  /* 0x00181fff04037589 */ /* 0x000ee200000e0000 */
[----:B------:R-:W-:Y:S02]  /*14cb0*/  LOP3.LUT R28, R28, 0xffffefff, RZ, 0xc0, !PT ;  /* 0xffffefff1c1c7812 */ /* 0x000fe400078ec0ff */
[----:B------:R-:W-:Y:S01]  /*14cc0*/  ISETP.GE.AND P6, PT, R32, R8, PT ;  /* 0x000000082000720c */ /* 0x000fe20003fc6270 */
[----:B------:R-:W4:Y:S01]  /*14cd0*/  SHFL.IDX PT, R2, R0, RZ, 0x181f ;  /* 0x00181fff00027589 */ /* 0x000f2200000e0000 */
[----:B------:R-:W-:-:S03]  /*14ce0*/  @P4 LOP3.LUT R28, R28, 0x1000, RZ, 0xfc, !PT ;  /* 0x000010001c1c4812 */ /* 0x000fc600078efcff */
[----:B------:R-:W-:Y:S01]  /*14cf0*/  SHFL.IDX PT, R14, R4, 0x7, 0x181f ;  /* 0x00f81f00040e7f89 */ /* 0x000fe200000e0000 */
[C---:B------:R-:W-:Y:S02]  /*14d00*/  LOP3.LUT P4, RZ, R28.reuse, 0x80, RZ, 0xc0, !PT ;  /* 0x000000801cff7812 */ /* 0x040fe4000788c0ff */
[----:B------:R-:W-:-:S04]  /*14d10*/  LOP3.LUT R28, R28, 0xfffff7ff, RZ, 0xc0, !PT ;  /* 0xfffff7ff1c1c7812 */ /* 0x000fc800078ec0ff */
[----:B------:R-:W-:-:S04]  /*14d20*/  @P3 LOP3.LUT R28, R28, 0x800, RZ, 0xfc, !PT ;  /* 0x000008001c1c3812 */ /* 0x000fc800078efcff */
[C---:B------:R-:W-:Y:S02]  /*14d30*/  LOP3.LUT P3, RZ, R28.reuse, 0x20, RZ, 0xc0, !PT ;  /* 0x000000201cff7812 */ /* 0x040fe4000786c0ff */
[----:B------:R-:W-:Y:S02]  /*14d40*/  LOP3.LUT R28, R28, 0xfffffbff, RZ, 0xc0, !PT ;  /* 0xfffffbff1c1c7812 */ /* 0x000fe400078ec0ff */
[----:B---3--:R-:W-:Y:S02]  /*14d50*/  @P4 IADD3 R3, P0, R32, R3, RZ ;  /* 0x0000000320034210 */ /* 0x008fe40007f1e0ff */
[----:B------:R-:W-:-:S03]  /*14d60*/  @P2 LOP3.LUT R28, R28, 0x400, RZ, 0xfc, !PT ;  /* 0x000004001c1c2812 */ /* 0x000fc600078efcff */
[----:B----4-:R-:W-:Y:S01]  /*14d70*/  @P4 IMAD.X R2, RZ, RZ, R2, P0 ;  /* 0x000000ffff024224 */ /* 0x010fe200000e0602 */
[----:B------:R-:W-:-:S04]  /*14d80*/  LOP3.LUT P2, RZ, R28, 0x10, RZ, 0xc0, !PT ;  /* 0x000000101cff7812 */ /* 0x000fc8000784c0ff */
[----:B------:R-:W-:-:S04]  /*14d90*/  @P4 LOP3.LUT R3, R3, R2, RZ, 0x3c, !PT ;  /* 0x0000000203034212 */ /* 0x000fc800078e3cff */
[----:B------:R-:W-:-:S04]  /*14da0*/  @P4 LOP3.LUT R2, R3, R2, RZ, 0x3c, !PT ;  /* 0x0000000203024212 */ /* 0x000fc800078e3cff */
[----:B------:R-:W-:-:S05]  /*14db0*/  @P4 LOP3.LUT R3, R3, R2, RZ, 0x3c, !PT ;  /* 0x0000000203034212 */ /* 0x000fca00078e3cff */
[----:B------:R-:W-:Y:S04]  /*14dc0*/  @P4 LDGSTS.E.BYPASS.LTC128B.128 [R5+0x28400], desc[UR54][R2.64], !P6 ;  /* 0x2840000002054fae */ /* 0x000fe8000f101d76 */
[----:B------:R3:W-:Y:S01]  /*14dd0*/  @P4 LDGSTS.E.BYPASS.LTC128B.128 [R5+0x2c400], desc[UR54][R2.64+0x80], !P1 ;  /* 0x2c40008002054fae */ /* 0x0007e2000c901d76 */
[----:B------:R-:W-:-:S03]  /*14de0*/  LOP3.LUT P4, RZ, R28, 0x1000, RZ, 0xc0, !PT ;  /* 0x000010001cff7812 */ /* 0x000fc6000788c0ff */
[----:B---3--:R-:W3:Y:S04]  /*14df0*/  SHFL.IDX PT, R3, R4, 0x1, 0x181f ;  /* 0x00381f0004037f89 */ /* 0x008ee800000e0000 */
[----:B------:R-:W4:Y:S01]  /*14e00*/  SHFL.IDX PT, R2, R0, 0x1, 0x181f ;  /* 0x00381f0000027f89 */ /* 0x000f2200000e0000 */
[----:B---3--:R-:W-:-:S05]  /*14e10*/  @P3 IADD3 R3, P0, R32, R3, RZ ;  /* 0x0000000320033210 */ /* 0x008fca0007f1e0ff */
[----:B----4-:R-:W-:-:S05]  /*14e20*/  @P3 IMAD.X R2, RZ, RZ, R2, P0 ;  /* 0x000000ffff023224 */ /* 0x010fca00000e0602 */
        /* <DEDUP_REMOVED lines=24> */
[----:B------:R3:W-:Y:S04]  /*14fb0*/  @P5 LDGSTS.E.BYPASS.LTC128B.128 [R5+0x2dc00], desc[UR54][R2.64+0x80], !P1 ;  /* 0x2dc0008002055fae */ /* 0x0007e8000c901d76 */
        /* <DEDUP_REMOVED lines=19> */
[----:B------:R-:W4:Y:S04]  /*150f0*/  SHFL.IDX PT, R2, R0, 0x6, 0x181f ;  /* 0x00d81f0000027f89 */ /* 0x000f2800000e0000 */
[----:B------:R-:W0:Y:S01]  /*15100*/  SHFL.IDX PT, R0, R0, 0x7, 0x181f ;  /* 0x00f81f0000007f89 */ /* 0x000e2200000e0000 */
[----:B---3--:R-:W-:-:S05]  /*15110*/  @P2 IADD3 R3, P0, R32, R3, RZ ;  /* 0x0000000320032210 */ /* 0x008fca0007f1e0ff */
[----:B----4-:R-:W-:-:S05]  /*15120*/  @P2 IMAD.X R2, RZ, RZ, R2, P0 ;  /* 0x000000ffff022224 */ /* 0x010fca00000e0602 */
[----:B------:R-:W-:-:S04]  /*15130*/  @P2 LOP3.LUT R3, R3, R2, RZ, 0x3c, !PT ;  /* 0x0000000203032212 */ /* 0x000fc800078e3cff */
[----:B------:R-:W-:-:S04]  /*15140*/  @P2 LOP3.LUT R2, R3, R2, RZ, 0x3c, !PT ;  /* 0x0000000203022212 */ /* 0x000fc800078e3cff */
[----:B------:R-:W-:-:S05]  /*15150*/  @P2 LOP3.LUT R3, R3, R2, RZ, 0x3c, !PT ;  /* 0x0000000203032212 */ /* 0x000fca00078e3cff */
[----:B------:R3:W-:Y:S04]  /*15160*/  @P2 LDGSTS.E.BYPASS.LTC128B.128 [R5+0x2b400], desc[UR54][R2.64], !P6 ;  /* 0x2b40000002052fae */ /* 0x0007e8000f101d76 */
[----:B0-----:R3:W-:Y:S02]  /*15170*/  @P2 LDGSTS.E.BYPASS.LTC128B.128 [R5+0x2f400], desc[UR54][R2.64+0x80], !P1 ;  /* 0x2f40008002052fae */ /* 0x0017e4000c901d76 */
.L_x_2973:
[----:B------:R-:W-:Y:S02]  /*15180*/  LOP3.LUT P2, RZ, R28, 0x40, RZ, 0xc0, !PT ;  /* 0x000000401cff7812 */ /* 0x000fe4000784c0ff */
[----:B------:R-:W-:-:S11]  /*15190*/  ISETP.GE.AND P3, PT, R32, R8, PT ;  /* 0x000000082000720c */ /* 0x000fd60003f66270 */
[----:B---3--:R-:W-:-:S05]  /*151a0*/  @P2 IADD3 R2, P0, R32, R14, RZ ;  /* 0x0000000e20022210 */ /* 0x008fca0007f1e0ff */
        /* <DEDUP_REMOVED lines=8> */
.L_x_2866:
        /* <DEDUP_REMOVED lines=11> */
.L_x_2867:
        /* <DEDUP_REMOVED lines=23> */
[----:B-123--:R-:W-:Y:S02]  /*15450*/  IMAD.U32 R6, RZ, RZ, UR8 ;  /* 0x00000008ff067e24 */ /* 0x00efe4000f8e00ff */
        /* <DEDUP_REMOVED lines=8> */
.L_x_2869:
[----:B------:R-:W-:Y:S05]  /*154e0*/  BSYNC B6 ;  /* 0x0000000000067941 */ /* 0x000fea0003800000 */
.L_x_2868:
[----:B0-----:R-:W0:Y:S01]  /*154f0*/  S2R R2, SR_TID.X ;  /* 0x0000000000027919 */ /* 0x001e220000002100 */
[----:B------:R-:W-:Y:S01]  /*15500*/  ISETP.NE.AND P6, PT, R22, 0x1, PT ;  /* 0x000000011600780c */ /* 0x000fe20003fc5270 */
[----:B------:R-:W4:Y:S01]  /*15510*/  LDC R5, c[0x0][0x448] ;  /* 0x00011200ff057b82 */ /* 0x000f220000000800 */
[----:B-123--:R1:W5:Y:S01]  /*15520*/  LDL R6, [R1+0x24] ;  /* 0x0000240001067983 */ /* 0x00e3620000100800 */
[----:B------:R-:W-:Y:S01]  /*15530*/  R2UR UR8, R29 ;  /* 0x000000001d0872ca */ /* 0x000fe200000e0000 */
[----:B------:R-:W-:-:S09]  /*15540*/  ULDC.64 UR6, c[0x0][0x2d8] ;  /* 0x0000b60000067ab9 */ /* 0x000fd20000000a00 */
[----:B------:R-:W2:Y:S08]  /*15550*/  @P6 LDC R3, c[0x0][0x44c] ;  /* 0x00011300ff036b82 */ /* 0x000eb00000000800 */
[----:B------:R-:W3:Y:S01]  /*15560*/  @P6 LDC R4, c[0x0][0x450] ;  /* 0x00011400ff046b82 */ /* 0x000ee20000000800 */
[----:B0-----:R-:W-:-:S04]  /*15570*/  LOP3.LUT R17, R2, 0x7f, RZ, 0xc0, !PT ;  /* 0x0000007f02117812 */ /* 0x001fc800078ec0ff */
[----:B------:R-:W-:Y:S02]  /*15580*/  SHF.R.U32.HI R20, RZ, 0x3, R17 ;  /* 0x00000003ff147819 */ /* 0x000fe40000011611 */
[----:B------:R-:W4:Y:S01]  /*15590*/  LDL R17, [R1+0x4] ;  /* 0x0000040001117983 */ /* 0x000f220000100800 */
[----:B------:R-:W-:Y:S01]  /*155a0*/  IMAD.SHL.U32 R2, R2, 0x10, RZ ;  /* 0x0000001002027824 */ /* 0x000fe200078e00ff */
[----:B------:R-:W-:-:S04]  /*155b0*/  R2UR UR10, R29 ;  /* 0x000000001d0a72ca */ /* 0x000fc800000e0000 */
[----:B------:R-:W-:Y:S01]  /*155c0*/  LOP3.LUT R2, R20, 0x70, R2, 0xf8, !PT ;  /* 0x0000007014027812 */ /* 0x000fe200078ef802 */
[----:B------:R-:W-:Y:S01]  /*155d0*/  UMOV UR4, UR36 ;  /* 0x0000002400047c82 */ /* 0x000fe20008000000 */
[----:B------:R-:W-:Y:S02]  /*155e0*/  UMOV UR5, UR43 ;  /* 0x0000002b00057c82 */ /* 0x000fe40008000000 */
[----:B------:R-:W-:-:S03]  /*155f0*/  UIMAD.WIDE.U32 UR4, UR8, UR6, UR4 ;  /* 0x00000006080472a5 */ /* 0x000fc6000f8e0004 */
[----:B------:R-:W-:Y:S02]  /*15600*/  ULDC.64 UR8, c[0x0][0x2e0] ;  /* 0x0000b80000087ab9 */ /* 0x000fe40000000a00 */
[----:B------:R-:W-:Y:S02]  /*15610*/  UIMAD UR6, UR40, UR8, URZ ;  /* 0x00000008280672a4 */ /* 0x000fe4000f8e023f */
[----:B------:R-:W-:Y:S01]  /*15620*/  UIMAD UR5, UR10, UR7, UR5 ;  /* 0x000000070a0572a4 */ /* 0x000fe2000f8e0205 */
[----:B------:R-:W0:Y:S01]  /*15630*/  S2R R8, SR_TID.X ;  /* 0x0000000000087919 */ /* 0x000e220000002100 */
[----:B------:R-:W-:Y:S02]  /*15640*/  UIMAD UR6, UR41, UR9, UR6 ;  /* 0x00000009290672a4 */ /* 0x000fe4000f8e0206 */
[----:B------:R-:W-:-:S03]  /*15650*/  UIMAD.WIDE.U32 UR4, UR41, UR8, UR4 ;  /* 0x00000008290472a5 */ /* 0x000fc6000f8e0004 */
[----:B------:R-:W-:Y:S01]  /*15660*/  ULDC.64 UR8, c[0x0][0x2d0] ;  /* 0x0000b40000087ab9 */ /* 0x000fe20000000a00 */
[----:B------:R-:W-:Y:S01]  /*15670*/  UIADD3 UR5, UR5, UR6, URZ ;  /* 0x0000000605057290 */ /* 0x000fe2000fffe03f */
[----:B------:R-:W-:Y:S02]  /*15680*/  LOP3.LUT R9, R32, 0x80, RZ, 0xfc, !PT ;  /* 0x0000008020097812 */ /* 0x000fe400078efcff */
[----:B0-----:R-:W-:-:S04]  /*15690*/  LOP3.LUT R20, R8, 0x7f, RZ, 0xc0, !PT ;  /* 0x0000007f08147812 */ /* 0x001fc800078ec0ff */
[----:B------:R-:W-:Y:S01]  /*156a0*/  SHF.R.U32.HI R8, RZ, 0x3, R20 ;  /* 0x00000003ff087819 */ /* 0x000fe20000011614 */
[----:B----4-:R-:W-:-:S04]  /*156b0*/  IMAD R0, R17, 0x80, R2 ;  /* 0x0000008011007824 */ /* 0x010fc800078e0202 */
[----:B--2---:R-:W-:-:S04]  /*156c0*/  @P6 IMAD.HI.U32 R3, R0, R3, RZ ;  /* 0x0000000300036227 */ /* 0x004fc800078e00ff */
[----:B------:R-:W-:Y:S01]  /*156d0*/  IMAD.MOV.U32 R2, RZ, RZ, R0 ;  /* 0x000000ffff027224 */ /* 0x000fe200078e0000 */
[----:B---3--:R-:W-:-:S04]  /*156e0*/  @P6 SHF.R.U32.HI R2, RZ, R4, R3 ;  /* 0x00000004ff026219 */ /* 0x008fc80000011603 */
[--C-:B------:R-:W-:Y:S01]  /*156f0*/  SHF.R.S32.HI R3, RZ, 0x1f, R2.reuse ;  /* 0x0000001fff037819 */ /* 0x100fe20000011402 */
[----:B------:R-:W-:-:S04]  /*15700*/  IMAD.MOV R4, RZ, RZ, -R2 ;  /* 0x000000ffff047224 */ /* 0x000fc800078e0a02 */
[----:B------:R-:W-:Y:S02]  /*15710*/  IMAD R7, R3, UR8, RZ ;  /* 0x0000000803077c24 */ /* 0x000fe4000f8e02ff */
[----:B------:R-:W-:Y:S02]  /*15720*/  IMAD.U32 R3, RZ, RZ, UR8 ;  /* 0x00000008ff037e24 */ /* 0x000fe4000f8e00ff */
[----:B------:R-:W-:Y:S02]  /*15730*/  IMAD R0, R5, R4, R0 ;  /* 0x0000000405007224 */ /* 0x000fe400078e0200 */
[C---:B------:R-:W-:Y:S02]  /*15740*/  IMAD R7, R2.reuse, UR9, R7 ;  /* 0x0000000902077c24 */ /* 0x040fe4000f8e0207 */
[----:B------:R-:W-:Y:S01]  /*15750*/  IMAD.WIDE.U32 R2, R2, R3, UR4 ;  /* 0x0000000402027e25 */ /* 0x000fe2000f8e0003 */
[----:B------:R-:W-:Y:S01]  /*15760*/  SHF.R.S32.HI R4, RZ, 0x1f, R0 ;  /* 0x0000001fff047819 */ /* 0x000fe20000011400 */
[----:B------:R-:W-:-:S02]  /*15770*/  ULDC.64 UR4, c[0x0][0x2c8] ;  /* 0x0000b20000047ab9 */ /* 0x000fc40000000a00 */
        /* <DEDUP_REMOVED lines=11> */
[----:B-1----:R-:W-:Y:S09]  /*15830*/  BRA.DIV UR4, `(.L_x_2870) ;  /* 0x0000005a04147947 */ /* 0x002ff2000b800000 */
[----:B------:R-:W0:Y:S01]  /*15840*/  SHFL.IDX PT, R14, R0, RZ, 0x181f ;  /* 0x00181fff000e7589 */ /* 0x000e2200000e0000 */
[----:B------:R-:W-:Y:S02]  /*15850*/  IMAD R18, R18, R5, RZ ;  /* 0x0000000512127224 */ /* 0x000fe400078e02ff */
[----:B------:R-:W-:Y:S01]  /*15860*/  IMAD R5, R17, 0x80, R8 ;  /* 0x0000008011057824 */ /* 0x000fe200078e0208 */
        /* <DEDUP_REMOVED lines=69> */
.L_x_2990:
[----:B------:R-:W-:Y:S01]  /*15cc0*/  VIADD R5, R5, 0x70 ;  /* 0x0000007005057836 */ /* 0x000fe20000000000 */
[----:B------:R-:W-:Y:S04]  /*15cd0*/  BSSY B0, `(.L_x_2871) ;  /* 0x000000a000007945 */ /* 0x000fe80003800000 */
[----:B------:R-:W-:-:S13]  /*15ce0*/  ISETP.GE.AND P2, PT, R5, R18, PT ;  /* 0x000000120500720c */ /* 0x000fda0003f46270 */
[----:B------:R-:W-:Y:S05]  /*15cf0*/  @P2 BRA `(.L_x_2872) ;  /* 0x00000000001c2947 */ /* 0x000fea0003800000 */
[----:B-12---:R-:W-:-:S05]  /*15d00*/  IADD3 R2, P2, R32, R14, RZ ;  /* 0x0000000e20027210 */ /* 0x006fca0007f5e0ff */
[----:B------:R-:W-:-:S05]  /*15d10*/  IMAD.X R3, RZ, RZ, R4, P2 ;  /* 0x000000ffff037224 */ /* 0x000fca00010e0604 */
[----:B------:R-:W-:Y:S01]  /*15d20*/  @!PT LDS RZ, [RZ] ;  /* 0x00000000fffff984 */ /* 0x000fe20000000800 */
[----:B------:R-:W-:Y:S01]  /*15d30*/  @!PT LDS RZ, [RZ] ;  /* 0x00000000fffff984 */ /* 0x000fe20000000800 */
[----:B------:R-:W-:Y:S01]  /*15d40*/  @!PT LDS RZ, [RZ] ;  /* 0x00000000fffff984 */ /* 0x000fe20000000800 */
[----:B------:R0:W-:Y:S04]  /*15d50*/  LDGSTS.E.BYPASS.LTC128B.128 [R6+0x23c00], desc[UR54][R2.64], !P0 ;  /* 0x23c0000002067fae */ /* 0x0001e8000c101d76 */
[----:B------:R0:W-:Y:S02]  /*15d60*/  LDGSTS.E.BYPASS.LTC128B.128 [R6+0x27c00], desc[UR54][R2.64+0x80], !P1 ;  /* 0x27c0008002067fae */ /* 0x0001e4000c901d76 */
.L_x_2872:
[----:B------:R-:W-:Y:S05]  /*15d70*/  BSYNC B0 ;  /* 0x0000000000007941 */ /* 0x000fea0003800000 */
.L_x_2871:
[----:B------:R-:W-:Y:S01]  /*15d80*/  NOP ;  /* 0x0000000000007918 */ /* 0x000fe20000000000 */
[----:B------:R-:W-:-:S13]  /*15d90*/  PLOP3.LUT P0, PT, PT, PT, PT, 0x80, 0x0 ;  /* 0x000000000000781c */ /* 0x000fda0003f0f070 */
.L_x_2873:
[----:B------:R-:W-:Y:S02]  /*15da0*/  PLOP3.LUT P1, PT, P1, P0, PT, 0xa2, 0x0 ;  /* 0x000000000000781c */ /* 0x000fe40000f21472 */
[----:B------:R-:W-:-:S08]  /*15db0*/  @P0 R2UR P1, UR4, R16 ;  /* 0x00000000100402ca */ /* 0x000fd00000020000 */
[----:B------:R-:W-:-:S05]  /*15dc0*/  @P0 PLOP3.LUT P0, PT, P1, PT, PT, 0x80, 0x0 ;  /* 0x000000000000081c */ /* 0x000fca0000f0f070 */
[----:B------:R-:W-:Y:S01]  /*15dd0*/  @!P1 SYNCS.ARRIVE.TRANS64.RED.A0T1 RZ, [UR4+0x38800], RZ ;  /* 0x038800ffffff99a7 */ /* 0x000fe20008200404 */
[----:B------:R-:W-:Y:S07]  /*15de0*/  @!P1 ARRIVES.LDGSTSBAR.64.TRANSCNT [UR4+0x38800] ;  /* 0x03880000ff0099b0 */ /* 0x000fee0008000a84 */
[----:B------:R-:W-:Y:S05]  /*15df0*/  @P0 BRA.U.ANY `(.L_x_2873) ;  /* 0xfffffffd00e80947 */ /* 0x000fea000393ffff */
[----:B01----:R-:W3:Y:S02]  /*15e00*/  LDL.LU R2, [R1+0x28] ;  /* 0x0000280001027983 */ /* 0x003ee40000300800 */
        /* <DEDUP_REMOVED lines=13> */
.L_x_2991:
[----:B------:R-:W-:Y:S05]  /*15ee0*/  BSYNC B0 ;  /* 0x0000000000007941 */ /* 0x000fea0003800000 */
.L_x_2874:
[----:B------:R-:W-:Y:S05]  /*15ef0*/  @!P0 BRA `(.L_x_2876) ;  /* 0x0000001400f08947 */ /* 0x000fea0003800000 */
[----:B------:R-:W-:Y:S02]  /*15f00*/  IMAD.MOV.U32 R10, RZ, RZ, R33 ;  /* 0x000000ffff0a7224 */ /* 0x000fe400078e0021 */
[----:B------:R-:W-:-:S07]  /*15f10*/  IMAD.MOV.U32 R9, RZ, RZ, R30 ;  /* 0x000000ffff097224 */ /* 0x000fce00078e001e */
.L_x_2896:
        /* <DEDUP_REMOVED lines=41> */
.L_x_2877:
[----:B------:R-:W-:Y:S01]  /*161b0*/  IMAD R0, R30, 0x8, R16 ;  /* 0x000000081e007824 */ /* 0x000fe200078e0210 */
[----:B------:R-:W-:Y:S01]  /*161c0*/  SHF.L.U32 R19, R33, 0x1f, RZ ;  /* 0x0000001f21137819 */ /* 0x000fe200000006ff */
[----:B------:R-:W-:Y:S01]  /*161d0*/  BSSY B0, `(.L_x_2878) ;  /* 0x0000004000007945 */ /* 0x000fe20003800000 */
[----:B------:R-:W-:Y:S02]  /*161e0*/  SHF.R.S32.HI R17, RZ, 0x1f, R6 ;  /* 0x0000001fff117819 */ /* 0x000fe40000011406 */
[----:B------:R-:W0:Y:S02]  /*161f0*/  SYNCS.PHASECHK.TRANS64.TRYWAIT P0, [R0+URZ+0x38880], R19 ;  /* 0x03888013000075a7 */ /* 0x000e24000800017f */
[----:B0-----:R-:W-:Y:S05]  /*16200*/  @!P0 BRA `(.L_x_2879) ;  /* 0x0000005800348947 */ /* 0x001fea0003800000 */
.L_x_2992:
[----:B------:R-:W-:Y:S05]  /*16210*/  BSYNC B0 ;  /* 0x0000000000007941 */ /* 0x000fea0003800000 */
.L_x_2878:
        /* <DEDUP_REMOVED lines=70> */
.L_x_3010:
        /* <DEDUP_REMOVED lines=9> */
.L_x_2881:
        /* <DEDUP_REMOVED lines=11> */
.L_x_2882:
[----:B------:R3:W-:Y:S01]  /*167c0*/  SYNCS.ARRIVE.TRANS64.A1T0 RZ, [R0+URZ+0x38870], RZ ;  /* 0x038870ff00ff79a7 */ /* 0x0007e2000810003f */
[----:B------:R-:W-:Y:S05]  /*167d0*/  @!P3 BRA `(.L_x_2883) ;  /* 0x000000000004b947 */ /* 0x000fea0003800000 */
[----:B------:R-:W-:Y:S01]  /*167e0*/  BPT.TRAP 0x1 ;  /* 0x000000040000795c */ /* 0x000fe20000300000 */
.L_x_2883:
[----:B------:R-:W4:Y:S01]  /*167f0*/  SYNCS.PHASECHK.TRANS64.TRYWAIT P0, [R0+URZ+0x38840], R19 ;  /* 0x03884013000075a7 */ /* 0x000f22000800017f */
[----:B------:R-:W-:Y:S04]  /*16800*/  BSSY B0, `(.L_x_2884) ;  /* 0x0000002000007945 */ /* 0x000fe80003800000 */
[----:B----4-:R-:W-:Y:S05]  /*16810*/  @!P0 BRA `(.L_x_2885) ;  /* 0x0000005c000c8947 */ /* 0x010fea0003800000 */
.L_x_3011:
[----:B------:R-:W-:Y:S05]  /*16820*/  BSYNC B0 ;  /* 0x0000000000007941 */ /* 0x000fea0003800000 */
.L_x_2884:
        /* <DEDUP_REMOVED lines=66> */
.L_x_3029:
        /* <DEDUP_REMOVED lines=9> */
.L_x_2887:
        /* <DEDUP_REMOVED lines=11> */
.L_x_2888:
[----:B------:R3:W-:Y:S02]  /*16d90*/  SYNCS.ARRIVE.TRANS64.A1T0 RZ, [R0+URZ+0x38830], RZ ;  /* 0x038830ff00ff79a7 */ /* 0x0007e4000810003f */
[----:B---34-:R-:W-:-:S05]  /*16da0*/  IMAD.U32 R0, RZ, RZ, UR45 ;  /* 0x0000002dff007e24 */ /* 0x018fca000f8e00ff */
[----:B------:R-:W-:-:S13]  /*16db0*/  ISETP.NE.AND P0, PT, R0, 0x3, PT ;  /* 0x000000030000780c */ /* 0x000fda0003f05270 */
[----:B------:R-:W-:Y:S05]  /*16dc0*/  @!P0 BRA `(.L_x_2889) ;  /* 0x0000000000048947 */ /* 0x000fea0003800000 */
[----:B------:R-:W-:Y:S01]  /*16dd0*/  BPT.TRAP 0x1 ;  /* 0x000000040000795c */ /* 0x000fe20000300000 */
.L_x_2889:
[----:B------:R-:W-:Y:S01]  /*16de0*/  LOP3.LUT R3, R10, 0x1, RZ, 0x3c, !PT ;  /* 0x000000010a037812 */ /* 0x000fe200078e3cff */
[----:B------:R-:W-:Y:S01]  /*16df0*/  IMAD R0, R9, 0x8, R16 ;  /* 0x0000000809007824 */ /* 0x000fe200078e0210 */
[----:B------:R-:W-:Y:S02]  /*16e00*/  BSSY B0, `(.L_x_2890) ;  /* 0x0000004000007945 */ /* 0x000fe40003800000 */
[----:B------:R-:W-:-:S04]  /*16e10*/  SHF.L.U32 R3, R3, 0x1f, RZ ;  /* 0x0000001f03037819 */ /* 0x000fc800000006ff */
[----:B------:R-:W0:Y:S02]  /*16e20*/  SYNCS.PHASECHK.TRANS64.TRYWAIT P2, [R0+URZ+0x38870], R3 ;  /* 0x03887003000075a7 */ /* 0x000e24000804017f */
[----:B0-----:R-:W-:Y:S05]  /*16e30*/  @!P2 BRA `(.L_x_2891) ;  /* 0x0000005c00bca947 */ /* 0x001fea0003800000 */
.L_x_3030:
[----:B------:R-:W-:Y:S05]  /*16e40*/  BSYNC B0 ;  /* 0x0000000000007941 */ /* 0x000fea0003800000 */
.L_x_2890:
[----:B------:R-:W-:-:S05]  /*16e50*/  IMAD.U32 R2, RZ, RZ, UR44 ;  /* 0x0000002cff027e24 */ /* 0x000fca000f8e00ff */
[----:B------:R-:W-:-:S13]  /*16e60*/  ISETP.NE.AND P2, PT, R2, 0x3, PT ;  /* 0x000000030200780c */ /* 0x000fda0003f45270 */
[----:B------:R-:W-:Y:S05]  /*16e70*/  @!P2 BRA `(.L_x_2892) ;  /* 0x000000000004a947 */ /* 0x000fea0003800000 */
[----:B------:R-:W-:Y:S01]  /*16e80*/  BPT.TRAP 0x1 ;  /* 0x000000040000795c */ /* 0x000fe20000300000 */
.L_x_2892:
[----:B0-----:R-:W-:Y:S01]  /*16e90*/  SHF.L.U32 R3, R10, 0x1f, RZ ;  /* 0x0000001f0a037819 */ /* 0x001fe200000006ff */
[----:B------:R-:W-:-:S03]  /*16ea0*/  IMAD.SHL.U32 R17, R9, 0x8000, RZ ;  /* 0x0000800009117824 */ /* 0x000fc600078e00ff */
[----:B------:R-:W0:Y:S02]  /*16eb0*/  SYNCS.PHASECHK.TRANS64.TRYWAIT P2, [R0+URZ+0x38860], R3 ;  /* 0x03886003000075a7 */ /* 0x000e24000804017f */
[----:B0-----:R-:W-:Y:S05]  /*16ec0*/  @!P2 BRA `(.L_x_2893) ;  /* 0x0000005c00aca947 */ /* 0x001fea0003800000 */
.L_x_3031:
        /* <DEDUP_REMOVED lines=116> */
.L_x_2894:
[----:B-1----:R1:W-:Y:S01]  /*17610*/  SYNCS.ARRIVE.TRANS64.A1T0 RZ, [R0+URZ+0x38850], RZ ;  /* 0x038850ff00ff79a7 */ /* 0x0023e2000810003f */
[----:B------:R-:W-:Y:S06]  /*17620*/  BAR.SYNC.DEFER_BLOCKING 0x2, 0x80 ;  /* 0x0082000000007b1d */ /* 0x000fec0000010000 */
[----:B------:R-:W-:Y:S05]  /*17630*/  @!P0 BRA `(.L_x_2895) ;  /* 0x0000000000048947 */ /* 0x000fea0003800000 */
[----:B------:R-:W-:Y:S01]  /*17640*/  BPT.TRAP 0x1 ;  /* 0x000000040000795c */ /* 0x000fe20000300000 */
.L_x_2895:
[----:B------:R-:W2:Y:S01]  /*17650*/  LDL R2, [R1+0x14] ;  /* 0x0000140001027983 */ /* 0x000ea20000100800 */
[----:B-1----:R-:W-:Y:S02]  /*17660*/  VIADD R0, R0, 0x38880 ;  /* 0x0003888000007836 */ /* 0x002fe40000000000 */
[----:B0-----:R-:W-:Y:S02]  /*17670*/  IMAD.MOV.U32 R10, RZ, RZ, R33 ;  /* 0x000000ffff0a7224 */ /* 0x001fe400078e0021 */
[----:B------:R-:W-:Y:S01]  /*17680*/  IMAD.MOV.U32 R9, RZ, RZ, R30 ;  /* 0x000000ffff097224 */ /* 0x000fe200078e001e */
[----:B--2---:R-:W-:-:S04]  /*17690*/  PRMT R0, R2, 0x654, R0 ;  /* 0x0000065402007816 */ /* 0x004fc80000000000 */
[----:B------:R1:W-:Y:S01]  /*176a0*/  SYNCS.ARRIVE.TRANS64.RED.A1T0 RZ, [R0+URZ], RZ ;  /* 0x000000ff00ff79a7 */ /* 0x0003e2000810043f */
[----:B------:R-:W-:Y:S05]  /*176b0*/  @P1 BRA `(.L_x_2896) ;  /* 0xffffffe800181947 */ /* 0x000fea000383ffff */
.L_x_2876:
        /* <DEDUP_REMOVED lines=20> */
.L_x_2898:
[----:B------:R-:W-:Y:S05]  /*17800*/  BSYNC B0 ;  /* 0x0000000000007941 */ /* 0x000fea0003800000 */
.L_x_2897:
[----:B------:R-:W-:Y:S05]  /*17810*/  @!P0 BRA `(.L_x_2899) ;  /* 0x0000000000048947 */ /* 0x000fea0003800000 */
[----:B------:R-:W-:Y:S01]  /*17820*/  BPT.TRAP 0x1 ;  /* 0x000000040000795c */ /* 0x000fe20000300000 */
.L_x_2899:
[----:B0-----:R-:W-:Y:S01]  /*17830*/  LOP3.LUT R3, R33, 0x1, RZ, 0x3c, !PT ;  /* 0x0000000121037812 */ /* 0x001fe200078e3cff */
[----:B------:R-:W-:Y:S01]  /*17840*/  IMAD R18, R30, 0x8, R16 ;  /* 0x000000081e127824 */ /* 0x000fe200078e0210 */
[----:B------:R-:W-:Y:S02]  /*17850*/  BSSY B0, `(.L_x_2900) ;  /* 0x0000004000007945 */ /* 0x000fe40003800000 */
[----:B------:R-:W-:-:S04]  /*17860*/  SHF.L.U32 R3, R3, 0x1f, RZ ;  /* 0x0000001f03037819 */ /* 0x000fc800000006ff */
[----:B------:R-:W0:Y:S02]  /*17870*/  SYNCS.PHASECHK.TRANS64.TRYWAIT P1, [R18+URZ+0x38870], R3 ;  /* 0x03887003120075a7 */ /* 0x000e24000802017f */
[----:B0-----:R-:W-:Y:S05]  /*17880*/  @!P1 BRA `(.L_x_2901) ;  /* 0x0000005400509947 */ /* 0x001fea0003800000 */
.L_x_3032:
[----:B------:R-:W-:Y:S05]  /*17890*/  BSYNC B0 ;  /* 0x0000000000007941 */ /* 0x000fea0003800000 */
.L_x_2900:
[----:B-1----:R-:W-:-:S05]  /*178a0*/  IMAD.U32 R0, RZ, RZ, UR44 ;  /* 0x0000002cff007e24 */ /* 0x002fca000f8e00ff */
[----:B------:R-:W-:-:S13]  /*178b0*/  ISETP.NE.AND P1, PT, R0, 0x3, PT ;  /* 0x000000030000780c */ /* 0x000fda0003f25270 */
[----:B------:R-:W-:Y:S05]  /*178c0*/  @!P1 BRA `(.L_x_2902) ;  /* 0x0000000000049947 */ /* 0x000fea0003800000 */
[----:B------:R-:W-:Y:S01]  /*178d0*/  BPT.TRAP 0x1 ;  /* 0x000000040000795c */ /* 0x000fe20000300000 */
.L_x_2902:
[----:B0-----:R-:W-:-:S04]  /*178e0*/  SHF.L.U32 R3, R33, 0x1f, RZ ;  /* 0x0000001f21037819 */ /* 0x001fc800000006ff */
[----:B------:R-:W0:Y:S02]  /*178f0*/  SYNCS.PHASECHK.TRANS64.TRYWAIT P1, [R18+URZ+0x38860], R3 ;  /* 0x03886003120075a7 */ /* 0x000e24000802017f */
[----:B0-----:R-:W-:Y:S05]  /*17900*/  @!P1 BRA `(.L_x_2903) ;  /* 0x0000005400449947 */ /* 0x001fea0003800000 */
.L_x_3033:
        /* <DEDUP_REMOVED lines=117> */
.L_x_2904:
[----:B-1----:R1:W-:Y:S01]  /*18060*/  SYNCS.ARRIVE.TRANS64.A1T0 RZ, [R18+URZ+0x38850], RZ ;  /* 0x038850ff12ff79a7 */ /* 0x0023e2000810003f */
[----:B------:R-:W-:Y:S06]  /*18070*/  BAR.SYNC.DEFER_BLOCKING 0x2, 0x80 ;  /* 0x0082000000007b1d */ /* 0x000fec0000010000 */
[----:B------:R-:W-:Y:S05]  /*18080*/  @!P0 BRA `(.L_x_2905) ;  /* 0x0000000000048947 */ /* 0x000fea0003800000 */
[----:B------:R-:W-:Y:S01]  /*18090*/  BPT.TRAP 0x1 ;  /* 0x000000040000795c */ /* 0x000fe20000300000 */
.L_x_2905:
        /* <DEDUP_REMOVED lines=9> */
.L_x_2846:
[----:B------:R-:W-:Y:S05]  /*18130*/  BSYNC B7 ;  /* 0x0000000000077941 */ /* 0x000fea0003800000 */
.L_x_2844:
[----:B------:R-:W-:-:S13]  /*18140*/  LOP3.LUT P0, RZ, R28, 0x200, RZ, 0xc0, !PT ;  /* 0x000002001cff7812 */ /* 0x000fda000780c0ff */
[----:B------:R-:W-:Y:S05]  /*18150*/  @!P0 BRA `(.L_x_2906) ;  /* 0x0000000000348947 */ /* 0x000fea0003800000 */
[----:B------:R-:W0:Y:S08]  /*18160*/  S2UR UR4, SR_CgaCtaId ;  /* 0x00000000000479c3 */ /* 0x000e300000008800 */
[----:B------:R-:W-:Y:S01]  /*18170*/  BAR.SYNC.DEFER_BLOCKING 0x5, 0x180 ;  /* 0x0146000000007b1d */ /* 0x000fe20000010000 */
[----:B------:R-:W-:Y:S01]  /*18180*/  MOV R16, 0x400 ;  /* 0x0000040000107802 */ /* 0x000fe20000000f00 */
[----:B0-----:R-:W-:-:S05]  /*18190*/  IMAD.U32 R0, RZ, RZ, UR4 ;  /* 0x00000004ff007e24 */ /* 0x001fca000f8e00ff */
[----:B------:R-:W-:Y:S01]  /*181a0*/  LEA R16, R0, R16, 0x18 ;  /* 0x0000001000107211 */ /* 0x000fe200078ec0ff */
[----:B------:R-:W-:Y:S04]  /*181b0*/  STL [R1+0x14], R0 ;  /* 0x0000140001007387 */ /* 0x000fe80000100800 */
[----:B------:R-:W0:Y:S04]  /*181c0*/  LDS.128 R4, [R16+0x388d0] ;  /* 0x0388d00010047984 */ /* 0x000e280000000c00 */
[----:B0-----:R0:W-:Y:S01]  /*181d0*/  STL.64 [R1], R4 ;  /* 0x0000000401007387 */ /* 0x0011e20000100a00 */
[----:B------:R-:W-:-:S03]  /*181e0*/  IMAD.MOV.U32 R0, RZ, RZ, R7 ;  /* 0x000000ffff007224 */ /* 0x000fc600078e0007 */
[----:B------:R0:W-:Y:S02]  /*181f0*/  STL [R1+0x8], R6 ;  /* 0x0000080601007387 */ /* 0x0001e40000100800 */
[----:B------:R-:W-:Y:S01]  /*18200*/  R2UR UR39, R0 ;  /* 0x00000000002772ca */ /* 0x000fe200000e0000 */
[----:B------:R-:W-:Y:S06]  /*18210*/  BAR.ARV 0x4, 0x180 ;  /* 0x0106000000007b1d */ /* 0x000fec0000002000 */
[----:B------:R-:W-:Y:S08]  /*18220*/  BRA `(.L_x_2907) ;  /* 0x0000000c00f47947 */ /* 0x000ff00003800000 */
.L_x_2906:
[----:B0-----:R-:W2:Y:S01]  /*18230*/  LDL.LU R0, [R1] ;  /* 0x0000000001007983 */ /* 0x001ea20000300800 */
        /* <DEDUP_REMOVED lines=46> */
.L_x_2910:
        /* <DEDUP_REMOVED lines=40> */
.L_x_2908:
        /* <DEDUP_REMOVED lines=14> */
.L_x_2911:
[----:B0-----:R-:W-:Y:S01]  /*18880*/  IMAD R2, R7, R4, R2 ;  /* 0x0000000407027224 */ /* 0x001fe200078e0202 */
[----:B--2---:R-:W-:Y:S01]  /*18890*/  ISETP.NE.AND P0, PT, R8, 0x1, PT ;  /* 0x000000010800780c */ /* 0x004fe20003f05270 */
[----:B------:R-:W-:Y:S02]  /*188a0*/  UIADD3 UR39, UR4, UR39, URZ ;  /* 0x0000002704277290 */ /* 0x000fe4000fffe03f */
[----:B------:R-:W-:Y:S01]  /*188b0*/  IMAD.IADD R5, R6, 0x1, -R2 ;  /* 0x0000000106057824 */ /* 0x000fe200078e0a02 */
[----:B------:R0:W-:Y:S09]  /*188c0*/  STL [R1], R2 ;  /* 0x0000000201007387 */ /* 0x0001f20000100800 */
[----:B------:R-:W-:Y:S05]  /*188d0*/  @!P0 BRA `(.L_x_2912) ;  /* 0x0000000000e08947 */ /* 0x000fea0003800000 */
[----:B---3--:R-:W-:Y:S02]  /*188e0*/  IABS R4, R0 ;  /* 0x0000000000047213 */ /* 0x008fe40000000000 */
[----:B------:R-:W-:Y:S02]  /*188f0*/  IABS R6, R8 ;  /* 0x0000000800067213 */ /* 0x000fe40000000000 */
[----:B------:R-:W2:Y:S08]  /*18900*/  I2F.RP R7, R4 ;  /* 0x0000000400077306 */ /* 0x000eb00000209400 */
[----:B----4-:R-:W3:Y:S08]  /*18910*/  I2F.RP R10, R6 ;  /* 0x00000006000a7306 */ /* 0x010ef00000209400 */
[----:B--2---:R-:W0:Y:S08]  /*18920*/  MUFU.RCP R7, R7 ;  /* 0x0000000700077308 */ /* 0x004e300000001000 */
[----:B---3--:R-:W-:Y:S01]  /*18930*/  MUFU.RCP R10, R10 ;  /* 0x0000000a000a7308 */ /* 0x008fe20000001000 */
[----:B0-----:R-:W-:Y:S01]  /*18940*/  VIADD R2, R7, 0xffffffe ;  /* 0x0ffffffe07027836 */ /* 0x001fe20000000000 */
[----:B------:R-:W-:-:S06]  /*18950*/  IABS R7, R0 ;  /* 0x0000000000077213 */ /* 0x000fcc0000000000 */
[----:B------:R0:W2:Y:S02]  /*18960*/  F2I.FTZ.U32.TRUNC.NTZ R3, R2 ;  /* 0x0000000200037305 */ /* 0x0000a4000021f000 */
[----:B0-----:R-:W-:Y:S02]  /*18970*/  IMAD.MOV.U32 R2, RZ, RZ, RZ ;  /* 0x000000ffff027224 */ /* 0x001fe400078e00ff */
[----:B--2---:R-:W-:-:S04]  /*18980*/  IMAD.MOV R9, RZ, RZ, -R3 ;  /* 0x000000ffff097224 */ /* 0x004fc800078e0a03 */
[----:B------:R-:W-:-:S04]  /*18990*/  IMAD R9, R9, R4, RZ ;  /* 0x0000000409097224 */ /* 0x000fc800078e02ff */
[----:B------:R-:W-:Y:S01]  /*189a0*/  IMAD.HI.U32 R3, R3, R9, R2 ;  /* 0x0000000903037227 */ /* 0x000fe200078e0002 */
[----:B------:R-:W-:-:S03]  /*189b0*/  IABS R2, R5 ;  /* 0x0000000500027213 */ /* 0x000fc60000000000 */
[----:B------:R-:W-:Y:S02]  /*189c0*/  IMAD.MOV R9, RZ, RZ, -R7 ;  /* 0x000000ffff097224 */ /* 0x000fe400078e0a07 */
[----:B------:R-:W-:-:S04]  /*189d0*/  IMAD.HI.U32 R7, R3, R2, RZ ;  /* 0x0000000203077227 */ /* 0x000fc800078e00ff */
[----:B------:R-:W-:Y:S02]  /*189e0*/  IMAD R9, R7, R9, R2 ;  /* 0x0000000907097224 */ /* 0x000fe400078e0202 */
[----:B------:R-:W-:Y:S02]  /*189f0*/  VIADD R3, R10, 0xffffffe ;  /* 0x0ffffffe0a037836 */ /* 0x000fe40000000000 */
[----:B------:R-:W-:Y:S01]  /*18a00*/  IMAD.MOV.U32 R2, RZ, RZ, RZ ;  /* 0x000000ffff027224 */ /* 0x000fe200078e00ff */
[----:B------:R-:W-:-:S03]  /*18a10*/  ISETP.GT.U32.AND P1, PT, R4, R9, PT ;  /* 0x000000090400720c */ /* 0x000fc60003f24070 */
        /* <DEDUP_REMOVED lines=28> */
[--C-:B------:R-:W-:Y:S02]  /*18be0*/  IMAD.MOV R2, RZ, RZ, -R4.reuse ;  /* 0x000000ffff027224 */ /* 0x100fe400078e0a04 */
[C---:B------:R-:W-:Y:S02]  /*18bf0*/  IMAD R3, R8.reuse, 0x1000000, R4 ;  /* 0x0100000008037824 */ /* 0x040fe400078e0204 */
[--C-:B------:R-:W-:Y:S02]  /*18c00*/  IMAD R8, R8, R2, R7.reuse ;  /* 0x0000000208087224 */ /* 0x100fe400078e0207 */
[----:B------:R-:W-:Y:S02]  /*18c10*/  IMAD.MOV R2, RZ, RZ, -R7 ;  /* 0x000000ffff027224 */ /* 0x000fe400078e0a07 */
[----:B------:R-:W-:Y:S02]  /*18c20*/  IMAD R3, R8, 0x10000, R3 ;  /* 0x0001000008037824 */ /* 0x000fe400078e0203 */
[----:B------:R-:W-:-:S03]  /*18c30*/  IMAD R2, R0, R2, R5 ;  /* 0x0000000200027224 */ /* 0x000fc600078e0205 */
[----:B------:R0:W-:Y:S01]  /*18c40*/  STL [R1+0x8], R3 ;  /* 0x0000080301007387 */ /* 0x0001e20000100800 */
[----:B------:R-:W-:Y:S05]  /*18c50*/  BRA `(.L_x_2913) ;  /* 0x0000000000fc7947 */ /* 0x000fea0003800000 */
.L_x_2912:
[----:B------:R-:W-:Y:S02]  /*18c60*/  ULDC.64 UR4, c[0x0][0xc90] ;  /* 0x0003240000047ab9 */ /* 0x000fe40000000a00 */
[----:B------:R-:W-:-:S06]  /*18c70*/  UIMAD.WIDE UR4, UR39, 0x4, UR4 ;  /* 0x00000004270478a5 */ /* 0x000fcc000f8e0204 */
[----:B0-----:R-:W-:Y:S02]  /*18c80*/  IMAD.U32 R2, RZ, RZ, UR4 ;  /* 0x00000004ff027e24 */ /* 0x001fe4000f8e00ff */
[----:B----4-:R-:W-:-:S05]  /*18c90*/  IMAD.U32 R3, RZ, RZ, UR5 ;  /* 0x00000005ff037e24 */ /* 0x010fca000f8e00ff */
        /* <DEDUP_REMOVED lines=57> */
[----:B------:R-:W-:-:S05]  /*19030*/  IMAD R3, R2, R4, R5 ;  /* 0x0000000402037224 */ /* 0x000fca00078e0205 */
[----:B------:R2:W-:Y:S02]  /*19040*/  STL [R1+0x8], R3 ;  /* 0x0000080301007387 */ /* 0x0005e40000100800 */
.L_x_2913:
[----:B0-2---:R-:W-:-:S05]  /*19050*/  LOP3.LUT R3, RZ, R2, RZ, 0x33, !PT ;  /* 0x00000002ff037212 */ /* 0x005fca00078e33ff */
[----:B------:R-:W-:-:S05]  /*19060*/  IMAD.IADD R0, R0, 0x1, R3 ;  /* 0x0000000100007824 */ /* 0x000fca00078e0203 */
[----:B------:R2:W-:Y:S01]  /*19070*/  STL [R1+0x4], R0 ;  /* 0x0000040001007387 */ /* 0x0005e20000100800 */
[----:B------:R-:W-:Y:S05]  /*19080*/  BRA `(.L_x_2914) ;  /* 0x0000000000107947 */ /* 0x000fea0003800000 */
.L_x_2909:
[----:B------:R0:W-:Y:S01]  /*19090*/  STL [R1], R6 ;  /* 0x0000000601007387 */ /* 0x0001e20000100800 */
[----:B------:R-:W-:-:S03]  /*190a0*/  ULDC UR39, c[0x0][0xc3c] ;  /* 0x00030f0000277ab9 */ /* 0x000fc60000000800 */
[----:B------:R0:W-:Y:S04]  /*190b0*/  STL [R1+0x4], RZ ;  /* 0x000004ff01007387 */ /* 0x0001e80000100800 */
[----:B------:R0:W-:Y:S02]  /*190c0*/  STL [R1+0x8], RZ ;  /* 0x000008ff01007387 */ /* 0x0001e40000100800 */
.L_x_2914:
[----:B------:R-:W3:Y:S04]  /*190d0*/  LDL R3, [R1+0x4] ;  /* 0x0000040001037983 */ /* 0x000ee80000100800 */
[----:B------:R-:W4:Y:S04]  /*190e0*/  LDL R2, [R1+0x8] ;  /* 0x0000080001027983 */ /* 0x000f280000100800 */
[----:B------:R-:W5:Y:S01]  /*190f0*/  LDL R4, [R1] ;  /* 0x0000000001047983 */ /* 0x000f620000100800 */
[----:B--2---:R-:W2:Y:S01]  /*19100*/  S2R R0, SR_TID.X ;  /* 0x0000000000007919 */ /* 0x004ea20000002100 */
[----:B------:R-:W-:Y:S01]  /*19110*/  BAR.SYNC.DEFER_BLOCKING 0x4, 0x180 ;  /* 0x0106000000007b1d */ /* 0x000fe20000010000 */
[----:B---3--:R-:W-:-:S02]  /*19120*/  IMAD.MOV.U32 R5, RZ, RZ, R3 ;  /* 0x000000ffff057224 */ /* 0x008fc400078e0003 */
[----:B----4-:R-:W-:-:S03]  /*19130*/  IMAD.MOV.U32 R3, RZ, RZ, R2 ;  /* 0x000000ffff037224 */ /* 0x010fc600078e0002 */
[----:B------:R3:W4:Y:S01]  /*19140*/  LDL R2, [R1+0x14] ;  /* 0x0000140001027983 */ /* 0x0007220000100800 */
[----:B--2---:R-:W-:Y:S01]  /*19150*/  LOP3.LUT R0, R0, 0x1f, RZ, 0xc0, !PT ;  /* 0x0000001f00007812 */ /* 0x004fe200078ec0ff */
[----:B0-----:R-:W-:-:S03]  /*19160*/  IMAD.MOV.U32 R6, RZ, RZ, R3 ;  /* 0x000000ffff067224 */ /* 0x001fc600078e0003 */
[----:B------:R-:W-:-:S13]  /*19170*/  ISETP.NE.AND P0, PT, R0, RZ, PT ;  /* 0x000000ff0000720c */ /* 0x000fda0003f05270 */
[----:B------:R-:W-:Y:S01]  /*19180*/  @!P0 MOV R0, 0x400 ;  /* 0x0000040000008802 */ /* 0x000fe20000000f00 */
[----:B----4-:R-:W0:Y:S03]  /*19190*/  @!P0 S2R R2, SR_CgaCtaId ;  /* 0x0000000000028919 */ /* 0x010e260000008800 */
[----:B0-----:R-:W-:Y:S01]  /*191a0*/  @!P0 LEA R16, R2, R0, 0x18 ;  /* 0x0000000002108211 */ /* 0x001fe200078ec0ff */
[----:B------:R-:W-:Y:S01]  /*191b0*/  IMAD.U32 R0, RZ, RZ, UR39 ;  /* 0x00000027ff007e24 */ /* 0x000fe2000f8e00ff */
[----:B------:R3:W-:Y:S03]  /*191c0*/  @!P0 STL [R1+0x14], R2 ;  /* 0x0000140201008387 */ /* 0x0007e60000100800 */
[----:B------:R-:W-:-:S05]  /*191d0*/  @!P0 IMAD.MOV.U32 R7, RZ, RZ, R0 ;  /* 0x000000ffff078224 */ /* 0x000fca00078e0000 */
[----:B-----5:R3:W-:Y:S01]  /*191e0*/  @!P0 STS.128 [R16+0x388d0], R4 ;  /* 0x0388d00410008388 */ /* 0x0207e20000000c00 */
[----:B------:R-:W-:Y:S06]  /*191f0*/  BAR.ARV 0x5, 0x180 ;  /* 0x0146000000007b1d */ /* 0x000fec0000002000 */
.L_x_2907:
[----:B------:R-:W-:Y:S02]  /*19200*/  ULDC UR4, c[0x0][0xc3c] ;  /* 0x00030f0000047ab9 */ /* 0x000fe40000000800 */
[----:B------:R-:W-:-:S06]  /*19210*/  UISETP.GE.AND UP0, UPT, UR39, UR4, UPT ;  /* 0x000000042700728c */ /* 0x000fcc000bf06270 */
[----:B------:R-:W-:-:S13]  /*19220*/  PLOP3.LUT P0, PT, PT, PT, UP0, 0x80, 0x0 ;  /* 0x000000000000781c */ /* 0x000fda0003f0f008 */
[----:B------:R-:W-:Y:S05]  /*19230*/  @!P0 BRA `(.L_x_2915) ;  /* 0xffffff9c00548947 */ /* 0x000fea000383ffff */
.L_x_2839:
[----:B-1----:R-:W2:Y:S01]  /*19240*/  LDL.LU R0, [R1+0x28] ;  /* 0x0000280001007983 */ /* 0x002ea20000300800 */
[----:B------:R-:W-:Y:S01]  /*19250*/  BSSY B0, `(.L_x_2916) ;  /* 0x000000b000007945 */ /* 0x000fe20003800000 */
[----:B0--3--:R-:W0:Y:S01]  /*19260*/  S2R R5, SR_CgaCtaId ;  /* 0x0000000000057919 */ /* 0x009e220000008800 */
        /* <DEDUP_REMOVED lines=9> */
.L_x_3034:
[----:B------:R-:W-:Y:S05]  /*19300*/  BSYNC B0 ;  /* 0x0000000000007941 */ /* 0x000fea0003800000 */
.L_x_2916:
[----:B------:R-:W-:-:S03]  /*19310*/  UMOV UR4, 0xffffffff ;  /* 0xffffffff00047882 */ /* 0x000fc60000000000 */
[----:B------:R-:W-:Y:S05]  /*19320*/  BRA.DIV UR4, `(.L_x_2918) ;  /* 0x0000003a04e47947 */ /* 0x000fea000b800000 */
[----:B0-----:R-:W0:Y:S02]  /*19330*/  S2R R0, SR_TID.X ;  /* 0x0000000000007919 */ /* 0x001e240000002100 */
[----:B0-----:R-:W-:-:S04]  /*19340*/  SHF.R.U32.HI R0, RZ, 0x5, R0 ;  /* 0x00000005ff007819 */ /* 0x001fc80000011600 */
[----:B------:R-:W-:-:S05]  /*19350*/  LOP3.LUT R0, R0, 0x3, RZ, 0xc0, !PT ;  /* 0x0000000300007812 */ /* 0x000fca00078ec0ff */
[----:B------:R0:W1:Y:S02]  /*19360*/  SHFL.IDX PT, R14, R0, RZ, 0x1f ;  /* 0x00001fff000e7589 */ /* 0x00006400000e0000 */
.L_x_3037:
[----:B-1----:R-:W-:Y:S01]  /*19370*/  ISETP.NE.AND P0, PT, R14, RZ, PT ;  /* 0x000000ff0e00720c */ /* 0x002fe20003f05270 */
[----:B------:R-:W-:-:S12]  /*19380*/  BSSY B0, `(.L_x_2919) ;  /* 0x000002c000007945 */ /* 0x000fd80003800000 */
[----:B------:R-:W-:Y:S05]  /*19390*/  @P0 BRA `(.L_x_2920) ;  /* 0x0000000000a80947 */ /* 0x000fea0003800000 */
[----:B------:R-:W-:-:S03]  /*193a0*/  UMOV UR4, 0xffffffff ;  /* 0xffffffff00047882 */ /* 0x000fc60000000000 */
[----:B------:R-:W-:Y:S05]  /*193b0*/  BRA.DIV UR4, `(.L_x_2921) ;  /* 0x0000003a04f47947 */ /* 0x000fea000b800000 */
[----:B------:R-:W-:-:S13]  /*193c0*/  ELECT P6, URZ, PT ;  /* 0x00000000003f782f */ /* 0x000fda00038c0000 */
.L_x_3040:
[----:B------:R-:W-:Y:S05]  /*193d0*/  @!P6 BRA `(.L_x_2920) ;  /* 0x000000000098e947 */ /* 0x000fea0003800000 */
[----:B------:R-:W-:-:S06]  /*193e0*/  ULOP3.LUT UR4, UR42, 0x2, URZ, 0xfc, !UPT ;  /* 0x000000022a047892 */ /* 0x000fcc000f8efc3f */
[----:B0-----:R-:W-:-:S05]  /*193f0*/  IMAD.U32 R0, RZ, RZ, UR4 ;  /* 0x00000004ff007e24 */ /* 0x001fca000f8e00ff */
[----:B------:R-:W-:-:S13]  /*19400*/  ISETP.NE.AND P0, PT, R0, 0x3, PT ;  /* 0x000000030000780c */ /* 0x000fda0003f05270 */
[----:B------:R-:W-:Y:S05]  /*19410*/  @!P0 BRA `(.L_x_2922) ;  /* 0x0000000000048947 */ /* 0x000fea0003800000 */
[----:B------:R-:W-:Y:S01]  /*19420*/  BPT.TRAP 0x1 ;  /* 0x000000040000795c */ /* 0x000fe20000300000 */
.L_x_2922:
[C---:B------:R-:W-:Y:S01]  /*19430*/  IMAD R3, R30.reuse, 0x8, R5 ;  /* 0x000000081e037824 */ /* 0x040fe200078e0205 */
[----:B------:R-:W-:Y:S01]  /*19440*/  SHF.L.U32 R2, R33, 0x1f, RZ ;  /* 0x0000001f21027819 */ /* 0x000fe200000006ff */
[----:B------:R-:W-:-:S03]  /*19450*/  VIADD R30, R30, 0x1 ;  /* 0x000000011e1e7836 */ /* 0x000fc60000000000 */
[----:B------:R-:W0:Y:S02]  /*19460*/  SYNCS.PHASECHK.TRANS64.TRYWAIT P1, [R3+URZ+0x38840], R2 ;  /* 0x03884002030075a7 */ /* 0x000e24000802017f */
[----:B------:R-:W-:-:S04]  /*19470*/  ISETP.NE.AND P2, PT, R30, 0x2, PT ;  /* 0x000000021e00780c */ /* 0x000fc80003f45270 */
[----:B------:R-:W-:Y:S01]  /*19480*/  SEL R0, RZ, 0x1, P2 ;  /* 0x00000001ff007807 */ /* 0x000fe20001000000 */
[----:B0-----:R-:W-:Y:S08]  /*19490*/  @!P1 BRA `(.L_x_2923) ;  /* 0x0000003800dc9947 */ /* 0x001ff00003800000 */
.L_x_3041:
[----:B------:R-:W-:Y:S02]  /*194a0*/  SEL R30, R30, RZ, P2 ;  /* 0x000000ff1e1e7207 */ /* 0x000fe40001000000 */
[----:B------:R-:W-:Y:S01]  /*194b0*/  LOP3.LUT R0, R33, R0, RZ, 0x3c, !PT ;  /* 0x0000000021007212 */ /* 0x000fe200078e3cff */
[----:B------:R-:W-:Y:S06]  /*194c0*/  @!P0 BRA `(.L_x_2924) ;  /* 0x0000000000048947 */ /* 0x000fec0003800000 */
[----:B------:R-:W-:Y:S01]  /*194d0*/  BPT.TRAP 0x1 ;  /* 0x000000040000795c */ /* 0x000fe20000300000 */
.L_x_2924:
[----:B------:R-:W-:Y:S01]  /*194e0*/  IMAD R5, R30, 0x8, R5 ;  /* 0x000000081e057824 */ /* 0x000fe200078e0205 */
[----:B------:R-:W-:-:S04]  /*194f0*/  SHF.L.U32 R0, R0, 0x1f, RZ ;  /* 0x0000001f00007819 */ /* 0x000fc800000006ff */
[----:B------:R-:W1:Y:S02]  /*19500*/  SYNCS.PHASECHK.TRANS64.TRYWAIT P1, [R5+URZ+0x38840], R0 ;  /* 0x03884000050075a7 */ /* 0x000e64000802017f */
[----:B-1----:R-:W-:Y:S05]  /*19510*/  @!P1 BRA `(.L_x_2925) ;  /* 0x0000003800d09947 */ /* 0x002fea0003800000 */
.L_x_3042:
[----:B------:R-:W-:Y:S05]  /*19520*/  @!P0 BRA `(.L_x_2926) ;  /* 0x0000000000048947 */ /* 0x000fea0003800000 */
[----:B------:R-:W-:Y:S01]  /*19530*/  BPT.TRAP 0x1 ;  /* 0x000000040000795c */ /* 0x000fe20000300000 */
.L_x_2926:
[----:B------:R-:W2:Y:S02]  /*19540*/  SYNCS.PHASECHK.TRANS64.TRYWAIT P1, [R3+URZ+0x38860], R2 ;  /* 0x03886002030075a7 */ /* 0x000ea4000802017f */
[----:B--2---:R-:W-:Y:S05]  /*19550*/  @!P1 BRA `(.L_x_2927) ;  /* 0x0000003800d49947 */ /* 0x004fea0003800000 */
.L_x_3043:
[----:B------:R-:W-:Y:S05]  /*19560*/  @!P0 BRA `(.L_x_2928) ;  /* 0x0000000000048947 */ /* 0x000fea0003800000 */
[----:B------:R-:W-:Y:S01]  /*19570*/  BPT.TRAP 0x1 ;  /* 0x000000040000795c */ /* 0x000fe20000300000 */
.L_x_2928:
[----:B------:R-:W3:Y:S02]  /*19580*/  SYNCS.PHASECHK.TRANS64.TRYWAIT P1, [R5+URZ+0x38860], R0 ;  /* 0x03886000050075a7 */ /* 0x000ee4000802017f */
[----:B---3--:R-:W-:Y:S05]  /*19590*/  @!P1 BRA `(.L_x_2929) ;  /* 0x0000003800d89947 */ /* 0x008fea0003800000 */
.L_x_3044:
[----:B------:R-:W-:Y:S05]  /*195a0*/  @!P0 BRA `(.L_x_2930) ;  /* 0x0000000000048947 */ /* 0x000fea0003800000 */
[----:B------:R-:W-:Y:S01]  /*195b0*/  BPT.TRAP 0x1 ;  /* 0x000000040000795c */ /* 0x000fe20000300000 */
.L_x_2930:
[----:B------:R-:W4:Y:S02]  /*195c0*/  SYNCS.PHASECHK.TRANS64.TRYWAIT P1, [R3+URZ+0x38880], R2 ;  /* 0x03888002030075a7 */ /* 0x000f24000802017f */
[----:B----4-:R-:W-:Y:S05]  /*195d0*/  @!P1 BRA `(.L_x_2931) ;  /* 0x0000003800dc9947 */ /* 0x010fea0003800000 */
.L_x_3045:
[----:B------:R-:W-:Y:S05]  /*195e0*/  @!P0 BRA `(.L_x_2932) ;  /* 0x0000000000048947 */ /* 0x000fea0003800000 */
[----:B------:R-:W-:Y:S01]  /*195f0*/  BPT.TRAP 0x1 ;  /* 0x000000040000795c */ /* 0x000fe20000300000 */
.L_x_2932:
[----:B------:R0:W0:Y:S02]  /*19600*/  SYNCS.PHASECHK.TRANS64.TRYWAIT P0, [R5+URZ+0x38880], R0 ;  /* 0x03888000050075a7 */ /* 0x000024000800017f */
[----:B0-----:R-:W-:Y:S05]  /*19610*/  @!P0 NANOSLEEP.SYNCS 0x989680 ;  /* 0x009896800000895d */ /* 0x001fea0003900000 */
[----:B------:R-:W0:Y:S02]  /*19620*/  @!P0 SYNCS.PHASECHK.TRANS64 P0, [R5+URZ+0x38880], R0 ;  /* 0x03888000050085a7 */ /* 0x000e24000800007f */
[----:B0-----:R-:W-:Y:S05]  /*19630*/  @!P0 BRA `(.L_x_2932) ;  /* 0xfffffffc00f08947 */ /* 0x001fea000383ffff */
.L_x_2920:
[----:B------:R-:W-:Y:S05]  /*19640*/  BSYNC B0 ;  /* 0x0000000000007941 */ /* 0x000fea0003800000 */
.L_x_2919:
[----:B------:R-:W-:Y:S05]  /*19650*/  EXIT ;  /* 0x000000000000794d */ /* 0x000fea0003800000 */
.L_x_2773:
[----:B0-----:R-:W-:-:S04]  /*19660*/  IMAD.U32 R3, RZ, RZ, UR52 ;  /* 0x00000034ff037e24 */ /* 0x001fc8000f8e00ff */
[----:B------:R0:W1:Y:S03]  /*19670*/  SYNCS.PHASECHK.TRANS64.TRYWAIT P0, [R3+URZ+0x38800], R2 ;  /* 0x03880002030075a7 */ /* 0x000066000800017f */
[----:B-1----:R-:W-:Y:S05]  /*19680*/  @!P0 NANOSLEEP.SYNCS 0x989680 ;  /* 0x009896800000895d */ /* 0x002fea0003900000 */
[----:B------:R-:W1:Y:S02]  /*19690*/  @!P0 SYNCS.PHASECHK.TRANS64 P0, [R3+URZ+0x38800], R2 ;  /* 0x03880002030085a7 */ /* 0x000e64000800007f */
[----:B-1----:R-:W-:Y:S05]  /*196a0*/  @!P0 BRA `(.L_x_2773) ;  /* 0xfffffffc00ec8947 */ /* 0x002fea000383ffff */
[----:B------:R-:W-:Y:S05]  /*196b0*/  BRA `(.L_x_2933) ;  /* 0xfffffe8c000c7947 */ /* 0x000fea000383ffff */
.L_x_2777:
[----:B0-----:R-:W-:-:S04]  /*196c0*/  IMAD.U32 R3, RZ, RZ, UR57 ;  /* 0x00000039ff037e24 */ /* 0x001fc8000f8e00ff */
[----:B------:R0:W2:Y:S03]  /*196d0*/  SYNCS.PHASECHK.TRANS64.TRYWAIT P1, [R3+URZ+0x38830], R6 ;  /* 0x03883006030075a7 */ /* 0x0000a6000802017f */
[----:B--2---:R-:W-:Y:S05]  /*196e0*/  @!P1 NANOSLEEP.SYNCS 0x989680 ;  /* 0x009896800000995d */ /* 0x004fea0003900000 */
[----:B------:R-:W2:Y:S02]  /*196f0*/  @!P1 SYNCS.PHASECHK.TRANS64 P1, [R3+URZ+0x38830], R6 ;  /* 0x03883006030095a7 */ /* 0x000ea4000802007f */
[----:B--2---:R-:W-:Y:S05]  /*19700*/  @!P1 BRA `(.L_x_2777) ;  /* 0xfffffffc00ec9947 */ /* 0x004fea000383ffff */
[----:B------:R-:W-:Y:S05]  /*19710*/  BRA `(.L_x_2776) ;  /* 0xfffffe8c00307947 */ /* 0x000fea000383ffff */
.L_x_2782:
[----:B-1----:R-:W-:-:S04]  /*19720*/  IMAD.U32 R7, RZ, RZ, UR57 ;  /* 0x00000039ff077e24 */ /* 0x002fc8000f8e00ff */
[----:B------:R1:W2:Y:S03]  /*19730*/  SYNCS.PHASECHK.TRANS64.TRYWAIT P1, [R7+URZ+0x38850], R6 ;  /* 0x03885006070075a7 */ /* 0x0002a6000802017f */
[----:B--2---:R-:W-:Y:S05]  /*19740*/  @!P1 NANOSLEEP.SYNCS 0x989680 ;  /* 0x009896800000995d */ /* 0x004fea0003900000 */
[----:B------:R-:W2:Y:S02]  /*19750*/  @!P1 SYNCS.PHASECHK.TRANS64 P1, [R7+URZ+0x38850], R6 ;  /* 0x03885006070095a7 */ /* 0x000ea4000802007f */
[----:B--2---:R-:W-:Y:S05]  /*19760*/  @!P1 BRA `(.L_x_2782) ;  /* 0xfffffffc00ec9947 */ /* 0x004fea000383ffff */
[----:B------:R-:W-:Y:S05]  /*19770*/  BRA `(.L_x_2781) ;  /* 0xfffffeb4004c7947 */ /* 0x000fea000383ffff */
.L_x_2788:
[----:B-1----:R-:W-:-:S04]  /*19780*/  IMAD.U32 R4, RZ, RZ, UR56 ;  /* 0x00000038ff047e24 */ /* 0x002fc8000f8e00ff */
[----:B------:R1:W2:Y:S03]  /*19790*/  SYNCS.PHASECHK.TRANS64.TRYWAIT P1, [R4+URZ+0x38830], R5 ;  /* 0x03883005040075a7 */ /* 0x0002a6000802017f */
[----:B--2---:R-:W-:Y:S05]  /*197a0*/  @!P1 NANOSLEEP.SYNCS 0x989680 ;  /* 0x009896800000995d */ /* 0x004fea0003900000 */
[----:B------:R-:W2:Y:S02]  /*197b0*/  @!P1 SYNCS.PHASECHK.TRANS64 P1, [R4+URZ+0x38830], R5 ;  /* 0x03883005040095a7 */ /* 0x000ea4000802007f */
[----:B--2---:R-:W-:Y:S05]  /*197c0*/  @!P1 BRA `(.L_x_2788) ;  /* 0xfffffffc00ec9947 */ /* 0x004fea000383ffff */
[----:B------:R-:W-:Y:S05]  /*197d0*/  BRA `(.L_x_2787) ;  /* 0xfffffeb800547947 */ /* 0x000fea000383ffff */
.L_x_2793:
[----:B-1----:R-:W-:-:S04]  /*197e0*/  IMAD.U32 R6, RZ, RZ, UR56 ;  /* 0x00000038ff067e24 */ /* 0x002fc8000f8e00ff */
[----:B------:R1:W2:Y:S03]  /*197f0*/  SYNCS.PHASECHK.TRANS64.TRYWAIT P1, [R6+URZ+0x38850], R5 ;  /* 0x03885005060075a7 */ /* 0x0002a6000802017f */
[----:B--2---:R-:W-:Y:S05]  /*19800*/  @!P1 NANOSLEEP.SYNCS 0x989680 ;  /* 0x009896800000995d */ /* 0x004fea0003900000 */
[----:B------:R-:W2:Y:S02]  /*19810*/  @!P1 SYNCS.PHASECHK.TRANS64 P1, [R6+URZ+0x38850], R5 ;  /* 0x03885005060095a7 */ /* 0x000ea4000802007f */
[----:B--2---:R-:W-:Y:S05]  /*19820*/  @!P1 BRA `(.L_x_2793) ;  /* 0xfffffffc00ec9947 */ /* 0x004fea000383ffff */
[----:B------:R-:W-:Y:S05]  /*19830*/  BRA `(.L_x_2792) ;  /* 0xfffffee800487947 */ /* 0x000fea000383ffff */
.L_x_2800:
[----:B-1----:R-:W-:-:S04]  /*19840*/  IMAD.U32 R4, RZ, RZ, UR50 ;  /* 0x00000032ff047e24 */ /* 0x002fc8000f8e00ff */
[----:B------:R1:W2:Y:S03]  /*19850*/  SYNCS.PHASECHK.TRANS64.TRYWAIT P1, [R4+URZ+0x38830], R5 ;  /* 0x03883005040075a7 */ /* 0x0002a6000802017f */
[----:B--2---:R-:W-:Y:S05]  /*19860*/  @!P1 NANOSLEEP.SYNCS 0x989680 ;  /* 0x009896800000995d */ /* 0x004fea0003900000 */
[----:B------:R-:W2:Y:S02]  /*19870*/  @!P1 SYNCS.PHASECHK.TRANS64 P1, [R4+URZ+0x38830], R5 ;  /* 0x03883005040095a7 */ /* 0x000ea4000802007f */
[----:B--2---:R-:W-:Y:S05]  /*19880*/  @!P1 BRA `(.L_x_2800) ;  /* 0xfffffffc00ec9947 */ /* 0x004fea000383ffff */
[----:B------:R-:W-:Y:S05]  /*19890*/  BRA `(.L_x_2799) ;  /* 0xfffffeec00307947 */ /* 0x000fea000383ffff */
.L_x_2805:
[----:B---3--:R-:W-:-:S04]  /*198a0*/  IMAD.U32 R6, RZ, RZ, UR50 ;  /* 0x00000032ff067e24 */ /* 0x008fc8000f8e00ff */
[----:B------:R3:W4:Y:S03]  /*198b0*/  SYNCS.PHASECHK.TRANS64.TRYWAIT P1, [R6+URZ+0x38850], R5 ;  /* 0x03885005060075a7 */ /* 0x000726000802017f */
[----:B----4-:R-:W-:Y:S05]  /*198c0*/  @!P1 NANOSLEEP.SYNCS 0x989680 ;  /* 0x009896800000995d */ /* 0x010fea0003900000 */
[----:B------:R-:W4:Y:S02]  /*198d0*/  @!P1 SYNCS.PHASECHK.TRANS64 P1, [R6+URZ+0x38850], R5 ;  /* 0x03885005060095a7 */ /* 0x000f24000802007f */
[----:B----4-:R-:W-:Y:S05]  /*198e0*/  @!P1 BRA `(.L_x_2805) ;  /* 0xfffffffc00ec9947 */ /* 0x010fea000383ffff */
[----:B------:R-:W-:Y:S05]  /*198f0*/  BRA `(.L_x_2804) ;  /* 0xffffff1000c87947 */ /* 0x000fea000383ffff */
.L_x_2855:
        /* <DEDUP_REMOVED lines=10> */
.L_x_2934:
[----:B------:R-:W-:Y:S05]  /*199a0*/  BRA `(.L_x_2935) ;  /* 0xffffffa800287947 */ /* 0x000fea000383ffff */
.L_x_2858:
[----:B0-----:R0:W1:Y:S02]  /*199b0*/  SYNCS.PHASECHK.TRANS64.TRYWAIT P0, [R6+URZ+0x38880], R20 ;  /* 0x03888014060075a7 */ /* 0x001064000800017f */
[----:B-1----:R-:W-:Y:S05]  /*199c0*/  @!P0 NANOSLEEP.SYNCS 0x989680 ;  /* 0x009896800000895d */ /* 0x002fea0003900000 */
[----:B------:R-:W1:Y:S02]  /*199d0*/  @!P0 SYNCS.PHASECHK.TRANS64 P0, [R6+URZ+0x38880], R20 ;  /* 0x03888014060085a7 */ /* 0x000e64000800007f */
[----:B-1----:R-:W-:Y:S05]  /*199e0*/  @!P0 BRA `(.L_x_2858) ;  /* 0xfffffffc00f08947 */ /* 0x002fea000383ffff */
[----:B------:R-:W-:Y:S05]  /*199f0*/  BRA `(.L_x_2936) ;  /* 0xffffffa800487947 */ /* 0x000fea000383ffff */
.L_x_2859:
        /* <DEDUP_REMOVED lines=8> */
.L_x_2938:
[----:B------:R-:W-:Y:S05]  /*19a80*/  BSYNC B0 ;  /* 0x0000000000007941 */ /* 0x000fea0003800000 */
.L_x_2937:
        /* <DEDUP_REMOVED lines=14> */
.L_x_2939:
        /* <DEDUP_REMOVED lines=12> */
.L_x_2940:
        /* <DEDUP_REMOVED lines=14> */
.L_x_2941:
[----:B------:R-:W-:Y:S02]  /*19d10*/  IMAD.MOV.U32 R13, RZ, RZ, R8 ;  /* 0x000000ffff0d7224 */ /* 0x000fe400078e0008 */
[----:B------:R-:W-:Y:S02]  /*19d20*/  IMAD.MOV.U32 R12, RZ, RZ, 0x2 ;  /* 0x00000002ff0c7424 */ /* 0x000fe400078e00ff */
[----:B------:R-:W-:-:S07]  /*19d30*/  IMAD.MOV.U32 R2, RZ, RZ, R14 ;  /* 0x000000ffff027224 */ /* 0x000fce00078e000e */
[----:B------:R-:W-:Y:S05]  /*19d40*/  WARPSYNC.COLLECTIVE R15, `(.L_x_2942) ;  /* 0x000000000f087348 */ /* 0x000fea0003c00000 */
[----:B------:R0:W1:Y:S02]  /*19d50*/  SHFL.IDX P6, R14, R13, R12, R11 ;  /* 0x0000000c0d0e7389 */ /* 0x00006400000c000b */
[----:B01----:R-:W-:Y:S01]  /*19d60*/  ENDCOLLECTIVE ;  /* 0x000000000000791b */ /* 0x003fe20003800000 */
.L_x_2942:
        /* <DEDUP_REMOVED lines=14> */
.L_x_2943:
[----:B------:R-:W-:Y:S02]  /*19e50*/  IMAD.MOV.U32 R13, RZ, RZ, R8 ;  /* 0x000000ffff0d7224 */ /* 0x000fe400078e0008 */
[----:B------:R-:W-:Y:S02]  /*19e60*/  IMAD.MOV.U32 R12, RZ, RZ, 0x3 ;  /* 0x00000003ff0c7424 */ /* 0x000fe400078e00ff */
[----:B------:R-:W-:-:S07]  /*19e70*/  IMAD.MOV.U32 R2, RZ, RZ, R14 ;  /* 0x000000ffff027224 */ /* 0x000fce00078e000e */
[----:B------:R-:W-:Y:S05]  /*19e80*/  WARPSYNC.COLLECTIVE R15, `(.L_x_2944) ;  /* 0x000000000f087348 */ /* 0x000fea0003c00000 */
[----:B------:R0:W1:Y:S02]  /*19e90*/  SHFL.IDX P6, R14, R13, R12, R11 ;  /* 0x0000000c0d0e7389 */ /* 0x00006400000c000b */
[----:B01----:R-:W-:Y:S01]  /*19ea0*/  ENDCOLLECTIVE ;  /* 0x000000000000791b */ /* 0x003fe20003800000 */
.L_x_2944:
        /* <DEDUP_REMOVED lines=14> */
.L_x_2945:
[----:B------:R-:W-:Y:S02]  /*19f90*/  IMAD.MOV.U32 R13, RZ, RZ, R8 ;  /* 0x000000ffff0d7224 */ /* 0x000fe400078e0008 */
[----:B------:R-:W-:Y:S02]  /*19fa0*/  IMAD.MOV.U32 R12, RZ, RZ, 0x4 ;  /* 0x00000004ff0c7424 */ /* 0x000fe400078e00ff */
[----:B------:R-:W-:-:S07]  /*19fb0*/  IMAD.MOV.U32 R2, RZ, RZ, R14 ;  /* 0x000000ffff027224 */ /* 0x000fce00078e000e */
[----:B------:R-:W-:Y:S05]  /*19fc0*/  WARPSYNC.COLLECTIVE R15, `(.L_x_2946) ;  /* 0x000000000f087348 */ /* 0x000fea0003c00000 */
[----:B------:R0:W1:Y:S02]  /*19fd0*/  SHFL.IDX P6, R14, R13, R12, R11 ;  /* 0x0000000c0d0e7389 */ /* 0x00006400000c000b */
[----:B01----:R-:W-:Y:S01]  /*19fe0*/  ENDCOLLECTIVE ;  /* 0x000000000000791b */ /* 0x003fe20003800000 */
.L_x_2946:
        /* <DEDUP_REMOVED lines=14> */
.L_x_2947:
[----:B------:R-:W-:Y:S02]  /*1a0d0*/  IMAD.MOV.U32 R13, RZ, RZ, R8 ;  /* 0x000000ffff0d7224 */ /* 0x000fe400078e0008 */
[----:B------:R-:W-:Y:S02]  /*1a0e0*/  IMAD.MOV.U32 R12, RZ, RZ, 0x5 ;  /* 0x00000005ff0c7424 */ /* 0x000fe400078e00ff */
[----:B------:R-:W-:-:S07]  /*1a0f0*/  IMAD.MOV.U32 R2, RZ, RZ, R14 ;  /* 0x000000ffff027224 */ /* 0x000fce00078e000e */
[----:B------:R-:W-:Y:S05]  /*1a100*/  WARPSYNC.COLLECTIVE R15, `(.L_x_2948) ;  /* 0x000000000f087348 */ /* 0x000fea0003c00000 */
[----:B------:R0:W1:Y:S02]  /*1a110*/  SHFL.IDX P6, R14, R13, R12, R11 ;  /* 0x0000000c0d0e7389 */ /* 0x00006400000c000b */
[----:B01----:R-:W-:Y:S01]  /*1a120*/  ENDCOLLECTIVE ;  /* 0x000000000000791b */ /* 0x003fe20003800000 */
.L_x_2948:
        /* <DEDUP_REMOVED lines=14> */
.L_x_2949:
[----:B------:R-:W-:Y:S02]  /*1a210*/  IMAD.MOV.U32 R13, RZ, RZ, R8 ;  /* 0x000000ffff0d7224 */ /* 0x000fe400078e0008 */
[----:B------:R-:W-:Y:S02]  /*1a220*/  IMAD.MOV.U32 R12, RZ, RZ, 0x6 ;  /* 0x00000006ff0c7424 */ /* 0x000fe400078e00ff */
[----:B------:R-:W-:-:S07]  /*1a230*/  IMAD.MOV.U32 R2, RZ, RZ, R14 ;  /* 0x000000ffff027224 */ /* 0x000fce00078e000e */
[----:B------:R-:W-:Y:S05]  /*1a240*/  WARPSYNC.COLLECTIVE R15, `(.L_x_2950) ;  /* 0x000000000f087348 */ /* 0x000fea0003c00000 */
[----:B------:R0:W1:Y:S02]  /*1a250*/  SHFL.IDX P6, R14, R13, R12, R11 ;  /* 0x0000000c0d0e7389 */ /* 0x00006400000c000b */
[----:B01----:R-:W-:Y:S01]  /*1a260*/  ENDCOLLECTIVE ;  /* 0x000000000000791b */ /* 0x003fe20003800000 */
.L_x_2950:
        /* <DEDUP_REMOVED lines=14> */
.L_x_2951:
[----:B------:R-:W-:Y:S02]  /*1a350*/  IMAD.MOV.U32 R13, RZ, RZ, R8 ;  /* 0x000000ffff0d7224 */ /* 0x000fe400078e0008 */
[----:B------:R-:W-:Y:S02]  /*1a360*/  IMAD.MOV.U32 R12, RZ, RZ, 0x7 ;  /* 0x00000007ff0c7424 */ /* 0x000fe400078e00ff */
[----:B------:R-:W-:-:S07]  /*1a370*/  IMAD.MOV.U32 R2, RZ, RZ, R14 ;  /* 0x000000ffff027224 */ /* 0x000fce00078e000e */
[----:B------:R-:W-:Y:S05]  /*1a380*/  WARPSYNC.COLLECTIVE R15, `(.L_x_2952) ;  /* 0x000000000f087348 */ /* 0x000fea0003c00000 */
[----:B------:R0:W1:Y:S02]  /*1a390*/  SHFL.IDX P6, R14, R13, R12, R11 ;  /* 0x0000000c0d0e7389 */ /* 0x00006400000c000b */
[----:B01----:R-:W-:Y:S01]  /*1a3a0*/  ENDCOLLECTIVE ;  /* 0x000000000000791b */ /* 0x003fe20003800000 */
.L_x_2952:
        /* <DEDUP_REMOVED lines=13> */
.L_x_2953:
        /* <DEDUP_REMOVED lines=12> */
.L_x_2864:
[----:B--2---:R2:W3:Y:S02]  /*1a540*/  SYNCS.PHASECHK.TRANS64.TRYWAIT P0, [R6+URZ+0x38840], R20 ;  /* 0x03884014060075a7 */ /* 0x0044e4000800017f */
[----:B---3--:R-:W-:Y:S05]  /*1a550*/  @!P0 NANOSLEEP.SYNCS 0x989680 ;  /* 0x009896800000895d */ /* 0x008fea0003900000 */
[----:B------:R-:W3:Y:S02]  /*1a560*/  @!P0 SYNCS.PHASECHK.TRANS64 P0, [R6+URZ+0x38840], R20 ;  /* 0x03884014060085a7 */ /* 0x000ee4000800007f */
[----:B---3--:R-:W-:Y:S05]  /*1a570*/  @!P0 BRA `(.L_x_2864) ;  /* 0xfffffffc00f08947 */ /* 0x008fea000383ffff */
[----:B------:R-:W-:Y:S05]  /*1a580*/  BRA `(.L_x_2955) ;  /* 0xffffffa4006c7947 */ /* 0x000fea000383ffff */
.L_x_2865:
[----:B------:R-:W-:Y:S01]  /*1a590*/  BSSY B0, `(.L_x_2956) ;  /* 0x0000008000007945 */ /* 0x000fe20003800000 */
[----:B------:R-:W-:Y:S02]  /*1a5a0*/  IMAD.MOV.U32 R13, RZ, RZ, R0 ;  /* 0x000000ffff0d7224 */ /* 0x000fe400078e0000 */
[----:B------:R-:W-:Y:S02]  /*1a5b0*/  IMAD.MOV.U32 R12, RZ, RZ, RZ ;  /* 0x000000ffff0c7224 */ /* 0x000fe400078e00ff */
[----:B------:R-:W-:Y:S02]  /*1a5c0*/  IMAD.MOV.U32 R11, RZ, RZ, 0x181f ;  /* 0x0000181fff0b7424 */ /* 0x000fe400078e00ff */
[----:B------:R-:W-:-:S07]  /*1a5d0*/  IMAD.MOV.U32 R15, RZ, RZ, -0x1 ;  /* 0xffffffffff0f7424 */ /* 0x000fce00078e00ff */
[----:B012---:R-:W-:Y:S05]  /*1a5e0*/  WARPSYNC.COLLECTIVE R15, `(.L_x_2957) ;  /* 0x000000000f087348 */ /* 0x007fea0003c00000 */
[----:B------:R3:W4:Y:S02]  /*1a5f0*/  SHFL.IDX P6, R14, R13, R12, R11 ;  /* 0x0000000c0d0e7389 */ /* 0x00072400000c000b */
[----:B01234-:R-:W-:Y:S01]  /*1a600*/  ENDCOLLECTIVE ;  /* 0x000000000000791b */ /* 0x01ffe20003800000 */
.L_x_2957:
[----:B------:R-:W-:Y:S05]  /*1a610*/  BSYNC B0 ;  /* 0x0000000000007941 */ /* 0x000fea0003800000 */
.L_x_2956:
        /* <DEDUP_REMOVED lines=8> */
.L_x_2958:
[----:B------:R-:W-:Y:S02]  /*1a6a0*/  IMAD.MOV.U32 R13, RZ, RZ, R0 ;  /* 0x000000ffff0d7224 */ /* 0x000fe400078e0000 */
[----:B------:R-:W-:Y:S01]  /*1a6b0*/  IMAD.MOV.U32 R12, RZ, RZ, 0x1 ;  /* 0x00000001ff0c7424 */ /* 0x000fe200078e00ff */
        /* <DEDUP_REMOVED lines=16> */
.L_x_2959:
[----:B------:R-:W-:Y:S02]  /*1a7c0*/  IMAD.MOV.U32 R13, RZ, RZ, R4 ;  /* 0x000000ffff0d7224 */ /* 0x000fe400078e0004 */
[----:B------:R-:W-:-:S07]  /*1a7d0*/  IMAD.MOV.U32 R2, RZ, RZ, R14 ;  /* 0x000000ffff027224 */ /* 0x000fce00078e000e */
[----:B------:R-:W-:Y:S05]  /*1a7e0*/  WARPSYNC.COLLECTIVE R15, `(.L_x_2960) ;  /* 0x000000000f087348 */ /* 0x000fea0003c00000 */
[----:B------:R0:W1:Y:S02]  /*1a7f0*/  SHFL.IDX P6, R14, R13, R12, R11 ;  /* 0x0000000c0d0e7389 */ /* 0x00006400000c000b */
[----:B01----:R-:W-:Y:S01]  /*1a800*/  ENDCOLLECTIVE ;  /* 0x000000000000791b */ /* 0x003fe20003800000 */
.L_x_2960:
        /* <DEDUP_REMOVED lines=18> */
.L_x_2961:
[----:B------:R-:W-:Y:S02]  /*1a930*/  IMAD.MOV.U32 R13, RZ, RZ, R4 ;  /* 0x000000ffff0d7224 */ /* 0x000fe400078e0004 */
[----:B------:R-:W-:-:S07]  /*1a940*/  IMAD.MOV.U32 R2, RZ, RZ, R14 ;  /* 0x000000ffff027224 */ /* 0x000fce00078e000e */
[----:B------:R-:W-:Y:S05]  /*1a950*/  WARPSYNC.COLLECTIVE R15, `(.L_x_2962) ;  /* 0x000000000f087348 */ /* 0x000fea0003c00000 */
[----:B------:R0:W1:Y:S02]  /*1a960*/  SHFL.IDX P6, R14, R13, R12, R11 ;  /* 0x0000000c0d0e7389 */ /* 0x00006400000c000b */
[----:B01----:R-:W-:Y:S01]  /*1a970*/  ENDCOLLECTIVE ;  /* 0x000000000000791b */ /* 0x003fe20003800000 */
.L_x_2962:
        /* <DEDUP_REMOVED lines=18> */
.L_x_2963:
[----:B------:R-:W-:Y:S02]  /*1aaa0*/  IMAD.MOV.U32 R13, RZ, RZ, R4 ;  /* 0x000000ffff0d7224 */ /* 0x000fe400078e0004 */
[----:B------:R-:W-:-:S07]  /*1aab0*/  IMAD.MOV.U32 R2, RZ, RZ, R14 ;  /* 0x000000ffff027224 */ /* 0x000fce00078e000e */
[----:B------:R-:W-:Y:S05]  /*1aac0*/  WARPSYNC.COLLECTIVE R15, `(.L_x_2964) ;  /* 0x000000000f087348 */ /* 0x000fea0003c00000 */
[----:B------:R0:W1:Y:S02]  /*1aad0*/  SHFL.IDX P6, R14, R13, R12, R11 ;  /* 0x0000000c0d0e7389 */ /* 0x00006400000c000b */
[----:B01----:R-:W-:Y:S01]  /*1aae0*/  ENDCOLLECTIVE ;  /* 0x000000000000791b */ /* 0x003fe20003800000 */
.L_x_2964:
        /* <DEDUP_REMOVED lines=16> */
.L_x_2965:
        /* <DEDUP_REMOVED lines=10> */
.L_x_2966:
[----:B------:R-:W-:Y:S02]  /*1ac90*/  IMAD.MOV.U32 R13, RZ, RZ, R0 ;  /* 0x000000ffff0d7224 */ /* 0x000fe400078e0000 */
[----:B------:R-:W-:Y:S02]  /*1aca0*/  IMAD.MOV.U32 R12, RZ, RZ, 0x5 ;  /* 0x00000005ff0c7424 */ /* 0x000fe400078e00ff */
[----:B------:R-:W-:-:S07]  /*1acb0*/  IMAD.MOV.U32 R3, RZ, RZ, R14 ;  /* 0x000000ffff037224 */ /* 0x000fce00078e000e */
[----:B------:R-:W-:Y:S05]  /*1acc0*/  WARPSYNC.COLLECTIVE R15, `(.L_x_2967) ;  /* 0x000000000f087348 */ /* 0x000fea0003c00000 */
[----:B------:R0:W1:Y:S02]  /*1acd0*/  SHFL.IDX P6, R14, R13, R12, R11 ;  /* 0x0000000c0d0e7389 */ /* 0x00006400000c000b */
[----:B01----:R-:W-:Y:S01]  /*1ace0*/  ENDCOLLECTIVE ;  /* 0x000000000000791b */ /* 0x003fe20003800000 */
.L_x_2967:
        /* <DEDUP_REMOVED lines=15> */
.L_x_2968:
[----:B------:R-:W-:Y:S02]  /*1ade0*/  IMAD.MOV.U32 R13, RZ, RZ, R0 ;  /* 0x000000ffff0d7224 */ /* 0x000fe400078e0000 */
[----:B------:R-:W-:Y:S02]  /*1adf0*/  IMAD.MOV.U32 R12, RZ, RZ, 0x6 ;  /* 0x00000006ff0c7424 */ /* 0x000fe400078e00ff */
[----:B------:R-:W-:-:S07]  /*1ae00*/  IMAD.MOV.U32 R3, RZ, RZ, R14 ;  /* 0x000000ffff037224 */ /* 0x000fce00078e000e */
[----:B------:R-:W-:Y:S05]  /*1ae10*/  WARPSYNC.COLLECTIVE R15, `(.L_x_2969) ;  /* 0x000000000f087348 */ /* 0x000fea0003c00000 */
[----:B------:R0:W1:Y:S02]  /*1ae20*/  SHFL.IDX P6, R14, R13, R12, R11 ;  /* 0x0000000c0d0e7389 */ /* 0x00006400000c000b */
[----:B01----:R-:W-:Y:S01]  /*1ae30*/  ENDCOLLECTIVE ;  /* 0x000000000000791b */ /* 0x003fe20003800000 */
.L_x_2969:
        /* <DEDUP_REMOVED lines=15> */
.L_x_2970:
[----:B------:R-:W-:Y:S02]  /*1af30*/  IMAD.MOV.U32 R13, RZ, RZ, R0 ;  /* 0x000000ffff0d7224 */ /* 0x000fe400078e0000 */
[----:B------:R-:W-:Y:S02]  /*1af40*/  IMAD.MOV.U32 R12, RZ, RZ, 0x7 ;  /* 0x00000007ff0c7424 */ /* 0x000fe400078e00ff */
[----:B------:R-:W-:-:S07]  /*1af50*/  IMAD.MOV.U32 R3, RZ, RZ, R14 ;  /* 0x000000ffff037224 */ /* 0x000fce00078e000e */
[----:B------:R-:W-:Y:S05]  /*1af60*/  WARPSYNC.COLLECTIVE R15, `(.L_x_2971) ;  /* 0x000000000f087348 */ /* 0x000fea0003c00000 */
[----:B------:R0:W1:Y:S02]  /*1af70*/  SHFL.IDX P6, R14, R13, R12, R11 ;  /* 0x0000000c0d0e7389 */ /* 0x00006400000c000b */
[----:B01----:R-:W-:Y:S01]  /*1af80*/  ENDCOLLECTIVE ;  /* 0x000000000000791b */ /* 0x003fe20003800000 */
.L_x_2971:
[----:B------:R-:W-:-:S05]  /*1af90*/  @P2 IADD3 R3, P0, R32, R3, RZ ;  /* 0x0000000320032210 */ /* 0x000fca0007f1e0ff */
[----:B------:R-:W-:-:S05]  /*1afa0*/  @P2 IMAD.X R2, RZ, RZ, R2, P0 ;  /* 0x000000ffff022224 */ /* 0x000fca00000e0602 */
[----:B------:R-:W-:Y:S01]  /*1afb0*/  @P2 LOP3.LUT R3, R3, R2, RZ, 0x3c, !PT ;  /* 0x0000000203032212 */ /* 0x000fe200078e3cff */
[----:B------:R-:W-:-:S03]  /*1afc0*/  IMAD.MOV.U32 R13, RZ, RZ, R4 ;  /* 0x000000ffff0d7224 */ /* 0x000fc600078e0004 */
[----:B------:R-:W-:-:S04]  /*1afd0*/  @P2 LOP3.LUT R2, R3, R2, RZ, 0x3c, !PT ;  /* 0x0000000203022212 */ /* 0x000fc800078e3cff */
[----:B------:R-:W-:Y:S01]  /*1afe0*/  @P2 LOP3.LUT R3, R3, R2, RZ, 0x3c, !PT ;  /* 0x0000000203032212 */ /* 0x000fe200078e3cff */
[----:B------:R-:W-:-:S04]  /*1aff0*/  IMAD.MOV.U32 R0, RZ, RZ, R14 ;  /* 0x000000ffff007224 */ /* 0x000fc800078e000e */
        /* <DEDUP_REMOVED lines=8> */
.L_x_2972:
[----:B------:R-:W-:Y:S05]  /*1b080*/  BRA `(.L_x_2973) ;  /* 0xffffffa0003c7947 */ /* 0x000fea000383ffff */
.L_x_2870:
[----:B------:R-:W-:Y:S02]  /*1b090*/  IMAD.MOV.U32 R13, RZ, RZ, R4 ;  /* 0x000000ffff0d7224 */ /* 0x000fe400078e0004 */
[----:B------:R-:W-:Y:S02]  /*1b0a0*/  IMAD.MOV.U32 R12, RZ, RZ, RZ ;  /* 0x000000ffff0c7224 */ /* 0x000fe400078e00ff */
[----:B------:R-:W-:Y:S02]  /*1b0b0*/  IMAD.MOV.U32 R11, RZ, RZ, 0x181f ;  /* 0x0000181fff0b7424 */ /* 0x000fe400078e00ff */
[----:B------:R-:W-:Y:S02]  /*1b0c0*/  IMAD.MOV.U32 R15, RZ, RZ, -0x1 ;  /* 0xffffffffff0f7424 */ /* 0x000fe400078e00ff */
[----:B------:R-:W-:Y:S02]  /*1b0d0*/  IMAD R18, R18, R5, RZ ;  /* 0x0000000512127224 */ /* 0x000fe400078e02ff */
[----:B------:R-:W-:-:S07]  /*1b0e0*/  IMAD R5, R17, 0x80, R8 ;  /* 0x0000008011057824 */ /* 0x000fce00078e0208 */
[----:B-----5:R-:W-:Y:S05]  /*1b0f0*/  WARPSYNC.COLLECTIVE R15, `(.L_x_2974) ;  /* 0x000000000f087348 */ /* 0x020fea0003c00000 */
[----:B------:R0:W1:Y:S02]  /*1b100*/  SHFL.IDX P6, R14, R13, R12, R11 ;  /* 0x0000000c0d0e7389 */ /* 0x00006400000c000b */
[----:B01---5:R-:W-:Y:S01]  /*1b110*/  ENDCOLLECTIVE ;  /* 0x000000000000791b */ /* 0x023fe20003800000 */
.L_x_2974:
[C---:B------:R-:W-:Y:S01]  /*1b120*/  VIADD R7, R5.reuse, 0x10 ;  /* 0x0000001005077836 */ /* 0x040fe20000000000 */
[----:B------:R-:W-:Y:S01]  /*1b130*/  ISETP.GE.AND P2, PT, R5, R18, PT ;  /* 0x000000120500720c */ /* 0x000fe20003f46270 */
[----:B------:R-:W-:Y:S02]  /*1b140*/  IMAD.MOV.U32 R13, RZ, RZ, R0 ;  /* 0x000000ffff0d7224 */ /* 0x000fe400078e0000 */
[----:B------:R-:W-:-:S10]  /*1b150*/  IMAD.MOV.U32 R2, RZ, RZ, R14 ;  /* 0x000000ffff027224 */ /* 0x000fd400078e000e */
[----:B------:R-:W-:Y:S05]  /*1b160*/  WARPSYNC.COLLECTIVE R15, `(.L_x_2975) ;  /* 0x000000000f087348 */ /* 0x000fea0003c00000 */
[----:B------:R0:W1:Y:S02]  /*1b170*/  SHFL.IDX P6, R14, R13, R12, R11 ;  /* 0x0000000c0d0e7389 */ /* 0x00006400000c000b */
[----:B01----:R-:W-:Y:S01]  /*1b180*/  ENDCOLLECTIVE ;  /* 0x000000000000791b */ /* 0x003fe20003800000 */
.L_x_2975:
        /* <DEDUP_REMOVED lines=8> */
.L_x_2976:
        /* <DEDUP_REMOVED lines=11> */
.L_x_2977:
        /* <DEDUP_REMOVED lines=8> */
.L_x_2978:
        /* <DEDUP_REMOVED lines=13> */
.L_x_2979:
        /* <DEDUP_REMOVED lines=8> */
.L_x_2980:
        /* <DEDUP_REMOVED lines=13> */
.L_x_2981:
        /* <DEDUP_REMOVED lines=8> */
.L_x_2982:
        /* <DEDUP_REMOVED lines=13> */
.L_x_2983:
        /* <DEDUP_REMOVED lines=8> */
.L_x_2984:
        /* <DEDUP_REMOVED lines=13> */
.L_x_2985:
        /* <DEDUP_REMOVED lines=8> */
.L_x_2986:
        /* <DEDUP_REMOVED lines=13> */
.L_x_2987:
        /* <DEDUP_REMOVED lines=8> */
.L_x_2988:
        /* <DEDUP_REMOVED lines=11> */
.L_x_2989:
[----:B------:R-:W-:Y:S05]  /*1ba80*/  BRA `(.L_x_2990) ;  /* 0xffffffa0008c7947 */ /* 0x000fea000383ffff */
.L_x_2875:
[----:B0-----:R0:W1:Y:S02]  /*1ba90*/  SYNCS.PHASECHK.TRANS64.TRYWAIT P1, [R16+URZ+0x38820], R3 ;  /* 0x03882003100075a7 */ /* 0x001064000802017f */
[----:B-1----:R-:W-:Y:S05]  /*1baa0*/  @!P1 NANOSLEEP.SYNCS 0x989680 ;  /* 0x009896800000995d */ /* 0x002fea0003900000 */
[----:B------:R-:W1:Y:S02]  /*1bab0*/  @!P1 SYNCS.PHASECHK.TRANS64 P1, [R16+URZ+0x38820], R3 ;  /* 0x03882003100095a7 */ /* 0x000e64000802007f */
[----:B-1----:R-:W-:Y:S05]  /*1bac0*/  @!P1 BRA `(.L_x_2875) ;  /* 0xfffffffc00f09947 */ /* 0x002fea000383ffff */
[----:B------:R-:W-:Y:S05]  /*1bad0*/  BRA `(.L_x_2991) ;  /* 0xffffffa400007947 */ /* 0x000fea000383ffff */
.L_x_2879:
[----:B0-----:R0:W1:Y:S02]  /*1bae0*/  SYNCS.PHASECHK.TRANS64.TRYWAIT P0, [R0+URZ+0x38880], R19 ;  /* 0x03888013000075a7 */ /* 0x001064000800017f */
[----:B-1----:R-:W-:Y:S05]  /*1baf0*/  @!P0 NANOSLEEP.SYNCS 0x989680 ;  /* 0x009896800000895d */ /* 0x002fea0003900000 */
[----:B------:R-:W1:Y:S02]  /*1bb00*/  @!P0 SYNCS.PHASECHK.TRANS64 P0, [R0+URZ+0x38880], R19 ;  /* 0x03888013000085a7 */ /* 0x000e64000800007f */
[----:B-1----:R-:W-:Y:S05]  /*1bb10*/  @!P0 BRA `(.L_x_2879) ;  /* 0xfffffffc00f08947 */ /* 0x002fea000383ffff */
[----:B------:R-:W-:Y:S05]  /*1bb20*/  BRA `(.L_x_2992) ;  /* 0xffffffa400b87947 */ /* 0x000fea000383ffff */
.L_x_2880:
        /* <DEDUP_REMOVED lines=8> */
.L_x_2994:
[----:B------:R-:W-:Y:S05]  /*1bbb0*/  BSYNC B0 ;  /* 0x0000000000007941 */ /* 0x000fea0003800000 */
.L_x_2993:
        /* <DEDUP_REMOVED lines=9> */
.L_x_2995:
[----:B------:R-:W-:Y:S02]  /*1bc50*/  IMAD.MOV.U32 R13, RZ, RZ, R7 ;  /* 0x000000ffff0d7224 */ /* 0x000fe400078e0007 */
[----:B------:R-:W-:Y:S02]  /*1bc60*/  IMAD.MOV.U32 R12, RZ, RZ, 0x1 ;  /* 0x00000001ff0c7424 */ /* 0x000fe400078e00ff */
[----:B------:R-:W-:-:S07]  /*1bc70*/  IMAD.MOV.U32 R2, RZ, RZ, R14 ;  /* 0x000000ffff027224 */ /* 0x000fce00078e000e */
[----:B------:R-:W-:Y:S05]  /*1bc80*/  WARPSYNC.COLLECTIVE R15, `(.L_x_2996) ;  /* 0x000000000f087348 */ /* 0x000fea0003c00000 */
[----:B------:R0:W1:Y:S02]  /*1bc90*/  SHFL.IDX P6, R14, R13, R12, R11 ;  /* 0x0000000c0d0e7389 */ /* 0x00006400000c000b */
[----:B01----:R-:W-:Y:S01]  /*1bca0*/  ENDCOLLECTIVE ;  /* 0x000000000000791b */ /* 0x003fe20003800000 */
.L_x_2996:
        /* <DEDUP_REMOVED lines=12> */
.L_x_2997:
[----:B------:R-:W-:Y:S02]  /*1bd70*/  IMAD.MOV.U32 R13, RZ, RZ, R7 ;  /* 0x000000ffff0d7224 */ /* 0x000fe400078e0007 */
[----:B------:R-:W-:Y:S02]  /*1bd80*/  IMAD.MOV.U32 R12, RZ, RZ, 0x2 ;  /* 0x00000002ff0c7424 */ /* 0x000fe400078e00ff */
[----:B------:R-:W-:-:S07]  /*1bd90*/  IMAD.MOV.U32 R2, RZ, RZ, R14 ;  /* 0x000000ffff027224 */ /* 0x000fce00078e000e */
[----:B------:R-:W-:Y:S05]  /*1bda0*/  WARPSYNC.COLLECTIVE R15, `(.L_x_2998) ;  /* 0x000000000f087348 */ /* 0x000fea0003c00000 */
[----:B------:R0:W1:Y:S02]  /*1bdb0*/  SHFL.IDX P6, R14, R13, R12, R11 ;  /* 0x0000000c0d0e7389 */ /* 0x00006400000c000b */
[----:B01----:R-:W-:Y:S01]  /*1bdc0*/  ENDCOLLECTIVE ;  /* 0x000000000000791b */ /* 0x003fe20003800000 */
.L_x_2998:
        /* <DEDUP_REMOVED lines=12> */
.L_x_2999:
[----:B------:R-:W-:Y:S02]  /*1be90*/  IMAD.MOV.U32 R13, RZ, RZ, R7 ;  /* 0x000000ffff0d7224 */ /* 0x000fe400078e0007 */
[----:B------:R-:W-:Y:S02]  /*1bea0*/  IMAD.MOV.U32 R12, RZ, RZ, 0x3 ;  /* 0x00000003ff0c7424 */ /* 0x000fe400078e00ff */
[----:B------:R-:W-:-:S07]  /*1beb0*/  IMAD.MOV.U32 R2, RZ, RZ, R14 ;  /* 0x000000ffff027224 */ /* 0x000fce00078e000e */
[----:B------:R-:W-:Y:S05]  /*1bec0*/  WARPSYNC.COLLECTIVE R15, `(.L_x_3000) ;  /* 0x000000000f087348 */ /* 0x000fea0003c00000 */
[----:B------:R0:W1:Y:S02]  /*1bed0*/  SHFL.IDX P6, R14, R13, R12, R11 ;  /* 0x0000000c0d0e7389 */ /* 0x00006400000c000b */
[----:B01----:R-:W-:Y:S01]  /*1bee0*/  ENDCOLLECTIVE ;  /* 0x000000000000791b */ /* 0x003fe20003800000 */
.L_x_3000:
        /* <DEDUP_REMOVED lines=12> */
.L_x_3001:
[----:B------:R-:W-:Y:S02]  /*1bfb0*/  IMAD.MOV.U32 R13, RZ, RZ, R7 ;  /* 0x000000ffff0d7224 */ /* 0x000fe400078e0007 */
[----:B------:R-:W-:Y:S02]  /*1bfc0*/  IMAD.MOV.U32 R12, RZ, RZ, 0x4 ;  /* 0x00000004ff0c7424 */ /* 0x000fe400078e00ff */
[----:B------:R-:W-:-:S07]  /*1bfd0*/  IMAD.MOV.U32 R2, RZ, RZ, R14 ;  /* 0x000000ffff027224 */ /* 0x000fce00078e000e */
[----:B------:R-:W-:Y:S05]  /*1bfe0*/  WARPSYNC.COLLECTIVE R15, `(.L_x_3002) ;  /* 0x000000000f087348 */ /* 0x000fea0003c00000 */
[----:B------:R0:W1:Y:S02]  /*1bff0*/  SHFL.IDX P6, R14, R13, R12, R11 ;  /* 0x0000000c0d0e7389 */ /* 0x00006400000c000b */
[----:B01----:R-:W-:Y:S01]  /*1c000*/  ENDCOLLECTIVE ;  /* 0x000000000000791b */ /* 0x003fe20003800000 */
.L_x_3002:
        /* <DEDUP_REMOVED lines=12> */
.L_x_3003:
[----:B------:R-:W-:Y:S02]  /*1c0d0*/  IMAD.MOV.U32 R13, RZ, RZ, R7 ;  /* 0x000000ffff0d7224 */ /* 0x000fe400078e0007 */
[----:B------:R-:W-:Y:S02]  /*1c0e0*/  IMAD.MOV.U32 R12, RZ, RZ, 0x5 ;  /* 0x00000005ff0c7424 */ /* 0x000fe400078e00ff */
[----:B------:R-:W-:-:S07]  /*1c0f0*/  IMAD.MOV.U32 R2, RZ, RZ, R14 ;  /* 0x000000ffff027224 */ /* 0x000fce00078e000e */
[----:B------:R-:W-:Y:S05]  /*1c100*/  WARPSYNC.COLLECTIVE R15, `(.L_x_3004) ;  /* 0x000000000f087348 */ /* 0x000fea0003c00000 */
[----:B------:R0:W1:Y:S02]  /*1c110*/  SHFL.IDX P6, R14, R13, R12, R11 ;  /* 0x0000000c0d0e7389 */ /* 0x00006400000c000b */
[----:B01----:R-:W-:Y:S01]  /*1c120*/  ENDCOLLECTIVE ;  /* 0x000000000000791b */ /* 0x003fe20003800000 */
.L_x_3004:
        /* <DEDUP_REMOVED lines=12> */
.L_x_3005:
[----:B------:R-:W-:Y:S02]  /*1c1f0*/  IMAD.MOV.U32 R13, RZ, RZ, R7 ;  /* 0x000000ffff0d7224 */ /* 0x000fe400078e0007 */
[----:B------:R-:W-:Y:S02]  /*1c200*/  IMAD.MOV.U32 R12, RZ, RZ, 0x6 ;  /* 0x00000006ff0c7424 */ /* 0x000fe400078e00ff */
[----:B------:R-:W-:-:S07]  /*1c210*/  IMAD.MOV.U32 R2, RZ, RZ, R14 ;  /* 0x000000ffff027224 */ /* 0x000fce00078e000e */
[----:B------:R-:W-:Y:S05]  /*1c220*/  WARPSYNC.COLLECTIVE R15, `(.L_x_3006) ;  /* 0x000000000f087348 */ /* 0x000fea0003c00000 */
[----:B------:R0:W1:Y:S02]  /*1c230*/  SHFL.IDX P6, R14, R13, R12, R11 ;  /* 0x0000000c0d0e7389 */ /* 0x00006400000c000b */
[----:B01----:R-:W-:Y:S01]  /*1c240*/  ENDCOLLECTIVE ;  /* 0x000000000000791b */ /* 0x003fe20003800000 */
.L_x_3006:
        /* <DEDUP_REMOVED lines=12> */
.L_x_3007:
[----:B------:R-:W-:Y:S02]  /*1c310*/  IMAD.MOV.U32 R13, RZ, RZ, R7 ;  /* 0x000000ffff0d7224 */ /* 0x000fe400078e0007 */
[----:B------:R-:W-:Y:S02]  /*1c320*/  IMAD.MOV.U32 R12, RZ, RZ, 0x7 ;  /* 0x00000007ff0c7424 */ /* 0x000fe400078e00ff */
[----:B------:R-:W-:-:S07]  /*1c330*/  IMAD.MOV.U32 R2, RZ, RZ, R14 ;  /* 0x000000ffff027224 */ /* 0x000fce00078e000e */
[----:B------:R-:W-:Y:S05]  /*1c340*/  WARPSYNC.COLLECTIVE R15, `(.L_x_3008) ;  /* 0x000000000f087348 */ /* 0x000fea0003c00000 */
[----:B------:R0:W1:Y:S02]  /*1c350*/  SHFL.IDX P6, R14, R13, R12, R11 ;  /* 0x0000000c0d0e7389 */ /* 0x00006400000c000b */
[----:B01----:R-:W-:Y:S01]  /*1c360*/  ENDCOLLECTIVE ;  /* 0x000000000000791b */ /* 0x003fe20003800000 */
.L_x_3008:
        /* <DEDUP_REMOVED lines=12> */
.L_x_3009:
[----:B------:R-:W-:Y:S01]  /*1c430*/  IMAD.MOV.U32 R2, RZ, RZ, R14 ;  /* 0x000000ffff027224 */ /* 0x000fe200078e000e */
[----:B------:R-:W-:Y:S06]  /*1c440*/  BRA `(.L_x_3010) ;  /* 0xffffffa0008c7947 */ /* 0x000fec000383ffff */
.L_x_2885:
[----:B----4-:R4:W0:Y:S02]  /*1c450*/  SYNCS.PHASECHK.TRANS64.TRYWAIT P0, [R0+URZ+0x38840], R19 ;  /* 0x03884013000075a7 */ /* 0x010824000800017f */
[----:B0-----:R-:W-:Y:S05]  /*1c460*/  @!P0 NANOSLEEP.SYNCS 0x989680 ;  /* 0x009896800000895d */ /* 0x001fea0003900000 */
[----:B------:R-:W0:Y:S02]  /*1c470*/  @!P0 SYNCS.PHASECHK.TRANS64 P0, [R0+URZ+0x38840], R19 ;  /* 0x03884013000085a7 */ /* 0x000e24000800007f */
[----:B0-----:R-:W-:Y:S05]  /*1c480*/  @!P0 BRA `(.L_x_2885) ;  /* 0xfffffffc00f08947 */ /* 0x001fea000383ffff */
[----:B------:R-:W-:Y:S05]  /*1c490*/  BRA `(.L_x_3011) ;  /* 0xffffffa000e07947 */ /* 0x000fea000383ffff */
.L_x_2886:
        /* <DEDUP_REMOVED lines=8> */
.L_x_3013:
[----:B------:R-:W-:Y:S05]  /*1c520*/  BSYNC B0 ;  /* 0x0000000000007941 */ /* 0x000fea0003800000 */
.L_x_3012:
        /* <DEDUP_REMOVED lines=8> */
.L_x_3014:
[----:B------:R-:W-:Y:S02]  /*1c5b0*/  IMAD.MOV.U32 R13, RZ, RZ, R5 ;  /* 0x000000ffff0d7224 */ /* 0x000fe400078e0005 */
[----:B------:R-:W-:Y:S01]  /*1c5c0*/  IMAD.MOV.U32 R12, RZ, RZ, 0x1 ;  /* 0x00000001ff0c7424 */ /* 0x000fe200078e00ff */
[----:B------:R-:W-:-:S13]  /*1c5d0*/  IADD3 R2, P0, R32, R14, RZ ;  /* 0x0000000e20027210 */ /* 0x000fda0007f1e0ff */
[----:B------:R-:W-:Y:S05]  /*1c5e0*/  WARPSYNC.COLLECTIVE R15, `(.L_x_3015) ;  /* 0x000000000f087348 */ /* 0x000fea0003c00000 */
[----:B------:R0:W1:Y:S02]  /*1c5f0*/  SHFL.IDX P6, R14, R13, R12, R11 ;  /* 0x0000000c0d0e7389 */ /* 0x00006400000c000b */
[----:B01----:R-:W-:Y:S01]  /*1c600*/  ENDCOLLECTIVE ;  /* 0x000000000000791b */ /* 0x003fe20003800000 */
.L_x_3015:
        /* <DEDUP_REMOVED lines=11> */
.L_x_3016:
[----:B------:R-:W-:Y:S02]  /*1c6c0*/  IMAD.MOV.U32 R13, RZ, RZ, R5 ;  /* 0x000000ffff0d7224 */ /* 0x000fe400078e0005 */
[----:B------:R-:W-:Y:S01]  /*1c6d0*/  IMAD.MOV.U32 R12, RZ, RZ, 0x2 ;  /* 0x00000002ff0c7424 */ /* 0x000fe200078e00ff */
[----:B------:R-:W-:-:S13]  /*1c6e0*/  IADD3 R2, P0, R32, R14, RZ ;  /* 0x0000000e20027210 */ /* 0x000fda0007f1e0ff */
[----:B------:R-:W-:Y:S05]  /*1c6f0*/  WARPSYNC.COLLECTIVE R15, `(.L_x_3017) ;  /* 0x000000000f087348 */ /* 0x000fea0003c00000 */
[----:B------:R0:W1:Y:S02]  /*1c700*/  SHFL.IDX P6, R14, R13, R12, R11 ;  /* 0x0000000c0d0e7389 */ /* 0x00006400000c000b */
[----:B01----:R-:W-:Y:S01]  /*1c710*/  ENDCOLLECTIVE ;  /* 0x000000000000791b */ /* 0x003fe20003800000 */
.L_x_3017:
        /* <DEDUP_REMOVED lines=11> */
.L_x_3018:
[----:B------:R-:W-:Y:S02]  /*1c7d0*/  IMAD.MOV.U32 R13, RZ, RZ, R5 ;  /* 0x000000ffff0d7224 */ /* 0x000fe400078e0005 */
[----:B------:R-:W-:Y:S01]  /*1c7e0*/  IMAD.MOV.U32 R12, RZ, RZ, 0x3 ;  /* 0x00000003ff0c7424 */ /* 0x000fe200078e00ff */
[----:B------:R-:W-:-:S13]  /*1c7f0*/  IADD3 R2, P0, R32, R14, RZ ;  /* 0x0000000e20027210 */ /* 0x000fda0007f1e0ff */
[----:B------:R-:W-:Y:S05]  /*1c800*/  WARPSYNC.COLLECTIVE R15, `(.L_x_3019) ;  /* 0x000000000f087348 */ /* 0x000fea0003c00000 */
[----:B------:R0:W1:Y:S02]  /*1c810*/  SHFL.IDX P6, R14, R13, R12, R11 ;  /* 0x0000000c0d0e7389 */ /* 0x00006400000c000b */
[----:B01----:R-:W-:Y:S01]  /*1c820*/  ENDCOLLECTIVE ;  /* 0x000000000000791b */ /* 0x003fe20003800000 */
.L_x_3019:
        /* <DEDUP_REMOVED lines=11> */
.L_x_3020:
[----:B------:R-:W-:Y:S02]  /*1c8e0*/  IMAD.MOV.U32 R13, RZ, RZ, R5 ;  /* 0x000000ffff0d7224 */ /* 0x000fe400078e0005 */
[----:B------:R-:W-:Y:S01]  /*1c8f0*/  IMAD.MOV.U32 R12, RZ, RZ, 0x4 ;  /* 0x00000004ff0c7424 */ /* 0x000fe200078e00ff */
[----:B------:R-:W-:-:S13]  /*1c900*/  IADD3 R2, P0, R32, R14, RZ ;  /* 0x0000000e20027210 */ /* 0x000fda0007f1e0ff */
[----:B------:R-:W-:Y:S05]  /*1c910*/  WARPSYNC.COLLECTIVE R15, `(.L_x_3021) ;  /* 0x000000000f087348 */ /* 0x000fea0003c00000 */
[----:B------:R0:W1:Y:S02]  /*1c920*/  SHFL.IDX P6, R14, R13, R12, R11 ;  /* 0x0000000c0d0e7389 */ /* 0x00006400000c000b */
[----:B01----:R-:W-:Y:S01]  /*1c930*/  ENDCOLLECTIVE ;  /* 0x000000000000791b */ /* 0x003fe20003800000 */
.L_x_3021:
        /* <DEDUP_REMOVED lines=11> */
.L_x_3022:
[----:B------:R-:W-:Y:S02]  /*1c9f0*/  IMAD.MOV.U32 R13, RZ, RZ, R5 ;  /* 0x000000ffff0d7224 */ /* 0x000fe400078e0005 */
[----:B------:R-:W-:Y:S01]  /*1ca00*/  IMAD.MOV.U32 R12, RZ, RZ, 0x5 ;  /* 0x00000005ff0c7424 */ /* 0x000fe200078e00ff */
[----:B------:R-:W-:-:S13]  /*1ca10*/  IADD3 R2, P0, R32, R14, RZ ;  /* 0x0000000e20027210 */ /* 0x000fda0007f1e0ff */
[----:B------:R-:W-:Y:S05]  /*1ca20*/  WARPSYNC.COLLECTIVE R15, `(.L_x_3023) ;  /* 0x000000000f087348 */ /* 0x000fea0003c00000 */
[----:B------:R0:W1:Y:S02]  /*1ca30*/  SHFL.IDX P6, R14, R13, R12, R11 ;  /* 0x0000000c0d0e7389 */ /* 0x00006400000c000b */
[----:B01----:R-:W-:Y:S01]  /*1ca40*/  ENDCOLLECTIVE ;  /* 0x000000000000791b */ /* 0x003fe20003800000 */
.L_x_3023:
        /* <DEDUP_REMOVED lines=11> */
.L_x_3024:
[----:B------:R-:W-:Y:S02]  /*1cb00*/  IMAD.MOV.U32 R13, RZ, RZ, R5 ;  /* 0x000000ffff0d7224 */ /* 0x000fe400078e0005 */
[----:B------:R-:W-:Y:S01]  /*1cb10*/  IMAD.MOV.U32 R12, RZ, RZ, 0x6 ;  /* 0x00000006ff0c7424 */ /* 0x000fe200078e00ff */
[----:B------:R-:W-:-:S13]  /*1cb20*/  IADD3 R2, P0, R32, R14, RZ ;  /* 0x0000000e20027210 */ /* 0x000fda0007f1e0ff */
[----:B------:R-:W-:Y:S05]  /*1cb30*/  WARPSYNC.COLLECTIVE R15, `(.L_x_3025) ;  /* 0x000000000f087348 */ /* 0x000fea0003c00000 */
[----:B------:R0:W1:Y:S02]  /*1cb40*/  SHFL.IDX P6, R14, R13, R12, R11 ;  /* 0x0000000c0d0e7389 */ /* 0x00006400000c000b */
[----:B01----:R-:W-:Y:S01]  /*1cb50*/  ENDCOLLECTIVE ;  /* 0x000000000000791b */ /* 0x003fe20003800000 */
.L_x_3025:
        /* <DEDUP_REMOVED lines=11> */
.L_x_3026:
[----:B------:R-:W-:Y:S02]  /*1cc10*/  IMAD.MOV.U32 R13, RZ, RZ, R5 ;  /* 0x000000ffff0d7224 */ /* 0x000fe400078e0005 */
[----:B------:R-:W-:Y:S01]  /*1cc20*/  IMAD.MOV.U32 R12, RZ, RZ, 0x7 ;  /* 0x00000007ff0c7424 */ /* 0x000fe200078e00ff */
[----:B------:R-:W-:-:S13]  /*1cc30*/  IADD3 R2, P0, R32, R14, RZ ;  /* 0x0000000e20027210 */ /* 0x000fda0007f1e0ff */
[----:B------:R-:W-:Y:S05]  /*1cc40*/  WARPSYNC.COLLECTIVE R15, `(.L_x_3027) ;  /* 0x000000000f087348 */ /* 0x000fea0003c00000 */
[----:B------:R0:W1:Y:S02]  /*1cc50*/  SHFL.IDX P6, R14, R13, R12, R11 ;  /* 0x0000000c0d0e7389 */ /* 0x00006400000c000b */
[----:B01----:R-:W-:Y:S01]  /*1cc60*/  ENDCOLLECTIVE ;  /* 0x000000000000791b */ /* 0x003fe20003800000 */
.L_x_3027:
        /* <DEDUP_REMOVED lines=11> */
.L_x_3028:
[----:B------:R-:W-:Y:S05]  /*1cd20*/  BRA `(.L_x_3029) ;  /* 0xffffff9c00c87947 */ /* 0x000fea000383ffff */
.L_x_2891:
[----:B0-----:R0:W1:Y:S02]  /*1cd30*/  SYNCS.PHASECHK.TRANS64.TRYWAIT P2, [R0+URZ+0x38870], R3 ;  /* 0x03887003000075a7 */ /* 0x001064000804017f */
[----:B-1----:R-:W-:Y:S05]  /*1cd40*/  @!P2 NANOSLEEP.SYNCS 0x989680 ;  /* 0x009896800000a95d */ /* 0x002fea0003900000 */
[----:B------:R-:W1:Y:S02]  /*1cd50*/  @!P2 SYNCS.PHASECHK.TRANS64 P2, [R0+URZ+0x38870], R3 ;  /* 0x038870030000a5a7 */ /* 0x000e64000804007f */
[----:B-1----:R-:W-:Y:S05]  /*1cd60*/  @!P2 BRA `(.L_x_2891) ;  /* 0xfffffffc00f0a947 */ /* 0x002fea000383ffff */
[----:B------:R-:W-:Y:S05]  /*1cd70*/  BRA `(.L_x_3030) ;  /* 0xffffffa000307947 */ /* 0x000fea000383ffff */
.L_x_2893:
[----:B0-----:R0:W1:Y:S02]  /*1cd80*/  SYNCS.PHASECHK.TRANS64.TRYWAIT P2, [R0+URZ+0x38860], R3 ;  /* 0x03886003000075a7 */ /* 0x001064000804017f */
[----:B-1----:R-:W-:Y:S05]  /*1cd90*/  @!P2 NANOSLEEP.SYNCS 0x989680 ;  /* 0x009896800000a95d */ /* 0x002fea0003900000 */
[----:B------:R-:W1:Y:S02]  /*1cda0*/  @!P2 SYNCS.PHASECHK.TRANS64 P2, [R0+URZ+0x38860], R3 ;  /* 0x038860030000a5a7 */ /* 0x000e64000804007f */
[----:B-1----:R-:W-:Y:S05]  /*1cdb0*/  @!P2 BRA `(.L_x_2893) ;  /* 0xfffffffc00f0a947 */ /* 0x002fea000383ffff */
[----:B------:R-:W-:Y:S05]  /*1cdc0*/  BRA `(.L_x_3031) ;  /* 0xffffffa000407947 */ /* 0x000fea000383ffff */
.L_x_2901:
[----:B0-----:R0:W3:Y:S02]  /*1cdd0*/  SYNCS.PHASECHK.TRANS64.TRYWAIT P1, [R18+URZ+0x38870], R3 ;  /* 0x03887003120075a7 */ /* 0x0010e4000802017f */
[----:B---3--:R-:W-:Y:S05]  /*1cde0*/  @!P1 NANOSLEEP.SYNCS 0x989680 ;  /* 0x009896800000995d */ /* 0x008fea0003900000 */
[----:B------:R-:W3:Y:S02]  /*1cdf0*/  @!P1 SYNCS.PHASECHK.TRANS64 P1, [R18+URZ+0x38870], R3 ;  /* 0x03887003120095a7 */ /* 0x000ee4000802007f */
[----:B---3--:R-:W-:Y:S05]  /*1ce00*/  @!P1 BRA `(.L_x_2901) ;  /* 0xfffffffc00f09947 */ /* 0x008fea000383ffff */
[----:B------:R-:W-:Y:S05]  /*1ce10*/  BRA `(.L_x_3032) ;  /* 0xffffffa8009c7947 */ /* 0x000fea000383ffff */
.L_x_2903:
[----:B0-----:R0:W1:Y:S02]  /*1ce20*/  SYNCS.PHASECHK.TRANS64.TRYWAIT P1, [R18+URZ+0x38860], R3 ;  /* 0x03886003120075a7 */ /* 0x001064000802017f */
[----:B-1----:R-:W-:Y:S05]  /*1ce30*/  @!P1 NANOSLEEP.SYNCS 0x989680 ;  /* 0x009896800000995d */ /* 0x002fea0003900000 */
[----:B------:R-:W1:Y:S02]  /*1ce40*/  @!P1 SYNCS.PHASECHK.TRANS64 P1, [R18+URZ+0x38860], R3 ;  /* 0x03886003120095a7 */ /* 0x000e64000802007f */
[----:B-1----:R-:W-:Y:S05]  /*1ce50*/  @!P1 BRA `(.L_x_2903) ;  /* 0xfffffffc00f09947 */ /* 0x002fea000383ffff */
[----:B------:R-:W-:Y:S05]  /*1ce60*/  BRA `(.L_x_3033) ;  /* 0xffffffa800a87947 */ /* 0x000fea000383ffff */
.L_x_2917:
[----:B0-----:R0:W1:Y:S02]  /*1ce70*/  SYNCS.PHASECHK.TRANS64.TRYWAIT P0, [R5+URZ+0x38820], R0 ;  /* 0x03882000050075a7 */ /* 0x001064000800017f */
[----:B-1----:R-:W-:Y:S05]  /*1ce80*/  @!P0 NANOSLEEP.SYNCS 0x989680 ;  /* 0x009896800000895d */ /* 0x002fea0003900000 */
[----:B------:R-:W1:Y:S02]  /*1ce90*/  @!P0 SYNCS.PHASECHK.TRANS64 P0, [R5+URZ+0x38820], R0 ;  /* 0x03882000050085a7 */ /* 0x000e64000800007f */
[----:B-1----:R-:W-:Y:S05]  /*1cea0*/  @!P0 BRA `(.L_x_2917) ;  /* 0xfffffffc00f08947 */ /* 0x002fea000383ffff */
[----:B------:R-:W-:Y:S05]  /*1ceb0*/  BRA `(.L_x_3034) ;  /* 0xffffffc400107947 */ /* 0x000fea000383ffff */
.L_x_2918:
        /* <DEDUP_REMOVED lines=11> */
.L_x_3036:
[----:B------:R-:W-:Y:S05]  /*1cf70*/  BSYNC B0 ;  /* 0x0000000000007941 */ /* 0x000fea0003800000 */
.L_x_3035:
[----:B------:R-:W-:Y:S05]  /*1cf80*/  BRA `(.L_x_3037) ;  /* 0xffffffc000f87947 */ /* 0x000fea000383ffff */
.L_x_2921:
[----:B------:R-:W-:Y:S01]  /*1cf90*/  BSSY B1, `(.L_x_3038) ;  /* 0x0000006000017945 */ /* 0x000fe20003800000 */
[----:B------:R-:W-:-:S07]  /*1cfa0*/  IMAD.MOV.U32 R15, RZ, RZ, -0x1 ;  /* 0xffffffffff0f7424 */ /* 0x000fce00078e00ff */
[----:B0-----:R-:W-:Y:S05]  /*1cfb0*/  WARPSYNC.COLLECTIVE R15, `(.L_x_3039) ;  /* 0x000000000f0c7348 */ /* 0x001fea0003c00000 */
[----:B------:R-:W-:Y:S02]  /*1cfc0*/  ELECT P6, UR62, PT ;  /* 0x00000000003e782f */ /* 0x000fe400038c0000 */
[----:B------:R-:W-:Y:S01]  /*1cfd0*/  MOV R14, UR62 ;  /* 0x0000003e000e7c02 */ /* 0x000fe20008000f00 */
[----:B0-----:R-:W-:Y:S10]  /*1cfe0*/  ENDCOLLECTIVE ;  /* 0x000000000000791b */ /* 0x001ff40003800000 */
.L_x_3039:
[----:B------:R-:W-:Y:S05]  /*1cff0*/  BSYNC B1 ;  /* 0x0000000000017941 */ /* 0x000fea0003800000 */
.L_x_3038:
[----:B------:R-:W-:Y:S05]  /*1d000*/  BRA `(.L_x_3040) ;  /* 0xffffffc000f07947 */ /* 0x000fea000383ffff */
.L_x_2923:
[----:B0-----:R0:W1:Y:S02]  /*1d010*/  SYNCS.PHASECHK.TRANS64.TRYWAIT P1, [R3+URZ+0x38840], R2 ;  /* 0x03884002030075a7 */ /* 0x001064000802017f */
[----:B-1----:R-:W-:Y:S05]  /*1d020*/  @!P1 NANOSLEEP.SYNCS 0x989680 ;  /* 0x009896800000995d */ /* 0x002fea0003900000 */
[----:B------:R-:W1:Y:S02]  /*1d030*/  @!P1 SYNCS.PHASECHK.TRANS64 P1, [R3+URZ+0x38840], R2 ;  /* 0x03884002030095a7 */ /* 0x000e64000802007f */
[----:B-1----:R-:W-:Y:S05]  /*1d040*/  @!P1 BRA `(.L_x_2923) ;  /* 0xfffffffc00f09947 */ /* 0x002fea000383ffff */
[----:B------:R-:W-:Y:S05]  /*1d050*/  BRA `(.L_x_3041) ;  /* 0xffffffc400107947 */ /* 0x000fea000383ffff */
.L_x_2925:
[----:B-1----:R1:W2:Y:S02]  /*1d060*/  SYNCS.PHASECHK.TRANS64.TRYWAIT P1, [R5+URZ+0x38840], R0 ;  /* 0x03884000050075a7 */ /* 0x0022a4000802017f */
[----:B--2---:R-:W-:Y:S05]  /*1d070*/  @!P1 NANOSLEEP.SYNCS 0x989680 ;  /* 0x009896800000995d */ /* 0x004fea0003900000 */
[----:B------:R-:W2:Y:S02]  /*1d080*/  @!P1 SYNCS.PHASECHK.TRANS64 P1, [R5+URZ+0x38840], R0 ;  /* 0x03884000050095a7 */ /* 0x000ea4000802007f */
[----:B--2---:R-:W-:Y:S05]  /*1d090*/  @!P1 BRA `(.L_x_2925) ;  /* 0xfffffffc00f09947 */ /* 0x004fea000383ffff */
[----:B------:R-:W-:Y:S05]  /*1d0a0*/  BRA `(.L_x_3042) ;  /* 0xffffffc4001c7947 */ /* 0x000fea000383ffff */
.L_x_2927:
[----:B--2---:R2:W3:Y:S02]  /*1d0b0*/  SYNCS.PHASECHK.TRANS64.TRYWAIT P1, [R3+URZ+0x38860], R2 ;  /* 0x03886002030075a7 */ /* 0x0044e4000802017f */
[----:B---3--:R-:W-:Y:S05]  /*1d0c0*/  @!P1 NANOSLEEP.SYNCS 0x989680 ;  /* 0x009896800000995d */ /* 0x008fea0003900000 */
[----:B------:R-:W3:Y:S02]  /*1d0d0*/  @!P1 SYNCS.PHASECHK.TRANS64 P1, [R3+URZ+0x38860], R2 ;  /* 0x03886002030095a7 */ /* 0x000ee4000802007f */
[----:B---3--:R-:W-:Y:S05]  /*1d0e0*/  @!P1 BRA `(.L_x_2927) ;  /* 0xfffffffc00f09947 */ /* 0x008fea000383ffff */
[----:B------:R-:W-:Y:S05]  /*1d0f0*/  BRA `(.L_x_3043) ;  /* 0xffffffc400187947 */ /* 0x000fea000383ffff */
.L_x_2929:
[----:B---3--:R3:W4:Y:S02]  /*1d100*/  SYNCS.PHASECHK.TRANS64.TRYWAIT P1, [R5+URZ+0x38860], R0 ;  /* 0x03886000050075a7 */ /* 0x008724000802017f */
[----:B----4-:R-:W-:Y:S05]  /*1d110*/  @!P1 NANOSLEEP.SYNCS 0x989680 ;  /* 0x009896800000995d */ /* 0x010fea0003900000 */
[----:B------:R-:W4:Y:S02]  /*1d120*/  @!P1 SYNCS.PHASECHK.TRANS64 P1, [R5+URZ+0x38860], R0 ;  /* 0x03886000050095a7 */ /* 0x000f24000802007f */
[----:B----4-:R-:W-:Y:S05]  /*1d130*/  @!P1 BRA `(.L_x_2929) ;  /* 0xfffffffc00f09947 */ /* 0x010fea000383ffff */
[----:B------:R-:W-:Y:S05]  /*1d140*/  BRA `(.L_x_3044) ;  /* 0xffffffc400147947 */ /* 0x000fea000383ffff */
.L_x_2931:
[----:B----4-:R4:W0:Y:S02]  /*1d150*/  SYNCS.PHASECHK.TRANS64.TRYWAIT P1, [R3+URZ+0x38880], R2 ;  /* 0x03888002030075a7 */ /* 0x010824000802017f */
[----:B0-----:R-:W-:Y:S05]  /*1d160*/  @!P1 NANOSLEEP.SYNCS 0x989680 ;  /* 0x009896800000995d */ /* 0x001fea0003900000 */
[----:B------:R-:W0:Y:S02]  /*1d170*/  @!P1 SYNCS.PHASECHK.TRANS64 P1, [R3+URZ+0x38880], R2 ;  /* 0x03888002030095a7 */ /* 0x000e24000802007f */
[----:B0-----:R-:W-:Y:S05]  /*1d180*/  @!P1 BRA `(.L_x_2931) ;  /* 0xfffffffc00f09947 */ /* 0x001fea000383ffff */
[----:B------:R-:W-:Y:S05]  /*1d190*/  BRA `(.L_x_3045) ;  /* 0xffffffc400107947 */ /* 0x000fea000383ffff */
.L_x_3046:
        /* <DEDUP_REMOVED lines=14> */
.L_x_3859:


//--------------------- .text._ZN7cutlass13device_kernelIN5flash11enable_sm90INS1_16FlashAttnFwdSm90INS1_25CollectiveMainloopFwdSm90ILi2EN4cute5tupleIJNS5_1CILi1EEES8_S8_EEENS6_IJNS7_ILi128EEESA_NS7_ILi256EEEEEELi256ENS_12float_e4m3_tEfNS_4arch4Sm90ELb1ELb0ELb1ELb1ELb1ELb1ELb0ELb1ELb0ELb1ELb1ELb0EEENS1_21CollectiveEpilogueFwdINS6_IJSA_SB_SA_EEES9_NS_10bfloat16_tESF_Li256ELb1ELb1ELb1ELb1EEENS1_36VarlenDynamicPersistentTileSchedulerILi128ELi128ELi256ELi128ELb1ELb1ELb1ELb1ELb1ELb1EEEEEEEEEvNT_6ParamsE --------------------------
	.section	.text._ZN7cutlass13device_kernelIN5flash11enable_sm90INS1_16FlashAttnFwdSm90INS1_25CollectiveMainloopFwdSm90ILi2EN4cute5tupleIJNS5_1CILi1EEES8_S8_EEENS6_IJNS7_ILi128EEESA_NS7_ILi256EEEEEELi256ENS_12float_e4m3_tEfNS_4arch4Sm90ELb1ELb0ELb1ELb1ELb1ELb1ELb0ELb1ELb0ELb1ELb1ELb0EEENS1_21CollectiveEpilogueFwdINS6_IJSA_SB_SA_EEES9_NS_10bfloat16_tESF_Li256ELb1ELb1ELb1ELb1EEENS1_36VarlenDynamicPersistentTileSchedulerILi128ELi128ELi256ELi128ELb1ELb1ELb1ELb1ELb1ELb1EEEEEEEEEvNT_6ParamsE,"ax",@progbits
	.align	128
.text._ZN7cutlass13device_kernelIN5flash11enable_sm90INS1_16FlashAttnFwdSm90INS1_25CollectiveMainloopFwdSm90ILi2EN4cute5tupleIJNS5_1CILi1EEES8_S8_EEENS6_IJNS7_ILi128EEESA_NS7_ILi256EEEEEELi256ENS_12float_e4m3_tEfNS_4arch4Sm90ELb1ELb0ELb1ELb1ELb1ELb1ELb0ELb1ELb0ELb1ELb1ELb0EEENS1_21CollectiveEpilogueFwdINS6_IJSA_SB_SA_EEES9_NS_10bfloat16_tESF_Li256ELb1ELb1ELb1ELb1EEENS1_36VarlenDynamicPersistentTileSchedulerILi128ELi128ELi256ELi128ELb1ELb1ELb1ELb1ELb1ELb1EEEEEEEEEvNT_6ParamsE:
        .type           _ZN7cutlass13device_kernelIN5flash11enable_sm90INS1_16FlashAttnFwdSm90INS1_25CollectiveMainloopFwdSm90ILi2EN4cute5tupleIJNS5_1CILi1EEES8_S8_EEENS6_IJNS7_ILi128EEESA_NS7_ILi256EEEEEELi256ENS_12float_e4m3_tEfNS_4arch4Sm90ELb1ELb0ELb1ELb1ELb1ELb1ELb0ELb1ELb0ELb1ELb1ELb0EEENS1_21CollectiveEpilogueFwdINS6_IJSA_SB_SA_EEES9_NS_10bfloat16_tESF_Li256ELb1ELb1ELb1ELb1EEENS1_36VarlenDynamicPersistentTileSchedulerILi128ELi128ELi256ELi128ELb1ELb1ELb1ELb1ELb1ELb1EEEEEEEEEvNT_6ParamsE,@function
        .size           _ZN7cutlass13device_kernelIN5flash11enable_sm90INS1_16FlashAttnFwdSm90INS1_25CollectiveMainloopFwdSm90ILi2EN4cute5tupleIJNS5_1CILi1EEES8_S8_EEENS6_IJNS7_ILi128EEESA_NS7_ILi256EEEEEELi256ENS_12float_e4m3_tEfNS_4arch4Sm90ELb1ELb0ELb1ELb1ELb1ELb1ELb0ELb1ELb0ELb1ELb1ELb0EEENS1_21CollectiveEpilogueFwdINS6_IJSA_SB_SA_EEES9_NS_10bfloat16_tESF_Li256ELb1ELb1ELb1ELb1EEENS1_36VarlenDynamicPersistentTileSchedulerILi128ELi128ELi256ELi128ELb1ELb1ELb1ELb1ELb1ELb1EEEEEEEEEvNT_6ParamsE,(.L_x_3860 - _ZN7cutlass13device_kernelIN5flash11enable_sm90INS1_16FlashAttnFwdSm90INS1_25CollectiveMainloopFwdSm90ILi2EN4cute5tupleIJNS5_1CILi1EEES8_S8_EEENS6_IJNS7_ILi128EEESA_NS7_ILi256EEEEEELi256ENS_12float_e4m3_tEfNS_4arch4Sm90ELb1ELb0ELb1ELb1ELb1ELb1ELb0ELb1ELb0ELb1ELb1ELb0EEENS1_21CollectiveEpilogueFwdINS6_IJSA_SB_SA_EEES9_NS_10bfloat16_tESF_Li256ELb1ELb1ELb1ELb1EEENS1_36VarlenDynamicPersistentTileSchedulerILi128ELi128ELi256ELi128ELb1ELb1ELb1ELb1ELb1ELb1EEEEEEEEEvNT_6ParamsE)
        .other          _ZN7cutlass13device_kernelIN5flash11enable_sm90INS1_16FlashAttnFwdSm90INS1_25CollectiveMainloopFwdSm90ILi2EN4cute5tupleIJNS5_1CILi1EEES8_S8_EEENS6_IJNS7_ILi128EEESA_NS7_ILi256EEEEEELi256ENS_12float_e4m3_tEfNS_4arch4Sm90ELb1ELb0ELb1ELb1ELb1ELb1ELb0ELb1ELb0ELb1ELb1ELb0EEENS1_21CollectiveEpilogueFwdINS6_IJSA_SB_SA_EEES9_NS_10bfloat16_tESF_Li256ELb1ELb1ELb1ELb1EEENS1_36VarlenDynamicPersistentTileSchedulerILi128ELi128ELi256ELi128ELb1ELb1ELb1ELb1ELb1ELb1EEEEEEEEEvNT_6ParamsE,@"STO_CUDA_ENTRY STV_DEFAULT"
_ZN7cutlass13device_kernelIN5flash11enable_sm90INS1_16FlashAttnFwdSm90INS1_25CollectiveMainloopFwdSm90ILi2EN4cute5tupleIJNS5_1CILi1EEES8_S8_EEENS6_IJNS7_ILi128EEESA_NS7_ILi256EEEEEELi256ENS_12float_e4m3_tEfNS_4arch4Sm90ELb1ELb0ELb1ELb1ELb1ELb1ELb0ELb1ELb0ELb1ELb1ELb0EEENS1_21CollectiveEpilogueFwdINS6_IJSA_SB_SA_EEES9_NS_10bfloat16_tESF_Li256ELb1ELb1ELb1ELb1EEENS1_36VarlenDynamicPersistentTileSchedulerILi128ELi128ELi256ELi128ELb1ELb1ELb1ELb1ELb1ELb1EEEEEEEEEvNT_6ParamsE:
        /* <DEDUP_REMOVED lines=18> */
.L_x_3048:
[----:B------:R-:W-:Y:S05]  /*0120*/  BSYNC B0 ;  /* 0x0000000000007941 */ /* 0x000fea0003800000 */
.L_x_3047:
        /* <DEDUP_REMOVED lines=41> */
.L_x_3049:
        /* <DEDUP_REMOVED lines=22> */
.L_x_3050:
        /* <DEDUP_REMOVED lines=18> */
.L_x_3051:
        /* <DEDUP_REMOVED lines=22> */
.L_x_3052:
        /* <DEDUP_REMOVED lines=23> */
.L_x_3053:
[----:B------:R-:W-:Y:S01]  /*0910*/  PLOP3.LUT P0, PT, PT, PT, UP0, 0x80, 0x0 ;  /* 0x000000000000781c */ /* 0x000fe20003f0f008 */
[----:B------:R-:W-:Y:S01]  /*0920*/  UMOV UR36, 0x1 ;  /* 0x0000000100247882 */ /* 0x000fe20000000000 */
[----:B------:R-:W-:Y:S01]  /*0930*/  NOP ;  /* 0x0000000000007918 */ /* 0x000fe20000000000 */
[----:B------:R-:W-:Y:S01]  /*0940*/  USEL UR36, UR36, 0x2, !UP0 ;  /* 0x0000000224247887 */ /* 0x000fe2000c000000 */
[----:B------:R-:W-:Y:S01]  /*0950*/  BSSY B8, `(.L_x_3054) ;  /* 0x0003149000087945 */ /* 0x000fe20003800000 */
[----:B------:R-:W-:Y:S01]  /*0960*/  ULDC.64 UR46, c[0x0][0x208] ;  /* 0x00008200002e7ab9 */ /* 0x000fe20000000a00 */
[----:B01234-:R-:W-:Y:S07]  /*0970*/  BAR.SYNC.DEFER_BLOCKING 0x0 ;  /* 0x0000000000007b1d */ /* 0x01ffee0000010000 */
[----:B------:R-:W-:Y:S05]  /*0980*/  @!P0 BRA `(.L_x_3055) ;  /* 0x0000028400ac8947 */ /* 0x000fea0003800000 */
.L_x_3056:
[----:B------:R-:W-:-:S08]  /*0990*/  NOP ;  /* 0x0000000000007918 */ /* 0x000fd00000000000 */
[----:B------:R-:W0:Y:S02]  /*09a0*/  USETMAXREG.TRY_ALLOC.CTAPOOL UP0, 0xe8 ;  /* 0x000000e8000079c8 */ /* 0x000e240008000600 */
[----:B0-----:R-:W-:-:S13]  /*09b0*/  PLOP3.LUT P0, PT, PT, PT, UP0, 0x80, 0x0 ;  /* 0x000000000000781c */ /* 0x001fda0003f0f008 */
[----:B------:R-:W-:Y:S05]  /*09c0*/  @!P0 BRA `(.L_x_3056) ;  /* 0xfffffffc00f08947 */ /* 0x000fea000383ffff */
[----:B------:R-:W2:Y:S01]  /*09d0*/  LDL.LU R0, [R1] ;  /* 0x0000000001007983 */ /* 0x000ea20000300800 */
[----:B------:R-:W0:Y:S01]  /*09e0*/  S2R R2, SR_TID.X ;  /* 0x0000000000027919 */ /* 0x000e220000002100 */
[----:B------:R-:W1:Y:S01]  /*09f0*/  S2UR UR37, SR_CgaCtaId ;  /* 0x00000000002579c3 */ /* 0x000e620000008800 */
[----:B------:R-:W-:Y:S01]  /*0a00*/  UMOV UR4, 0x400 ;  /* 0x0000040000047882 */ /* 0x000fe20000000000 */
[----:B0-----:R-:W-:-:S06]  /*0a10*/  SHF.R.U32.HI R2, RZ, 0x7, R2 ;  /* 0x00000007ff027819 */ /* 0x001fcc0000011602 */
[----:B------:R-:W-:Y:S06]  /*0a20*/  BAR.ARV 0x8, 0x180 ;  /* 0x0206000000007b1d */ /* 0x000fec0000002000 */
[----:B------:R-:W-:-:S13]  /*0a30*/  ISETP.NE.AND P0, PT, R2, 0x1, PT ;  /* 0x000000010200780c */ /* 0x000fda0003f05270 */
[----:B------:R-:W-:Y:S08]  /*0a40*/  @!P0 BAR.ARV 0x9, 0x100 ;  /* 0x0244000000008b1d */ /* 0x000ff00000002000 */
[----:B------:R-:W-:Y:S01]  /*0a50*/  BAR.SYNC.DEFER_BLOCKING 0x5, 0x180 ;  /* 0x0146000000007b1d */ /* 0x000fe20000010000 */
[----:B-1----:R-:W-:-:S06]  /*0a60*/  ULEA UR4, UR37, UR4, 0x18 ;  /* 0x0000000425047291 */ /* 0x002fcc000f8ec03f */
[----:B------:R-:W-:Y:S01]  /*0a70*/  IMAD.U32 R23, RZ, RZ, UR4 ;  /* 0x00000004ff177e24 */ /* 0x000fe2000f8e00ff */
[----:B------:R-:W-:-:S04]  /*0a80*/  ULDC UR4, c[0x0][0xc3c] ;  /* 0x00030f0000047ab9 */ /* 0x000fc80000000800 */
[----:B------:R-:W0:Y:S01]  /*0a90*/  LDS.128 R32, [R23+0x388d0] ;  /* 0x0388d00017207984 */ /* 0x000e220000000c00 */
[----:B------:R-:W-:Y:S06]  /*0aa0*/  BAR.ARV 0x4, 0x180 ;  /* 0x0106000000007b1d */ /* 0x000fec0000002000 */
[----:B--2---:R-:W-:-:S04]  /*0ab0*/  LOP3.LUT R0, R0, 0xfffffff7, RZ, 0xc0, !PT ;  /* 0xfffffff700007812 */ /* 0x004fc800078ec0ff */
[----:B------:R-:W-:-:S05]  /*0ac0*/  @P0 LOP3.LUT R0, R0, 0x8, RZ, 0xfc, !PT ;  /* 0x0000000800000812 */ /* 0x000fca00078efcff */
[----:B------:R1:W-:Y:S01]  /*0ad0*/  STL [R1], R0 ;  /* 0x0000000001007387 */ /* 0x0003e20000100800 */
[----:B0-----:R-:W-:-:S13]  /*0ae0*/  ISETP.GE.AND P0, PT, R35, UR4, PT ;  /* 0x0000000423007c0c */ /* 0x001fda000bf06270 */
[----:B-1----:R-:W-:Y:S05]  /*0af0*/  @P0 BRA `(.L_x_3057) ;  /* 0x0000031000b80947 */ /* 0x002fea0003800000 */
[----:B------:R-:W0:Y:S01]  /*0b00*/  S2R R0, SR_TID.X ;  /* 0x0000000000007919 */ /* 0x000e220000002100 */
[----:B------:R-:W-:Y:S01]  /*0b10*/  IMAD.MOV.U32 R216, RZ, RZ, RZ ;  /* 0x000000ffffd87224 */ /* 0x000fe200078e00ff */
[----:B------:R-:W-:Y:S01]  /*0b20*/  CS2R R222, SRZ ;  /* 0x0000000000de7805 */ /* 0x000fe2000001ff00 */
[----:B------:R-:W-:Y:S01]  /*0b30*/  IMAD.MOV.U32 R221, RZ, RZ, RZ ;  /* 0x000000ffffdd7224 */ /* 0x000fe200078e00ff */
[----:B------:R-:W-:Y:S01]  /*0b40*/  ULOP3.LUT UR44, UR36, 0x1, URZ, 0xfc, !UPT ;  /* 0x00000001242c7892 */ /* 0x000fe2000f8efc3f */
[----:B0-----:R-:W-:-:S05]  /*0b50*/  VIADD R0, R0, 0xffffff80 ;  /* 0xffffff8000007836 */ /* 0x001fca0000000000 */
[----:B------:R-:W-:-:S04]  /*0b60*/  SHF.R.S32.HI R3, RZ, 0x1f, R0 ;  /* 0x0000001fff037819 */ /* 0x000fc80000011400 */
[CC--:B------:R-:W-:Y:S02]  /*0b70*/  LEA.HI R2, R3.reuse, R0.reuse, RZ, 0x7 ;  /* 0x0000000003027211 */ /* 0x0c0fe400078f38ff */
[CC--:B------:R-:W-:Y:S02]  /*0b80*/  LEA.HI R4, R3.reuse, R0.reuse, RZ, 0x4 ;  /* 0x0000000003047211 */ /* 0x0c0fe400078f20ff */
[----:B------:R-:W-:Y:S02]  /*0b90*/  LOP3.LUT R5, R2, 0xffffff80, RZ, 0xc0, !PT ;  /* 0xffffff8002057812 */ /* 0x000fe400078ec0ff */
[----:B------:R-:W-:Y:S02]  /*0ba0*/  SHF.R.S32.HI R7, RZ, 0x4, R4 ;  /* 0x00000004ff077819 */ /* 0x000fe40000011404 */
[CC--:B------:R-:W-:Y:S01]  /*0bb0*/  LEA.HI R219, R3.reuse, R0.reuse, RZ, 0x3 ;  /* 0x0000000003db7211 */ /* 0x0c0fe200078f18ff */
[----:B------:R-:W-:Y:S01]  /*0bc0*/  IMAD.IADD R14, R0, 0x1, -R5 ;  /* 0x00000001000e7824 */ /* 0x000fe200078e0a05 */
[----:B------:R-:W-:-:S04]  /*0bd0*/  LEA.HI R5, R3, R0, RZ, 0x5 ;  /* 0x0000000003057211 */ /* 0x000fc800078f28ff */
[----:B------:R-:W-:Y:S01]  /*0be0*/  SHF.R.S32.HI R8, RZ, 0x1f, R14 ;  /* 0x0000001fff087819 */ /* 0x000fe2000001140e */
[----:B------:R-:W-:Y:S01]  /*0bf0*/  IMAD.SHL.U32 R6, R5, 0x20, RZ ;  /* 0x0000002005067824 */ /* 0x000fe200078e00ff */
[----:B------:R-:W-:Y:S01]  /*0c00*/  LOP3.LUT R5, R4, 0x3fffff0, RZ, 0xc0, !PT ;  /* 0x03fffff004057812 */ /* 0x000fe200078ec0ff */
[----:B------:R-:W-:Y:S01]  /*0c10*/  STL [R1+0x124], R14 ;  /* 0x0001240e01007387 */ /* 0x000fe20000100800 */
[----:B------:R-:W-:Y:S02]  /*0c20*/  LEA.HI R10, R8, R14, RZ, 0x2 ;  /* 0x0000000e080a7211 */ /* 0x000fe400078f10ff */
[----:B------:R-:W-:Y:S02]  /*0c30*/  LOP3.LUT R6, R6, 0xfffffc00, RZ, 0xc0, !PT ;  /* 0xfffffc0006067812 */ /* 0x000fe400078ec0ff */
[----:B------:R-:W-:Y:S02]  /*0c40*/  IADD3 R5, R0, -R5, RZ ;  /* 0x8000000500057210 */ /* 0x000fe40007ffe0ff */
[----:B------:R-:W-:-:S02]  /*0c50*/  LEA.HI R4, R4, R7, RZ, 0x1 ;  /* 0x0000000704047211 */ /* 0x000fc400078f08ff */
[----:B------:R-:W-:Y:S01]  /*0c60*/  SHF.R.S32.HI R11, RZ, 0x2, R10 ;  /* 0x00000002ff0b7819 */ /* 0x000fe2000001140a */
[----:B------:R-:W-:Y:S01]  /*0c70*/  IMAD R9, R5, 0x40, R6 ;  /* 0x0000004005097824 */ /* 0x000fe200078e0206 */
[----:B------:R-:W-:Y:S02]  /*0c80*/  SHF.R.S32.HI R5, RZ, 0x7, R2 ;  /* 0x00000007ff057819 */ /* 0x000fe40000011402 */
[----:B------:R-:W-:Y:S02]  /*0c90*/  SHF.R.S32.HI R12, RZ, 0x1f, R10 ;  /* 0x0000001fff0c7819 */ /* 0x000fe4000001140a */
[----:B------:R-:W-:Y:S02]  /*0ca0*/  LEA.HI R2, R2, R5, RZ, 0x1 ;  /* 0x0000000502027211 */ /* 0x000fe400078f08ff */
[----:B------:R-:W-:Y:S02]  /*0cb0*/  LOP3.LUT R4, R4, 0x1ffffffe, RZ, 0xc0, !PT ;  /* 0x1ffffffe04047812 */ /* 0x000fe400078ec0ff */
[----:B------:R-:W-:-:S02]  /*0cc0*/  LOP3.LUT R2, R2, 0x3fffffe, RZ, 0xc0, !PT ;  /* 0x03fffffe02027812 */ /* 0x000fc400078ec0ff */
[----:B------:R-:W-:Y:S01]  /*0cd0*/  LEA.HI R6, R3, R0, RZ, 0x2 ;  /* 0x0000000003067211 */ /* 0x000fe200078f10ff */
[----:B------:R-:W-:Y:S01]  /*0ce0*/  IMAD.IADD R4, R7, 0x1, -R4 ;  /* 0x0000000107047824 */ /* 0x000fe200078e0a04 */
[----:B------:R-:W-:Y:S01]  /*0cf0*/  LEA.HI R12, R12, R11, RZ, 0x3 ;  /* 0x0000000b0c0c7211 */ /* 0x000fe200078f18ff */
[----:B------:R-:W-:Y:S01]  /*0d00*/  IMAD.IADD R2, R5, 0x1, -R2 ;  /* 0x0000000105027824 */ /* 0x000fe200078e0a02 */
[----:B------:R-:W-:Y:S02]  /*0d10*/  LOP3.LUT R7, R6, 0xfffffffc, RZ, 0xc0, !PT ;  /* 0xfffffffc06077812 */ /* 0x000fe400078ec0ff */
[----:B------:R-:W-:Y:S02]  /*0d20*/  LOP3.LUT R5, R219, 0xfffffff8, RZ, 0xc0, !PT ;  /* 0xfffffff8db057812 */ /* 0x000fe400078ec0ff */
[----:B------:R-:W-:Y:S01]  /*0d30*/  LOP3.LUT R12, R12, 0xfffffff8, RZ, 0xc0, !PT ;  /* 0xfffffff80c0c7812 */ /* 0x000fe200078ec0ff */
[----:B------:R-:W-:Y:S01]  /*0d40*/  IMAD.IADD R7, R0, 0x1, -R7 ;  /* 0x0000000100077824 */ /* 0x000fe200078e0a07 */
[----:B------:R-:W-:Y:S01]  /*0d50*/  LEA.HI R8, R8, R14, RZ, 0x5 ;  /* 0x0000000e08087211 */ /* 0x000fe200078f28ff */
[----:B------:R-:W-:Y:S01]  /*0d60*/  IMAD.IADD R5, R0, 0x1, -R5 ;  /* 0x0000000100057824 */ /* 0x000fe200078e0a05 */
[----:B------:R-:W-:Y:S01]  /*0d70*/  LEA.HI R3, R3, R0, RZ, 0x6 ;  /* 0x0000000003037211 */ /* 0x000fe200078f30ff */
[----:B------:R-:W-:Y:S01]  /*0d80*/  IMAD R0, R4, 0x8, R9 ;  /* 0x0000000804007824 */ /* 0x000fe200078e0209 */
[----:B------:R-:W-:Y:S01]  /*0d90*/  SHF.R.S32.HI R219, RZ, 0x3, R219 ;  /* 0x00000003ffdb7819 */ /* 0x000fe200000114db */
[----:B------:R-:W-:Y:S01]  /*0da0*/  IMAD.IADD R11, R11, 0x1, -R12 ;  /* 0x000000010b0b7824 */ /* 0x000fe200078e0a0c */
[----:B------:R-:W-:Y:S01]  /*0db0*/  SHF.R.S32.HI R8, RZ, 0x5, R8 ;  /* 0x00000005ff087819 */ /* 0x000fe20000011408 */
[----:B------:R-:W-:Y:S01]  /*0dc0*/  IMAD.SHL.U32 R18, R5, 0x8, RZ ;  /* 0x0000000805127824 */ /* 0x000fe200078e00ff */
[----:B------:R-:W-:Y:S01]  /*0dd0*/  LEA.HI R6, R7, R7, RZ, 0x1 ;  /* 0x0000000707067211 */ /* 0x000fe200078f08ff */
[----:B------:R0:W-:Y:S01]  /*0de0*/  STL [R1+0x1b4], R0 ;  /* 0x0001b40001007387 */ /* 0x0001e20000100800 */
[----:B------:R-:W-:Y:S01]  /*0df0*/  LEA R11, R8, R11, 0x4 ;  /* 0x0000000b080b7211 */ /* 0x000fe200078e20ff */
[----:B------:R-:W-:Y:S01]  /*0e00*/  VIADD R12, R219, 0x20 ;  /* 0x00000020db0c7836 */ /* 0x000fe20000000000 */
[----:B------:R-:W-:Y:S01]  /*0e10*/  SHF.L.U32 R3, R3, 0x4, RZ ;  /* 0x0000000403037819 */ /* 0x000fe200000006ff */
[C---:B------:R-:W-:Y:S01]  /*0e20*/  VIADD R9, R219.reuse, 0x40 ;  /* 0x00000040db097836 */ /* 0x040fe20000000000 */
[----:B------:R-:W-:Y:S01]  /*0e30*/  LOP3.LUT R6, R6, 0x1ffffffe, RZ, 0xc0, !PT ;  /* 0x1ffffffe06067812 */ /* 0x000fe200078ec0ff */
[----:B------:R-:W-:Y:S01]  /*0e40*/  VIADD R8, R219, 0x60 ;  /* 0x00000060db087836 */ /* 0x000fe20000000000 */
[----:B------:R-:W-:Y:S01]  /*0e50*/  LOP3.LUT R13, R3, 0xfffffc00, RZ, 0xc0, !PT ;  /* 0xfffffc00030d7812 */ /* 0x000fe200078ec0ff */
[----:B------:R-:W-:Y:S01]  /*0e60*/  IMAD R11, R2, 0x40, R11 ;  /* 0x00000040020b7824 */ /* 0x000fe200078e020b */
[----:B------:R-:W-:Y:S01]  /*0e70*/  SHF.R.S32.HI R2, RZ, 0x1f, R12 ;  /* 0x0000001fff027819 */ /* 0x000fe2000001140c */
[----:B0-----:R-:W-:Y:S01]  /*0e80*/  IMAD.SHL.U32 R0, R219, 0x80, RZ ;  /* 0x00000080db007824 */ /* 0x001fe200078e00ff */
[----:B------:R-:W-:Y:S01]  /*0e90*/  SHF.R.S32.HI R4, RZ, 0x1f, R9 ;  /* 0x0000001fff047819 */ /* 0x000fe20000011409 */
[----:B------:R-:W-:Y:S01]  /*0ea0*/  IMAD.SHL.U32 R3, R9, 0x80, RZ ;  /* 0x0000008009037824 */ /* 0x000fe200078e00ff */
[----:B------:R-:W-:Y:S01]  /*0eb0*/  SHF.L.U32 R16, R5, 0x4, RZ ;  /* 0x0000000405107819 */ /* 0x000fe200000006ff */
[----:B------:R-:W-:Y:S01]  /*0ec0*/  IMAD.IADD R6, R7, 0x1, -R6 ;  /* 0x0000000107067824 */ /* 0x000fe200078e0a06 */
[----:B------:R-:W-:Y:S01]  /*0ed0*/  LOP3.LUT R15, R0, 0x380, RZ, 0xc0, !PT ;  /* 0x00000380000f7812 */ /* 0x000fe200078ec0ff */
[----:B------:R-:W-:Y:S01]  /*0ee0*/  IMAD.SHL.U32 R0, R12, 0x80, RZ ;  /* 0x000000800c007824 */ /* 0x000fe200078e00ff */
[----:B------:R-:W-:Y:S01]  /*0ef0*/  SHF.R.S32.HI R7, RZ, 0x1f, R8 ;  /* 0x0000001fff077819 */ /* 0x000fe20000011408 */
[----:B------:R-:W-:Y:S01]  /*0f00*/  VIADD R218, R18, 0x40 ;  /* 0x0000004012da7836 */ /* 0x000fe20000000000 */
[----:B------:R-:W-:Y:S01]  /*0f10*/  LEA.HI R2, R2, R12, RZ, 0x3 ;  /* 0x0000000c02027211 */ /* 0x000fe200078f18ff */
[----:B------:R-:W-:Y:S01]  /*0f20*/  VIADD R20, R18, 0x80 ;  /* 0x0000008012147836 */ /* 0x000fe20000000000 */
[----:B------:R-:W-:Y:S01]  /*0f30*/  LEA.HI R4, R4, R9, RZ, 0x3 ;  /* 0x0000000904047211 */ /* 0x000fe200078f18ff */
[----:B------:R-:W-:Y:S01]  /*0f40*/  IMAD.SHL.U32 R5, R8, 0x80, RZ ;  /* 0x0000008008057824 */ /* 0x000fe200078e00ff */
[----:B------:R-:W-:Y:S01]  /*0f50*/  LOP3.LUT R12, R0, 0x380, RZ, 0xc0, !PT ;  /* 0x00000380000c7812 */ /* 0x000fe200078ec0ff */
[----:B------:R-:W-:Y:S01]  /*0f60*/  STL [R1+0x1b0], R11 ;  /* 0x0001b00b01007387 */ /* 0x000fe20000100800 */
[----:B------:R-:W-:Y:S01]  /*0f70*/  LOP3.LUT R9, R3, 0x380, RZ, 0xc0, !PT ;  /* 0x0000038003097812 */ /* 0x000fe200078ec0ff */
[----:B------:R-:W-:Y:S01]  /*0f80*/  IMAD.SHL.U32 R2, R2, 0x80, RZ ;  /* 0x0000008002027824 */ /* 0x000fe200078e00ff */
[----:B------:R-:W-:Y:S01]  /*0f90*/  LOP3.LUT R0, R15, 0x70, R16, 0xf8, !PT ;  /* 0x000000700f007812 */ /* 0x000fe200078ef810 */
[----:B------:R-:W-:Y:S01]  /*0fa0*/  STL [R1+0x98], RZ ;  /* 0x000098ff01007387 */ /* 0x000fe20000100800 */
[----:B------:R-:W-:Y:S01]  /*0fb0*/  SHF.R.U32.HI R3, RZ, 0x3, R15 ;  /* 0x00000003ff037819 */ /* 0x000fe2000001160f */
[----:B------:R-:W-:Y:S01]  /*0fc0*/  VIADD R15, R18, 0xc0 ;  /* 0x000000c0120f7836 */ /* 0x000fe20000000000 */
[----:B------:R-:W-:Y:S01]  /*0fd0*/  LEA.HI R7, R7, R8, RZ, 0x3 ;  /* 0x0000000807077211 */ /* 0x000fe200078f18ff */
[----:B------:R0:W-:Y:S01]  /*0fe0*/  STL [R1+0x4c], R13 ;  /* 0x00004c0d01007387 */ /* 0x0001e20000100800 */
[----:B------:R-:W-:Y:S01]  /*0ff0*/  IMAD.SHL.U32 R4, R4, 0x80, RZ ;  /* 0x0000008004047824 */ /* 0x000fe200078e00ff */
[----:B------:R-:W-:-:S02]  /*1000*/  SHF.R.S32.HI R21, RZ, 0x1f, R218 ;  /* 0x0000001fff157819 */ /* 0x000fc400000114da */
[----:B------:R1:W-:Y:S01]  /*1010*/  STL [R1+0x60], R20 ;  /* 0x0000601401007387 */ /* 0x0003e20000100800 */
[----:B------:R-:W-:Y:S01]  /*1020*/  LOP3.LUT R8, R5, 0x380, RZ, 0xc0, !PT ;  /* 0x0000038005087812 */ /* 0x000fe200078ec0ff */
[----:B------:R-:W-:Y:S01]  /*1030*/  IMAD.SHL.U32 R7, R7, 0x80, RZ ;  /* 0x0000008007077824 */ /* 0x000fe200078e00ff */
[----:B------:R-:W-:Y:S01]  /*1040*/  LOP3.LUT R10, R10, 0x7ffffffc, RZ, 0xc0, !PT ;  /* 0x7ffffffc0a0a7812 */ /* 0x000fe200078ec0ff */
[----:B------:R2:W-:Y:S01]  /*1050*/  STL [R1+0x64], R15 ;  /* 0x0000640f01007387 */ /* 0x0005e20000100800 */
[----:B------:R-:W-:Y:S02]  /*1060*/  LOP3.LUT R0, R13, R0, R3, 0xf6, !PT ;  /* 0x000000000d007212 */ /* 0x000fe400078ef603 */
[----:B0-----:R-:W-:Y:S01]  /*1070*/  SHF.R.U32.HI R13, RZ, 0x3, R12 ;  /* 0x00000003ff0d7819 */ /* 0x001fe2000001160c */
[----:B------:R-:W-:Y:S01]  /*1080*/  STL [R1+0x84], R21 ;  /* 0x0000841501007387 */ /* 0x000fe20000100800 */
[----:B------:R-:W-:Y:S02]  /*1090*/  LOP3.LUT R3, R12, 0x70, R16, 0xf8, !PT ;  /* 0x000000700c037812 */ /* 0x000fe400078ef810 */
[----:B-1----:R-:W-:-:S02]  /*10a0*/  SHF.R.S32.HI R20, RZ, 0x1f, R20 ;  /* 0x0000001fff147819 */ /* 0x002fc40000011414 */
[----:B------:R-:W-:Y:S02]  /*10b0*/  LOP3.LUT R2, R2, 0xfffffc00, RZ, 0xc0, !PT ;  /* 0xfffffc0002027812 */ /* 0x000fe400078ec0ff */
[----:B--2---:R-:W-:Y:S01]  /*10c0*/  SHF.R.S32.HI R15, RZ, 0x1f, R15 ;  /* 0x0000001fff0f7819 */ /* 0x004fe2000001140f */
[----:B------:R-:W-:Y:S01]  /*10d0*/  STL [R1+0xa0], R20 ;  /* 0x0000a01401007387 */ /* 0x000fe20000100800 */
[----:B------:R-:W-:Y:S02]  /*10e0*/  SHF.R.U32.HI R12, RZ, 0x3, R9 ;  /* 0x00000003ff0c7819 */ /* 0x000fe40000011609 */
[----:B------:R-:W-:Y:S01]  /*10f0*/  LOP3.LUT R5, R9, 0x70, R16, 0xf8, !PT ;  /* 0x0000007009057812 */ /* 0x000fe200078ef810 */
[----:B------:R-:W-:Y:S01]  /*1100*/  STL [R1+0x9c], R15 ;  /* 0x00009c0f01007387 */ /* 0x000fe20000100800 */
[----:B------:R-:W-:Y:S02]  /*1110*/  SHF.R.U32.HI R9, RZ, 0x3, R8 ;  /* 0x00000003ff097819 */ /* 0x000fe40000011608 */
[----:B------:R-:W-:Y:S01]  /*1120*/  IADD3 R10, R14, -R10, RZ ;  /* 0x8000000a0e0a7210 */ /* 0x000fe20007ffe0ff */
[----:B------:R-:W-:Y:S01]  /*1130*/  IMAD.IADD R14, R23, 0x1, R0 ;  /* 0x00000001170e7824 */ /* 0x000fe200078e0200 */
[----:B------:R-:W-:Y:S01]  /*1140*/  LOP3.LUT R4, R4, 0xfffffc00, RZ, 0xc0, !PT ;  /* 0xfffffc0004047812 */ /* 0x000fe200078ec0ff */
[----:B------:R0:W-:Y:S01]  /*1150*/  STL [R1+0x74], R2 ;  /* 0x0000740201007387 */ /* 0x0001e20000100800 */
[----:B------:R-:W-:Y:S01]  /*1160*/  LOP3.LUT R8, R8, 0x70, R16, 0xf8, !PT ;  /* 0x0000007008087812 */ /* 0x000fe200078ef810 */
[----:B------:R-:W-:Y:S01]  /*1170*/  IMAD.SHL.U32 R44, R10, 0x2, RZ ;  /* 0x000000020a2c7824 */ /* 0x000fe200078e00ff */
[----:B------:R-:W-:Y:S01]  /*1180*/  LOP3.LUT R7, R7, 0xfffffc00, RZ, 0xc0, !PT ;  /* 0xfffffc0007077812 */ /* 0x000fe200078ec0ff */
[----:B------:R-:W-:Y:S01]  /*1190*/  STL [R1+0x78], R14 ;  /* 0x0000780e01007387 */ /* 0x000fe20000100800 */
[----:B------:R-:W-:Y:S01]  /*11a0*/  LOP3.LUT R0, R2, R3, R13, 0xf6, !PT ;  /* 0x0000000302007212 */ /* 0x000fe200078ef60d */
[C---:B------:R-:W-:Y:S01]  /*11b0*/  VIADD R42, R44.reuse, 0x10 ;  /* 0x000000102c2a7836 */ /* 0x040fe20000000000 */
[----:B------:R-:W-:Y:S01]  /*11c0*/  LOP3.LUT R8, R7, R8, R9, 0xf6, !PT ;  /* 0x0000000807087212 */ /* 0x000fe200078ef609 */
[----:B------:R-:W-:Y:S01]  /*11d0*/  STL [R1+0x70], R4 ;  /* 0x0000700401007387 */ /* 0x000fe20000100800 */
[----:B------:R-:W-:Y:S01]  /*11e0*/  IADD3 R43, R44, 0x8, RZ ;  /* 0x000000082c2b7810 */ /* 0x000fe20007ffe0ff */
[C---:B------:R-:W-:Y:S01]  /*11f0*/  IMAD.IADD R3, R23.reuse, 0x1, R0 ;  /* 0x0000000117037824 */ /* 0x040fe200078e0200 */
[----:B0-----:R-:W-:Y:S01]  /*1200*/  LOP3.LUT R2, R4, R5, R12, 0xf6, !PT ;  /* 0x0000000504027212 */ /* 0x001fe200078ef60c */
[C---:B------:R-:W-:Y:S01]  /*1210*/  IMAD.IADD R0, R23.reuse, 0x1, R8 ;  /* 0x0000000117007824 */ /* 0x040fe200078e0208 */
        /* <DEDUP_REMOVED lines=16> */
[----:B------:R0:W-:Y:S01]  /*1320*/  STL [R1+0x1a4], R0 ;  /* 0x0001a40001007387 */ /* 0x0001e20000100800 */
[C---:B------:R-:W-:Y:S01]  /*1330*/  VIADD R30, R44.reuse, 0x58 ;  /* 0x000000582c1e7836 */ /* 0x040fe20000000000 */
[----:B------:R-:W-:Y:S01]  /*1340*/  SHF.R.S32.HI R8, RZ, 0x1f, R43 ;  /* 0x0000001fff087819 */ /* 0x000fe2000001142b */
[C---:B------:R-:W-:Y:S01]  /*1350*/  VIADD R29, R44.reuse, 0x60 ;  /* 0x000000602c1d7836 */ /* 0x040fe20000000000 */
[----:B------:R-:W-:Y:S01]  /*1360*/  STL [R1+0x120], R43 ;  /* 0x0001202b01007387 */ /* 0x000fe20000100800 */
[----:B------:R-:W-:Y:S01]  /*1370*/  VIADD R27, R44, 0x70 ;  /* 0x000000702c1b7836 */ /* 0x000fe20000000000 */
[----:B------:R-:W-:Y:S01]  /*1380*/  IADD3 R22, R16, 0x80, RZ ;  /* 0x0000008010167810 */ /* 0x000fe20007ffe0ff */
[C---:B------:R-:W-:Y:S01]  /*1390*/  VIADD R26, R44.reuse, 0x78 ;  /* 0x000000782c1a7836 */ /* 0x040fe20000000000 */
[----:B------:R1:W-:Y:S01]  /*13a0*/  STL [R1+0x11c], R42 ;  /* 0x00011c2a01007387 */ /* 0x0003e20000100800 */
        /* <DEDUP_REMOVED lines=9> */
[----:B-1----:R-:W-:Y:S01]  /*1440*/  SHF.R.S32.HI R42, RZ, 0x1f, R42 ;  /* 0x0000001fff2a7819 */ /* 0x002fe2000001142a */
        /* <DEDUP_REMOVED lines=9> */
[----:B------:R0:W-:Y:S01]  /*14e0*/  STL [R1+0x108], R37 ;  /* 0x0001082501007387 */ /* 0x0001e20000100800 */
[C---:B------:R-:W-:Y:S01]  /*14f0*/  VIADD R4, R44.reuse, 0xe0 ;  /* 0x000000e02c047836 */ /* 0x040fe20000000000 */
[----:B------:R-:W-:Y:S01]  /*1500*/  SHF.R.S32.HI R217, RZ, 0x1f, R22 ;  /* 0x0000001fffd97819 */ /* 0x000fe20000011416 */
[C---:B------:R-:W-:Y:S01]  /*1510*/  VIADD R3, R44.reuse, 0xe8 ;  /* 0x000000e82c037836 */ /* 0x040fe20000000000 */
[----:B------:R-:W-:Y:S01]  /*1520*/  STL [R1+0x104], R36 ;  /* 0x0001042401007387 */ /* 0x000fe20000100800 */
[----:B------:R-:W-:Y:S01]  /*1530*/  VIADD R2, R44, 0xf0 ;  /* 0x000000f02c027836 */ /* 0x000fe20000000000 */
[----:B-1----:R-:W-:-:S02]  /*1540*/  SHF.R.S32.HI R38, RZ, 0x1f, R38 ;  /* 0x0000001fff267819 */ /* 0x002fc40000011426 */
[----:B------:R1:W-:Y:S01]  /*1550*/  STL [R1+0x100], R32 ;  /* 0x0001002001007387 */ /* 0x0003e20000100800 */
[----:B0-----:R-:W-:-:S03]  /*1560*/  SHF.R.S32.HI R37, RZ, 0x1f, R37 ;  /* 0x0000001fff257819 */ /* 0x001fc60000011425 */
[----:B------:R0:W-:Y:S04]  /*1570*/  STL [R1+0xfc], R31 ;  /* 0x0000fc1f01007387 */ /* 0x0001e80000100800 */
[----:B------:R-:W-:Y:S01]  /*1580*/  STL [R1+0xf8], R30 ;  /* 0x0000f81e01007387 */ /* 0x000fe20000100800 */
[----:B-1----:R-:W-:-:S03]  /*1590*/  SHF.R.S32.HI R32, RZ, 0x1f, R32 ;  /* 0x0000001fff207819 */ /* 0x002fc60000011420 */
        /* <DEDUP_REMOVED lines=25> */
[----:B------:R-:W-:Y:S01]  /*1730*/  STL [R1+0xb8], R5 ;  /* 0x0000b80501007387 */ /* 0x000fe20000100800 */
[----:B0-----:R-:W-:-:S03]  /*1740*/  SHF.R.S32.HI R9, RZ, 0x1f, R9 ;  /* 0x0000001fff097819 */ /* 0x001fc60000011409 */
[----:B------:R-:W-:Y:S04]  /*1750*/  STL [R1+0xb4], R4 ;  /* 0x0000b40401007387 */ /* 0x000fe80000100800 */
[----:B------:R-:W-:Y:S04]  /*1760*/  STL [R1+0xb0], R3 ;  /* 0x0000b00301007387 */ /* 0x000fe80000100800 */
[----:B------:R0:W-:Y:S04]  /*1770*/  STL [R1+0x1a0], R8 ;  /* 0x0001a00801007387 */ /* 0x0001e80000100800 */
        /* <DEDUP_REMOVED lines=38> */
[----:B------:R-:W-:Y:S02]  /*19e0*/  SHF.R.S32.HI R4, RZ, 0x1f, R3 ;  /* 0x0000001fff047819 */ /* 0x000fe40000011403 */
[----:B------:R-:W-:Y:S01]  /*19f0*/  SHF.R.S32.HI R3, RZ, 0x1f, R2 ;  /* 0x0000001fff037819 */ /* 0x000fe20000011402 */
[----:B------:R1:W-:Y:S01]  /*1a00*/  STL [R1+0x138], R7 ;  /* 0x0001380701007387 */ /* 0x0003e20000100800 */
[----:B------:R-:W-:Y:S01]  /*1a10*/  SHF.R.S32.HI R2, RZ, 0x1f, R0 ;  /* 0x0000001fff027819 */ /* 0x000fe20000011400 */
[----:B------:R-:W-:Y:S02]  /*1a20*/  IMAD R0, R6, 0x8, R11 ;  /* 0x0000000806007824 */ /* 0x000fe400078e020b */
[----:B------:R1:W-:Y:S04]  /*1a30*/  STL [R1+0x134], R5 ;  /* 0x0001340501007387 */ /* 0x0003e80000100800 */
[----:B------:R1:W-:Y:S04]  /*1a40*/  STL [R1+0x130], R4 ;  /* 0x0001300401007387 */ /* 0x0003e80000100800 */
[----:B------:R1:W-:Y:S04]  /*1a50*/  STL [R1+0x12c], R3 ;  /* 0x00012c0301007387 */ /* 0x0003e80000100800 */
[----:B------:R1:W-:Y:S04]  /*1a60*/  STL [R1+0x7c], R0 ;  /* 0x00007c0001007387 */ /* 0x0003e80000100800 */
[----:B------:R1:W-:Y:S02]  /*1a70*/  STL [R1+0x128], R2 ;  /* 0x0001280201007387 */ /* 0x0003e40000100800 */
.L_x_3293:
[----:B01----:R-:W0:Y:S02]  /*1a80*/  LDC.64 R2, c[0x0][0xc88] ;  /* 0x00032200ff027b82 */ /* 0x003e240000000a00 */
[----:B0-----:R-:W-:-:S05]  /*1a90*/  IMAD.WIDE R2, R35, 0x4, R2 ;  /* 0x0000000423027825 */ /* 0x001fca00078e0202 */
[----:B--2--5:R-:W2:Y:S01]  /*1aa0*/  LDG.E R29, desc[UR46][R2.64] ;  /* 0x0000002e021d7981 */ /* 0x024ea2000c1e1900 */
[----:B------:R-:W-:Y:S05]  /*1ab0*/  YIELD ;  /* 0x0000000000007946 */ /* 0x000fea0003800000 */
[----:B------:R-:W-:Y:S01]  /*1ac0*/  ULDC.64 UR4, c[0x0][0xa28] ;  /* 0x00028a0000047ab9 */ /* 0x000fe20000000a00 */
[----:B------:R-:W-:Y:S01]  /*1ad0*/  ULDC.64 UR8, c[0x0][0xa18] ;  /* 0x0002860000087ab9 */ /* 0x000fe20000000a00 */
[----:B------:R-:W-:Y:S01]  /*1ae0*/  ISETP.NE.U32.AND P1, PT, RZ, UR4, PT ;  /* 0x00000004ff007c0c */ /* 0x000fe2000bf25070 */
[----:B---3--:R-:W-:Y:S01]  /*1af0*/  IMAD.MOV.U32 R9, RZ, RZ, RZ ;  /* 0x000000ffff097224 */ /* 0x008fe200078e00ff */
[----:B------:R-:W-:Y:S01]  /*1b00*/  ULDC.64 UR6, c[0x0][0xa08] ;  /* 0x0002820000067ab9 */ /* 0x000fe20000000a00 */
[----:B------:R-:W-:Y:S01]  /*1b10*/  IMAD.MOV.U32 R27, RZ, RZ, RZ ;  /* 0x000000ffff1b7224 */ /* 0x000fe200078e00ff */
[----:B------:R-:W-:-:S02]  /*1b20*/  ISETP.NE.AND.EX P1, PT, RZ, UR5, PT, P1 ;  /* 0x00000005ff007c0c */ /* 0x000fc4000bf25310 */
[----:B------:R-:W-:-:S04]  /*1b30*/  ISETP.NE.U32.AND P0, PT, RZ, UR6, PT ;  /* 0x00000006ff007c0c */ /* 0x000fc8000bf05070 */
[----:B------:R-:W-:Y:S02]  /*1b40*/  ISETP.NE.AND.EX P0, PT, RZ, UR7, PT, P0 ;  /* 0x00000007ff007c0c */ /* 0x000fe4000bf05300 */
[----:B--2---:R-:W-:Y:S01]  /*1b50*/  SHF.R.S32.HI R0, RZ, 0x1f, R29 ;  /* 0x0000001fff007819 */ /* 0x004fe2000001141d */
[----:B------:R-:W-:-:S04]  /*1b60*/  IMAD.SHL.U32 R31, R29, 0x4, RZ ;  /* 0x000000041d1f7824 */ /* 0x000fc800078e00ff */
[C---:B------:R-:W-:Y:S01]  /*1b70*/  @P1 LEA R6, P2, R29.reuse, UR4, 0x2 ;  /* 0x000000041d061c11 */ /* 0x040fe2000f8410ff */
[----:B------:R-:W-:Y:S01]  /*1b80*/  STL [R1+0x80], R29 ;  /* 0x0000801d01007387 */ /* 0x000fe20000100800 */
[C-C-:B------:R-:W-:Y:S02]  /*1b90*/  SHF.L.U64.HI R30, R29.reuse, 0x2, R0.reuse ;  /* 0x000000021d1e7819 */ /* 0x140fe40000010200 */
[----:B------:R-:W-:Y:S01]  /*1ba0*/  @P1 LEA.HI.X R7, R29, UR5, R0, 0x2, P2 ;  /* 0x000000051d071c11 */ /* 0x000fe200090f1400 */
[----:B------:R-:W-:Y:S01]  /*1bb0*/  ULDC UR4, c[0x0][0x288] ;  /* 0x0000a20000047ab9 */ /* 0x000fe20000000800 */
[----:B------:R-:W-:Y:S01]  /*1bc0*/  ISETP.NE.U32.AND P2, PT, RZ, UR8, PT ;  /* 0x00000008ff007c0c */ /* 0x000fe2000bf45070 */
[----:B------:R0:W-:Y:S01]  /*1bd0*/  STL [R1+0x94], R0 ;  /* 0x0000940001007387 */ /* 0x0001e20000100800 */
[----:B------:R-:W-:Y:S02]  /*1be0*/  IADD3 R4, P3, R31, UR6, RZ ;  /* 0x000000061f047c10 */ /* 0x000fe4000ff7e0ff */
[----:B------:R-:W-:Y:S01]  /*1bf0*/  ISETP.NE.AND.EX P2, PT, RZ, UR9, PT, P2 ;  /* 0x00000009ff007c0c */ /* 0x000fe2000bf45320 */
[----:B------:R-:W5:Y:S01]  /*1c00*/  @P1 LDG.E R9, desc[UR46][R6.64] ;  /* 0x0000002e06091981 */ /* 0x000f62000c1e1900 */
[----:B------:R-:W-:-:S03]  /*1c10*/  IADD3.X R5, R30, UR7, RZ, P3, !PT ;  /* 0x000000071e057c10 */ /* 0x000fc60009ffe4ff */
[----:B------:R1:W-:Y:S01]  /*1c20*/  STL [R1+0x8c], R31 ;  /* 0x00008c1f01007387 */ /* 0x0003e20000100800 */
[----:B0-----:R-:W-:Y:S01]  /*1c30*/  IMAD.U32 R0, RZ, RZ, UR4 ;  /* 0x00000004ff007e24 */ /* 0x001fe2000f8e00ff */
[----:B------:R-:W-:Y:S02]  /*1c40*/  ULDC.64 UR4, c[0x0][0x418] ;  /* 0x0001060000047ab9 */ /* 0x000fe40000000a00 */
[----:B------:R-:W5:Y:S04]  /*1c50*/  @P0 LDG.E R27, desc[UR46][R4.64] ;  /* 0x0000002e041b0981 */ /* 0x000f68000c1e1900 */
[----:B------:R-:W-:Y:S01]  /*1c60*/  @P2 IADD3 R2, P1, R31, UR8, RZ ;  /* 0x000000081f022c10 */ /* 0x000fe2000ff3e0ff */
[----:B------:R1:W-:Y:S03]  /*1c70*/  STL [R1+0x90], R30 ;  /* 0x0000901e01007387 */ /* 0x0003e60000100800 */
        /* <DEDUP_REMOVED lines=9> */
[----:B0-----:R-:W-:Y:S02]  /*1d10*/  IMAD.U32 R2, RZ, RZ, UR5 ;  /* 0x00000005ff027e24 */ /* 0x001fe4000f8e00ff */
[----:B------:R-:W-:Y:S01]  /*1d20*/  IMAD.U32 R28, RZ, RZ, UR4 ;  /* 0x00000004ff1c7e24 */ /* 0x000fe2000f8e00ff */
[----:B--2---:R1:W-:Y:S01]  /*1d30*/  STL [R1+0x48], R0 ;  /* 0x0000480001007387 */ /* 0x0043e20000100800 */
[----:B------:R-:W-:Y:S01]  /*1d40*/  MOV R10, R0 ;  /* 0x00000000000a7202 */ /* 0x000fe20000000f00 */
[----:B----4-:R-:W-:Y:S06]  /*1d50*/  @P2 BRA `(.L_x_3058) ;  /* 0x0000000000282947 */ /* 0x010fec0003800000 */
[----:B------:R-:W-:Y:S02]  /*1d60*/  ULDC.64 UR4, c[0x0][0xa00] ;  /* 0x0002800000047ab9 */ /* 0x000fe40000000a00 */
[----:B------:R-:W-:-:S04]  /*1d70*/  ISETP.NE.U32.AND P1, PT, RZ, UR4, PT ;  /* 0x00000004ff007c0c */ /* 0x000fc8000bf25070 */
[----:B------:R-:W-:-:S13]  /*1d80*/  ISETP.NE.AND.EX P1, PT, RZ, UR5, PT, P1 ;  /* 0x00000005ff007c0c */ /* 0x000fda000bf25310 */
[----:B------:R-:W-:Y:S05]  /*1d90*/  @!P1 BRA `(.L_x_3058) ;  /* 0x0000000000189947 */ /* 0x000fea0003800000 */
[----:B------:R-:W0:Y:S02]  /*1da0*/  LDC.64 R6, c[0x0][0xa00] ;  /* 0x00028000ff067b82 */ /* 0x000e240000000a00 */
[----:B0-----:R-:W-:-:S05]  /*1db0*/  IMAD.WIDE R6, R29, 0x4, R6 ;  /* 0x000000041d067825 */ /* 0x001fca00078e0206 */
[----:B-1----:R-:W2:Y:S04]  /*1dc0*/  LDG.E R0, desc[UR46][R6.64] ;  /* 0x0000002e06007981 */ /* 0x002ea8000c1e1900 */
[----:B------:R-:W2:Y:S02]  /*1dd0*/  LDG.E R3, desc[UR46][R6.64+0x4] ;  /* 0x0000042e06037981 */ /* 0x000ea4000c1e1900 */
[----:B--2---:R-:W-:-:S05]  /*1de0*/  IMAD.IADD R10, R3, 0x1, -R0 ;  /* 0x00000001030a7824 */ /* 0x004fca00078e0a00 */
[----:B------:R0:W-:Y:S02]  /*1df0*/  STL [R1+0x48], R10 ;  /* 0x0000480a01007387 */ /* 0x0001e40000100800 */
.L_x_3058:
[----:B------:R-:W-:Y:S01]  /*1e00*/  ULDC.64 UR4, c[0x0][0xa20] ;  /* 0x0002880000047ab9 */ /* 0x000fe20000000a00 */
[C---:B------:R-:W-:Y:S02]  /*1e10*/  LOP3.LUT R3, R34.reuse, 0xff000000, RZ, 0xc0, !PT ;  /* 0xff00000022037812 */ /* 0x040fe400078ec0ff */
[----:B------:R-:W-:Y:S02]  /*1e20*/  ISETP.NE.U32.AND P1, PT, RZ, UR4, PT ;  /* 0x00000004ff007c0c */ /* 0x000fe4000bf25070 */
[C---:B-1----:R-:W-:Y:S02]  /*1e30*/  LOP3.LUT R0, R34.reuse, 0xff0000, RZ, 0xc0, !PT ;  /* 0x00ff000022007812 */ /* 0x042fe400078ec0ff */
[----:B------:R-:W-:Y:S02]  /*1e40*/  ISETP.NE.AND.EX P1, PT, RZ, UR5, PT, P1 ;  /* 0x00000005ff007c0c */ /* 0x000fe4000bf25310 */
[----:B------:R-:W-:Y:S02]  /*1e50*/  SHF.R.U32.HI R3, RZ, 0x8, R3 ;  /* 0x00000008ff037819 */ /* 0x000fe40000011603 */
[----:B------:R-:W-:-:S02]  /*1e60*/  LOP3.LUT R220, R34, 0xffff, RZ, 0xc0, !PT ;  /* 0x0000ffff22dc7812 */ /* 0x000fc400078ec0ff */
[----:B------:R-:W-:-:S07]  /*1e70*/  LEA.HI R8, R0, R3, RZ, 0x10 ;  /* 0x0000000300087211 */ /* 0x000fce00078f80ff */
[----:B------:R-:W-:Y:S05]  /*1e80*/  @!P1 BRA `(.L_x_3059) ;  /* 0x0000000000109947 */ /* 0x000fea0003800000 */
[----:B------:R-:W-:-:S04]  /*1e90*/  IADD3 R4, P0, R31, UR4, RZ ;  /* 0x000000041f047c10 */ /* 0x000fc8000ff1e0ff */
[----:B------:R-:W-:-:S05]  /*1ea0*/  IADD3.X R5, R30, UR5, RZ, P0, !PT ;  /* 0x000000051e057c10 */ /* 0x000fca00087fe4ff */
[----:B------:R1:W5:Y:S01]  /*1eb0*/  LDG.E R28, desc[UR46][R4.64] ;  /* 0x0000002e041c7981 */ /* 0x000362000c1e1900 */
[----:B------:R-:W-:Y:S05]  /*1ec0*/  BRA `(.L_x_3060) ;  /* 0x0000000000107947 */ /* 0x000fea0003800000 */
.L_x_3059:
[----:B------:R-:W-:Y:S05]  /*1ed0*/  @!P0 BRA `(.L_x_3060) ;  /* 0x00000000000c8947 */ /* 0x000fea0003800000 */
[----:B------:R-:W2:Y:S04]  /*1ee0*/  LDG.E R3, desc[UR46][R4.64] ;  /* 0x0000002e04037981 */ /* 0x000ea8000c1e1900 */
[----:B------:R-:W2:Y:S02]  /*1ef0*/  LDG.E R28, desc[UR46][R4.64+0x4] ;  /* 0x0000042e041c7981 */ /* 0x000ea4000c1e1900 */
[----:B--2---:R-:W-:-:S07]  /*1f00*/  IMAD.IADD R28, R28, 0x1, -R3 ;  /* 0x000000011c1c7824 */ /* 0x004fce00078e0a03 */
.L_x_3060:
[----:B------:R-:W-:Y:S01]  /*1f10*/  ULDC.64 UR4, c[0x0][0xa10] ;  /* 0x0002840000047ab9 */ /* 0x000fe20000000a00 */
[----:B------:R-:W2:Y:S01]  /*1f20*/  LDC R6, c[0x0][0x448] ;  /* 0x00011200ff067b82 */ /* 0x000ea20000000800 */
[----:B------:R-:W-:-:S04]  /*1f30*/  ISETP.NE.U32.AND P0, PT, RZ, UR4, PT ;  /* 0x00000004ff007c0c */ /* 0x000fc8000bf05070 */
[----:B------:R-:W-:Y:S01]  /*1f40*/  ISETP.NE.AND.EX P0, PT, RZ, UR5, PT, P0 ;  /* 0x00000005ff007c0c */ /* 0x000fe2000bf05300 */
[----:B------:R-:W-:-:S12]  /*1f50*/  ULDC.64 UR4, c[0x0][0xa30] ;  /* 0x00028c0000047ab9 */ /* 0x000fd80000000a00 */
[----:B-1----:R-:W1:Y:S02]  /*1f60*/  @P0 LDC.64 R4, c[0x0][0xa10] ;  /* 0x00028400ff040b82 */ /* 0x002e640000000a00 */
[----:B-1----:R-:W-:-:S05]  /*1f70*/  @P0 IMAD.WIDE R4, R29, 0x4, R4 ;  /* 0x000000041d040825 */ /* 0x002fca00078e0204 */
[----:B------:R-:W3:Y:S04]  /*1f80*/  @P0 LDG.E R0, desc[UR46][R4.64] ;  /* 0x0000002e04000981 */ /* 0x000ee8000c1e1900 */
[----:B------:R1:W3:Y:S01]  /*1f90*/  @P0 LDG.E R3, desc[UR46][R4.64+0x4] ;  /* 0x0000042e04030981 */ /* 0x0002e2000c1e1900 */
[----:B------:R-:W-:Y:S01]  /*1fa0*/  ISETP.NE.U32.AND P1, PT, RZ, UR4, PT ;  /* 0x00000004ff007c0c */ /* 0x000fe2000bf25070 */
[----:B-----5:R-:W-:-:S03]  /*1fb0*/  IMAD.MOV.U32 R24, RZ, RZ, R28 ;  /* 0x000000ffff187224 */ /* 0x020fc600078e001c */
[----:B------:R-:W-:-:S13]  /*1fc0*/  ISETP.NE.AND.EX P1, PT, RZ, UR5, PT, P1 ;  /* 0x00000005ff007c0c */ /* 0x000fda000bf25310 */
[----:B-1----:R-:W-:-:S04]  /*1fd0*/  @P1 IADD3 R4, P2, R31, UR4, RZ ;  /* 0x000000041f041c10 */ /* 0x002fc8000ff5e0ff */
[----:B------:R-:W-:-:S05]  /*1fe0*/  @P1 IADD3.X R5, R30, UR5, RZ, P2, !PT ;  /* 0x000000051e051c10 */ /* 0x000fca00097fe4ff */
[----:B------:R1:W5:Y:S01]  /*1ff0*/  @P1 LDG.E R24, desc[UR46][R4.64] ;  /* 0x0000002e04181981 */ /* 0x000362000c1e1900 */
[----:B--2---:R-:W-:Y:S01]  /*2000*/  ISETP.NE.AND P1, PT, R6, 0x1, PT ;  /* 0x000000010600780c */ /* 0x004fe20003f25270 */
[----:B------:R-:W-:Y:S01]  /*2010*/  IMAD.IADD R9, R28, 0x1, -R9 ;  /* 0x000000011c097824 */ /* 0x000fe200078e0a09 */
[----:B------:R-:W-:Y:S01]  /*2020*/  SHF.L.U32 R12, R33, 0x7, RZ ;  /* 0x00000007210c7819 */ /* 0x000fe200000006ff */
[----:B------:R-:W-:Y:S01]  /*2030*/  BSSY B0, `(.L_x_3061) ;  /* 0x0000038000007945 */ /* 0x000fe20003800000 */
[----:B------:R-:W-:-:S03]  /*2040*/  LOP3.LUT R13, R8, 0xff, RZ, 0xc0, !PT ;  /* 0x000000ff080d7812 */ /* 0x000fc600078ec0ff */
[----:B------:R-:W-:Y:S01]  /*2050*/  VIADD R6, R12, 0x7f ;  /* 0x0000007f0c067836 */ /* 0x000fe20000000000 */
[----:B------:R-:W-:Y:S05]  /*2060*/  STL [R1+0x50], R12 ;  /* 0x0000500c01007387 */ /* 0x000fea0000100800 */
[----:B------:R-:W2:Y:S08]  /*2070*/  @P1 LDC R7, c[0x0][0x44c] ;  /* 0x00011300ff071b82 */ /* 0x000eb00000000800 */
[----:B------:R-:W4:Y:S01]  /*2080*/  @P1 LDC R11, c[0x0][0x450] ;  /* 0x00011400ff0b1b82 */ /* 0x000f220000000800 */
[----:B---3--:R-:W-:-:S02]  /*2090*/  @P0 IMAD.IADD R2, R3, 0x1, -R0 ;  /* 0x0000000103020824 */ /* 0x008fc400078e0a00 */
[----:B--2---:R-:W-:-:S04]  /*20a0*/  @P1 IMAD.HI.U32 R0, R6, R7, RZ ;  /* 0x0000000706001227 */ /* 0x004fc800078e00ff */
[----:B-1----:R-:W-:Y:S01]  /*20b0*/  IMAD.IADD R4, R9, 0x1, R2 ;  /* 0x0000000109047824 */ /* 0x002fe200078e0202 */
[----:B----4-:R-:W-:-:S03]  /*20c0*/  @P1 SHF.R.U32.HI R6, RZ, R11, R0 ;  /* 0x0000000bff061219 */ /* 0x010fc60000011600 */
[C---:B------:R-:W-:Y:S01]  /*20d0*/  VIADD R0, R4.reuse, 0x7f ;  /* 0x0000007f04007836 */ /* 0x040fe20000000000 */
[----:B------:R-:W-:Y:S01]  /*20e0*/  IADD3 R91, R4, 0x80, -R10 ;  /* 0x00000080045b7810 */ /* 0x000fe20007ffe80a */
[----:B------:R1:W-:Y:S03]  /*20f0*/  STL [R1+0x54], R4 ;  /* 0x0000540401007387 */ /* 0x0003e60000100800 */
[----:B------:R-:W-:Y:S01]  /*2100*/  IADD3 R6, R91, R6, RZ ;  /* 0x000000065b067210 */ /* 0x000fe20007ffe0ff */
[----:B------:R2:W-:Y:S01]  /*2110*/  STL [R1+0xa4], R13 ;  /* 0x0000a40d01007387 */ /* 0x0005e20000100800 */
[----:B------:R-:W-:Y:S02]  /*2120*/  SHF.R.S32.HI R3, RZ, 0x1f, R0 ;  /* 0x0000001fff037819 */ /* 0x000fe40000011400 */
[----:B------:R-:W-:Y:S02]  /*2130*/  SHF.R.S32.HI R5, RZ, 0x1f, R6 ;  /* 0x0000001fff057819 */ /* 0x000fe40000011406 */
[----:B------:R-:W-:Y:S01]  /*2140*/  LEA.HI R3, R3, R0, RZ, 0x7 ;  /* 0x0000000003037211 */ /* 0x000fe200078f38ff */
[----:B------:R-:W-:Y:S01]  /*2150*/  IMAD.MOV.U32 R0, RZ, RZ, RZ ;  /* 0x000000ffff007224 */ /* 0x000fe200078e00ff */
[----:B------:R-:W-:-:S02]  /*2160*/  LEA.HI R5, R5, R6, RZ, 0x7 ;  /* 0x0000000605057211 */ /* 0x000fc400078f38ff */
[----:B-1----:R-:W-:Y:S02]  /*2170*/  SHF.R.U32.HI R4, RZ, 0x10, R8 ;  /* 0x00000010ff047819 */ /* 0x002fe40000011608 */
[----:B------:R-:W-:Y:S02]  /*2180*/  SHF.R.S32.HI R92, RZ, 0x7, R3 ;  /* 0x00000007ff5c7819 */ /* 0x000fe40000011403 */
[----:B------:R-:W-:Y:S01]  /*2190*/  SHF.R.S32.HI R5, RZ, 0x7, R5 ;  /* 0x00000007ff057819 */ /* 0x000fe20000011405 */
[----:B------:R2:W-:Y:S03]  /*21a0*/  STL [R1+0x88], R4 ;  /* 0x0000880401007387 */ /* 0x0005e60000100800 */
[----:B0-----:R-:W-:-:S04]  /*21b0*/  VIMNMX R10, R92, R5, PT ;  /* 0x000000055c0a7248 */ /* 0x001fc80003fe0100 */
[----:B------:R-:W-:-:S13]  /*21c0*/  ISETP.GE.AND P0, PT, R10, 0x1, PT ;  /* 0x000000010a00780c */ /* 0x000fda0003f06270 */
[----:B--2---:R-:W-:Y:S05]  /*21d0*/  @!P0 BRA `(.L_x_3062) ;  /* 0x0000000000748947 */ /* 0x004fea0003800000 */
[----:B------:R-:W-:Y:S01]  /*21e0*/  ISETP.NE.AND P0, PT, R4, RZ, PT ;  /* 0x000000ff0400720c */ /* 0x000fe20003f05270 */
[----:B------:R-:W-:-:S03]  /*21f0*/  ULDC UR4, c[0x0][0x9f0] ;  /* 0x00027c0000047ab9 */ /* 0x000fc60000000800 */
[----:B------:R-:W-:-:S04]  /*2200*/  SEL R11, R4, UR4, P0 ;  /* 0x00000004040b7c07 */ /* 0x000fc80008000000 */
[-C--:B------:R-:W-:Y:S02]  /*2210*/  IABS R6, R11.reuse ;  /* 0x0000000b00067213 */ /* 0x080fe40000000000 */
[----:B------:R-:W-:Y:S02]  /*2220*/  IADD3 R0, R11, -0x1, R10 ;  /* 0xffffffff0b007810 */ /* 0x000fe40007ffe00a */
[----:B------:R-:W0:Y:S01]  /*2230*/  I2F.RP R3, R6 ;  /* 0x0000000600037306 */ /* 0x000e220000209400 */
[-C--:B------:R-:W-:Y:S02]  /*2240*/  IABS R12, R11.reuse ;  /* 0x0000000b000c7213 */ /* 0x080fe40000000000 */
[----:B------:R-:W-:Y:S02]  /*2250*/  IABS R8, R0 ;  /* 0x0000000000087213 */ /* 0x000fe40000000000 */
[----:B------:R-:W-:-:S04]  /*2260*/  LOP3.LUT R0, R0, R11, RZ, 0x3c, !PT ;  /* 0x0000000b00007212 */ /* 0x000fc800078e3cff */
[----:B------:R-:W-:Y:S01]  /*2270*/  ISETP.GE.AND P2, PT, R0, RZ, PT ;  /* 0x000000ff0000720c */ /* 0x000fe20003f46270 */
[----:B0-----:R-:W0:Y:S02]  /*2280*/  MUFU.RCP R3, R3 ;  /* 0x0000000300037308 */ /* 0x001e240000001000 */
[----:B0-----:R-:W-:Y:S02]  /*2290*/  VIADD R4, R3, 0xffffffe ;  /* 0x0ffffffe03047836 */ /* 0x001fe40000000000 */
[----:B------:R-:W-:-:S04]  /*22a0*/  IMAD.MOV R3, RZ, RZ, -R12 ;  /* 0x000000ffff037224 */ /* 0x000fc800078e0a0c */
        /* <DEDUP_REMOVED lines=8> */
[-C--:B------:R-:W-:Y:S01]  /*2330*/  @!P1 IADD3 R3, R3, -R6.reuse, RZ ;  /* 0x8000000603039210 */ /* 0x080fe20007ffe0ff */
[----:B------:R-:W-:Y:S01]  /*2340*/  @!P1 VIADD R5, R5, 0x1 ;  /* 0x0000000105059836 */ /* 0x000fe20000000000 */
[----:B------:R-:W-:Y:S02]  /*2350*/  ISETP.NE.AND P1, PT, R11, RZ, PT ;  /* 0x000000ff0b00720c */ /* 0x000fe40003f25270 */
[----:B------:R-:W-:-:S13]  /*2360*/  ISETP.GE.U32.AND P0, PT, R3, R6, PT ;  /* 0x000000060300720c */ /* 0x000fda0003f06070 */
[----:B------:R-:W-:-:S04]  /*2370*/  @P0 VIADD R5, R5, 0x1 ;  /* 0x0000000105050836 */ /* 0x000fc80000000000 */
[----:B------:R-:W-:-:S04]  /*2380*/  IMAD.MOV.U32 R0, RZ, RZ, R5 ;  /* 0x000000ffff007224 */ /* 0x000fc800078e0005 */
[----:B------:R-:W-:Y:S01]  /*2390*/  @!P2 IMAD.MOV R0, RZ, RZ, -R0 ;  /* 0x000000ffff00a224 */ /* 0x000fe200078e0a00 */
[----:B------:R-:W-:-:S07]  /*23a0*/  @!P1 LOP3.LUT R0, RZ, R11, RZ, 0x33, !PT ;  /* 0x0000000bff009212 */ /* 0x000fce00078e33ff */
.L_x_3062:
[----:B------:R-:W-:Y:S05]  /*23b0*/  BSYNC B0 ;  /* 0x0000000000007941 */ /* 0x000fea0003800000 */
.L_x_3061:
[----:B------:R-:W-:-:S05]  /*23c0*/  IMAD R3, R13, R0, RZ ;  /* 0x000000000d037224 */ /* 0x000fca00078e02ff */
[C---:B------:R-:W-:Y:S01]  /*23d0*/  VIADDMNMX R0, R3.reuse, R0, R10, PT ;  /* 0x0000000003007246 */ /* 0x040fe2000380010a */
[----:B------:R-:W-:-:S03]  /*23e0*/  IMAD R3, R3, 0x80, -R9 ;  /* 0x0000008003037824 */ /* 0x000fc600078e0a09 */
[----:B------:R-:W-:Y:S02]  /*23f0*/  LEA R5, R0, -R9, 0x7 ;  /* 0x8000000900057211 */ /* 0x000fe400078e38ff */
        /* <DEDUP_REMOVED lines=29> */
[----:B------:R-:W-:-:S07]  /*25d0*/  IMAD.MOV.U32 R12, RZ, RZ, 0x1 ;  /* 0x00000001ff0c7424 */ /* 0x000fce00078e00ff */
[----:B------:R-:W-:-:S07]  /*25e0*/  LEPC R20, `(.L_x_3065) ;  /* 0x000000001014794e */ /* 0x000fce0000000000 */
[----:B0----5:R-:W-:Y:S05]  /*25f0*/  CALL.ABS.NOINC R14 ;  /* 0x000000000e007343 */ /* 0x021fea0003c00000 */
.L_x_3065:
[----:B------:R-:W-:Y:S05]  /*2600*/  BSYNC B6 ;  /* 0x0000000000067941 */ /* 0x000fea0003800000 */
.L_x_3064:
        /* <DEDUP_REMOVED lines=9> */
[----:B------:R-:W-:Y:S01]  /*26a0*/  IMAD.U32 R5, RZ, RZ, UR5 ;  /* 0x00000005ff057e24 */ /* 0x000fe2000f8e00ff */
[----:B------:R-:W0:Y:S01]  /*26b0*/  LDC.64 R14, c[0x4][R14] ;  /* 0x010000000e0e7b82 */ /* 0x000e220000000a00 */
[----:B------:R-:W-:Y:S01]  /*26c0*/  ULDC.64 UR4, c[0x4][0xc8] ;  /* 0x0100320000047ab9 */ /* 0x000fe20000000a00 */
        /* <DEDUP_REMOVED lines=8> */
.L_x_3067:
[----:B------:R-:W-:Y:S05]  /*2750*/  BSYNC B6 ;  /* 0x0000000000067941 */ /* 0x000fea0003800000 */
.L_x_3066:
[----:B------:R-:W-:Y:S01]  /*2760*/  IMAD.MOV.U32 R0, RZ, RZ, R29 ;  /* 0x000000ffff007224 */ /* 0x000fe200078e001d */
[----:B------:R-:W-:Y:S01]  /*2770*/  ULDC.64 UR4, c[0x0][0x9f8] ;  /* 0x00027e0000047ab9 */ /* 0x000fe20000000a00 */
[----:B------:R-:W0:Y:S01]  /*2780*/  S2R R29, SR_TID.X ;  /* 0x00000000001d7919 */ /* 0x000e220000002100 */
[----:B------:R-:W-:Y:S01]  /*2790*/  ISETP.NE.U32.AND P0, PT, RZ, UR4, PT ;  /* 0x00000004ff007c0c */ /* 0x000fe2000bf05070 */
[----:B------:R-:W1:Y:S01]  /*27a0*/  LDC R35, c[0x0][0x3f4] ;  /* 0x0000fd00ff237b82 */ /* 0x000e620000000800 */
[----:B------:R-:W2:Y:S02]  /*27b0*/  LDL R32, [R1+0x4c] ;  /* 0x00004c0001207983 */ /* 0x000ea40000100800 */
[----:B------:R-:W-:Y:S02]  /*27c0*/  ISETP.NE.AND.EX P0, PT, RZ, UR5, PT, P0 ;  /* 0x00000005ff007c0c */ /* 0x000fe4000bf05300 */
[----:B------:R-:W3:Y:S03]  /*27d0*/  LDL R21, [R1+0x6c] ;  /* 0x00006c0001157983 */ /* 0x000ee60000100800 */
[----:B------:R-:W4:Y:S08]  /*27e0*/  LDC.64 R14, c[0x0][0x3f8] ;  /* 0x0000fe00ff0e7b82 */ /* 0x000f300000000a00 */
[----:B------:R-:W4:Y:S01]  /*27f0*/  LDC.64 R12, c[0x0][0x408] ;  /* 0x00010200ff0c7b82 */ /* 0x000f220000000a00 */
[----:B------:R-:W-:-:S02]  /*2800*/  @P0 IADD3 R4, P1, R31, UR4, RZ ;  /* 0x000000041f040c10 */ /* 0x000fc4000ff3e0ff */
[----:B------:R-:W-:Y:S01]  /*2810*/  SHF.R.S32.HI R9, RZ, 0x1f, R219 ;  /* 0x0000001fff097819 */ /* 0x000fe200000114db */
[C---:B------:R-:W-:Y:S01]  /*2820*/  IMAD.SHL.U32 R37, R219.reuse, 0x80, RZ ;  /* 0x00000080db257824 */ /* 0x040fe200078e00ff */
[----:B------:R-:W-:Y:S01]  /*2830*/  @P0 IADD3.X R5, R30, UR5, RZ, P1, !PT ;  /* 0x000000051e050c10 */ /* 0x000fe20008ffe4ff */
[----:B------:R-:W-:Y:S01]  /*2840*/  IMAD.SHL.U32 R34, R219, 0x80, RZ ;  /* 0x00000080db227824 */ /* 0x000fe200078e00ff */
[----:B------:R-:W3:Y:S04]  /*2850*/  LDL R31, [R1+0x74] ;  /* 0x00007400011f7983 */ /* 0x000ee80000100800 */
[----:B------:R4:W3:Y:S01]  /*2860*/  @P0 LDG.E R0, desc[UR46][R4.64] ;  /* 0x0000002e04000981 */ /* 0x0008e2000c1e1900 */
[----:B0-----:R-:W-:-:S03]  /*2870*/  IADD3 R6, R29, -0x80, RZ ;  /* 0xffffff801d067810 */ /* 0x001fc60007ffe0ff */
[----:B------:R-:W3:Y:S01]  /*2880*/  LDL R30, [R1+0x70] ;  /* 0x00007000011e7983 */ /* 0x000ee20000100800 */
[----:B------:R-:W-:Y:S02]  /*2890*/  SHF.R.S32.HI R3, RZ, 0x1f, R6 ;  /* 0x0000001fff037819 */ /* 0x000fe40000011406 */
[----:B-1----:R-:W-:Y:S02]  /*28a0*/  ISETP.GE.AND P0, PT, R16, R35, PT ;  /* 0x000000231000720c */ /* 0x002fe40003f06270 */
[----:B------:R-:W-:Y:S01]  /*28b0*/  LEA.HI R3, R3, R6, RZ, 0x3 ;  /* 0x0000000603037211 */ /* 0x000fe200078f18ff */
[----:B----4-:R-:W-:Y:S01]  /*28c0*/  IMAD R4, R9, R14, RZ ;  /* 0x0000000e09047224 */ /* 0x010fe200078e02ff */
[----:B------:R-:W-:Y:S02]  /*28d0*/  SEL R5, R35, RZ, P0 ;  /* 0x000000ff23057207 */ /* 0x000fe40000000000 */
[----:B------:R-:W-:-:S03]  /*28e0*/  LOP3.LUT R7, R3, 0xfffffff8, RZ, 0xc0, !PT ;  /* 0xfffffff803077812 */ /* 0x000fc600078ec0ff */
[----:B------:R-:W-:Y:S02]  /*28f0*/  IMAD.IADD R5, R16, 0x1, R5 ;  /* 0x0000000110057824 */ /* 0x000fe400078e0205 */
[----:B------:R-:W-:Y:S02]  /*2900*/  IMAD.IADD R36, R6, 0x1, -R7 ;  /* 0x0000000106247824 */ /* 0x000fe400078e0a07 */
[----:B------:R-:W-:Y:S02]  /*2910*/  IMAD R7, R219, R15, R4 ;  /* 0x0000000fdb077224 */ /* 0x000fe400078e0204 */
[----:B------:R-:W-:-:S04]  /*2920*/  IMAD R4, R9, R12, RZ ;  /* 0x0000000c09047224 */ /* 0x000fc800078e02ff */
[----:B------:R-:W-:Y:S01]  /*2930*/  IMAD R9, R219, R13, R4 ;  /* 0x0000000ddb097224 */ /* 0x000fe200078e0204 */
[----:B------:R-:W-:Y:S02]  /*2940*/  SHF.R.S32.HI R4, RZ, 0x1f, R5 ;  /* 0x0000001fff047819 */ /* 0x000fe40000011405 */
[----:B------:R-:W-:Y:S02]  /*2950*/  LOP3.LUT R37, R37, 0x380, RZ, 0xc0, !PT ;  /* 0x0000038025257812 */ /* 0x000fe400078ec0ff */
[-C--:B------:R-:W-:Y:S02]  /*2960*/  LEA.HI R77, R4, R5.reuse, RZ, 0x4 ;  /* 0x00000005044d7211 */ /* 0x080fe400078f20ff */
[----:B------:R-:W-:Y:S02]  /*2970*/  LOP3.LUT R34, R34, 0x380, RZ, 0xc0, !PT ;  /* 0x0000038022227812 */ /* 0x000fe400078ec0ff */
[----:B------:R-:W-:Y:S02]  /*2980*/  LEA.HI R6, R4, R5, RZ, 0x7 ;  /* 0x0000000504067211 */ /* 0x000fe400078f38ff */
[----:B------:R-:W-:-:S02]  /*2990*/  SHF.R.U32.HI R37, RZ, 0x3, R37 ;  /* 0x00000003ff257819 */ /* 0x000fc40000011625 */
[----:B------:R-:W-:-:S04]  /*29a0*/  LOP3.LUT R4, R34, 0x70, R77, 0xf8, !PT ;  /* 0x0000007022047812 */ /* 0x000fc800078ef84d */
[----:B------:R-:W-:Y:S02]  /*29b0*/  LOP3.LUT R4, R4, R37, RZ, 0x3c, !PT ;  /* 0x0000002504047212 */ /* 0x000fe400078e3cff */
[----:B------:R-:W4:Y:S01]  /*29c0*/  LDL.LU R37, [R1] ;  /* 0x0000000001257983 */ /* 0x000f220000300800 */
[C---:B------:R-:W-:Y:S02]  /*29d0*/  VIADD R33, R219.reuse, 0x20 ;  /* 0x00000020db217836 */ /* 0x040fe40000000000 */
[----:B------:R-:W-:Y:S02]  /*29e0*/  VIADD R34, R219, 0x20 ;  /* 0x00000020db227836 */ /* 0x000fe40000000000 */
[----:B------:R-:W-:Y:S02]  /*29f0*/  IMAD.SHL.U32 R33, R33, 0x80, RZ ;  /* 0x0000008021217824 */ /* 0x000fe400078e00ff */
[----:B------:R-:W-:-:S03]  /*2a00*/  IMAD.SHL.U32 R34, R34, 0x80, RZ ;  /* 0x0000008022227824 */ /* 0x000fc600078e00ff */
[----:B------:R-:W-:Y:S02]  /*2a10*/  LOP3.LUT R33, R33, 0x380, RZ, 0xc0, !PT ;  /* 0x0000038021217812 */ /* 0x000fe400078ec0ff */
[----:B------:R-:W-:Y:S01]  /*2a20*/  LOP3.LUT R34, R34, 0x380, RZ, 0xc0, !PT ;  /* 0x0000038022227812 */ /* 0x000fe200078ec0ff */
[----:B------:R-:W-:Y:S01]  /*2a30*/  IMAD.WIDE.U32 R78, R219, R14, R18 ;  /* 0x0000000edb4e7225 */ /* 0x000fe200078e0012 */
[----:B------:R-:W-:-:S03]  /*2a40*/  LOP3.LUT R5, R33, 0x70, R77, 0xf8, !PT ;  /* 0x0000007021057812 */ /* 0x000fc600078ef84d */
[----:B------:R-:W-:Y:S01]  /*2a50*/  IMAD.WIDE.U32 R80, R219, R14, R16 ;  /* 0x0000000edb507225 */ /* 0x000fe200078e0010 */
[----:B------:R-:W-:-:S03]  /*2a60*/  SHF.R.U32.HI R34, RZ, 0x3, R34 ;  /* 0x00000003ff227819 */ /* 0x000fc60000011622 */
[----:B------:R-:W-:Y:S02]  /*2a70*/  IMAD.SHL.U32 R6, R6, 0x80, RZ ;  /* 0x0000008006067824 */ /* 0x000fe400078e00ff */
[----:B------:R-:W-:Y:S02]  /*2a80*/  IMAD.IADD R79, R79, 0x1, R7 ;  /* 0x000000014f4f7824 */ /* 0x000fe400078e0207 */
[----:B------:R-:W-:Y:S01]  /*2a90*/  IMAD.IADD R81, R7, 0x1, R81 ;  /* 0x0000000107517824 */ /* 0x000fe200078e0251 */
[----:B------:R-:W-:Y:S02]  /*2aa0*/  LOP3.LUT R7, R6, 0xffffc000, RZ, 0xc0, !PT ;  /* 0xffffc00006077812 */ /* 0x000fe400078ec0ff */
[----:B------:R-:W-:Y:S02]  /*2ab0*/  LOP3.LUT R6, R5, R34, RZ, 0x3c, !PT ;  /* 0x0000002205067212 */ /* 0x000fe400078e3cff */
[----:B------:R-:W-:-:S04]  /*2ac0*/  SHF.R.U32.HI R34, RZ, 0x7, R29 ;  /* 0x00000007ff227819 */ /* 0x000fc8000001161d */
[----:B------:R-:W-:Y:S01]  /*2ad0*/  ISETP.NE.AND P6, PT, R34, 0x1, PT ;  /* 0x000000012200780c */ /* 0x000fe20003fc5270 */
[----:B------:R-:W-:-:S12]  /*2ae0*/  VIADD R10, R219, 0x60 ;  /* 0x00000060db0a7836 */ /* 0x000fd80000000000 */
[----:B------:R-:W-:Y:S05]  /*2af0*/  @!P6 WARPSYNC.ALL ;  /* 0x000000000000e948 */ /* 0x000fea0003800000 */
[----:B------:R-:W-:Y:S02]  /*2b00*/  ULDC UR4, c[0x0][0x2f4] ;  /* 0x0000bd0000047ab9 */ /* 0x000fe40000000800 */
[----:B------:R-:W-:Y:S01]  /*2b10*/  ISETP.GE.AND P2, PT, R22, UR4, PT ;  /* 0x0000000416007c0c */ /* 0x000fe2000bf46270 */
[----:B------:R-:W-:Y:S02]  /*2b20*/  IMAD.SHL.U32 R10, R10, 0x80, RZ ;  /* 0x000000800a0a7824 */ /* 0x000fe400078e00ff */
[----:B------:R-:W-:-:S03]  /*2b30*/  IMAD.WIDE.U32 R82, R219, R12, R18 ;  /* 0x0000000cdb527225 */ /* 0x000fc600078e0012 */
[----:B------:R-:W-:Y:S01]  /*2b40*/  LOP3.LUT R10, R10, 0x380, RZ, 0xc0, !PT ;  /* 0x000003800a0a7812 */ /* 0x000fe200078ec0ff */
[----:B------:R-:W-:Y:S01]  /*2b50*/  IMAD.WIDE.U32 R84, R219, R12, R16 ;  /* 0x0000000cdb547225 */ /* 0x000fe200078e0010 */
[----:B------:R-:W-:Y:S02]  /*2b60*/  IADD3 R83, R83, R9, RZ ;  /* 0x0000000953537210 */ /* 0x000fe40007ffe0ff */
[----:B------:R-:W-:Y:S01]  /*2b70*/  IADD3 R33, R219, 0x40, RZ ;  /* 0x00000040db217810 */ /* 0x000fe20007ffe0ff */
[----:B------:R-:W-:Y:S01]  /*2b80*/  IMAD.IADD R85, R9, 0x1, R85 ;  /* 0x0000000109557824 */ /* 0x000fe200078e0255 */
[----:B------:R-:W-:Y:S01]  /*2b90*/  LOP3.LUT R9, R10, 0x70, R77, 0xf8, !PT ;  /* 0x000000700a097812 */ /* 0x000fe200078ef84d */
[C---:B------:R-:W-:Y:S02]  /*2ba0*/  VIADD R8, R219.reuse, 0x40 ;  /* 0x00000040db087836 */ /* 0x040fe40000000000 */
[----:B------:R-:W-:Y:S02]  /*2bb0*/  VIADD R10, R219, 0x60 ;  /* 0x00000060db0a7836 */ /* 0x000fe40000000000 */
[----:B------:R-:W-:Y:S01]  /*2bc0*/  IMAD.SHL.U32 R33, R33, 0x80, RZ ;  /* 0x0000008021217824 */ /* 0x000fe200078e00ff */
[----:B------:R-:W-:Y:S01]  /*2bd0*/  SHF.L.U32 R8, R8, 0x7, RZ ;  /* 0x0000000708087819 */ /* 0x000fe200000006ff */
[----:B------:R-:W-:Y:S01]  /*2be0*/  IMAD.SHL.U32 R10, R10, 0x80, RZ ;  /* 0x000000800a0a7824 */ /* 0x000fe200078e00ff */
[----:B-----5:R-:W-:-:S02]  /*2bf0*/  SHF.R.S32.HI R11, RZ, 0x1f, R24 ;  /* 0x0000001fff0b7819 */ /* 0x020fc40000011418 */
[----:B------:R-:W-:Y:S02]  /*2c00*/  LOP3.LUT R8, R8, 0x380, RZ, 0xc0, !PT ;  /* 0x0000038008087812 */ /* 0x000fe400078ec0ff */
[----:B------:R-:W-:Y:S02]  /*2c10*/  LOP3.LUT R33, R33, 0x380, RZ, 0xc0, !PT ;  /* 0x0000038021217812 */ /* 0x000fe400078ec0ff */
[----:B------:R-:W-:Y:S01]  /*2c20*/  LOP3.LUT R10, R10, 0x380, RZ, 0xc0, !PT ;  /* 0x000003800a0a7812 */ /* 0x000fe200078ec0ff */
[C---:B------:R-:W-:Y:S01]  /*2c30*/  IMAD R20, R11.reuse, R14, RZ ;  /* 0x0000000e0b147224 */ /* 0x040fe200078e02ff */
[----:B------:R-:W-:Y:S02]  /*2c40*/  LOP3.LUT R8, R8, 0x70, R77, 0xf8, !PT ;  /* 0x0000007008087812 */ /* 0x000fe400078ef84d */
[----:B------:R-:W-:Y:S01]  /*2c50*/  SHF.R.U32.HI R33, RZ, 0x3, R33 ;  /* 0x00000003ff217819 */ /* 0x000fe20000011621 */
[----:B------:R-:W-:Y:S01]  /*2c60*/  IMAD R11, R11, R12, RZ ;  /* 0x0000000c0b0b7224 */ /* 0x000fe200078e02ff */
[----:B------:R-:W-:Y:S01]  /*2c70*/  SHF.R.U32.HI R10, RZ, 0x3, R10 ;  /* 0x00000003ff0a7819 */ /* 0x000fe2000001160a */
[----:B------:R-:W-:Y:S01]  /*2c80*/  IMAD R69, R24, R15, R20 ;  /* 0x0000000f18457224 */ /* 0x000fe200078e0214 */
[----:B------:R-:W-:Y:S01]  /*2c90*/  LOP3.LUT R8, R8, R33, RZ, 0x3c, !PT ;  /* 0x0000002108087212 */ /* 0x000fe200078e3cff */
[----:B------:R-:W-:Y:S01]  /*2ca0*/  IMAD.WIDE.U32 R78, R24, R14, R78 ;  /* 0x0000000e184e7225 */ /* 0x000fe200078e004e */
[----:B------:R-:W-:-:S02]  /*2cb0*/  LOP3.LUT R10, R9, R10, RZ, 0x3c, !PT ;  /* 0x0000000a090a7212 */ /* 0x000fc400078e3cff */
[----:B------:R-:W-:Y:S01]  /*2cc0*/  LOP3.LUT R71, R77, 0xfffffff0, RZ, 0xc0, !PT ;  /* 0xfffffff04d477812 */ /* 0x000fe200078ec0ff */
[----:B------:R-:W-:-:S04]  /*2cd0*/  IMAD.WIDE.U32 R80, R24, R14, R80 ;  /* 0x0000000e18507225 */ /* 0x000fc800078e0050 */
[C---:B------:R-:W-:Y:S02]  /*2ce0*/  IMAD R11, R24.reuse, R13, R11 ;  /* 0x0000000d180b7224 */ /* 0x040fe400078e020b */
[----:B------:R-:W-:-:S04]  /*2cf0*/  IMAD.WIDE.U32 R82, R24, R12, R82 ;  /* 0x0000000c18527225 */ /* 0x000fc800078e0052 */
[----:B------:R-:W-:Y:S01]  /*2d00*/  IMAD.WIDE.U32 R84, R24, R12, R84 ;  /* 0x0000000c18547225 */ /* 0x000fe200078e0054 */
[----:B------:R-:W-:-:S03]  /*2d10*/  SHF.L.U64.HI R9, R14, 0x6, R15 ;  /* 0x000000060e097819 */ /* 0x000fc6000001020f */
[----:B------:R-:W-:Y:S01]  /*2d20*/  VIADD R90, R34, 0x8 ;  /* 0x00000008225a7836 */ /* 0x000fe20000000000 */
[----:B------:R-:W-:Y:S01]  /*2d30*/  SHF.L.U32 R34, R35, 0x1, RZ ;  /* 0x0000000123227819 */ /* 0x000fe200000006ff */
[----:B------:R-:W-:Y:S01]  /*2d40*/  IMAD.IADD R3, R27, 0x1, R28 ;  /* 0x000000011b037824 */ /* 0x000fe200078e021c */
[C---:B------:R-:W-:Y:S01]  /*2d50*/  SHF.L.U64.HI R28, R12.reuse, 0x5, R13 ;  /* 0x000000050c1c7819 */ /* 0x040fe2000001020d */
[----:B------:R-:W-:Y:S01]  /*2d60*/  IMAD.IADD R68, R79, 0x1, R69 ;  /* 0x000000014f447824 */ /* 0x000fe200078e0245 */
[----:B------:R-:W-:Y:S01]  /*2d70*/  SHF.L.U64.HI R29, R12, 0x6, R13 ;  /* 0x000000060c1d7819 */ /* 0x000fe2000001020d */
[----:B------:R-:W-:Y:S01]  /*2d80*/  IMAD.SHL.U32 R20, R14, 0x20, RZ ;  /* 0x000000200e147824 */ /* 0x000fe200078e00ff */
[----:B------:R-:W-:Y:S01]  /*2d90*/  ISETP.GE.AND P1, PT, R16, UR4, PT ;  /* 0x0000000410007c0c */ /* 0x000fe2000bf26270 */
[----:B------:R-:W-:Y:S01]  /*2da0*/  IMAD.SHL.U32 R27, R14, 0x80, RZ ;  /* 0x000000800e1b7824 */ /* 0x000fe200078e00ff */
[----:B------:R-:W-:Y:S01]  /*2db0*/  SHF.R.S32.HI R77, RZ, 0x4, R77 ;  /* 0x00000004ff4d7819 */ /* 0x000fe2000001144d */
[----:B------:R-:W-:Y:S01]  /*2dc0*/  IMAD.SHL.U32 R33, R12, 0x80, RZ ;  /* 0x000000800c217824 */ /* 0x000fe200078e00ff */
[----:B------:R-:W-:Y:S01]  /*2dd0*/  SHF.R.S32.HI R87, RZ, 0x1f, R71 ;  /* 0x0000001fff577819 */ /* 0x000fe20000011447 */
[----:B------:R-:W-:-:S02]  /*2de0*/  IMAD R35, R36, 0x20, R219 ;  /* 0x0000002024237824 */ /* 0x000fc400078e02db */
[----:B------:R-:W-:Y:S02]  /*2df0*/  IMAD.IADD R69, R69, 0x1, R81 ;  /* 0x0000000145457824 */ /* 0x000fe400078e0251 */
[----:B------:R-:W-:Y:S02]  /*2e00*/  IMAD.IADD R70, R83, 0x1, R11 ;  /* 0x0000000153467824 */ /* 0x000fe400078e020b */
[----:B------:R-:W-:Y:S01]  /*2e10*/  IMAD.IADD R76, R11, 0x1, R85 ;  /* 0x000000010b4c7824 */ /* 0x000fe200078e0255 */
[-C--:B--2---:R-:W-:Y:S01]  /*2e20*/  IADD3 R4, R4, R7.reuse, R32 ;  /* 0x0000000704047210 */ /* 0x084fe20007ffe020 */
[----:B------:R-:W-:Y:S01]  /*2e30*/  IMAD.SHL.U32 R32, R12, 0x40, RZ ;  /* 0x000000400c207824 */ /* 0x000fe200078e00ff */
[-C--:B---3--:R-:W-:Y:S01]  /*2e40*/  IADD3 R5, R6, R7.reuse, R31 ;  /* 0x0000000706057210 */ /* 0x088fe20007ffe01f */
[----:B------:R-:W-:Y:S01]  /*2e50*/  IMAD.SHL.U32 R31, R12, 0x20, RZ ;  /* 0x000000200c1f7824 */ /* 0x000fe200078e00ff */
[----:B------:R-:W-:Y:S02]  /*2e60*/  SHF.R.S32.HI R86, RZ, 0x1f, R0 ;  /* 0x0000001fff567819 */ /* 0x000fe40000011400 */
[----:B------:R-:W-:-:S02]  /*2e70*/  IADD3 R6, R8, R7, R30 ;  /* 0x0000000708067210 */ /* 0x000fc40007ffe01e */
[----:B------:R-:W-:Y:S02]  /*2e80*/  IADD3 R7, R10, R7, R21 ;  /* 0x000000070a077210 */ /* 0x000fe40007ffe015 */
[C-C-:B------:R-:W-:Y:S02]  /*2e90*/  SHF.L.U64.HI R8, R14.reuse, 0x5, R15.reuse ;  /* 0x000000050e087819 */ /* 0x140fe4000001020f */
[C---:B------:R-:W-:Y:S02]  /*2ea0*/  SHF.L.U64.HI R10, R14.reuse, 0x7, R15 ;  /* 0x000000070e0a7819 */ /* 0x040fe4000001020f */
[----:B------:R-:W-:Y:S02]  /*2eb0*/  SHF.L.U32 R21, R14, 0x6, RZ ;  /* 0x000000060e157819 */ /* 0x000fe400000006ff */
[----:B------:R-:W-:Y:S02]  /*2ec0*/  SHF.L.U64.HI R30, R12, 0x7, R13 ;  /* 0x000000070c1e7819 */ /* 0x000fe4000001020d */
[----:B----4-:R-:W-:-:S04]  /*2ed0*/  LOP3.LUT R37, R37, 0xfffffffd, RZ, 0xc0, !PT ;  /* 0xfffffffd25257812 */ /* 0x010fc800078ec0ff */
[----:B------:R-:W-:-:S05]  /*2ee0*/  @P2 LOP3.LUT R37, R37, 0x2, RZ, 0xfc, !PT ;  /* 0x0000000225252812 */ /* 0x000fca00078efcff */
[----:B------:R0:W-:Y:S01]  /*2ef0*/  STL [R1], R37 ;  /* 0x0000002501007387 */ /* 0x0001e20000100800 */
[----:B------:R-:W-:Y:S06]  /*2f00*/  @!P6 BAR.SYNC.DEFER_BLOCKING 0x9, 0x100 ;  /* 0x024400000000eb1d */ /* 0x000fec0000010000 */
.L_x_3163:
[----:B------:R-:W2:Y:S01]  /*2f10*/  LDL R41, [R1+0x4c] ;  /* 0x00004c0001297983 */ /* 0x000ea20000100800 */
[----:B-1----:R-:W1:Y:S03]  /*2f20*/  LDC R94, c[0x0][0x430] ;  /* 0x00010c00ff5e7b82 */ /* 0x002e660000000800 */
[----:B------:R-:W3:Y:S01]  /*2f30*/  LDL.LU R39, [R1] ;  /* 0x0000000001277983 */ /* 0x000ee20000300800 */
[----:B------:R-:W-:Y:S01]  /*2f40*/  IADD3 R38, R26, -0x1, RZ ;  /* 0xffffffff1a267810 */ /* 0x000fe20007ffe0ff */
[----:B------:R-:W-:-:S03]  /*2f50*/  IMAD.MOV.U32 R93, RZ, RZ, RZ ;  /* 0x000000ffff5d7224 */ /* 0x000fc600078e00ff */
[----:B------:R-:W4:Y:S01]  /*2f60*/  LDC R101, c[0x0][0x3f4] ;  /* 0x0000fd00ff657b82 */ /* 0x000f220000000800 */
[----:B------:R-:W-:-:S04]  /*2f70*/  IMAD R12, R38, 0x80, R35 ;  /* 0x00000080260c7824 */ /* 0x000fc800078e0223 */
[----:B------:R-:W-:Y:S01]  /*2f80*/  IMAD.IADD R40, R3, 0x1, R12 ;  /* 0x0000000103287824 */ /* 0x000fe200078e020c */
[----:B------:R-:W-:-:S03]  /*2f90*/  ISETP.GE.AND P2, PT, R12, R2, PT ;  /* 0x000000020c00720c */ /* 0x000fc60003f46270 */
[----:B------:R-:W-:Y:S01]  /*2fa0*/  IMAD.MOV.U32 R36, RZ, RZ, R40 ;  /* 0x000000ffff247224 */ /* 0x000fe200078e0028 */
[----:B------:R-:W-:Y:S02]  /*2fb0*/  ISETP.GT.OR P2, PT, R35, 0x7f, P2 ;  /* 0x0000007f2300780c */ /* 0x000fe40001744670 */
[----:B-1----:R-:W-:-:S11]  /*2fc0*/  ISETP.NE.AND P3, PT, R94, 0x1, PT ;  /* 0x000000015e00780c */ /* 0x002fd60003f65270 */
[----:B------:R-:W1:Y:S08]  /*2fd0*/  @!P2 LDC.64 R14, c[0x0][0x428] ;  /* 0x00010a00ff0eab82 */ /* 0x000e700000000a00 */
[----:B------:R-:W0:Y:S08]  /*2fe0*/  @P3 LDC R11, c[0x0][0x434] ;  /* 0x00010d00ff0b3b82 */ /* 0x000e300000000800 */
[----:B------:R-:W4:Y:S08]  /*2ff0*/  @P3 LDC R26, c[0x0][0x438] ;  /* 0x00010e00ff1a3b82 */ /* 0x000f300000000800 */
[----:B------:R-:W1:Y:S01]  /*3000*/  @!P2 LDC.64 R12, c[0x0][0x418] ;  /* 0x00010600ff0cab82 */ /* 0x000e620000000a00 */
[----:B0-----:R-:W-:-:S05]  /*3010*/  @P3 IMAD.HI.U32 R11, R40, R11, RZ ;  /* 0x0000000b280b3227 */ /* 0x001fca00078e00ff */
[----:B----4-:R-:W-:Y:S01]  /*3020*/  @P3 SHF.R.U32.HI R36, RZ, R26, R11 ;  /* 0x0000001aff243219 */ /* 0x010fe2000001160b */
[----:B-1----:R-:W-:-:S03]  /*3030*/  @!P2 IMAD R11, R86, R14, RZ ;  /* 0x0000000e560ba224 */ /* 0x002fc600078e02ff */
[--C-:B------:R-:W-:Y:S01]  /*3040*/  @!P2 SHF.R.S32.HI R37, RZ, 0x1f, R36.reuse ;  /* 0x0000001fff25a819 */ /* 0x100fe20000011424 */
[C---:B------:R-:W-:Y:S02]  /*3050*/  @!P2 IMAD R11, R0.reuse, R15, R11 ;  /* 0x0000000f000ba224 */ /* 0x040fe400078e020b */
[----:B------:R-:W-:-:S04]  /*3060*/  @!P2 IMAD.WIDE.U32 R14, R0, R14, R36 ;  /* 0x0000000e000ea225 */ /* 0x000fc800078e0024 */
[----:B------:R-:W-:Y:S01]  /*3070*/  @!P2 IMAD.IADD R11, R15, 0x1, R11 ;  /* 0x000000010f0ba824 */ /* 0x000fe200078e020b */
[----:B------:R-:W-:-:S04]  /*3080*/  @!P2 LEA R12, P3, R14, R12, 0x2 ;  /* 0x0000000c0e0ca211 */ /* 0x000fc800078610ff */
[----:B------:R-:W-:Y:S02]  /*3090*/  @!P2 LEA.HI.X R13, R14, R13, R11, 0x2, P3 ;  /* 0x0000000d0e0da211 */ /* 0x000fe400018f140b */
[----:B------:R-:W-:Y:S01]  /*30a0*/  ISETP.GT.AND P3, PT, R38, R25, PT ;  /* 0x000000192600720c */ /* 0x000fe20003f64270 */
[C---:B------:R-:W-:Y:S01]  /*30b0*/  IMAD.SHL.U32 R43, R219.reuse, 0x80, RZ ;  /* 0x00000080db2b7824 */ /* 0x040fe200078e00ff */
[----:B------:R-:W-:Y:S01]  /*30c0*/  SHF.L.U32 R42, R219, 0x7, RZ ;  /* 0x00000007db2a7819 */ /* 0x000fe200000006ff */
[----:B------:R0:W5:Y:S01]  /*30d0*/  @!P2 LDG.E R93, desc[UR46][R12.64] ;  /* 0x0000002e0c5da981 */ /* 0x000162000c1e1900 */
[----:B------:R-:W-:Y:S01]  /*30e0*/  ISETP.GE.AND P2, PT, R101, 0x1, PT ;  /* 0x000000016500780c */ /* 0x000fe20003f46270 */
[----:B------:R-:W-:Y:S01]  /*30f0*/  IMAD.MOV R11, RZ, RZ, -R36 ;  /* 0x000000ffff0b7224 */ /* 0x000fe200078e0a24 */
[----:B------:R-:W-:Y:S01]  /*3100*/  LOP3.LUT R43, R43, 0x380, RZ, 0xc0, !PT ;  /* 0x000003802b2b7812 */ /* 0x000fe200078ec0ff */
[----:B------:R-:W-:Y:S05]  /*3110*/  YIELD ;  /* 0x0000000000007946 */ /* 0x000fea0003800000 */
[----:B------:R-:W-:Y:S01]  /*3120*/  LOP3.LUT R42, R42, 0x380, RZ, 0xc0, !PT ;  /* 0x000003802a2a7812 */ /* 0x000fe200078ec0ff */
[----:B------:R-:W-:Y:S01]  /*3130*/  BSSY B0, `(.L_x_3068) ;  /* 0x000094b000007945 */ /* 0x000fe20003800000 */
[----:B------:R-:W-:Y:S01]  /*3140*/  LOP3.LUT R14, R43, 0x70, R16, 0xf8, !PT ;  /* 0x000000702b0e7812 */ /* 0x000fe200078ef810 */
[----:B------:R-:W-:Y:S01]  /*3150*/  IMAD R94, R94, R11, R40 ;  /* 0x0000000b5e5e7224 */ /* 0x000fe200078e0228 */
[----:B------:R-:W-:Y:S01]  /*3160*/  SHF.R.U32.HI R42, RZ, 0x3, R42 ;  /* 0x00000003ff2a7819 */ /* 0x000fe2000001162a */
[----:B------:R-:W-:-:S03]  /*3170*/  IMAD.MOV.U32 R26, RZ, RZ, R38 ;  /* 0x000000ffff1a7224 */ /* 0x000fc600078e0026 */
[----:B--2---:R-:W-:Y:S02]  /*3180*/  LOP3.LUT R15, R41, R14, R42, 0xf6, !PT ;  /* 0x0000000e290f7212 */ /* 0x004fe400078ef62a */
[----:B---3--:R-:W-:-:S03]  /*3190*/  LOP3.LUT R39, R39, 0xfffffffb, RZ, 0xc0, !PT ;  /* 0xfffffffb27277812 */ /* 0x008fc600078ec0ff */
[----:B------:R-:W-:Y:S01]  /*31a0*/  IMAD R14, R216, 0x8000, R15 ;  /* 0x00008000d80e7824 */ /* 0x000fe200078e020f */
[----:B------:R-:W-:-:S03]  /*31b0*/  @P3 LOP3.LUT R39, R39, 0x4, RZ, 0xfc, !PT ;  /* 0x0000000427273812 */ /* 0x000fc600078efcff */
[----:B------:R-:W-:Y:S02]  /*31c0*/  IMAD.IADD R89, R23, 0x1, R14 ;  /* 0x0000000117597824 */ /* 0x000fe400078e020e */
[----:B------:R0:W-:Y:S01]  /*31d0*/  STL [R1], R39 ;  /* 0x0000002701007387 */ /* 0x0001e20000100800 */
[----:B------:R-:W-:Y:S05]  /*31e0*/  @!P2 BRA `(.L_x_3069) ;  /* 0x0000008c0058a947 */ /* 0x000fea0003800000 */
[----:B------:R-:W-:Y:S01]  /*31f0*/  SHF.R.S32.HI R95, RZ, 0x1f, R94 ;  /* 0x0000001fff5f7819 */ /* 0x000fe2000001145e */
[----:B------:R-:W-:Y:S01]  /*3200*/  ULDC.64 UR4, c[0x0][0x300] ;  /* 0x0000c00000047ab9 */ /* 0x000fe20000000a00 */
[----:B-----5:R-:W-:Y:S01]  /*3210*/  SHF.R.S32.HI R96, RZ, 0x1f, R93 ;  /* 0x0000001fff607819 */ /* 0x020fe2000001145d */
[----:B0-----:R-:W-:Y:S01]  /*3220*/  IMAD.WIDE.U32 R12, R94, UR4, RZ ;  /* 0x000000045e0c7c25 */ /* 0x001fe2000f8e00ff */
[----:B------:R-:W-:-:S03]  /*3230*/  ULDC.64 UR6, c[0x0][0x2e8] ;  /* 0x0000ba0000067ab9 */ /* 0x000fc60000000a00 */
[----:B------:R-:W-:Y:S02]  /*3240*/  IMAD R11, R95, UR4, RZ ;  /* 0x000000045f0b7c24 */ /* 0x000fe4000f8e02ff */
[----:B------:R-:W-:Y:S02]  /*3250*/  IMAD R15, R30, R26, RZ ;  /* 0x0000001a1e0f7224 */ /* 0x000fe400078e02ff */
[----:B------:R-:W-:Y:S01]  /*3260*/  IMAD R11, R94, UR5, R11 ;  /* 0x000000055e0b7c24 */ /* 0x000fe2000f8e020b */
[----:B------:R-:W-:Y:S01]  /*3270*/  ULDC.64 UR4, c[0x0][0x310] ;  /* 0x0000c40000047ab9 */ /* 0x000fe20000000a00 */
[----:B------:R-:W-:Y:S02]  /*3280*/  IMAD R97, R38, -0x80, R2 ;  /* 0xffffff8026617824 */ /* 0x000fe400078e0202 */
[----:B------:R-:W-:Y:S01]  /*3290*/  IMAD R14, R96, UR4, RZ ;  /* 0x00000004600e7c24 */ /* 0x000fe2000f8e02ff */
[----:B------:R-:W-:Y:S02]  /*32a0*/  IADD3 R13, R13, R11, RZ ;  /* 0x0000000b0d0d7210 */ /* 0x000fe40007ffe0ff */
[----:B------:R-:W-:Y:S01]  /*32b0*/  VIMNMX R97, R97, 0x80, PT ;  /* 0x0000008061617848 */ /* 0x000fe20003fe0100 */
[C---:B------:R-:W-:Y:S01]  /*32c0*/  IMAD R11, R93.reuse, UR5, R14 ;  /* 0x000000055d0b7c24 */ /* 0x040fe2000f8e020e */
[----:B------:R-:W-:Y:S01]  /*32d0*/  SHF.R.S32.HI R14, RZ, 0x1f, R26 ;  /* 0x0000001fff0e7819 */ /* 0x000fe2000001141a */
[----:B------:R-:W-:Y:S01]  /*32e0*/  IMAD.WIDE.U32 R12, R93, UR4, R12 ;  /* 0x000000045d0c7c25 */ /* 0x000fe2000f8e000c */
[----:B------:R-:W-:-:S03]  /*32f0*/  ULDC.64 UR4, c[0x0][0x308] ;  /* 0x0000c20000047ab9 */ /* 0x000fc60000000a00 */
[----:B------:R-:W-:Y:S02]  /*3300*/  IMAD.IADD R13, R13, 0x1, R11 ;  /* 0x000000010d0d7824 */ /* 0x000fe400078e020b */
        /* <DEDUP_REMOVED lines=23> */
[----:B------:R-:W-:-:S05]  /*3480*/  @P2 LOP3.LUT R36, R36, 0x1, RZ, 0xfc, !PT ;  /* 0x0000000124242812 */ /* 0x000fca00078efcff */
[----:B------:R0:W-:Y:S01]  /*3490*/  STL [R1], R36 ;  /* 0x0000002401007387 */ /* 0x0001e20000100800 */
[----:B------:R-:W-:Y:S05]  /*34a0*/  @P2 BRA `(.L_x_3072) ;  /* 0x0000000000402947 */ /* 0x000fea0003800000 */
[----:B------:R-:W-:Y:S01]  /*34b0*/  ULDC.64 UR4, c[0x0][0x3e8] ;  /* 0x0000fa0000047ab9 */ /* 0x000fe20000000a00 */
[----:B------:R-:W-:Y:S02]  /*34c0*/  CS2R R64, SRZ ;  /* 0x0000000000407805 */ /* 0x000fe4000001ff00 */
[----:B0-----:R-:W-:Y:S02]  /*34d0*/  IADD3 R36, P2, P3, R78, UR4, R12 ;  /* 0x000000044e247c10 */ /* 0x001fe4000fb5e00c */
        /* <DEDUP_REMOVED lines=13> */
.L_x_3072:
[----:B------:R-:W-:Y:S05]  /*35b0*/  BSYNC B1 ;  /* 0x0000000000017941 */ /* 0x000fea0003800000 */
.L_x_3071:
[----:B01----:R-:W-:Y:S01]  /*35c0*/  VIADD R36, R219, 0x20 ;  /* 0x00000020db247836 */ /* 0x003fe20000000000 */
[----:B------:R-:W-:Y:S01]  /*35d0*/  BSSY B1, `(.L_x_3073) ;  /* 0x0000024000017945 */ /* 0x000fe20003800000 */
[----:B------:R-:W-:Y:S02]  /*35e0*/  CS2R R56, SRZ ;  /* 0x0000000000387805 */ /* 0x000fe4000001ff00 */
[----:B------:R-:W-:Y:S02]  /*35f0*/  CS2R R54, SRZ ;  /* 0x0000000000367805 */ /* 0x000fe4000001ff00 */
[----:B------:R-:W-:Y:S02]  /*3600*/  CS2R R44, SRZ ;  /* 0x00000000002c7805 */ /* 0x000fe4000001ff00 */
[----:B------:R-:W-:Y:S02]  /*3610*/  ISETP.GE.AND P2, PT, R36, R97, PT ;  /* 0x000000612400720c */ /* 0x000fe40003f46270 */
[----:B------:R-:W-:-:S02]  /*3620*/  CS2R R36, SRZ ;  /* 0x0000000000247805 */ /* 0x000fc4000001ff00 */
[----:B------:R-:W-:Y:S02]  /*3630*/  CS2R R48, SRZ ;  /* 0x0000000000307805 */ /* 0x000fe4000001ff00 */
[----:B------:R-:W-:Y:S02]  /*3640*/  CS2R R46, SRZ ;  /* 0x00000000002e7805 */ /* 0x000fe4000001ff00 */
[----:B------:R-:W-:Y:S02]  /*3650*/  CS2R R50, SRZ ;  /* 0x0000000000327805 */ /* 0x000fe4000001ff00 */
[----:B------:R-:W-:Y:S02]  /*3660*/  CS2R R40, SRZ ;  /* 0x0000000000287805 */ /* 0x000fe4000001ff00 */
[----:B------:R-:W-:Y:S02]  /*3670*/  CS2R R38, SRZ ;  /* 0x0000000000267805 */ /* 0x000fe4000001ff00 */
[----:B------:R-:W-:-:S02]  /*3680*/  CS2R R42, SRZ ;  /* 0x00000000002a7805 */ /* 0x000fc4000001ff00 */
[----:B-----5:R-:W-:Y:S01]  /*3690*/  MOV R102, R60 ;  /* 0x0000003c00667202 */ /* 0x020fe20000000f00 */
[----:B------:R-:W-:Y:S01]  /*36a0*/  IMAD.MOV.U32 R105, RZ, RZ, R64 ;  /* 0x000000ffff697224 */ /* 0x000fe200078e0040 */
[----:B------:R-:W-:Y:S01]  /*36b0*/  CS2R R58, SRZ ;  /* 0x00000000003a7805 */ /* 0x000fe2000001ff00 */
[----:B------:R-:W-:Y:S06]  /*36c0*/  @P2 BRA `(.L_x_3074) ;  /* 0x0000000000502947 */ /* 0x000fec0003800000 */
        /* <DEDUP_REMOVED lines=20> */
.L_x_3074:
[----:B------:R-:W-:Y:S05]  /*3810*/  BSYNC B1 ;  /* 0x0000000000017941 */ /* 0x000fea0003800000 */
.L_x_3073:
        /* <DEDUP_REMOVED lines=24> */
.L_x_3076:
[----:B------:R-:W-:Y:S05]  /*39a0*/  BSYNC B1 ;  /* 0x0000000000017941 */ /* 0x000fea0003800000 */
.L_x_3075:
[----:B0-----:R-:W-:Y:S01]  /*39b0*/  VIADD R72, R219, 0x60 ;  /* 0x00000060db487836 */ /* 0x001fe20000000000 */
[----:B------:R-:W-:Y:S04]  /*39c0*/  BSSY B1, `(.L_x_3077) ;  /* 0x000001d000017945 */ /* 0x000fe80003800000 */
[----:B------:R-:W-:-:S13]  /*39d0*/  ISETP.GE.AND P4, PT, R72, R97, PT ;  /* 0x000000614800720c */ /* 0x000fda0003f86270 */
[----:B------:R-:W-:Y:S05]  /*39e0*/  @P4 BRA `(.L_x_3078) ;  /* 0x0000000000684947 */ /* 0x000fea0003800000 */
[----:B------:R-:W0:Y:S01]  /*39f0*/  LDC.64 R36, c[0x0][0x3f8] ;  /* 0x0000fe00ff247b82 */ /* 0x000e220000000a00 */
[----:B------:R-:W-:Y:S01]  /*3a00*/  IMAD.MOV.U32 R13, RZ, RZ, R88 ;  /* 0x000000ffff0d7224 */ /* 0x000fe200078e0058 */
[----:B------:R-:W-:Y:S01]  /*3a10*/  MOV R15, R11 ;  /* 0x0000000b000f7202 */ /* 0x000fe20000000f00 */
[----:B------:R-:W-:Y:S01]  /*3a20*/  ULDC.64 UR4, c[0x0][0x3e8] ;  /* 0x0000fa0000047ab9 */ /* 0x000fe20000000a00 */
        /* <DEDUP_REMOVED lines=22> */
.L_x_3078:
[----:B------:R-:W-:Y:S05]  /*3b90*/  BSYNC B1 ;  /* 0x0000000000017941 */ /* 0x000fea0003800000 */
.L_x_3077:
[----:B------:R-:W-:Y:S01]  /*3ba0*/  UISETP.NE.AND UP0, UPT, UR44, 0x3, UPT ;  /* 0x000000032c00788c */ /* 0x000fe2000bf05270 */
[----:B------:R-:W-:Y:S01]  /*3bb0*/  IMAD.MOV.U32 R112, RZ, RZ, R62 ;  /* 0x000000ffff707224 */ /* 0x000fe200078e003e */
[----:B-----5:R-:W-:Y:S01]  /*3bc0*/  MOV R109, R54 ;  /* 0x00000036006d7202 */ /* 0x020fe20000000f00 */
[----:B------:R-:W-:Y:S01]  /*3bd0*/  IMAD.MOV.U32 R114, RZ, RZ, R66 ;  /* 0x000000ffff727224 */ /* 0x000fe200078e0042 */
[----:B------:R-:W-:Y:S01]  /*3be0*/  MOV R72, R36 ;  /* 0x0000002400487202 */ /* 0x000fe20000000f00 */
[----:B------:R-:W-:Y:S01]  /*3bf0*/  IMAD.MOV.U32 R108, RZ, RZ, R52 ;  /* 0x000000ffff6c7224 */ /* 0x000fe200078e0034 */
[----:B------:R-:W-:Y:S01]  /*3c00*/  PLOP3.LUT P5, PT, PT, PT, UP0, 0x80, 0x0 ;  /* 0x000000000000781c */ /* 0x000fe20003faf008 */
[----:B------:R-:W-:Y:S02]  /*3c10*/  IMAD.MOV.U32 R110, RZ, RZ, R56 ;  /* 0x000000ffff6e7224 */ /* 0x000fe400078e0038 */
[----:B------:R-:W-:Y:S02]  /*3c20*/  IMAD.MOV.U32 R111, RZ, RZ, R58 ;  /* 0x000000ffff6f7224 */ /* 0x000fe400078e003a */
[----:B------:R-:W-:-:S02]  /*3c30*/  IMAD.MOV.U32 R103, RZ, RZ, R44 ;  /* 0x000000ffff677224 */ /* 0x000fc400078e002c */
[----:B------:R-:W-:Y:S02]  /*3c40*/  IMAD.MOV.U32 R106, RZ, RZ, R48 ;  /* 0x000000ffff6a7224 */ /* 0x000fe400078e0030 */
[----:B------:R-:W-:Y:S02]  /*3c50*/  IMAD.MOV.U32 R104, RZ, RZ, R46 ;  /* 0x000000ffff687224 */ /* 0x000fe400078e002e */
[----:B------:R-:W-:Y:S02]  /*3c60*/  IMAD.MOV.U32 R107, RZ, RZ, R50 ;  /* 0x000000ffff6b7224 */ /* 0x000fe400078e0032 */
[----:B------:R-:W-:Y:S02]  /*3c70*/  IMAD.MOV.U32 R74, RZ, RZ, R40 ;  /* 0x000000ffff4a7224 */ /* 0x000fe400078e0028 */
[----:B------:R-:W-:Y:S02]  /*3c80*/  IMAD.MOV.U32 R73, RZ, RZ, R38 ;  /* 0x000000ffff497224 */ /* 0x000fe400078e0026 */
[----:B------:R-:W-:Y:S01]  /*3c90*/  IMAD.MOV.U32 R75, RZ, RZ, R42 ;  /* 0x000000ffff4b7224 */ /* 0x000fe200078e002a */
[----:B------:R-:W-:Y:S06]  /*3ca0*/  @!P5 BRA `(.L_x_3079) ;  /* 0x000000000004d947 */ /* 0x000fec0003800000 */
[----:B------:R-:W-:Y:S01]  /*3cb0*/  BPT.TRAP 0x1 ;  /* 0x000000040000795c */ /* 0x000fe20000300000 */
.L_x_3079:
[----:B------:R-:W-:Y:S01]  /*3cc0*/  IMAD R88, R216, 0x8, R23 ;  /* 0x00000008d8587824 */ /* 0x000fe200078e0217 */
[----:B------:R-:W-:Y:S01]  /*3cd0*/  SHF.L.U32 R98, R223, 0x1f, RZ ;  /* 0x0000001fdf627819 */ /* 0x000fe200000006ff */
[----:B------:R-:W-:Y:S03]  /*3ce0*/  BSSY B1, `(.L_x_3080) ;  /* 0x0000003000017945 */ /* 0x000fe60003800000 */
[----:B------:R-:W1:Y:S02]  /*3cf0*/  SYNCS.PHASECHK.TRANS64.TRYWAIT P6, [R88+URZ+0x38890], R98 ;  /* 0x03889062580075a7 */ /* 0x000e6400080c017f */
[----:B-1----:R-:W-:Y:S05]  /*3d00*/  @!P6 BRA `(.L_x_3081) ;  /* 0x000002e0003ce947 */ /* 0x002fea0003800000 */
.L_x_3436:
[----:B------:R-:W-:Y:S05]  /*3d10*/  BSYNC B1 ;  /* 0x0000000000017941 */ /* 0x000fea0003800000 */
.L_x_3080:
[----:B------:R-:W-:-:S03]  /*3d20*/  UMOV UR4, 0xffffffff ;  /* 0xffffffff00047882 */ /* 0x000fc60000000000 */
[----:B------:R-:W-:Y:S05]  /*3d30*/  BRA.DIV UR4, `(.L_x_3082) ;  /* 0x000002e204447947 */ /* 0x000fea000b800000 */
[----:B------:R2:W3:Y:S04]  /*3d40*/  SHFL.IDX PT, R113, R100, RZ, 0x181f ;  /* 0x00181fff64717589 */ /* 0x0004e800000e0000 */
[----:B------:R2:W4:Y:S02]  /*3d50*/  SHFL.IDX PT, R11, R99, RZ, 0x181f ;  /* 0x00181fff630b7589 */ /* 0x00052400000e0000 */
.L_x_3440:
        /* <DEDUP_REMOVED lines=28> */
[----:B------:R-:W-:Y:S01]  /*3f20*/  F2FP.F16.E4M3.UNPACK_B R114, R114 ;  /* 0x00000072ff72723e */ /* 0x000fe200020006ff */
[----:B------:R-:W-:-:S02]  /*3f30*/  IMAD.U32 R64, R64, 0x10000, RZ ;  /* 0x0001000040407824 */ /* 0x000fc400078e00ff */
        /* <DEDUP_REMOVED lines=15> */
[----:B------:R-:W-:Y:S01]  /*4030*/  LOP3.LUT R13, R117, 0xff0000, R64, 0xf8, !PT ;  /* 0x00ff0000750d7812 */ /* 0x000fe200078ef840 */
[----:B------:R-:W-:Y:S01]  /*4040*/  IMAD.MOV.U32 R64, RZ, RZ, R15 ;  /* 0x000000ffff407224 */ /* 0x000fe200078e000f */
[----:B------:R-:W-:Y:S02]  /*4050*/  F2FP.F16.E4M3.UNPACK_B R15, R65.H1 ;  /* 0x00000041ff0f723e */ /* 0x000fe400030006ff */
[----:B------:R-:W-:-:S02]  /*4060*/  F2FP.F16.E4M3.UNPACK_B R117, R13.H1 ;  /* 0x0000000dff75723e */ /* 0x000fc400030006ff */
[-C--:B------:R-:W-:Y:S01]  /*4070*/  F2FP.F16.E4M3.UNPACK_B R120, R64.reuse ;  /* 0x00000040ff78723e */ /* 0x080fe200020006ff */
[----:B------:R-:W-:Y:S01]  /*4080*/  HADD2.F32 R119, -RZ, R15.H0_H0 ;  /* 0x2000000fff777230 */ /* 0x000fe20000004100 */
[----:B------:R-:W-:Y:S01]  /*4090*/  F2FP.F16.E4M3.UNPACK_B R64, R64.H1 ;  /* 0x00000040ff40723e */ /* 0x000fe200030006ff */
[--C-:B------:R-:W-:Y:S01]  /*40a0*/  HADD2.F32 R121, -RZ, R117.reuse.H0_H0 ;  /* 0x20000075ff797230 */ /* 0x100fe20000004100 */
[----:B------:R-:W-:Y:S01]  /*40b0*/  F2FP.SATFINITE.E4M3.F32.PACK_AB_MERGE_C R66, R116, R66, RZ ;  /* 0x000000427442723e */ /* 0x000fe200048070ff */
[--C-:B------:R-:W-:Y:S01]  /*40c0*/  HADD2.F32 R118, -RZ, R120.reuse.H1_H1 ;  /* 0x30000078ff767230 */ /* 0x100fe20000004100 */
[----:B------:R-:W-:Y:S01]  /*40d0*/  F2FP.F16.E4M3.UNPACK_B R13, R13 ;  /* 0x0000000dff0d723e */ /* 0x000fe200020006ff */
[----:B------:R-:W-:Y:S01]  /*40e0*/  HADD2.F32 R120, -RZ, R120.H0_H0 ;  /* 0x20000078ff787230 */ /* 0x000fe20000004100 */
[----:B------:R-:W-:Y:S01]  /*40f0*/  F2FP.SATFINITE.E4M3.F32.PACK_AB_MERGE_C R67, R67, R115, R66 ;  /* 0x000000734343723e */ /* 0x000fe20004807042 */
[----:B------:R-:W-:Y:S02]  /*4100*/  HADD2.F32 R117, -RZ, R117.H1_H1 ;  /* 0x30000075ff757230 */ /* 0x000fe40000004100 */
[----:B------:R-:W-:Y:S01]  /*4110*/  FMUL.FTZ R122, R118, R121 ;  /* 0x00000079767a7220 */ /* 0x000fe20000410000 */
[----:B------:R-:W-:Y:S01]  /*4120*/  HADD2.F32 R15, -RZ, R15.H1_H1 ;  /* 0x3000000fff0f7230 */ /* 0x000fe20000004100 */
[----:B------:R-:W-:-:S02]  /*4130*/  F2FP.F16.E4M3.UNPACK_B R66, R14 ;  /* 0x0000000eff42723e */ /* 0x000fc400020006ff */
[C---:B------:R-:W-:Y:S01]  /*4140*/  FFMA.FTZ R122, R120.reuse, R119, -R122 ;  /* 0x00000077787a7223 */ /* 0x040fe2000001087a */
[----:B------:R-:W-:Y:S01]  /*4150*/  FMUL.FTZ R120, R120, R121 ;  /* 0x0000007978787220 */ /* 0x000fe20000410000 */
[----:B------:R-:W-:Y:S02]  /*4160*/  F2FP.F16.E4M3.UNPACK_B R65, R65 ;  /* 0x00000041ff41723e */ /* 0x000fe400020006ff */
[----:B------:R-:W-:Y:S01]  /*4170*/  F2FP.F16.E4M3.UNPACK_B R14, R14.H1 ;  /* 0x0000000eff0e723e */ /* 0x000fe200030006ff */
[----:B------:R-:W-:Y:S01]  /*4180*/  FFMA.FTZ R120, R118, R119, R120 ;  /* 0x0000007776787223 */ /* 0x000fe20000010078 */
[--C-:B------:R-:W-:Y:S02]  /*4190*/  HADD2.F32 R118, -RZ, R64.reuse.H1_H1 ;  /* 0x30000040ff767230 */ /* 0x100fe40000004100 */
[----:B------:R-:W-:Y:S02]  /*41a0*/  HADD2.F32 R64, -RZ, R64.H0_H0 ;  /* 0x20000040ff407230 */ /* 0x000fe40000004100 */
[----:B------:R-:W-:-:S02]  /*41b0*/  HADD2.F32 R115, -RZ, R65.H0_H0 ;  /* 0x20000041ff737230 */ /* 0x000fc40000004100 */
[----:B------:R-:W-:Y:S01]  /*41c0*/  FMUL.FTZ R119, R118, R117 ;  /* 0x0000007576777220 */ /* 0x000fe20000410000 */
[----:B------:R-:W-:-:S03]  /*41d0*/  HADD2.F32 R65, -RZ, R65.H1_H1 ;  /* 0x30000041ff417230 */ /* 0x000fc60000004100 */
        /* <DEDUP_REMOVED lines=14> */
[--C-:B------:R-:W-:Y:S02]  /*42c0*/  HADD2.F32 R15, -RZ, R14.reuse.H1_H1 ;  /* 0x3000000eff0f7230 */ /* 0x100fe40000004100 */
        /* <DEDUP_REMOVED lines=14> */
[----:B------:R-:W-:Y:S02]  /*43b0*/  IMAD.MOV.U32 R13, RZ, RZ, R67 ;  /* 0x000000ffff0d7224 */ /* 0x000fe400078e0043 */
        /* <DEDUP_REMOVED lines=8> */
[-C--:B------:R-:W-:Y:S01]  /*4440*/  FFMA.FTZ R65, R15, R105.reuse, -R65 ;  /* 0x000000690f417223 */ /* 0x080fe20000010841 */
[----:B------:R-:W-:Y:S01]  /*4450*/  F2FP.SATFINITE.E4M3.F32.PACK_AB_MERGE_C R15, R120, R122, R119 ;  /* 0x0000007a780f723e */ /* 0x000fe20004807077 */
[----:B------:R-:W-:-:S05]  /*4460*/  FFMA.FTZ R114, R12, R105, R114 ;  /* 0x000000690c727223 */ /* 0x000fca0000010072 */
[----:B------:R-:W-:-:S07]  /*4470*/  F2FP.SATFINITE.E4M3.F32.PACK_AB_MERGE_C R12, R114, R65, R115 ;  /* 0x00000041720c723e */ /* 0x000fce0004807073 */
.L_x_3088:
[----:B------:R-:W-:Y:S05]  /*4480*/  BSYNC B3 ;  /* 0x0000000000037941 */ /* 0x000fea0003800000 */
.L_x_3087:
[----:B----4-:R-:W-:-:S05]  /*4490*/  IADD3 R64, P6, R16, R11, RZ ;  /* 0x0000000b10407210 */ /* 0x010fca0007fde0ff */
[----:B---3--:R-:W-:-:S05]  /*44a0*/  IMAD.X R65, R113, 0x1, R17, P6 ;  /* 0x0000000171417824 */ /* 0x008fca00030e0611 */
[----:B0-----:R0:W-:Y:S03]  /*44b0*/  ST.E.128 desc[UR46][R64.64], R12 ;  /* 0x0000000c40007985 */ /* 0x0011e6000c101d2e */
.L_x_3086:
[----:B------:R-:W-:Y:S05]  /*44c0*/  BSYNC B2 ;  /* 0x0000000000027941 */ /* 0x000fea0003800000 */
.L_x_3085:
[----:B------:R-:W-:-:S13]  /*44d0*/  LOP3.LUT P6, RZ, R123, 0x2, RZ, 0xc0, !PT ;  /* 0x000000027bff7812 */ /* 0x000fda00078cc0ff */
[----:B------:R-:W-:Y:S05]  /*44e0*/  @P6 BRA `(.L_x_3084) ;  /* 0x0000000400cc6947 */ /* 0x000fea0003800000 */
[----:B0-----:R0:W0:Y:S01]  /*44f0*/  LDS.128 R12, [R89+0x2c400] ;  /* 0x02c40000590c7984 */ /* 0x0010220000000c00 */
[----:B----4-:R-:W-:Y:S01]  /*4500*/  IADD3 R64, P6, R22, R11, RZ ;  /* 0x0000000b16407210 */ /* 0x010fe20007fde0ff */
[----:B------:R-:W-:Y:S03]  /*4510*/  BSSY B2, `(.L_x_3089) ;  /* 0x000006f000027945 */ /* 0x000fe60003800000 */
[----:B---3--:R-:W-:Y:S02]  /*4520*/  IADD3.X R65, R113, R217, RZ, P6, !PT ;  /* 0x000000d971417210 */ /* 0x008fe400037fe4ff */
[----:B------:R-:W-:-:S13]  /*4530*/  ISETP.GE.AND P6, PT, R218, R101, PT ;  /* 0x00000065da00720c */ /* 0x000fda0003fc6270 */
[----:B------:R-:W-:Y:S05]  /*4540*/  @P6 BRA `(.L_x_3090) ;  /* 0x0000000400ac6947 */ /* 0x000fea0003800000 */
[----:B------:R-:W-:Y:S02]  /*4550*/  SHF.R.U32.HI R60, RZ, 0x8, R61 ;  /* 0x00000008ff3c7819 */ /* 0x000fe4000001163d */
[----:B------:R-:W-:Y:S02]  /*4560*/  LOP3.LUT R105, R61, 0xff0000ff, RZ, 0xc0, !PT ;  /* 0xff0000ff3d697812 */ /* 0x000fe400078ec0ff */
[--C-:B------:R-:W-:Y:S01]  /*4570*/  SHF.R.U32.HI R11, RZ, 0x8, R63.reuse ;  /* 0x00000008ff0b7819 */ /* 0x100fe2000001163f */
[----:B------:R-:W-:Y:S01]  /*4580*/  IMAD.SHL.U32 R60, R60, 0x100, RZ ;  /* 0x000001003c3c7824 */ /* 0x000fe200078e00ff */
[----:B------:R-:W-:Y:S02]  /*4590*/  LOP3.LUT R62, R63, 0xff0000ff, RZ, 0xc0, !PT ;  /* 0xff0000ff3f3e7812 */ /* 0x000fe400078ec0ff */
[----:B------:R-:W-:Y:S01]  /*45a0*/  SHF.R.U32.HI R63, RZ, 0x10, R63 ;  /* 0x00000010ff3f7819 */ /* 0x000fe2000001163f */
[----:B------:R-:W-:Y:S01]  /*45b0*/  IMAD.SHL.U32 R11, R11, 0x100, RZ ;  /* 0x000001000b0b7824 */ /* 0x000fe200078e00ff */
[----:B------:R-:W-:Y:S01]  /*45c0*/  LOP3.LUT R105, R105, 0xff00, R60, 0xf8, !PT ;  /* 0x0000ff0069697812 */ /* 0x000fe200078ef83c */
[----:B0-----:R-:W-:Y:S01]  /*45d0*/  IMAD.MOV.U32 R60, RZ, RZ, R13 ;  /* 0x000000ffff3c7224 */ /* 0x001fe200078e000d */
[----:B------:R-:W-:Y:S01]  /*45e0*/  F2FP.F16.E4M3.UNPACK_B R13, R112.H1 ;  /* 0x00000070ff0d723e */ /* 0x000fe200030006ff */
[----:B------:R-:W-:Y:S01]  /*45f0*/  IMAD.U32 R63, R63, 0x10000, RZ ;  /* 0x000100003f3f7824 */ /* 0x000fe200078e00ff */
[----:B------:R-:W-:-:S02]  /*4600*/  LOP3.LUT R62, R62, 0xff00, R11, 0xf8, !PT ;  /* 0x0000ff003e3e7812 */ /* 0x000fc400078ef80b */
[----:B------:R-:W-:Y:S01]  /*4610*/  F2FP.F16.E4M3.UNPACK_B R67, R60 ;  /* 0x0000003cff43723e */ /* 0x000fe200020006ff */
[----:B------:R-:W-:Y:S01]  /*4620*/  HADD2.F32 R115, -RZ, R13.H0_H0 ;  /* 0x2000000dff737230 */ /* 0x000fe20000004100 */
[----:B------:R-:W-:Y:S02]  /*4630*/  F2FP.F16.E4M3.UNPACK_B R11, R102.H1 ;  /* 0x00000066ff0b723e */ /* 0x000fe400030006ff */
[----:B------:R-:W-:Y:S01]  /*4640*/  F2FP.F16.E4M3.UNPACK_B R60, R60.H1 ;  /* 0x0000003cff3c723e */ /* 0x000fe200030006ff */
[--C-:B------:R-:W-:Y:S01]  /*4650*/  HADD2.F32 R66, -RZ, R67.reuse.H1_H1 ;  /* 0x30000043ff427230 */ /* 0x100fe20000004100 */
[----:B------:R-:W-:Y:S01]  /*4660*/  SHF.R.U32.HI R61, RZ, 0x10, R61 ;  /* 0x00000010ff3d7819 */ /* 0x000fe2000001163d */
[----:B------:R-:W-:Y:S01]  /*4670*/  HADD2.F32 R114, -RZ, R67.H0_H0 ;  /* 0x20000043ff727230 */ /* 0x000fe20000004100 */
[----:B------:R-:W-:Y:S01]  /*4680*/  LOP3.LUT R62, R62, 0xff0000, R63, 0xf8, !PT ;  /* 0x00ff00003e3e7812 */ /* 0x000fe200078ef83f */
[--C-:B------:R-:W-:Y:S02]  /*4690*/  HADD2.F32 R113, -RZ, R11.reuse.H0_H0 ;  /* 0x2000000bff717230 */ /* 0x100fe40000004100 */
[----:B------:R-:W-:Y:S01]  /*46a0*/  FMUL.FTZ R67, R66, R115 ;  /* 0x0000007342437220 */ /* 0x000fe20000410000 */
[----:B------:R-:W-:-:S02]  /*46b0*/  HADD2.F32 R11, -RZ, R11.H1_H1 ;  /* 0x3000000bff0b7230 */ /* 0x000fc40000004100 */
[C---:B------:R-:W-:Y:S01]  /*46c0*/  FMUL.FTZ R115, R114.reuse, R115 ;  /* 0x0000007372737220 */ /* 0x040fe20000410000 */
[----:B------:R-:W-:Y:S01]  /*46d0*/  F2FP.F16.E4M3.UNPACK_B R112, R112 ;  /* 0x00000070ff70723e */ /* 0x000fe200020006ff */
[-C--:B------:R-:W-:Y:S01]  /*46e0*/  FFMA.FTZ R67, R114, R113.reuse, -R67 ;  /* 0x0000007172437223 */ /* 0x080fe20000010843 */
[----:B------:R-:W-:Y:S01]  /*46f0*/  F2FP.F16.E4M3.UNPACK_B R102, R102 ;  /* 0x00000066ff66723e */ /* 0x000fe200020006ff */
[----:B------:R-:W-:Y:S01]  /*4700*/  FFMA.FTZ R66, R66, R113, R115 ;  /* 0x0000007142427223 */ /* 0x000fe20000010073 */
[----:B------:R-:W-:Y:S02]  /*4710*/  HADD2.F32 R113, -RZ, R13.H1_H1 ;  /* 0x3000000dff717230 */ /* 0x000fe40000004100 */
[--C-:B------:R-:W-:Y:S02]  /*4720*/  HADD2.F32 R13, -RZ, R60.reuse.H1_H1 ;  /* 0x3000003cff0d7230 */ /* 0x100fe40000004100 */
[----:B------:R-:W-:-:S03]  /*4730*/  HADD2.F32 R60, -RZ, R60.H0_H0 ;  /* 0x2000003cff3c7230 */ /* 0x000fc60000004100 */
[CC--:B------:R-:W-:Y:S02]  /*4740*/  FMUL.FTZ R115, R13.reuse, R113.reuse ;  /* 0x000000710d737220 */ /* 0x0c0fe40000410000 */
[C---:B------:R-:W-:Y:S02]  /*4750*/  FMUL.FTZ R114, R60.reuse, R113 ;  /* 0x000000713c727220 */ /* 0x040fe40000410000 */
[-C--:B------:R-:W-:Y:S02]  /*4760*/  FFMA.FTZ R60, R60, R11.reuse, -R115 ;  /* 0x0000000b3c3c7223 */ /* 0x080fe40000010873 */
[----:B------:R-:W-:Y:S01]  /*4770*/  FFMA.FTZ R11, R13, R11, R114 ;  /* 0x0000000b0d0b7223 */ /* 0x000fe20000010072 */
[----:B------:R-:W-:Y:S01]  /*4780*/  IMAD.U32 R114, R61, 0x10000, RZ ;  /* 0x000100003d727824 */ /* 0x000fe200078e00ff */
[----:B------:R-:W-:Y:S02]  /*4790*/  MOV R13, R15 ;  /* 0x0000000f000d7202 */ /* 0x000fe40000000f00 */
[----:B------:R-:W-:-:S02]  /*47a0*/  F2FP.F16.E4M3.UNPACK_B R15, R62.H1 ;  /* 0x0000003eff0f723e */ /* 0x000fc400030006ff */
[----:B------:R-:W-:Y:S02]  /*47b0*/  LOP3.LUT R61, R105, 0xff0000, R114, 0xf8, !PT ;  /* 0x00ff0000693d7812 */ /* 0x000fe400078ef872 */
[----:B------:R-:W-:Y:S01]  /*47c0*/  F2FP.F16.E4M3.UNPACK_B R114, R13 ;  /* 0x0000000dff72723e */ /* 0x000fe200020006ff */
[--C-:B------:R-:W-:Y:S01]  /*47d0*/  HADD2.F32 R115, -RZ, R15.reuse.H0_H0 ;  /* 0x2000000fff737230 */ /* 0x100fe20000004100 */
[----:B------:R-:W-:Y:S01]  /*47e0*/  F2FP.F16.E4M3.UNPACK_B R63, R61.H1 ;  /* 0x0000003dff3f723e */ /* 0x000fe200030006ff */
[----:B------:R-:W-:Y:S01]  /*47f0*/  HADD2.F32 R15, -RZ, R15.H1_H1 ;  /* 0x3000000fff0f7230 */ /* 0x000fe20000004100 */
[----:B------:R-:W-:Y:S01]  /*4800*/  F2FP.F16.E4M3.UNPACK_B R118, R13.H1 ;  /* 0x0000000dff76723e */ /* 0x000fe200030006ff */
[--C-:B------:R-:W-:Y:S01]  /*4810*/  HADD2.F32 R105, -RZ, R114.reuse.H1_H1 ;  /* 0x30000072ff697230 */ /* 0x100fe20000004100 */
[----:B------:R-:W-:Y:S01]  /*4820*/  F2FP.SATFINITE.E4M3.F32.PACK_AB_MERGE_C R11, R11, R60, RZ ;  /* 0x0000003c0b0b723e */ /* 0x000fe200048070ff */
[----:B------:R-:W-:Y:S01]  /*4830*/  HADD2.F32 R114, -RZ, R114.H0_H0 ;  /* 0x20000072ff727230 */ /* 0x000fe20000004100 */
[----:B------:R-:W-:Y:S01]  /*4840*/  F2FP.F16.E4M3.UNPACK_B R62, R62 ;  /* 0x0000003eff3e723e */ /* 0x000fe200020006ff */
[----:B------:R-:W-:-:S02]  /*4850*/  HADD2.F32 R113, -RZ, R63.H0_H0 ;  /* 0x2000003fff717230 */ /* 0x000fc40000004100 */
[C---:B------:R-:W-:Y:S01]  /*4860*/  FMUL.FTZ R116, R105.reuse, R115 ;  /* 0x0000007369747220 */ /* 0x040fe20000410000 */
[----:B------:R-:W-:Y:S01]  /*4870*/  IMAD.MOV.U32 R60, RZ, RZ, R14 ;  /* 0x000000ffff3c7224 */ /* 0x000fe200078e000e */
[----:B------:R-:W-:Y:S01]  /*4880*/  F2FP.SATFINITE.E4M3.F32.PACK_AB_MERGE_C R66, R66, R67, R11 ;  /* 0x000000434242723e */ /* 0x000fe2000480700b */
[----:B------:R-:W-:Y:S02]  /*4890*/  HADD2.F32 R63, -RZ, R63.H1_H1 ;  /* 0x3000003fff3f7230 */ /* 0x000fe40000004100 */
[C---:B------:R-:W-:Y:S01]  /*48a0*/  FFMA.FTZ R116, R114.reuse, R113, -R116 ;  /* 0x0000007172747223 */ /* 0x040fe20000010874 */
[----:B------:R-:W-:Y:S01]  /*48b0*/  FMUL.FTZ R114, R114, R115 ;  /* 0x0000007372727220 */ /* 0x000fe20000410000 */
[----:B------:R-:W-:Y:S02]  /*48c0*/  F2FP.F16.E4M3.UNPACK_B R14, R60 ;  /* 0x0000003cff0e723e */ /* 0x000fe400020006ff */
[----:B------:R-:W-:Y:S01]  /*48d0*/  F2FP.F16.E4M3.UNPACK_B R61, R61 ;  /* 0x0000003dff3d723e */ /* 0x000fe200020006ff */
[----:B------:R-:W-:Y:S01]  /*48e0*/  FFMA.FTZ R105, R105, R113, R114 ;  /* 0x0000007169697223 */ /* 0x000fe20000010072 */
[----:B------:R-:W-:-:S02]  /*48f0*/  HADD2.F32 R114, -RZ, R118.H1_H1 ;  /* 0x30000076ff727230 */ /* 0x000fc40000004100 */
[----:B------:R-:W-:Y:S02]  /*4900*/  HADD2.F32 R118, -RZ, R118.H0_H0 ;  /* 0x20000076ff767230 */ /* 0x000fe40000004100 */
[--C-:B------:R-:W-:Y:S02]  /*4910*/  HADD2.F32 R11, -RZ, R14.reuse.H1_H1 ;  /* 0x3000000eff0b7230 */ /* 0x100fe40000004100 */
[-C--:B------:R-:W-:Y:S01]  /*4920*/  FMUL.FTZ R13, R114, R15.reuse ;  /* 0x0000000f720d7220 */ /* 0x080fe20000410000 */
[----:B------:R-:W-:Y:S02]  /*4930*/  HADD2.F32 R14, -RZ, R14.H0_H0 ;  /* 0x2000000eff0e7230 */ /* 0x000fe40000004100 */
[C---:B------:R-:W-:Y:S01]  /*4940*/  FMUL.FTZ R15, R118.reuse, R15 ;  /* 0x0000000f760f7220 */ /* 0x040fe20000410000 */
[----:B------:R-:W-:-:S03]  /*4950*/  FFMA.FTZ R13, R118, R63, -R13 ;  /* 0x0000003f760d7223 */ /* 0x000fc6000001080d */
[----:B------:R-:W-:Y:S01]  /*4960*/  FFMA.FTZ R114, R114, R63, R15 ;  /* 0x0000003f72727223 */ /* 0x000fe2000001000f */
[----:B------:R-:W-:Y:S02]  /*4970*/  HADD2.F32 R63, -RZ, R62.H0_H0 ;  /* 0x2000003eff3f7230 */ /* 0x000fe40000004100 */
[--C-:B------:R-:W-:Y:S02]  /*4980*/  HADD2.F32 R15, -RZ, R61.reuse.H0_H0 ;  /* 0x2000003dff0f7230 */ /* 0x100fe40000004100 */
[----:B------:R-:W-:Y:S02]  /*4990*/  HADD2.F32 R61, -RZ, R61.H1_H1 ;  /* 0x3000003dff3d7230 */ /* 0x000fe40000004100 */
[CC--:B------:R-:W-:Y:S01]  /*49a0*/  FMUL.FTZ R67, R11.reuse, R63.reuse ;  /* 0x0000003f0b437220 */ /* 0x0c0fe20000410000 */
[----:B------:R-:W-:Y:S01]  /*49b0*/  FMUL.FTZ R118, R14, R63 ;  /* 0x0000003f0e767220 */ /* 0x000fe20000410000 */
[----:B------:R-:W-:Y:S02]  /*49c0*/  F2FP.SATFINITE.E4M3.F32.PACK_AB_MERGE_C R13, R114, R13, RZ ;  /* 0x0000000d720d723e */ /* 0x000fe400048070ff */
[-C--:B------:R-:W-:Y:S01]  /*49d0*/  FFMA.FTZ R14, R14, R15.reuse, -R67 ;  /* 0x0000000f0e0e7223 */ /* 0x080fe20000010843 */
[----:B------:R-:W-:Y:S01]  /*49e0*/  FFMA.FTZ R11, R11, R15, R118 ;  /* 0x0000000f0b0b7223 */ /* 0x000fe20000010076 */
[----:B------:R-:W-:Y:S01]  /*49f0*/  F2FP.F16.E4M3.UNPACK_B R15, R60.H1 ;  /* 0x0000003cff0f723e */ /* 0x000fe200030006ff */
[----:B------:R-:W-:-:S02]  /*4a00*/  IMAD.MOV.U32 R60, RZ, RZ, R12 ;  /* 0x000000ffff3c7224 */ /* 0x000fc400078e000c */
[----:B------:R-:W-:Y:S02]  /*4a10*/  HADD2.F32 R12, -RZ, R62.H1_H1 ;  /* 0x3000003eff0c7230 */ /* 0x000fe40000004100 */
[--C-:B------:R-:W-:Y:S02]  /*4a20*/  HADD2.F32 R62, -RZ, R15.reuse.H1_H1 ;  /* 0x3000000fff3e7230 */ /* 0x100fe40000004100 */
[----:B------:R-:W-:Y:S02]  /*4a30*/  HADD2.F32 R15, -RZ, R15.H0_H0 ;  /* 0x2000000fff0f7230 */ /* 0x000fe40000004100 */
[--C-:B------:R-:W-:Y:S02]  /*4a40*/  HADD2.F32 R67, -RZ, R112.reuse.H1_H1 ;  /* 0x30000070ff437230 */ /* 0x100fe40000004100 */
[-C--:B------:R-:W-:Y:S01]  /*4a50*/  FMUL.FTZ R118, R62, R12.reuse ;  /* 0x0000000c3e767220 */ /* 0x080fe20000410000 */
[----:B------:R-:W-:Y:S02]  /*4a60*/  HADD2.F32 R112, -RZ, R112.H0_H0 ;  /* 0x20000070ff707230 */ /* 0x000fe40000004100 */
[C---:B------:R-:W-:Y:S01]  /*4a70*/  FMUL.FTZ R63, R15.reuse, R12 ;  /* 0x0000000c0f3f7220 */ /* 0x040fe20000410000 */
[----:B------:R-:W-:-:S03]  /*4a80*/  FFMA.FTZ R12, R15, R61, -R118 ;  /* 0x0000003d0f0c7223 */ /* 0x000fc60000010876 */
[----:B------:R-:W-:Y:S01]  /*4a90*/  FFMA.FTZ R15, R62, R61, R63 ;  /* 0x0000003d3e0f7223 */ /* 0x000fe2000001003f */
[----:B------:R-:W-:Y:S01]  /*4aa0*/  F2FP.F16.E4M3.UNPACK_B R61, R60.H1 ;  /* 0x0000003cff3d723e */ /* 0x000fe200030006ff */
[--C-:B------:R-:W-:Y:S02]  /*4ab0*/  HADD2.F32 R63, -RZ, R102.reuse.H1_H1 ;  /* 0x30000066ff3f7230 */ /* 0x100fe40000004100 */
[----:B------:R-:W-:Y:S01]  /*4ac0*/  HADD2.F32 R102, -RZ, R102.H0_H0 ;  /* 0x20000066ff667230 */ /* 0x000fe20000004100 */
[----:B------:R-:W-:Y:S01]  /*4ad0*/  F2FP.SATFINITE.E4M3.F32.PACK_AB_MERGE_C R15, R15, R12, RZ ;  /* 0x0000000c0f0f723e */ /* 0x000fe200048070ff */
[--C-:B------:R-:W-:Y:S02]  /*4ae0*/  HADD2.F32 R62, -RZ, R61.reuse.H1_H1 ;  /* 0x3000003dff3e7230 */ /* 0x100fe40000004100 */
[----:B------:R-:W-:Y:S01]  /*4af0*/  HADD2.F32 R61, -RZ, R61.H0_H0 ;  /* 0x2000003dff3d7230 */ /* 0x000fe20000004100 */
[----:B------:R-:W-:Y:S02]  /*4b00*/  F2FP.SATFINITE.E4M3.F32.PACK_AB_MERGE_C R14, R11, R14, R15 ;  /* 0x0000000e0b0e723e */ /* 0x000fe4000480700f */
[-C--:B------:R-:W-:Y:S01]  /*4b10*/  FMUL.FTZ R118, R62, R67.reuse ;  /* 0x000000433e767220 */ /* 0x080fe20000410000 */
[----:B------:R-:W-:Y:S01]  /*4b20*/  F2FP.SATFINITE.E4M3.F32.PACK_AB_MERGE_C R15, R105, R116, R13 ;  /* 0x00000074690f723e */ /* 0x000fe2000480700d */
[----:B------:R-:W-:Y:S01]  /*4b30*/  FMUL.FTZ R67, R61, R67 ;  /* 0x000000433d437220 */ /* 0x000fe20000410000 */
[----:B------:R-:W-:-:S02]  /*4b40*/  IMAD.MOV.U32 R13, RZ, RZ, R66 ;  /* 0x000000ffff0d7224 */ /* 0x000fc400078e0042 */
[-C--:B------:R-:W-:Y:S01]  /*4b50*/  FFMA.FTZ R61, R61, R63.reuse, -R118 ;  /* 0x0000003f3d3d7223 */ /* 0x080fe20000010876 */
        /* <DEDUP_REMOVED lines=10> */
.L_x_3090:
[----:B------:R-:W-:Y:S05]  /*4c00*/  BSYNC B2 ;  /* 0x0000000000027941 */ /* 0x000fea0003800000 */
.L_x_3089:
[----:B0-----:R0:W-:Y:S02]  /*4c10*/  ST.E.128 desc[UR46][R64.64], R12 ;  /* 0x0000000c40007985 */ /* 0x0011e4000c101d2e */
.L_x_3084:
[----:B------:R-:W-:Y:S05]  /*4c20*/  BSYNC B1 ;  /* 0x0000000000017941 */ /* 0x000fea0003800000 */
.L_x_3083:
[----:B------:R-:W-:-:S03]  /*4c30*/  UMOV UR4, 0xffffffff ;  /* 0xffffffff00047882 */ /* 0x000fc60000000000 */
[----:B------:R-:W-:Y:S05]  /*4c40*/  BRA.DIV UR4, `(.L_x_3091) ;  /* 0x000002d204cc7947 */ /* 0x000fea000b800000 */
[----:B------:R0:W0:Y:S04]  /*4c50*/  SHFL.IDX PT, R62, R100, 0x1, 0x181f ;  /* 0x00381f00643e7f89 */ /* 0x00002800000e0000 */
[----:B------:R0:W0:Y:S02]  /*4c60*/  SHFL.IDX PT, R63, R99, 0x1, 0x181f ;  /* 0x00381f00633f7f89 */ /* 0x00002400000e0000 */
.L_x_3444:
[----:B------:R-:W-:Y:S04]  /*4c70*/  BSSY B1, `(.L_x_3092) ;  /* 0x00000eb000017945 */ /* 0x000fe80003800000 */
[----:B------:R-:W-:Y:S05]  /*4c80*/  @P2 BRA `(.L_x_3093) ;  /* 0x0000000c00a42947 */ /* 0x000fea0003800000 */
[----:B------:R-:W-:Y:S04]  /*4c90*/  BSSY B2, `(.L_x_3094) ;  /* 0x0000075000027945 */ /* 0x000fe80003800000 */
        /* <DEDUP_REMOVED lines=9> */
[----:B----4-:R-:W-:Y:S02]  /*4d30*/  F2FP.F16.E4M3.UNPACK_B R11, R110.H1 ;  /* 0x0000006eff0b723e */ /* 0x010fe400030006ff */
[----:B------:R-:W-:Y:S01]  /*4d40*/  F2FP.F16.E4M3.UNPACK_B R58, R56 ;  /* 0x00000038ff3a723e */ /* 0x000fe200020006ff */
[----:B------:R-:W-:Y:S02]  /*4d50*/  HADD2.F32 R66, -RZ, R13.H0_H0 ;  /* 0x2000000dff427230 */ /* 0x000fe40000004100 */
[----:B------:R-:W-:Y:S02]  /*4d60*/  HADD2.F32 R64, -RZ, R11.H0_H0 ;  /* 0x2000000bff407230 */ /* 0x000fe40000004100 */
[----:B------:R-:W-:-:S02]  /*4d70*/  HADD2.F32 R65, -RZ, R58.H1_H1 ;  /* 0x3000003aff417230 */ /* 0x000fc40000004100 */
[----:B------:R-:W-:Y:S02]  /*4d80*/  HADD2.F32 R58, -RZ, R58.H0_H0 ;  /* 0x2000003aff3a7230 */ /* 0x000fe40000004100 */
[----:B------:R-:W-:Y:S02]  /*4d90*/  HADD2.F32 R13, -RZ, R13.H1_H1 ;  /* 0x3000000dff0d7230 */ /* 0x000fe40000004100 */
[-C--:B------:R-:W-:Y:S01]  /*4da0*/  FMUL.FTZ R67, R65, R66.reuse ;  /* 0x0000004241437220 */ /* 0x080fe20000410000 */
[----:B------:R-:W-:Y:S02]  /*4db0*/  HADD2.F32 R11, -RZ, R11.H1_H1 ;  /* 0x3000000bff0b7230 */ /* 0x000fe40000004100 */
[C---:B------:R-:W-:Y:S01]  /*4dc0*/  FMUL.FTZ R66, R58.reuse, R66 ;  /* 0x000000423a427220 */ /* 0x040fe20000410000 */
[----:B------:R-:W-:-:S03]  /*4dd0*/  FFMA.FTZ R58, R58, R64, -R67 ;  /* 0x000000403a3a7223 */ /* 0x000fc60000010843 */
[----:B------:R-:W-:Y:S01]  /*4de0*/  FFMA.FTZ R65, R65, R64, R66 ;  /* 0x0000004041417223 */ /* 0x000fe20000010042 */
[----:B------:R-:W-:Y:S02]  /*4df0*/  F2FP.F16.E4M3.UNPACK_B R64, R56.H1 ;  /* 0x00000038ff40723e */ /* 0x000fe400030006ff */
[----:B------:R-:W-:-:S03]  /*4e00*/  MOV R56, R12 ;  /* 0x0000000c00387202 */ /* 0x000fc60000000f00 */
[--C-:B------:R-:W-:Y:S02]  /*4e10*/  HADD2.F32 R66, -RZ, R64.reuse.H1_H1 ;  /* 0x30000040ff427230 */ /* 0x100fe40000004100 */
[----:B------:R-:W-:-:S03]  /*4e20*/  HADD2.F32 R64, -RZ, R64.H0_H0 ;  /* 0x20000040ff407230 */ /* 0x000fc60000004100 */
[-C--:B------:R-:W-:Y:S02]  /*4e30*/  FMUL.FTZ R67, R66, R13.reuse ;  /* 0x0000000d42437220 */ /* 0x080fe40000410000 */
        /* <DEDUP_REMOVED lines=8> */
[----:B------:R-:W-:-:S02]  /*4ec0*/  HADD2.F32 R12, -RZ, R11.H1_H1 ;  /* 0x3000000bff0c7230 */ /* 0x000fc40000004100 */
[----:B------:R-:W-:Y:S02]  /*4ed0*/  HADD2.F32 R11, -RZ, R11.H0_H0 ;  /* 0x2000000bff0b7230 */ /* 0x000fe40000004100 */
[--C-:B------:R-:W-:Y:S02]  /*4ee0*/  HADD2.F32 R102, -RZ, R64.reuse.H1_H1 ;  /* 0x30000040ff667230 */ /* 0x100fe40000004100 */
[CC--:B------:R-:W-:Y:S01]  /*4ef0*/  FMUL.FTZ R110, R12.reuse, R105.reuse ;  /* 0x000000690c6e7220 */ /* 0x0c0fe20000410000 */
[----:B------:R-:W-:Y:S02]  /*4f00*/  HADD2.F32 R67, -RZ, R67.H0_H0 ;  /* 0x20000043ff437230 */ /* 0x000fe40000004100 */
[C---:B------:R-:W-:Y:S01]  /*4f10*/  FMUL.FTZ R105, R11.reuse, R105 ;  /* 0x000000690b697220 */ /* 0x040fe20000410000 */
[----:B------:R-:W-:Y:S02]  /*4f20*/  HADD2.F32 R64, -RZ, R64.H0_H0 ;  /* 0x20000040ff407230 */ /* 0x000fe40000004100 */
[-C--:B------:R-:W-:Y:S01]  /*4f30*/  FFMA.FTZ R11, R11, R102.reuse, -R110 ;  /* 0x000000660b0b7223 */ /* 0x080fe2000001086e */
[----:B------:R-:W-:Y:S01]  /*4f40*/  FFMA.FTZ R12, R12, R102, R105 ;  /* 0x000000660c0c7223 */ /* 0x000fe20000010069 */
[----:B------:R-:W-:Y:S01]  /*4f50*/  F2FP.SATFINITE.E4M3.F32.PACK_AB_MERGE_C R102, R66, R13, RZ ;  /* 0x0000000d4266723e */ /* 0x000fe200048070ff */
[----:B------:R-:W-:-:S02]  /*4f60*/  HADD2.F32 R13, -RZ, R56.H1_H1 ;  /* 0x30000038ff0d7230 */ /* 0x000fc40000004100 */
[----:B------:R-:W-:Y:S01]  /*4f70*/  HADD2.F32 R56, -RZ, R56.H0_H0 ;  /* 0x20000038ff387230 */ /* 0x000fe20000004100 */
[----:B------:R-:W-:Y:S02]  /*4f80*/  F2FP.SATFINITE.E4M3.F32.PACK_AB_MERGE_C R58, R65, R58, R102 ;  /* 0x0000003a413a723e */ /* 0x000fe40004807066 */
[-C--:B------:R-:W-:Y:S01]  /*4f90*/  FMUL.FTZ R105, R13, R67.reuse ;  /* 0x000000430d697220 */ /* 0x080fe20000410000 */
[----:B------:R-:W-:Y:S01]  /*4fa0*/  LOP3.LUT R65, R59, 0xff0000ff, RZ, 0xc0, !PT ;  /* 0xff0000ff3b417812 */ /* 0x000fe200078ec0ff */
[C---:B------:R-:W-:Y:S01]  /*4fb0*/  FMUL.FTZ R66, R56.reuse, R67 ;  /* 0x0000004338427220 */ /* 0x040fe20000410000 */
[----:B------:R-:W-:Y:S01]  /*4fc0*/  SHF.R.U32.HI R67, RZ, 0x10, R59 ;  /* 0x00000010ff437819 */ /* 0x000fe2000001163b */
[-C--:B------:R-:W-:Y:S01]  /*4fd0*/  FFMA.FTZ R56, R56, R64.reuse, -R105 ;  /* 0x0000004038387223 */ /* 0x080fe20000010869 */
[----:B------:R-:W-:Y:S01]  /*4fe0*/  SHF.R.U32.HI R105, RZ, 0x8, R57 ;  /* 0x00000008ff697819 */ /* 0x000fe20000011639 */
[----:B------:R-:W-:Y:S01]  /*4ff0*/  FFMA.FTZ R13, R13, R64, R66 ;  /* 0x000000400d0d7223 */ /* 0x000fe20000010042 */
[----:B------:R-:W-:-:S02]  /*5000*/  SHF.R.U32.HI R66, RZ, 0x8, R59 ;  /* 0x00000008ff427819 */ /* 0x000fc4000001163b */
[----:B------:R-:W-:Y:S02]  /*5010*/  LOP3.LUT R64, R57, 0xff0000ff, RZ, 0xc0, !PT ;  /* 0xff0000ff39407812 */ /* 0x000fe400078ec0ff */
[----:B------:R-:W-:Y:S01]  /*5020*/  SHF.R.U32.HI R102, RZ, 0x10, R57 ;  /* 0x00000010ff667819 */ /* 0x000fe20000011639 */
[----:B------:R-:W-:Y:S01]  /*5030*/  IMAD.SHL.U32 R66, R66, 0x100, RZ ;  /* 0x0000010042427824 */ /* 0x000fe200078e00ff */
[----:B------:R-:W-:Y:S01]  /*5040*/  F2FP.SATFINITE.E4M3.F32.PACK_AB_MERGE_C R11, R12, R11, RZ ;  /* 0x0000000b0c0b723e */ /* 0x000fe200048070ff */
[----:B------:R-:W-:-:S03]  /*5050*/  IMAD.SHL.U32 R57, R105, 0x100, RZ ;  /* 0x0000010069397824 */ /* 0x000fc600078e00ff */
[----:B------:R-:W-:Y:S01]  /*5060*/  LOP3.LUT R59, R65, 0xff00, R66, 0xf8, !PT ;  /* 0x0000ff00413b7812 */ /* 0x000fe200078ef842 */
[----:B------:R-:W-:Y:S01]  /*5070*/  IMAD.U32 R66, R67, 0x10000, RZ ;  /* 0x0001000043427824 */ /* 0x000fe200078e00ff */
[----:B------:R-:W-:Y:S01]  /*5080*/  LOP3.LUT R57, R64, 0xff00, R57, 0xf8, !PT ;  /* 0x0000ff0040397812 */ /* 0x000fe200078ef839 */
[----:B------:R-:W-:Y:S01]  /*5090*/  IMAD.U32 R64, R102, 0x10000, RZ ;  /* 0x0001000066407824 */ /* 0x000fe200078e00ff */
[----:B------:R-:W-:Y:S01]  /*50a0*/  F2FP.SATFINITE.E4M3.F32.PACK_AB_MERGE_C R12, R13, R56, R11 ;  /* 0x000000380d0c723e */ /* 0x000fe2000480700b */
[----:B------:R-:W-:Y:S01]  /*50b0*/  IMAD.MOV.U32 R65, RZ, RZ, R15 ;  /* 0x000000ffff417224 */ /* 0x000fe200078e000f */
[----:B------:R-:W-:Y:S01]  /*50c0*/  LOP3.LUT R59, R59, 0xff0000, R66, 0xf8, !PT ;  /* 0x00ff00003b3b7812 */ /* 0x000fe200078ef842 */
[----:B------:R-:W-:Y:S01]  /*50d0*/  IMAD.MOV.U32 R13, RZ, RZ, R58 ;  /* 0x000000ffff0d7224 */ /* 0x000fe200078e003a */
[----:B------:R-:W-:Y:S02]  /*50e0*/  LOP3.LUT R57, R57, 0xff0000, R64, 0xf8, !PT ;  /* 0x00ff000039397812 */ /* 0x000fe400078ef840 */
[----:B------:R-:W-:-:S02]  /*50f0*/  F2FP.F16.E4M3.UNPACK_B R15, R65 ;  /* 0x00000041ff0f723e */ /* 0x000fc400020006ff */
[----:B------:R-:W-:Y:S02]  /*5100*/  F2FP.F16.E4M3.UNPACK_B R105, R59.H1 ;  /* 0x0000003bff69723e */ /* 0x000fe400030006ff */
[----:B------:R-:W-:Y:S01]  /*5110*/  F2FP.F16.E4M3.UNPACK_B R66, R57.H1 ;  /* 0x00000039ff42723e */ /* 0x000fe200030006ff */
[----:B------:R-:W-:Y:S02]  /*5120*/  HADD2.F32 R67, -RZ, R15.H1_H1 ;  /* 0x3000000fff437230 */ /* 0x000fe40000004100 */
[----:B------:R-:W-:Y:S02]  /*5130*/  HADD2.F32 R64, -RZ, R105.H0_H0 ;  /* 0x20000069ff407230 */ /* 0x000fe40000004100 */
[----:B------:R-:W-:Y:S02]  /*5140*/  HADD2.F32 R15, -RZ, R15.H0_H0 ;  /* 0x2000000fff0f7230 */ /* 0x000fe40000004100 */
[----:B------:R-:W-:Y:S02]  /*5150*/  HADD2.F32 R102, -RZ, R66.H0_H0 ;  /* 0x20000042ff667230 */ /* 0x000fe40000004100 */
[----:B------:R-:W-:Y:S01]  /*5160*/  FMUL.FTZ R110, R67, R64 ;  /* 0x00000040436e7220 */ /* 0x000fe20000410000 */
[----:B------:R-:W-:-:S02]  /*5170*/  HADD2.F32 R105, -RZ, R105.H1_H1 ;  /* 0x30000069ff697230 */ /* 0x000fc40000004100 */
[C---:B------:R-:W-:Y:S01]  /*5180*/  FMUL.FTZ R112, R15.reuse, R64 ;  /* 0x000000400f707220 */ /* 0x040fe20000410000 */
[----:B------:R-:W-:Y:S02]  /*5190*/  HADD2.F32 R66, -RZ, R66.H1_H1 ;  /* 0x30000042ff427230 */ /* 0x000fe40000004100 */
[-C--:B------:R-:W-:Y:S01]  /*51a0*/  FFMA.FTZ R64, R15, R102.reuse, -R110 ;  /* 0x000000660f407223 */ /* 0x080fe2000001086e */
[----:B------:R-:W-:Y:S01]  /*51b0*/  F2FP.F16.E4M3.UNPACK_B R110, R59 ;  /* 0x0000003bff6e723e */ /* 0x000fe200020006ff */
[----:B------:R-:W-:Y:S01]  /*51c0*/  FFMA.FTZ R15, R67, R102, R112 ;  /* 0x00000066430f7223 */ /* 0x000fe20000010070 */
[----:B------:R-:W-:Y:S02]  /*51d0*/  F2FP.F16.E4M3.UNPACK_B R67, R65.H1 ;  /* 0x00000041ff43723e */ /* 0x000fe400030006ff */
[----:B------:R-:W-:Y:S02]  /*51e0*/  MOV R65, R14 ;  /* 0x0000000e00417202 */ /* 0x000fe40000000f00 */
[----:B------:R-:W-:Y:S01]  /*51f0*/  F2FP.F16.E4M3.UNPACK_B R59, R57 ;  /* 0x00000039ff3b723e */ /* 0x000fe200020006ff */
        /* <DEDUP_REMOVED lines=8> */
[-C--:B------:R-:W-:Y:S01]  /*5280*/  F2FP.F16.E4M3.UNPACK_B R66, R65.reuse.H1 ;  /* 0x00000041ff42723e */ /* 0x080fe200030006ff */
[--C-:B------:R-:W-:Y:S01]  /*5290*/  HADD2.F32 R105, -RZ, R59.reuse.H1_H1 ;  /* 0x3000003bff697230 */ /* 0x100fe20000004100 */
[----:B------:R-:W-:Y:S01]  /*52a0*/  F2FP.F16.E4M3.UNPACK_B R65, R65 ;  /* 0x00000041ff41723e */ /* 0x000fe200020006ff */
[----:B------:R-:W-:Y:S01]  /*52b0*/  HADD2.F32 R59, -RZ, R59.H0_H0 ;  /* 0x2000003bff3b7230 */ /* 0x000fe20000004100 */
[----:B------:R-:W-:Y:S01]  /*52c0*/  F2FP.SATFINITE.E4M3.F32.PACK_AB_MERGE_C R67, R67, R14, RZ ;  /* 0x0000000e4343723e */ /* 0x000fe200048070ff */
[--C-:B------:R-:W-:Y:S02]  /*52d0*/  HADD2.F32 R102, -RZ, R66.reuse.H1_H1 ;  /* 0x30000042ff667230 */ /* 0x100fe40000004100 */
[----:B------:R-:W-:Y:S01]  /*52e0*/  HADD2.F32 R66, -RZ, R66.H0_H0 ;  /* 0x20000042ff427230 */ /* 0x000fe20000004100 */
[----:B------:R-:W-:Y:S02]  /*52f0*/  F2FP.SATFINITE.E4M3.F32.PACK_AB_MERGE_C R15, R15, R64, R67 ;  /* 0x000000400f0f723e */ /* 0x000fe40004807043 */
[----:B------:R-:W-:-:S02]  /*5300*/  FMUL.FTZ R111, R102, R57 ;  /* 0x00000039666f7220 */ /* 0x000fc40000410000 */
[C---:B---3--:R-:W-:Y:S02]  /*5310*/  FMUL.FTZ R113, R66.reuse, R57 ;  /* 0x0000003942717220 */ /* 0x048fe40000410000 */
[-C--:B------:R-:W-:Y:S02]  /*5320*/  FFMA.FTZ R57, R66, R105.reuse, -R111 ;  /* 0x0000006942397223 */ /* 0x080fe4000001086f */
[----:B------:R-:W-:Y:S01]  /*5330*/  FFMA.FTZ R66, R102, R105, R113 ;  /* 0x0000006966427223 */ /* 0x000fe20000010071 */
[--C-:B------:R-:W-:Y:S02]  /*5340*/  HADD2.F32 R102, -RZ, R65.reuse.H1_H1 ;  /* 0x30000041ff667230 */ /* 0x100fe40000004100 */
[----:B------:R-:W-:Y:S02]  /*5350*/  HADD2.F32 R65, -RZ, R65.H0_H0 ;  /* 0x20000041ff417230 */ /* 0x000fe40000004100 */
[----:B------:R-:W-:Y:S01]  /*5360*/  F2FP.SATFINITE.E4M3.F32.PACK_AB_MERGE_C R57, R66, R57, RZ ;  /* 0x000000394239723e */ /* 0x000fe200048070ff */
[----:B------:R-:W-:-:S02]  /*5370*/  FMUL.FTZ R112, R102, R110 ;  /* 0x0000006e66707220 */ /* 0x000fc40000410000 */
[C---:B------:R-:W-:Y:S02]  /*5380*/  FMUL.FTZ R105, R65.reuse, R110 ;  /* 0x0000006e41697220 */ /* 0x040fe40000410000 */
[-C--:B------:R-:W-:Y:S02]  /*5390*/  FFMA.FTZ R112, R65, R59.reuse, -R112 ;  /* 0x0000003b41707223 */ /* 0x080fe40000010870 */
[----:B------:R-:W-:-:S05]  /*53a0*/  FFMA.FTZ R105, R102, R59, R105 ;  /* 0x0000003b66697223 */ /* 0x000fca0000010069 */
[----:B------:R-:W-:-:S07]  /*53b0*/  F2FP.SATFINITE.E4M3.F32.PACK_AB_MERGE_C R14, R105, R112, R57 ;  /* 0x00000070690e723e */ /* 0x000fce0004807039 */
.L_x_3097:
[----:B------:R-:W-:Y:S05]  /*53c0*/  BSYNC B3 ;  /* 0x0000000000037941 */ /* 0x000fea0003800000 */
.L_x_3096:
[----:B0-----:R0:W-:Y:S02]  /*53d0*/  ST.E.128 desc[UR46][R60.64], R12 ;  /* 0x0000000c3c007985 */ /* 0x0011e4000c101d2e */
.L_x_3095:
[----:B------:R-:W-:Y:S05]  /*53e0*/  BSYNC B2 ;  /* 0x0000000000027941 */ /* 0x000fea0003800000 */
.L_x_3094:
        /* <DEDUP_REMOVED lines=8> */
[----:B0---4-:R-:W-:Y:S02]  /*5470*/  F2FP.F16.E4M3.UNPACK_B R11, R13 ;  /* 0x0000000dff0b723e */ /* 0x011fe400020006ff */
[----:B------:R-:W-:Y:S02]  /*5480*/  F2FP.F16.E4M3.UNPACK_B R60, R109.H1 ;  /* 0x0000006dff3c723e */ /* 0x000fe400030006ff */
[----:B------:R-:W-:Y:S01]  /*5490*/  F2FP.F16.E4M3.UNPACK_B R59, R108.H1 ;  /* 0x0000006cff3b723e */ /* 0x000fe200030006ff */
[--C-:B------:R-:W-:Y:S01]  /*54a0*/  HADD2.F32 R52, -RZ, R11.reuse.H1_H1 ;  /* 0x3000000bff347230 */ /* 0x100fe20000004100 */
[----:B------:R-:W-:Y:S01]  /*54b0*/  F2FP.F16.E4M3.UNPACK_B R13, R13.H1 ;  /* 0x0000000dff0d723e */ /* 0x000fe200030006ff */
[----:B------:R-:W-:Y:S02]  /*54c0*/  HADD2.F32 R58, -RZ, R60.H0_H0 ;  /* 0x2000003cff3a7230 */ /* 0x000fe40000004100 */
[----:B------:R-:W-:Y:S02]  /*54d0*/  HADD2.F32 R11, -RZ, R11.H0_H0 ;  /* 0x2000000bff0b7230 */ /* 0x000fe40000004100 */
[----:B------:R-:W-:-:S02]  /*54e0*/  HADD2.F32 R54, -RZ, R59.H0_H0 ;  /* 0x2000003bff367230 */ /* 0x000fc40000004100 */
[CC--:B------:R-:W-:Y:S01]  /*54f0*/  FMUL.FTZ R62, R52.reuse, R58.reuse ;  /* 0x0000003a343e7220 */ /* 0x0c0fe20000410000 */
[----:B------:R-:W-:Y:S02]  /*5500*/  HADD2.F32 R60, -RZ, R60.H1_H1 ;  /* 0x3000003cff3c7230 */ /* 0x000fe40000004100 */
[C---:B------:R-:W-:Y:S01]  /*5510*/  FMUL.FTZ R61, R11.reuse, R58 ;  /* 0x0000003a0b3d7220 */ /* 0x040fe20000410000 */
[----:B------:R-:W-:Y:S02]  /*5520*/  IMAD.MOV.U32 R58, RZ, RZ, R12 ;  /* 0x000000ffff3a7224 */ /* 0x000fe400078e000c */
[-C--:B------:R-:W-:Y:S01]  /*5530*/  FFMA.FTZ R11, R11, R54.reuse, -R62 ;  /* 0x000000360b0b7223 */ /* 0x080fe2000001083e */
[----:B------:R-:W-:Y:S02]  /*5540*/  HADD2.F32 R59, -RZ, R59.H1_H1 ;  /* 0x3000003bff3b7230 */ /* 0x000fe40000004100 */
[----:B------:R-:W-:Y:S01]  /*5550*/  FFMA.FTZ R52, R52, R54, R61 ;  /* 0x0000003634347223 */ /* 0x000fe2000001003d */
[--C-:B------:R-:W-:Y:S01]  /*5560*/  HADD2.F32 R54, -RZ, R13.reuse.H1_H1 ;  /* 0x3000000dff367230 */ /* 0x100fe20000004100 */
[----:B------:R-:W-:Y:S01]  /*5570*/  F2FP.F16.E4M3.UNPACK_B R62, R109 ;  /* 0x0000006dff3e723e */ /* 0x000fe200020006ff */
[----:B------:R-:W-:-:S03]  /*5580*/  HADD2.F32 R13, -RZ, R13.H0_H0 ;  /* 0x2000000dff0d7230 */ /* 0x000fc60000004100 */
[CC--:B------:R-:W-:Y:S01]  /*5590*/  FMUL.FTZ R12, R54.reuse, R60.reuse ;  /* 0x0000003c360c7220 */ /* 0x0c0fe20000410000 */
[--C-:B------:R-:W-:Y:S02]  /*55a0*/  HADD2.F32 R63, -RZ, R62.reuse.H1_H1 ;  /* 0x3000003eff3f7230 */ /* 0x100fe40000004100 */
[C---:B------:R-:W-:Y:S01]  /*55b0*/  FMUL.FTZ R61, R13.reuse, R60 ;  /* 0x0000003c0d3d7220 */ /* 0x040fe20000410000 */
[----:B------:R-:W-:Y:S01]  /*55c0*/  F2FP.F16.E4M3.UNPACK_B R60, R108 ;  /* 0x0000006cff3c723e */ /* 0x000fe200020006ff */
[-C--:B------:R-:W-:Y:S01]  /*55d0*/  FFMA.FTZ R12, R13, R59.reuse, -R12 ;  /* 0x0000003b0d0c7223 */ /* 0x080fe2000001080c */
[----:B------:R-:W-:Y:S02]  /*55e0*/  HADD2.F32 R62, -RZ, R62.H0_H0 ;  /* 0x2000003eff3e7230 */ /* 0x000fe40000004100 */
[----:B------:R-:W-:Y:S01]  /*55f0*/  FFMA.FTZ R13, R54, R59, R61 ;  /* 0x0000003b360d7223 */ /* 0x000fe2000001003d */
[-C--:B------:R-:W-:Y:S01]  /*5600*/  F2FP.F16.E4M3.UNPACK_B R54, R58.reuse.H1 ;  /* 0x0000003aff36723e */ /* 0x080fe200030006ff */
[--C-:B------:R-:W-:Y:S01]  /*5610*/  HADD2.F32 R61, -RZ, R60.reuse.H1_H1 ;  /* 0x3000003cff3d7230 */ /* 0x100fe20000004100 */
[----:B------:R-:W-:Y:S01]  /*5620*/  F2FP.F16.E4M3.UNPACK_B R58, R58 ;  /* 0x0000003aff3a723e */ /* 0x000fe200020006ff */
[----:B------:R-:W-:Y:S01]  /*5630*/  HADD2.F32 R60, -RZ, R60.H0_H0 ;  /* 0x2000003cff3c7230 */ /* 0x000fe20000004100 */
[----:B------:R-:W-:Y:S01]  /*5640*/  F2FP.SATFINITE.E4M3.F32.PACK_AB_MERGE_C R12, R13, R12, RZ ;  /* 0x0000000c0d0c723e */ /* 0x000fe200048070ff */
[----:B------:R-:W-:-:S02]  /*5650*/  HADD2.F32 R59, -RZ, R54.H1_H1 ;  /* 0x30000036ff3b7230 */ /* 0x000fc40000004100 */
[----:B------:R-:W-:Y:S01]  /*5660*/  HADD2.F32 R54, -RZ, R54.H0_H0 ;  /* 0x20000036ff367230 */ /* 0x000fe20000004100 */
[----:B------:R-:W-:Y:S02]  /*5670*/  F2FP.SATFINITE.E4M3.F32.PACK_AB_MERGE_C R13, R52, R11, R12 ;  /* 0x0000000b340d723e */ /* 0x000fe4000480700c */
[CC--:B------:R-:W-:Y:S02]  /*5680*/  FMUL.FTZ R65, R59.reuse, R63.reuse ;  /* 0x0000003f3b417220 */ /* 0x0c0fe40000410000 */
[C---:B------:R-:W-:Y:S02]  /*5690*/  FMUL.FTZ R64, R54.reuse, R63 ;  /* 0x0000003f36407220 */ /* 0x040fe40000410000 */
[-C--:B------:R-:W-:Y:S01]  /*56a0*/  FFMA.FTZ R54, R54, R61.reuse, -R65 ;  /* 0x0000003d36367223 */ /* 0x080fe20000010841 */
[--C-:B------:R-:W-:Y:S01]  /*56b0*/  SHF.R.U32.HI R65, RZ, 0x10, R53.reuse ;  /* 0x00000010ff417819 */ /* 0x100fe20000011635 */
[----:B------:R-:W-:Y:S01]  /*56c0*/  FFMA.FTZ R59, R59, R61, R64 ;  /* 0x0000003d3b3b7223 */ /* 0x000fe20000010040 */
[--C-:B------:R-:W-:Y:S01]  /*56d0*/  HADD2.F32 R61, -RZ, R58.reuse.H1_H1 ;  /* 0x3000003aff3d7230 */ /* 0x100fe20000004100 */
[----:B------:R-:W-:Y:S01]  /*56e0*/  SHF.R.U32.HI R64, RZ, 0x8, R53 ;  /* 0x00000008ff407819 */ /* 0x000fe20000011635 */
[----:B------:R-:W-:-:S02]  /*56f0*/  HADD2.F32 R58, -RZ, R58.H0_H0 ;  /* 0x2000003aff3a7230 */ /* 0x000fc40000004100 */
[----:B------:R-:W-:Y:S01]  /*5700*/  F2FP.SATFINITE.E4M3.F32.PACK_AB_MERGE_C R54, R59, R54, RZ ;  /* 0x000000363b36723e */ /* 0x000fe200048070ff */
[CC--:B------:R-:W-:Y:S02]  /*5710*/  FMUL.FTZ R63, R61.reuse, R62.reuse ;  /* 0x0000003e3d3f7220 */ /* 0x0c0fe40000410000 */
[C---:B------:R-:W-:Y:S02]  /*5720*/  FMUL.FTZ R62, R58.reuse, R62 ;  /* 0x0000003e3a3e7220 */ /* 0x040fe40000410000 */
[-C--:B------:R-:W-:Y:S01]  /*5730*/  FFMA.FTZ R58, R58, R60.reuse, -R63 ;  /* 0x0000003c3a3a7223 */ /* 0x080fe2000001083f */
[--C-:B------:R-:W-:Y:S01]  /*5740*/  SHF.R.U32.HI R63, RZ, 0x10, R55.reuse ;  /* 0x00000010ff3f7819 */ /* 0x100fe20000011637 */
[----:B------:R-:W-:Y:S01]  /*5750*/  FFMA.FTZ R61, R61, R60, R62 ;  /* 0x0000003c3d3d7223 */ /* 0x000fe2000001003e */
[----:B------:R-:W-:Y:S02]  /*5760*/  SHF.R.U32.HI R60, RZ, 0x8, R55 ;  /* 0x00000008ff3c7819 */ /* 0x000fe40000011637 */
[----:B------:R-:W-:-:S02]  /*5770*/  LOP3.LUT R62, R55, 0xff0000ff, RZ, 0xc0, !PT ;  /* 0xff0000ff373e7812 */ /* 0x000fc400078ec0ff */
[----:B------:R-:W-:Y:S01]  /*5780*/  F2FP.SATFINITE.E4M3.F32.PACK_AB_MERGE_C R12, R61, R58, R54 ;  /* 0x0000003a3d0c723e */ /* 0x000fe20004807036 */
[----:B------:R-:W-:Y:S01]  /*5790*/  IMAD.SHL.U32 R55, R60, 0x100, RZ ;  /* 0x000001003c377824 */ /* 0x000fe200078e00ff */
[----:B------:R-:W-:Y:S01]  /*57a0*/  LOP3.LUT R60, R53, 0xff0000ff, RZ, 0xc0, !PT ;  /* 0xff0000ff353c7812 */ /* 0x000fe200078ec0ff */
[----:B------:R-:W-:-:S03]  /*57b0*/  IMAD.SHL.U32 R53, R64, 0x100, RZ ;  /* 0x0000010040357824 */ /* 0x000fc600078e00ff */
[----:B------:R-:W-:Y:S02]  /*57c0*/  LOP3.LUT R62, R62, 0xff00, R55, 0xf8, !PT ;  /* 0x0000ff003e3e7812 */ /* 0x000fe400078ef837 */
[----:B------:R-:W-:Y:S02]  /*57d0*/  SHF.L.U32 R55, R63, 0x10, RZ ;  /* 0x000000103f377819 */ /* 0x000fe400000006ff */
[----:B------:R-:W-:Y:S01]  /*57e0*/  LOP3.LUT R60, R60, 0xff00, R53, 0xf8, !PT ;  /* 0x0000ff003c3c7812 */ /* 0x000fe200078ef835 */
[----:B------:R-:W-:Y:S01]  /*57f0*/  IMAD.U32 R53, R65, 0x10000, RZ ;  /* 0x0001000041357824 */ /* 0x000fe200078e00ff */
[----:B------:R-:W-:Y:S01]  /*5800*/  LOP3.LUT R55, R62, 0xff0000, R55, 0xf8, !PT ;  /* 0x00ff00003e377812 */ /* 0x000fe200078ef837 */
[----:B------:R-:W-:-:S03]  /*5810*/  IMAD.MOV.U32 R62, RZ, RZ, R15 ;  /* 0x000000ffff3e7224 */ /* 0x000fc600078e000f */
[----:B------:R-:W-:Y:S02]  /*5820*/  LOP3.LUT R53, R60, 0xff0000, R53, 0xf8, !PT ;  /* 0x00ff00003c357812 */ /* 0x000fe400078ef835 */
[----:B------:R-:W-:Y:S02]  /*5830*/  F2FP.F16.E4M3.UNPACK_B R15, R62 ;  /* 0x0000003eff0f723e */ /* 0x000fe400020006ff */
[----:B------:R-:W-:Y:S02]  /*5840*/  F2FP.F16.E4M3.UNPACK_B R64, R55.H1 ;  /* 0x00000037ff40723e */ /* 0x000fe400030006ff */
[----:B------:R-:W-:Y:S01]  /*5850*/  F2FP.F16.E4M3.UNPACK_B R65, R53.H1 ;  /* 0x00000035ff41723e */ /* 0x000fe200030006ff */
[--C-:B------:R-:W-:Y:S02]  /*5860*/  HADD2.F32 R60, -RZ, R15.reuse.H1_H1 ;  /* 0x3000000fff3c7230 */ /* 0x100fe40000004100 */
[----:B------:R-:W-:Y:S02]  /*5870*/  HADD2.F32 R66, -RZ, R64.H0_H0 ;  /* 0x20000040ff427230 */ /* 0x000fe40000004100 */
[----:B------:R-:W-:-:S02]  /*5880*/  HADD2.F32 R15, -RZ, R15.H0_H0 ;  /* 0x2000000fff0f7230 */ /* 0x000fc40000004100 */
[--C-:B------:R-:W-:Y:S02]  /*5890*/  HADD2.F32 R63, -RZ, R65.reuse.H0_H0 ;  /* 0x20000041ff3f7230 */ /* 0x100fe40000004100 */
[-C--:B------:R-:W-:Y:S01]  /*58a0*/  FMUL.FTZ R102, R60, R66.reuse ;  /* 0x000000423c667220 */ /* 0x080fe20000410000 */
[----:B------:R-:W-:Y:S02]  /*58b0*/  HADD2.F32 R65, -RZ, R65.H1_H1 ;  /* 0x30000041ff417230 */ /* 0x000fe40000004100 */
[C---:B------:R-:W-:Y:S01]  /*58c0*/  FMUL.FTZ R67, R15.reuse, R66 ;  /* 0x000000420f437220 */ /* 0x040fe20000410000 */
[----:B------:R-:W-:-:S03]  /*58d0*/  FFMA.FTZ R15, R15, R63, -R102 ;  /* 0x0000003f0f0f7223 */ /* 0x000fc60000010866 */
        /* <DEDUP_REMOVED lines=8> */
[-C--:B------:R-:W-:Y:S02]  /*5960*/  FFMA.FTZ R14, R63, R65.reuse, -R66 ;  /* 0x000000413f0e7223 */ /* 0x080fe40000010842 */
[----:B------:R-:W-:Y:S01]  /*5970*/  FFMA.FTZ R63, R64, R65, R67 ;  /* 0x00000041403f7223 */ /* 0x000fe20000010043 */
[----:B------:R-:W-:Y:S02]  /*5980*/  F2FP.F16.E4M3.UNPACK_B R65, R55 ;  /* 0x00000037ff41723e */ /* 0x000fe400020006ff */
[-C--:B------:R-:W-:Y:S02]  /*5990*/  F2FP.F16.E4M3.UNPACK_B R55, R62.reuse.H1 ;  /* 0x0000003eff37723e */ /* 0x080fe400030006ff */
        /* <DEDUP_REMOVED lines=8> */
[----:B------:R-:W-:Y:S02]  /*5a20*/  HADD2.F32 R65, -RZ, R65.H0_H0 ;  /* 0x20000041ff417230 */ /* 0x000fe40000004100 */
[C---:B------:R-:W-:Y:S01]  /*5a30*/  FMUL.FTZ R102, R55.reuse, R102 ;  /* 0x0000006637667220 */ /* 0x040fe20000410000 */
[----:B------:R-:W-:Y:S02]  /*5a40*/  HADD2.F32 R64, -RZ, R64.H0_H0 ;  /* 0x20000040ff407230 */ /* 0x000fe40000004100 */
[-C--:B------:R-:W-:Y:S01]  /*5a50*/  FFMA.FTZ R108, R55, R66.reuse, -R108 ;  /* 0x00000042376c7223 */ /* 0x080fe2000001086c */
[----:B------:R-:W-:Y:S01]  /*5a60*/  F2FP.SATFINITE.E4M3.F32.PACK_AB_MERGE_C R15, R60, R15, R63 ;  /* 0x0000000f3c0f723e */ /* 0x000fe2000480703f */
[----:B------:R-:W-:Y:S01]  /*5a70*/  FFMA.FTZ R67, R53, R66, R102 ;  /* 0x0000004235437223 */ /* 0x000fe20000010066 */
[----:B------:R-:W-:-:S02]  /*5a80*/  HADD2.F32 R53, -RZ, R62.H1_H1 ;  /* 0x3000003eff357230 */ /* 0x000fc40000004100 */
[----:B------:R-:W-:Y:S02]  /*5a90*/  HADD2.F32 R62, -RZ, R62.H0_H0 ;  /* 0x2000003eff3e7230 */ /* 0x000fe40000004100 */
[----:B------:R-:W-:Y:S01]  /*5aa0*/  F2FP.SATFINITE.E4M3.F32.PACK_AB_MERGE_C R67, R67, R108, RZ ;  /* 0x0000006c4343723e */ /* 0x000fe200048070ff */
[CC--:B------:R-:W-:Y:S02]  /*5ab0*/  FMUL.FTZ R55, R53.reuse, R65.reuse ;  /* 0x0000004135377220 */ /* 0x0c0fe40000410000 */
[C---:B------:R-:W-:Y:S02]  /*5ac0*/  FMUL.FTZ R66, R62.reuse, R65 ;  /* 0x000000413e427220 */ /* 0x040fe40000410000 */
[-C--:B------:R-:W-:Y:S02]  /*5ad0*/  FFMA.FTZ R55, R62, R64.reuse, -R55 ;  /* 0x000000403e377223 */ /* 0x080fe40000010837 */
[----:B------:R-:W-:-:S05]  /*5ae0*/  FFMA.FTZ R66, R53, R64, R66 ;  /* 0x0000004035427223 */ /* 0x000fca0000010042 */
[----:B------:R-:W-:-:S07]  /*5af0*/  F2FP.SATFINITE.E4M3.F32.PACK_AB_MERGE_C R14, R66, R55, R67 ;  /* 0x00000037420e723e */ /* 0x000fce0004807043 */
.L_x_3099:
[----:B------:R-:W-:Y:S05]  /*5b00*/  BSYNC B2 ;  /* 0x0000000000027941 */ /* 0x000fea0003800000 */
.L_x_3098:
[----:B0-----:R0:W-:Y:S02]  /*5b10*/  ST.E.128 desc[UR46][R56.64], R12 ;  /* 0x0000000c38007985 */ /* 0x0011e4000c101d2e */
.L_x_3093:
[----:B------:R-:W-:Y:S05]  /*5b20*/  BSYNC B1 ;  /* 0x0000000000017941 */ /* 0x000fea0003800000 */
.L_x_3092:
[----:B------:R-:W-:-:S03]  /*5b30*/  UMOV UR4, 0xffffffff ;  /* 0xffffffff00047882 */ /* 0x000fc60000000000 */
[----:B------:R-:W-:Y:S05]  /*5b40*/  BRA.DIV UR4, `(.L_x_3100) ;  /* 0x000002c604587947 */ /* 0x000fea000b800000 */
[----:B------:R0:W0:Y:S04]  /*5b50*/  SHFL.IDX PT, R54, R100, 0x2, 0x181f ;  /* 0x00581f0064367f89 */ /* 0x00002800000e0000 */
[----:B------:R0:W0:Y:S02]  /*5b60*/  SHFL.IDX PT, R55, R99, 0x2, 0x181f ;  /* 0x00581f0063377f89 */ /* 0x00002400000e0000 */
.L_x_3448:
        /* <DEDUP_REMOVED lines=10> */
[----:B----4-:R-:W-:Y:S02]  /*5c10*/  SHF.R.U32.HI R11, RZ, 0x8, R49 ;  /* 0x00000008ff0b7819 */ /* 0x010fe40000011631 */
[----:B------:R-:W-:Y:S02]  /*5c20*/  SHF.R.U32.HI R56, RZ, 0x8, R51 ;  /* 0x00000008ff387819 */ /* 0x000fe40000011633 */
[----:B------:R-:W-:Y:S02]  /*5c30*/  SHF.R.U32.HI R57, RZ, 0x10, R49 ;  /* 0x00000010ff397819 */ /* 0x000fe40000011631 */
[----:B------:R-:W-:Y:S01]  /*5c40*/  LOP3.LUT R48, R49, 0xff0000ff, RZ, 0xc0, !PT ;  /* 0xff0000ff31307812 */ /* 0x000fe200078ec0ff */
[----:B0-----:R-:W-:Y:S01]  /*5c50*/  IMAD.MOV.U32 R49, RZ, RZ, R15 ;  /* 0x000000ffff317224 */ /* 0x001fe200078e000f */
[----:B------:R-:W-:Y:S01]  /*5c60*/  SHF.L.U32 R15, R11, 0x8, RZ ;  /* 0x000000080b0f7819 */ /* 0x000fe200000006ff */
[----:B------:R-:W-:Y:S01]  /*5c70*/  IMAD.MOV.U32 R11, RZ, RZ, R13 ;  /* 0x000000ffff0b7224 */ /* 0x000fe200078e000d */
[----:B------:R-:W-:Y:S01]  /*5c80*/  SHF.R.U32.HI R59, RZ, 0x10, R51 ;  /* 0x00000010ff3b7819 */ /* 0x000fe20000011633 */
[----:B------:R-:W-:Y:S01]  /*5c90*/  IMAD.SHL.U32 R13, R56, 0x100, RZ ;  /* 0x00000100380d7824 */ /* 0x000fe200078e00ff */
[----:B------:R-:W-:Y:S01]  /*5ca0*/  LOP3.LUT R50, R51, 0xff0000ff, RZ, 0xc0, !PT ;  /* 0xff0000ff33327812 */ /* 0x000fe200078ec0ff */
[----:B------:R-:W-:Y:S01]  /*5cb0*/  IMAD.MOV.U32 R51, RZ, RZ, R12 ;  /* 0x000000ffff337224 */ /* 0x000fe200078e000c */
[----:B------:R-:W-:Y:S01]  /*5cc0*/  LOP3.LUT R15, R48, 0xff00, R15, 0xf8, !PT ;  /* 0x0000ff00300f7812 */ /* 0x000fe200078ef80f */
[----:B------:R-:W-:Y:S01]  /*5cd0*/  IMAD.U32 R12, R57, 0x10000, RZ ;  /* 0x00010000390c7824 */ /* 0x000fe200078e00ff */
[----:B------:R-:W-:-:S02]  /*5ce0*/  LOP3.LUT R58, R50, 0xff00, R13, 0xf8, !PT ;  /* 0x0000ff00323a7812 */ /* 0x000fc400078ef80d */
[----:B------:R-:W-:Y:S02]  /*5cf0*/  F2FP.F16.E4M3.UNPACK_B R56, R107.H1 ;  /* 0x0000006bff38723e */ /* 0x000fe400030006ff */
[----:B------:R-:W-:Y:S02]  /*5d00*/  F2FP.F16.E4M3.UNPACK_B R13, R11 ;  /* 0x0000000bff0d723e */ /* 0x000fe400020006ff */
[----:B------:R-:W-:Y:S01]  /*5d10*/  LOP3.LUT R12, R15, 0xff0000, R12, 0xf8, !PT ;  /* 0x00ff00000f0c7812 */ /* 0x000fe200078ef80c */
[----:B------:R-:W-:Y:S01]  /*5d20*/  IMAD.U32 R15, R59, 0x10000, RZ ;  /* 0x000100003b0f7824 */ /* 0x000fe200078e00ff */
[-C--:B------:R-:W-:Y:S01]  /*5d30*/  F2FP.F16.E4M3.UNPACK_B R57, R106.reuse.H1 ;  /* 0x0000006aff39723e */ /* 0x080fe200030006ff */
[--C-:B------:R-:W-:Y:S01]  /*5d40*/  HADD2.F32 R61, -RZ, R56.reuse.H0_H0 ;  /* 0x20000038ff3d7230 */ /* 0x100fe20000004100 */
[----:B------:R-:W-:Y:S01]  /*5d50*/  F2FP.F16.E4M3.UNPACK_B R107, R107 ;  /* 0x0000006bff6b723e */ /* 0x000fe200020006ff */
[--C-:B------:R-:W-:Y:S01]  /*5d60*/  HADD2.F32 R50, -RZ, R13.reuse.H1_H1 ;  /* 0x3000000dff327230 */ /* 0x100fe20000004100 */
[----:B------:R-:W-:Y:S01]  /*5d70*/  F2FP.F16.E4M3.UNPACK_B R106, R106 ;  /* 0x0000006aff6a723e */ /* 0x000fe200020006ff */
[----:B------:R-:W-:Y:S01]  /*5d80*/  HADD2.F32 R48, -RZ, R13.H0_H0 ;  /* 0x2000000dff307230 */ /* 0x000fe20000004100 */
[----:B------:R-:W-:Y:S01]  /*5d90*/  LOP3.LUT R13, R58, 0xff0000, R15, 0xf8, !PT ;  /* 0x00ff00003a0d7812 */ /* 0x000fe200078ef80f */
[----:B------:R-:W-:Y:S01]  /*5da0*/  HADD2.F32 R59, -RZ, R57.H0_H0 ;  /* 0x20000039ff3b7230 */ /* 0x000fe20000004100 */
[----:B------:R-:W-:Y:S01]  /*5db0*/  F2FP.F16.E4M3.UNPACK_B R15, R11.H1 ;  /* 0x0000000bff0f723e */ /* 0x000fe200030006ff */
[-C--:B------:R-:W-:Y:S01]  /*5dc0*/  FMUL.FTZ R11, R50, R61.reuse ;  /* 0x0000003d320b7220 */ /* 0x080fe20000410000 */
[----:B------:R-:W-:Y:S01]  /*5dd0*/  FMUL.FTZ R61, R48, R61 ;  /* 0x0000003d303d7220 */ /* 0x000fe20000410000 */
[----:B------:R-:W-:Y:S01]  /*5de0*/  HADD2.F32 R58, -RZ, R56.H1_H1 ;  /* 0x30000038ff3a7230 */ /* 0x000fe20000004100 */
[----:B------:R-:W-:Y:S01]  /*5df0*/  F2FP.F16.E4M3.UNPACK_B R63, R12.H1 ;  /* 0x0000000cff3f723e */ /* 0x000fe200030006ff */
[----:B------:R-:W-:-:S02]  /*5e00*/  HADD2.F32 R56, -RZ, R15.H1_H1 ;  /* 0x3000000fff387230 */ /* 0x000fc40000004100 */
[-C--:B------:R-:W-:Y:S01]  /*5e10*/  FFMA.FTZ R11, R48, R59.reuse, -R11 ;  /* 0x0000003b300b7223 */ /* 0x080fe2000001080b */
[----:B------:R-:W-:Y:S01]  /*5e20*/  FFMA.FTZ R48, R50, R59, R61 ;  /* 0x0000003b32307223 */ /* 0x000fe2000001003d */
[----:B------:R-:W-:Y:S02]  /*5e30*/  HADD2.F32 R15, -RZ, R15.H0_H0 ;  /* 0x2000000fff0f7230 */ /* 0x000fe40000004100 */
[----:B------:R-:W-:Y:S02]  /*5e40*/  HADD2.F32 R50, -RZ, R57.H1_H1 ;  /* 0x30000039ff327230 */ /* 0x000fe40000004100 */
[-C--:B------:R-:W-:Y:S01]  /*5e50*/  FMUL.FTZ R60, R56, R58.reuse ;  /* 0x0000003a383c7220 */ /* 0x080fe20000410000 */
[----:B------:R-:W-:Y:S01]  /*5e60*/  F2FP.F16.E4M3.UNPACK_B R57, R51.H1 ;  /* 0x00000033ff39723e */ /* 0x000fe200030006ff */
[C---:B------:R-:W-:Y:S01]  /*5e70*/  FMUL.FTZ R61, R15.reuse, R58 ;  /* 0x0000003a0f3d7220 */ /* 0x040fe20000410000 */
[----:B------:R-:W-:Y:S02]  /*5e80*/  HADD2.F32 R62, -RZ, R106.H1_H1 ;  /* 0x3000006aff3e7230 */ /* 0x000fe40000004100 */
[----:B------:R-:W-:Y:S01]  /*5e90*/  FFMA.FTZ R15, R15, R50, -R60 ;  /* 0x000000320f0f7223 */ /* 0x000fe2000001083c */
[----:B------:R-:W-:-:S02]  /*5ea0*/  HADD2.F32 R60, -RZ, R107.H1_H1 ;  /* 0x3000006bff3c7230 */ /* 0x000fc40000004100 */
[----:B------:R-:W-:Y:S01]  /*5eb0*/  FFMA.FTZ R50, R56, R50, R61 ;  /* 0x0000003238327223 */ /* 0x000fe2000001003d */
[--C-:B------:R-:W-:Y:S01]  /*5ec0*/  HADD2.F32 R59, -RZ, R57.reuse.H1_H1 ;  /* 0x30000039ff3b7230 */ /* 0x100fe20000004100 */
[----:B------:R-:W-:Y:S01]  /*5ed0*/  F2FP.F16.E4M3.UNPACK_B R56, R51 ;  /* 0x00000033ff38723e */ /* 0x000fe200020006ff */
[----:B------:R-:W-:Y:S02]  /*5ee0*/  HADD2.F32 R57, -RZ, R57.H0_H0 ;  /* 0x20000039ff397230 */ /* 0x000fe40000004100 */
[----:B------:R-:W-:Y:S02]  /*5ef0*/  HADD2.F32 R107, -RZ, R107.H0_H0 ;  /* 0x2000006bff6b7230 */ /* 0x000fe40000004100 */
[-C--:B------:R-:W-:Y:S01]  /*5f00*/  FMUL.FTZ R64, R59, R60.reuse ;  /* 0x0000003c3b407220 */ /* 0x080fe20000410000 */
[--C-:B------:R-:W-:Y:S02]  /*5f10*/  HADD2.F32 R58, -RZ, R56.reuse.H1_H1 ;  /* 0x30000038ff3a7230 */ /* 0x100fe40000004100 */
[C---:B------:R-:W-:Y:S01]  /*5f20*/  FMUL.FTZ R66, R57.reuse, R60 ;  /* 0x0000003c39427220 */ /* 0x040fe20000410000 */
[----:B------:R-:W-:Y:S01]  /*5f30*/  F2FP.F16.E4M3.UNPACK_B R60, R49 ;  /* 0x00000031ff3c723e */ /* 0x000fe200020006ff */
[----:B------:R-:W-:Y:S01]  /*5f40*/  FFMA.FTZ R51, R57, R62, -R64 ;  /* 0x0000003e39337223 */ /* 0x000fe20000010840 */
[----:B------:R-:W-:-:S02]  /*5f50*/  HADD2.F32 R57, -RZ, R56.H0_H0 ;  /* 0x20000038ff397230 */ /* 0x000fc40000004100 */
[----:B------:R-:W-:Y:S01]  /*5f60*/  FFMA.FTZ R56, R59, R62, R66 ;  /* 0x0000003e3b387223 */ /* 0x000fe20000010042 */
[----:B------:R-:W-:Y:S01]  /*5f70*/  F2FP.F16.E4M3.UNPACK_B R62, R13.H1 ;  /* 0x0000000dff3e723e */ /* 0x000fe200030006ff */
[----:B------:R-:W-:Y:S02]  /*5f80*/  HADD2.F32 R106, -RZ, R106.H0_H0 ;  /* 0x2000006aff6a7230 */ /* 0x000fe40000004100 */
[----:B------:R-:W-:Y:S01]  /*5f90*/  FMUL.FTZ R64, R58, R107 ;  /* 0x0000006b3a407220 */ /* 0x000fe20000410000 */
[----:B------:R-:W-:Y:S01]  /*5fa0*/  HADD2.F32 R61, -RZ, R60.H1_H1 ;  /* 0x3000003cff3d7230 */ /* 0x000fe20000004100 */
[----:B------:R-:W-:Y:S01]  /*5fb0*/  F2FP.F16.E4M3.UNPACK_B R59, R49.H1 ;  /* 0x00000031ff3b723e */ /* 0x000fe200030006ff */
[----:B------:R-:W-:Y:S02]  /*5fc0*/  HADD2.F32 R65, -RZ, R62.H0_H0 ;  /* 0x2000003eff417230 */ /* 0x000fe40000004100 */
[----:B------:R-:W-:Y:S01]  /*5fd0*/  FMUL.FTZ R107, R57, R107 ;  /* 0x0000006b396b7220 */ /* 0x000fe20000410000 */
[----:B------:R-:W-:-:S02]  /*5fe0*/  HADD2.F32 R60, -RZ, R60.H0_H0 ;  /* 0x2000003cff3c7230 */ /* 0x000fc40000004100 */
[----:B------:R-:W-:Y:S01]  /*5ff0*/  FFMA.FTZ R57, R57, R106, -R64 ;  /* 0x0000006a39397223 */ /* 0x000fe20000010840 */
[--C-:B------:R-:W-:Y:S02]  /*6000*/  HADD2.F32 R64, -RZ, R63.reuse.H0_H0 ;  /* 0x2000003fff407230 */ /* 0x100fe40000004100 */
[-C--:B------:R-:W-:Y:S01]  /*6010*/  FMUL.FTZ R67, R61, R65.reuse ;  /* 0x000000413d437220 */ /* 0x080fe20000410000 */
[----:B------:R-:W-:Y:S02]  /*6020*/  HADD2.F32 R63, -RZ, R63.H1_H1 ;  /* 0x3000003fff3f7230 */ /* 0x000fe40000004100 */
[C---:B------:R-:W-:Y:S01]  /*6030*/  FMUL.FTZ R66, R60.reuse, R65 ;  /* 0x000000413c427220 */ /* 0x040fe20000410000 */
[----:B------:R-:W-:Y:S02]  /*6040*/  HADD2.F32 R65, -RZ, R62.H1_H1 ;  /* 0x3000003eff417230 */ /* 0x000fe40000004100 */
[----:B------:R-:W-:Y:S01]  /*6050*/  FFMA.FTZ R49, R60, R64, -R67 ;  /* 0x000000403c317223 */ /* 0x000fe20000010843 */
[----:B------:R-:W-:-:S02]  /*6060*/  HADD2.F32 R62, -RZ, R59.H1_H1 ;  /* 0x3000003bff3e7230 */ /* 0x000fc40000004100 */
[----:B------:R-:W-:Y:S01]  /*6070*/  FFMA.FTZ R60, R61, R64, R66 ;  /* 0x000000403d3c7223 */ /* 0x000fe20000010042 */
[----:B------:R-:W-:Y:S01]  /*6080*/  HADD2.F32 R59, -RZ, R59.H0_H0 ;  /* 0x2000003bff3b7230 */ /* 0x000fe20000004100 */
[----:B------:R-:W-:Y:S01]  /*6090*/  F2FP.F16.E4M3.UNPACK_B R61, R14.H1 ;  /* 0x0000000eff3d723e */ /* 0x000fe200030006ff */
[----:B------:R-:W-:Y:S01]  /*60a0*/  FFMA.FTZ R58, R58, R106, R107 ;  /* 0x0000006a3a3a7223 */ /* 0x000fe2000001006b */
[-C--:B------:R-:W-:Y:S01]  /*60b0*/  FMUL.FTZ R64, R62, R65.reuse ;  /* 0x000000413e407220 */ /* 0x080fe20000410000 */
[----:B------:R-:W-:Y:S01]  /*60c0*/  F2FP.F16.E4M3.UNPACK_B R14, R14 ;  /* 0x0000000eff0e723e */ /* 0x000fe200020006ff */
[C---:B------:R-:W-:Y:S01]  /*60d0*/  FMUL.FTZ R65, R59.reuse, R65 ;  /* 0x000000413b417220 */ /* 0x040fe20000410000 */
[----:B------:R-:W-:Y:S01]  /*60e0*/  F2FP.SATFINITE.E4M3.F32.PACK_AB_MERGE_C R50, R50, R15, RZ ;  /* 0x0000000f3232723e */ /* 0x000fe200048070ff */
[----:B------:R-:W-:Y:S01]  /*60f0*/  FFMA.FTZ R59, R59, R63, -R64 ;  /* 0x0000003f3b3b7223 */ /* 0x000fe20000010840 */
[----:B------:R-:W-:Y:S01]  /*6100*/  F2FP.F16.E4M3.UNPACK_B R64, R13 ;  /* 0x0000000dff40723e */ /* 0x000fe200020006ff */
[----:B------:R-:W-:Y:S01]  /*6110*/  FFMA.FTZ R62, R62, R63, R65 ;  /* 0x0000003f3e3e7223 */ /* 0x000fe20000010041 */
[----:B------:R-:W-:Y:S01]  /*6120*/  F2FP.F16.E4M3.UNPACK_B R63, R12 ;  /* 0x0000000cff3f723e */ /* 0x000fe200020006ff */
[--C-:B------:R-:W-:Y:S01]  /*6130*/  HADD2.F32 R13, -RZ, R61.reuse.H1_H1 ;  /* 0x3000003dff0d7230 */ /* 0x100fe20000004100 */
[----:B------:R-:W-:Y:S01]  /*6140*/  F2FP.SATFINITE.E4M3.F32.PACK_AB_MERGE_C R51, R56, R51, RZ ;  /* 0x000000333833723e */ /* 0x000fe200048070ff */
[----:B------:R-:W-:Y:S01]  /*6150*/  HADD2.F32 R66, -RZ, R64.H1_H1 ;  /* 0x30000040ff427230 */ /* 0x000fe20000004100 */
[----:B------:R-:W-:Y:S01]  /*6160*/  F2FP.SATFINITE.E4M3.F32.PACK_AB_MERGE_C R59, R62, R59, RZ ;  /* 0x0000003b3e3b723e */ /* 0x000fe200048070ff */
        /* <DEDUP_REMOVED lines=8> */
[----:B------:R-:W-:Y:S02]  /*61f0*/  HADD2.F32 R13, -RZ, R64.H0_H0 ;  /* 0x20000040ff0d7230 */ /* 0x000fe40000004100 */
[--C-:B------:R-:W-:Y:S02]  /*6200*/  HADD2.F32 R12, -RZ, R14.reuse.H1_H1 ;  /* 0x3000000eff0c7230 */ /* 0x100fe40000004100 */
[----:B------:R-:W-:Y:S01]  /*6210*/  HADD2.F32 R14, -RZ, R14.H0_H0 ;  /* 0x2000000eff0e7230 */ /* 0x000fe20000004100 */
[----:B------:R-:W-:Y:S02]  /*6220*/  F2FP.SATFINITE.E4M3.F32.PACK_AB_MERGE_C R61, R61, R102, RZ ;  /* 0x000000663d3d723e */ /* 0x000fe400048070ff */
[-C--:B------:R-:W-:Y:S02]  /*6230*/  FMUL.FTZ R15, R12, R13.reuse ;  /* 0x0000000d0c0f7220 */ /* 0x080fe40000410000 */
[----:B------:R-:W-:-:S02]  /*6240*/  FMUL.FTZ R13, R14, R13 ;  /* 0x0000000d0e0d7220 */ /* 0x000fc40000410000 */
[-C--:B------:R-:W-:Y:S02]  /*6250*/  FFMA.FTZ R15, R14, R63.reuse, -R15 ;  /* 0x0000003f0e0f7223 */ /* 0x080fe4000001080f */
[----:B------:R-:W-:Y:S01]  /*6260*/  FFMA.FTZ R12, R12, R63, R13 ;  /* 0x0000003f0c0c7223 */ /* 0x000fe2000001000d */
[----:B------:R-:W-:-:S04]  /*6270*/  F2FP.SATFINITE.E4M3.F32.PACK_AB_MERGE_C R13, R48, R11, R50 ;  /* 0x0000000b300d723e */ /* 0x000fc80004807032 */
[----:B------:R-:W-:Y:S02]  /*6280*/  F2FP.SATFINITE.E4M3.F32.PACK_AB_MERGE_C R14, R12, R15, R61 ;  /* 0x0000000f0c0e723e */ /* 0x000fe4000480703d */
[----:B------:R-:W-:Y:S02]  /*6290*/  F2FP.SATFINITE.E4M3.F32.PACK_AB_MERGE_C R15, R60, R49, R59 ;  /* 0x000000313c0f723e */ /* 0x000fe4000480703b */
[----:B------:R-:W-:-:S07]  /*62a0*/  MOV R12, R51 ;  /* 0x00000033000c7202 */ /* 0x000fce0000000f00 */
.L_x_3106:
[----:B------:R-:W-:Y:S05]  /*62b0*/  BSYNC B3 ;  /* 0x0000000000037941 */ /* 0x000fea0003800000 */
.L_x_3105:
[----:B0-----:R0:W-:Y:S02]  /*62c0*/  ST.E.128 desc[UR46][R52.64], R12 ;  /* 0x0000000c34007985 */ /* 0x0011e4000c101d2e */
.L_x_3104:
[----:B------:R-:W-:Y:S05]  /*62d0*/  BSYNC B2 ;  /* 0x0000000000027941 */ /* 0x000fea0003800000 */
.L_x_3103:
        /* <DEDUP_REMOVED lines=41> */
[-C--:B------:R-:W-:Y:S01]  /*6570*/  FMUL.FTZ R54, R50, R52.reuse ;  /* 0x0000003432367220 */ /* 0x080fe20000410000 */
[----:B------:R-:W-:Y:S01]  /*6580*/  FMUL.FTZ R57, R47, R52 ;  /* 0x000000342f397220 */ /* 0x000fe20000410000 */
[----:B------:R-:W-:Y:S01]  /*6590*/  F2FP.F16.E4M3.UNPACK_B R46, R45.H1 ;  /* 0x0000002dff2e723e */ /* 0x000fe200030006ff */
[----:B------:R-:W-:-:S02]  /*65a0*/  HADD2.F32 R52, -RZ, R104.H1_H1 ;  /* 0x30000068ff347230 */ /* 0x000fc40000004100 */
[-C--:B------:R-:W-:Y:S01]  /*65b0*/  FFMA.FTZ R54, R47, R51.reuse, -R54 ;  /* 0x000000332f367223 */ /* 0x080fe20000010836 */
[----:B------:R-:W-:Y:S01]  /*65c0*/  FFMA.FTZ R57, R50, R51, R57 ;  /* 0x0000003332397223 */ /* 0x000fe20000010039 */
[----:B------:R-:W-:Y:S01]  /*65d0*/  F2FP.F16.E4M3.UNPACK_B R45, R45 ;  /* 0x0000002dff2d723e */ /* 0x000fe200020006ff */
[--C-:B------:R-:W-:Y:S01]  /*65e0*/  HADD2.F32 R51, -RZ, R46.reuse.H1_H1 ;  /* 0x3000002eff337230 */ /* 0x100fe20000004100 */
[----:B------:R-:W-:Y:S01]  /*65f0*/  F2FP.F16.E4M3.UNPACK_B R103, R103 ;  /* 0x00000067ff67723e */ /* 0x000fe200020006ff */
[----:B------:R-:W-:Y:S01]  /*6600*/  HADD2.F32 R50, -RZ, R46.H0_H0 ;  /* 0x2000002eff327230 */ /* 0x000fe20000004100 */
[----:B------:R-:W-:Y:S01]  /*6610*/  F2FP.F16.E4M3.UNPACK_B R58, R44.H1 ;  /* 0x0000002cff3a723e */ /* 0x000fe200030006ff */
[--C-:B------:R-:W-:Y:S02]  /*6620*/  HADD2.F32 R46, -RZ, R45.reuse.H0_H0 ;  /* 0x2000002dff2e7230 */ /* 0x100fe40000004100 */
[----:B------:R-:W-:Y:S01]  /*6630*/  FMUL.FTZ R55, R51, R52 ;  /* 0x0000003433377220 */ /* 0x000fe20000410000 */
[----:B------:R-:W-:-:S02]  /*6640*/  HADD2.F32 R47, -RZ, R45.H1_H1 ;  /* 0x3000002dff2f7230 */ /* 0x000fc40000004100 */
[----:B------:R-:W-:Y:S01]  /*6650*/  FMUL.FTZ R52, R50, R52 ;  /* 0x0000003432347220 */ /* 0x000fe20000410000 */
[----:B------:R-:W-:Y:S02]  /*6660*/  HADD2.F32 R104, -RZ, R104.H0_H0 ;  /* 0x20000068ff687230 */ /* 0x000fe40000004100 */
[--C-:B------:R-:W-:Y:S02]  /*6670*/  HADD2.F32 R45, -RZ, R103.reuse.H1_H1 ;  /* 0x30000067ff2d7230 */ /* 0x100fe40000004100 */
[----:B------:R-:W-:Y:S02]  /*6680*/  HADD2.F32 R103, -RZ, R103.H0_H0 ;  /* 0x20000067ff677230 */ /* 0x000fe40000004100 */
[-C--:B------:R-:W-:Y:S01]  /*6690*/  FMUL.FTZ R53, R47, R104.reuse ;  /* 0x000000682f357220 */ /* 0x080fe20000410000 */
[----:B------:R-:W-:Y:S01]  /*66a0*/  FMUL.FTZ R104, R46, R104 ;  /* 0x000000682e687220 */ /* 0x000fe20000410000 */
[-C--:B------:R-:W-:Y:S01]  /*66b0*/  FFMA.FTZ R51, R51, R45.reuse, R52 ;  /* 0x0000002d33337223 */ /* 0x080fe20000010034 */
[----:B------:R-:W-:Y:S01]  /*66c0*/  FFMA.FTZ R50, R50, R45, -R55 ;  /* 0x0000002d32327223 */ /* 0x000fe20000010837 */
[----:B------:R-:W-:Y:S01]  /*66d0*/  F2FP.F16.E4M3.UNPACK_B R52, R15.H1 ;  /* 0x0000000fff34723e */ /* 0x000fe200030006ff */
[-C--:B------:R-:W-:Y:S01]  /*66e0*/  FFMA.FTZ R45, R46, R103.reuse, -R53 ;  /* 0x000000672e2d7223 */ /* 0x080fe20000010835 */
[----:B------:R-:W-:Y:S01]  /*66f0*/  FFMA.FTZ R46, R47, R103, R104 ;  /* 0x000000672f2e7223 */ /* 0x000fe20000010068 */
[----:B------:R-:W-:Y:S01]  /*6700*/  F2FP.SATFINITE.E4M3.F32.PACK_AB_MERGE_C R47, R57, R54, RZ ;  /* 0x00000036392f723e */ /* 0x000fe200048070ff */
[----:B------:R-:W-:Y:S01]  /*6710*/  HADD2.F32 R60, -RZ, R58.H1_H1 ;  /* 0x3000003aff3c7230 */ /* 0x000fe20000004100 */
[----:B------:R-:W-:Y:S01]  /*6720*/  F2FP.SATFINITE.E4M3.F32.PACK_AB_MERGE_C R50, R51, R50, RZ ;  /* 0x000000323332723e */ /* 0x000fe200048070ff */
[--C-:B------:R-:W-:Y:S01]  /*6730*/  HADD2.F32 R53, -RZ, R52.reuse.H0_H0 ;  /* 0x20000034ff357230 */ /* 0x100fe20000004100 */
[-C--:B------:R-:W-:Y:S01]  /*6740*/  F2FP.F16.E4M3.UNPACK_B R55, R13.reuse.H1 ;  /* 0x0000000dff37723e */ /* 0x080fe200030006ff */
[----:B------:R-:W-:Y:S01]  /*6750*/  HADD2.F32 R52, -RZ, R52.H1_H1 ;  /* 0x30000034ff347230 */ /* 0x000fe20000004100 */
[----:B------:R-:W-:Y:S01]  /*6760*/  F2FP.F16.E4M3.UNPACK_B R51, R14.H1 ;  /* 0x0000000eff33723e */ /* 0x000fe200030006ff */
[----:B------:R-:W-:Y:S01]  /*6770*/  HADD2.F32 R58, -RZ, R58.H0_H0 ;  /* 0x2000003aff3a7230 */ /* 0x000fe20000004100 */
        /* <DEDUP_REMOVED lines=14> */
[----:B------:R-:W-:Y:S01]  /*6860*/  FFMA.FTZ R60, R51, R53, -R60 ;  /* 0x00000035333c7223 */ /* 0x000fe2000001083c */
[----:B------:R-:W-:-:S02]  /*6870*/  HADD2.F32 R57, -RZ, R57.H0_H0 ;  /* 0x20000039ff397230 */ /* 0x000fc40000004100 */
[----:B------:R-:W-:Y:S01]  /*6880*/  FFMA.FTZ R59, R44, R53, R59 ;  /* 0x000000352c3b7223 */ /* 0x000fe2000001003b */
[--C-:B------:R-:W-:Y:S02]  /*6890*/  HADD2.F32 R44, -RZ, R15.reuse.H0_H0 ;  /* 0x2000000fff2c7230 */ /* 0x100fe40000004100 */
[----:B------:R-:W-:Y:S01]  /*68a0*/  FFMA.FTZ R56, R52, R56, R61 ;  /* 0x0000003834387223 */ /* 0x000fe2000001003d */
[----:B------:R-:W-:Y:S02]  /*68b0*/  HADD2.F32 R51, -RZ, R15.H1_H1 ;  /* 0x3000000fff337230 */ /* 0x000fe40000004100 */
[--C-:B------:R-:W-:Y:S01]  /*68c0*/  HADD2.F32 R15, -RZ, R14.reuse.H0_H0 ;  /* 0x2000000eff0f7230 */ /* 0x100fe20000004100 */
[----:B------:R-:W-:Y:S01]  /*68d0*/  F2FP.SATFINITE.E4M3.F32.PACK_AB_MERGE_C R59, R59, R60, RZ ;  /* 0x0000003c3b3b723e */ /* 0x000fe200048070ff */
[----:B------:R-:W-:Y:S02]  /*68e0*/  HADD2.F32 R14, -RZ, R14.H1_H1 ;  /* 0x3000000eff0e7230 */ /* 0x000fe40000004100 */
[----:B------:R-:W-:Y:S01]  /*68f0*/  FMUL.FTZ R53, R51, R58 ;  /* 0x0000003a33357220 */ /* 0x000fe20000410000 */
[----:B------:R-:W-:-:S02]  /*6900*/  HADD2.F32 R55, -RZ, R55.H0_H0 ;  /* 0x20000037ff377230 */ /* 0x000fc40000004100 */
        /* <DEDUP_REMOVED lines=8> */
[----:B------:R-:W-:Y:S02]  /*6990*/  F2FP.SATFINITE.E4M3.F32.PACK_AB_MERGE_C R56, R56, R13, RZ ;  /* 0x0000000d3838723e */ /* 0x000fe400048070ff */
[----:B------:R-:W-:-:S02]  /*69a0*/  F2FP.SATFINITE.E4M3.F32.PACK_AB_MERGE_C R13, R12, R11, R47 ;  /* 0x0000000b0c0d723e */ /* 0x000fc4000480702f */
[----:B------:R-:W-:Y:S02]  /*69b0*/  F2FP.SATFINITE.E4M3.F32.PACK_AB_MERGE_C R12, R46, R45, R50 ;  /* 0x0000002d2e0c723e */ /* 0x000fe40004807032 */
[----:B------:R-:W-:Y:S02]  /*69c0*/  F2FP.SATFINITE.E4M3.F32.PACK_AB_MERGE_C R14, R57, R52, R59 ;  /* 0x00000034390e723e */ /* 0x000fe4000480703b */
[----:B------:R-:W-:-:S07]  /*69d0*/  F2FP.SATFINITE.E4M3.F32.PACK_AB_MERGE_C R15, R58, R53, R56 ;  /* 0x000000353a0f723e */ /* 0x000fce0004807038 */
.L_x_3108:
[----:B------:R-:W-:Y:S05]  /*69e0*/  BSYNC B2 ;  /* 0x0000000000027941 */ /* 0x000fea0003800000 */
.L_x_3107:
[----:B0-----:R0:W-:Y:S02]  /*69f0*/  ST.E.128 desc[UR46][R48.64], R12 ;  /* 0x0000000c30007985 */ /* 0x0011e4000c101d2e */
.L_x_3102:
[----:B------:R-:W-:Y:S05]  /*6a00*/  BSYNC B1 ;  /* 0x0000000000017941 */ /* 0x000fea0003800000 */
.L_x_3101:
[----:B------:R-:W-:-:S03]  /*6a10*/  UMOV UR4, 0xffffffff ;  /* 0xffffffff00047882 */ /* 0x000fc60000000000 */
[----:B------:R-:W-:Y:S05]  /*6a20*/  BRA.DIV UR4, `(.L_x_3109) ;  /* 0x000002b604ec7947 */ /* 0x000fea000b800000 */
[----:B0-2---:R-:W0:Y:S04]  /*6a30*/  SHFL.IDX PT, R100, R100, 0x3, 0x181f ;  /* 0x00781f0064647f89 */ /* 0x005e2800000e0000 */
[----:B------:R-:W2:Y:S02]  /*6a40*/  SHFL.IDX PT, R99, R99, 0x3, 0x181f ;  /* 0x00781f0063637f89 */ /* 0x000ea400000e0000 */
.L_x_3452:
        /* <DEDUP_REMOVED lines=18> */
[----:B------:R-:W-:-:S02]  /*6b70*/  LOP3.LUT R13, R40, 0xff00, R43, 0xf8, !PT ;  /* 0x0000ff00280d7812 */ /* 0x000fc400078ef82b */
[----:B------:R-:W-:Y:S01]  /*6b80*/  LOP3.LUT R42, R42, 0xff00, R47, 0xf8, !PT ;  /* 0x0000ff002a2a7812 */ /* 0x000fe200078ef82f */
[----:B------:R-:W-:Y:S01]  /*6b90*/  IMAD.U32 R40, R48, 0x10000, RZ ;  /* 0x0001000030287824 */ /* 0x000fe200078e00ff */
[----:B------:R-:W-:Y:S01]  /*6ba0*/  MOV R41, R12 ;  /* 0x0000000c00297202 */ /* 0x000fe20000000f00 */
        /* <DEDUP_REMOVED lines=91> */
.L_x_3114:
[----:B------:R-:W-:Y:S05]  /*7160*/  BSYNC B2 ;  /* 0x0000000000027941 */ /* 0x000fea0003800000 */
.L_x_3113:
[----:B-1----:R0:W-:Y:S02]  /*7170*/  ST.E.128 desc[UR46][R44.64], R12 ;  /* 0x0000000c2c007985 */ /* 0x0021e4000c101d2e */
.L_x_3112:
[----:B------:R-:W-:Y:S05]  /*7180*/  BSYNC B1 ;  /* 0x0000000000017941 */ /* 0x000fea0003800000 */
.L_x_3111:
[----:B------:R-:W-:-:S13]  /*7190*/  LOP3.LUT P2, RZ, R123, 0x2, RZ, 0xc0, !PT ;  /* 0x000000027bff7812 */ /* 0x000fda000784c0ff */
[----:B------:R-:W-:Y:S05]  /*71a0*/  @P2 BRA `(.L_x_3110) ;  /* 0x00000054000c2947 */ /* 0x000fea0003800000 */
[----:B0-----:R0:W0:Y:S01]  /*71b0*/  LDS.128 R12, [R89+0x2f400] ;  /* 0x02f40000590c7984 */ /* 0x0010220000000c00 */
[----:B--2---:R-:W-:Y:S01]  /*71c0*/  IADD3 R40, P2, R22, R99, RZ ;  /* 0x0000006316287210 */ /* 0x004fe20007f5e0ff */
[----:B------:R-:W-:Y:S04]  /*71d0*/  BSSY B1, `(.L_x_3115) ;  /* 0x000006c000017945 */ /* 0x000fe80003800000 */
[----:B------:R-:W-:Y:S01]  /*71e0*/  IMAD.X R41, R100, 0x1, R217, P2 ;  /* 0x0000000164297824 */ /* 0x000fe200010e06d9 */
[----:B------:R-:W-:-:S13]  /*71f0*/  ISETP.GE.AND P2, PT, R218, R101, PT ;  /* 0x00000065da00720c */ /* 0x000fda0003f46270 */
[----:B------:R-:W-:Y:S05]  /*7200*/  @P2 BRA `(.L_x_3116) ;  /* 0x0000000400a02947 */ /* 0x000fea0003800000 */
[----:B----4-:R-:W-:Y:S02]  /*7210*/  SHF.R.U32.HI R11, RZ, 0x8, R37 ;  /* 0x00000008ff0b7819 */ /* 0x010fe40000011625 */
[----:B------:R-:W-:Y:S02]  /*7220*/  SHF.R.U32.HI R38, RZ, 0x8, R39 ;  /* 0x00000008ff267819 */ /* 0x000fe40000011627 */
[----:B------:R-:W-:Y:S01]  /*7230*/  SHF.R.U32.HI R44, RZ, 0x10, R37 ;  /* 0x00000010ff2c7819 */ /* 0x000fe20000011625 */
[----:B------:R-:W-:Y:S01]  /*7240*/  IMAD.SHL.U32 R11, R11, 0x100, RZ ;  /* 0x000001000b0b7824 */ /* 0x000fe200078e00ff */
[----:B------:R-:W-:Y:S01]  /*7250*/  LOP3.LUT R36, R37, 0xff0000ff, RZ, 0xc0, !PT ;  /* 0xff0000ff25247812 */ /* 0x000fe200078ec0ff */
[----:B------:R-:W-:Y:S01]  /*7260*/  IMAD.SHL.U32 R38, R38, 0x100, RZ ;  /* 0x0000010026267824 */ /* 0x000fe200078e00ff */
[----:B------:R-:W-:Y:S02]  /*7270*/  SHF.R.U32.HI R42, RZ, 0x10, R39 ;  /* 0x00000010ff2a7819 */ /* 0x000fe40000011627 */
[----:B------:R-:W-:-:S02]  /*7280*/  LOP3.LUT R43, R39, 0xff0000ff, RZ, 0xc0, !PT ;  /* 0xff0000ff272b7812 */ /* 0x000fc400078ec0ff */
[----:B0-----:R-:W-:Y:S01]  /*7290*/  MOV R37, R12 ;  /* 0x0000000c00257202 */ /* 0x001fe20000000f00 */
[----:B------:R-:W-:Y:S01]  /*72a0*/  IMAD.U32 R12, R44, 0x10000, RZ ;  /* 0x000100002c0c7824 */ /* 0x000fe200078e00ff */
[----:B------:R-:W-:Y:S01]  /*72b0*/  LOP3.LUT R39, R36, 0xff00, R11, 0xf8, !PT ;  /* 0x0000ff0024277812 */ /* 0x000fe200078ef80b */
[----:B------:R-:W-:Y:S01]  /*72c0*/  IMAD.U32 R36, R42, 0x10000, RZ ;  /* 0x000100002a247824 */ /* 0x000fe200078e00ff */
[----:B------:R-:W-:Y:S02]  /*72d0*/  LOP3.LUT R43, R43, 0xff00, R38, 0xf8, !PT ;  /* 0x0000ff002b2b7812 */ /* 0x000fe400078ef826 */
[----:B------:R-:W-:Y:S02]  /*72e0*/  F2FP.F16.E4M3.UNPACK_B R38, R73.H1 ;  /* 0x00000049ff26723e */ /* 0x000fe400030006ff */
[-C--:B------:R-:W-:Y:S02]  /*72f0*/  F2FP.F16.E4M3.UNPACK_B R11, R13.reuse ;  /* 0x0000000dff0b723e */ /* 0x080fe400020006ff */
[----:B------:R-:W-:Y:S01]  /*7300*/  LOP3.LUT R12, R39, 0xff0000, R12, 0xf8, !PT ;  /* 0x00ff0000270c7812 */ /* 0x000fe200078ef80c */
[--C-:B------:R-:W-:Y:S01]  /*7310*/  HADD2.F32 R44, -RZ, R38.reuse.H1_H1 ;  /* 0x30000026ff2c7230 */ /* 0x100fe20000004100 */
[----:B------:R-:W-:Y:S01]  /*7320*/  LOP3.LUT R45, R43, 0xff0000, R36, 0xf8, !PT ;  /* 0x00ff00002b2d7812 */ /* 0x000fe200078ef824 */
[----:B------:R-:W-:Y:S01]  /*7330*/  HADD2.F32 R43, -RZ, R38.H0_H0 ;  /* 0x20000026ff2b7230 */ /* 0x000fe20000004100 */
[----:B------:R-:W-:Y:S01]  /*7340*/  F2FP.F16.E4M3.UNPACK_B R39, R72.H1 ;  /* 0x00000048ff27723e */ /* 0x000fe200030006ff */
[--C-:B------:R-:W-:Y:S01]  /*7350*/  HADD2.F32 R36, -RZ, R11.reuse.H1_H1 ;  /* 0x3000000bff247230 */ /* 0x100fe20000004100 */
[----:B------:R-:W-:Y:S01]  /*7360*/  F2FP.F16.E4M3.UNPACK_B R13, R13.H1 ;  /* 0x0000000dff0d723e */ /* 0x000fe200030006ff */
[----:B------:R-:W-:Y:S01]  /*7370*/  HADD2.F32 R11, -RZ, R11.H0_H0 ;  /* 0x2000000bff0b7230 */ /* 0x000fe20000004100 */
[----:B------:R-:W-:Y:S01]  /*7380*/  F2FP.F16.E4M3.UNPACK_B R73, R73 ;  /* 0x00000049ff49723e */ /* 0x000fe200020006ff */
[----:B------:R-:W-:-:S02]  /*7390*/  HADD2.F32 R42, -RZ, R39.H0_H0 ;  /* 0x20000027ff2a7230 */ /* 0x000fc40000004100 */
[-C--:B------:R-:W-:Y:S01]  /*73a0*/  FMUL.FTZ R46, R36, R43.reuse ;  /* 0x0000002b242e7220 */ /* 0x080fe20000410000 */
[--C-:B------:R-:W-:Y:S02]  /*73b0*/  HADD2.F32 R38, -RZ, R13.reuse.H1_H1 ;  /* 0x3000000dff267230 */ /* 0x100fe40000004100 */
[C---:B------:R-:W-:Y:S01]  /*73c0*/  FMUL.FTZ R43, R11.reuse, R43 ;  /* 0x0000002b0b2b7220 */ /* 0x040fe20000410000 */
[----:B------:R-:W-:Y:S02]  /*73d0*/  HADD2.F32 R13, -RZ, R13.H0_H0 ;  /* 0x2000000dff0d7230 */ /* 0x000fe40000004100 */
[----:B------:R-:W-:Y:S01]  /*73e0*/  FFMA.FTZ R11, R11, R42, -R46 ;  /* 0x0000002a0b0b7223 */ /* 0x000fe2000001082e */
[----:B------:R-:W-:Y:S02]  /*73f0*/  HADD2.F32 R39, -RZ, R39.H1_H1 ;  /* 0x30000027ff277230 */ /* 0x000fe40000004100 */
[----:B------:R-:W-:Y:S01]  /*7400*/  FMUL.FTZ R46, R38, R44 ;  /* 0x0000002c262e7220 */ /* 0x000fe20000410000 */
[----:B------:R-:W-:Y:S01]  /*7410*/  FFMA.FTZ R36, R36, R42, R43 ;  /* 0x0000002a24247223 */ /* 0x000fe2000001002b */
[C---:B------:R-:W-:Y:S01]  /*7420*/  FMUL.FTZ R47, R13.reuse, R44 ;  /* 0x0000002c0d2f7220 */ /* 0x040fe20000410000 */
[----:B------:R-:W-:Y:S01]  /*7430*/  F2FP.F16.E4M3.UNPACK_B R72, R72 ;  /* 0x00000048ff48723e */ /* 0x000fe200020006ff */
[----:B------:R-:W-:Y:S01]  /*7440*/  FFMA.FTZ R49, R13, R39, -R46 ;  /* 0x000000270d317223 */ /* 0x000fe2000001082e */
[----:B------:R-:W-:Y:S01]  /*7450*/  F2FP.F16.E4M3.UNPACK_B R13, R37.H1 ;  /* 0x00000025ff0d723e */ /* 0x000fe200030006ff */
[----:B------:R-:W-:Y:S01]  /*7460*/  FFMA.FTZ R50, R38, R39, R47 ;  /* 0x0000002726327223 */ /* 0x000fe2000001002f */
[----:B------:R-:W-:Y:S01]  /*7470*/  HADD2.F32 R43, -RZ, R73.H1_H1 ;  /* 0x30000049ff2b7230 */ /* 0x000fe20000004100 */
[----:B------:R-:W-:Y:S01]  /*7480*/  F2FP.F16.E4M3.UNPACK_B R37, R37 ;  /* 0x00000025ff25723e */ /* 0x000fe200020006ff */
[----:B------:R-:W-:-:S02]  /*7490*/  HADD2.F32 R42, -RZ, R72.H1_H1 ;  /* 0x30000048ff2a7230 */ /* 0x000fc40000004100 */
[--C-:B------:R-:W-:Y:S01]  /*74a0*/  HADD2.F32 R38, -RZ, R13.reuse.H0_H0 ;  /* 0x2000000dff267230 */ /* 0x100fe20000004100 */
[----:B------:R-:W-:Y:S01]  /*74b0*/  F2FP.SATFINITE.E4M3.F32.PACK_AB_MERGE_C R53, R50, R49, RZ ;  /* 0x000000313235723e */ /* 0x000fe200048070ff */
[----:B------:R-:W-:Y:S02]  /*74c0*/  HADD2.F32 R39, -RZ, R13.H1_H1 ;  /* 0x3000000dff277230 */ /* 0x000fe40000004100 */
[----:B------:R-:W-:Y:S02]  /*74d0*/  HADD2.F32 R13, -RZ, R37.H0_H0 ;  /* 0x20000025ff0d7230 */ /* 0x000fe40000004100 */
[-C--:B------:R-:W-:Y:S01]  /*74e0*/  FMUL.FTZ R48, R38, R43.reuse ;  /* 0x0000002b26307220 */ /* 0x080fe20000410000 */
[----:B------:R-:W-:Y:S02]  /*74f0*/  HADD2.F32 R44, -RZ, R73.H0_H0 ;  /* 0x20000049ff2c7230 */ /* 0x000fe40000004100 */
[----:B------:R-:W-:Y:S01]  /*7500*/  FMUL.FTZ R47, R39, R43 ;  /* 0x0000002b272f7220 */ /* 0x000fe20000410000 */
[----:B------:R-:W-:-:S02]  /*7510*/  HADD2.F32 R37, -RZ, R37.H1_H1 ;  /* 0x30000025ff257230 */ /* 0x000fc40000004100 */
[-C--:B------:R-:W-:Y:S01]  /*7520*/  FFMA.FTZ R48, R39, R42.reuse, R48 ;  /* 0x0000002a27307223 */ /* 0x080fe20000010030 */
[----:B------:R-:W-:Y:S02]  /*7530*/  HADD2.F32 R72, -RZ, R72.H0_H0 ;  /* 0x20000048ff487230 */ /* 0x000fe40000004100 */
[----:B------:R-:W-:Y:S01]  /*7540*/  FFMA.FTZ R47, R38, R42, -R47 ;  /* 0x0000002a262f7223 */ /* 0x000fe2000001082f */
[----:B------:R-:W-:Y:S01]  /*7550*/  F2FP.F16.E4M3.UNPACK_B R38, R15.H1 ;  /* 0x0000000fff26723e */ /* 0x000fe200030006ff */
[-C--:B------:R-:W-:Y:S01]  /*7560*/  FMUL.FTZ R46, R37, R44.reuse ;  /* 0x0000002c252e7220 */ /* 0x080fe20000410000 */
[C---:B------:R-:W-:Y:S01]  /*7570*/  FMUL.FTZ R44, R13.reuse, R44 ;  /* 0x0000002c0d2c7220 */ /* 0x040fe20000410000 */
[----:B------:R-:W-:Y:S02]  /*7580*/  F2FP.F16.E4M3.UNPACK_B R43, R12 ;  /* 0x0000000cff2b723e */ /* 0x000fe400020006ff */
[----:B------:R-:W-:Y:S01]  /*7590*/  F2FP.SATFINITE.E4M3.F32.PACK_AB_MERGE_C R52, R48, R47, RZ ;  /* 0x0000002f3034723e */ /* 0x000fe200048070ff */
[-C--:B------:R-:W-:Y:S01]  /*75a0*/  FFMA.FTZ R13, R13, R72.reuse, -R46 ;  /* 0x000000480d0d7223 */ /* 0x080fe2000001082e */
[-C--:B------:R-:W-:Y:S01]  /*75b0*/  F2FP.F16.E4M3.UNPACK_B R47, R45.reuse.H1 ;  /* 0x0000002dff2f723e */ /* 0x080fe200030006ff */
[----:B------:R-:W-:Y:S01]  /*75c0*/  FFMA.FTZ R72, R37, R72, R44 ;  /* 0x0000004825487223 */ /* 0x000fe2000001002c */
[----:B------:R-:W-:Y:S01]  /*75d0*/  F2FP.F16.E4M3.UNPACK_B R44, R12.H1 ;  /* 0x0000000cff2c723e */ /* 0x000fe200030006ff */
[--C-:B------:R-:W-:Y:S01]  /*75e0*/  HADD2.F32 R42, -RZ, R38.reuse.H1_H1 ;  /* 0x30000026ff2a7230 */ /* 0x100fe20000004100 */
[----:B------:R-:W-:Y:S01]  /*75f0*/  F2FP.F16.E4M3.UNPACK_B R37, R14.H1 ;  /* 0x0000000eff25723e */ /* 0x000fe200030006ff */
        /* <DEDUP_REMOVED lines=8> */
[----:B------:R-:W-:Y:S02]  /*7680*/  HADD2.F32 R48, -RZ, R46.H1_H1 ;  /* 0x3000002eff307230 */ /* 0x000fe40000004100 */
[----:B------:R-:W-:Y:S01]  /*7690*/  FFMA.FTZ R51, R39, R45, -R12 ;  /* 0x0000002d27337223 */ /* 0x000fe2000001080c */
[----:B------:R-:W-:Y:S01]  /*76a0*/  HADD2.F32 R37, -RZ, R37.H0_H0 ;  /* 0x20000025ff257230 */ /* 0x000fe20000004100 */
[----:B------:R-:W-:Y:S01]  /*76b0*/  F2FP.F16.E4M3.UNPACK_B R14, R14 ;  /* 0x0000000eff0e723e */ /* 0x000fe200020006ff */
[----:B------:R-:W-:Y:S02]  /*76c0*/  HADD2.F32 R12, -RZ, R43.H1_H1 ;  /* 0x3000002bff0c7230 */ /* 0x000fe40000004100 */
[----:B------:R-:W-:Y:S01]  /*76d0*/  FMUL.FTZ R50, R38, R48 ;  /* 0x0000003026327220 */ /* 0x000fe20000410000 */
[----:B------:R-:W-:-:S02]  /*76e0*/  HADD2.F32 R44, -RZ, R44.H0_H0 ;  /* 0x2000002cff2c7230 */ /* 0x000fc40000004100 */
[C---:B------:R-:W-:Y:S01]  /*76f0*/  FMUL.FTZ R39, R37.reuse, R48 ;  /* 0x0000003025277220 */ /* 0x040fe20000410000 */
[----:B------:R-:W-:Y:S01]  /*7700*/  FFMA.FTZ R48, R42, R45, R49 ;  /* 0x0000002d2a307223 */ /* 0x000fe20000010031 */
[-C--:B------:R-:W-:Y:S01]  /*7710*/  FFMA.FTZ R50, R37, R12.reuse, -R50 ;  /* 0x0000000c25327223 */ /* 0x080fe20000010832 */
[--C-:B------:R-:W-:Y:S02]  /*7720*/  HADD2.F32 R37, -RZ, R15.reuse.H0_H0 ;  /* 0x2000000fff257230 */ /* 0x100fe40000004100 */
[----:B------:R-:W-:Y:S01]  /*7730*/  FFMA.FTZ R49, R38, R12, R39 ;  /* 0x0000000c26317223 */ /* 0x000fe20000010027 */
[--C-:B------:R-:W-:Y:S01]  /*7740*/  HADD2.F32 R12, -RZ, R14.reuse.H0_H0 ;  /* 0x2000000eff0c7230 */ /* 0x100fe20000004100 */
[----:B------:R-:W-:Y:S01]  /*7750*/  F2FP.SATFINITE.E4M3.F32.PACK_AB_MERGE_C R11, R36, R11, R53 ;  /* 0x0000000b240b723e */ /* 0x000fe20004807035 */
[----:B------:R-:W-:Y:S01]  /*7760*/  HADD2.F32 R15, -RZ, R15.H1_H1 ;  /* 0x3000000fff0f7230 */ /* 0x000fe20000004100 */
[----:B------:R-:W-:Y:S01]  /*7770*/  F2FP.SATFINITE.E4M3.F32.PACK_AB_MERGE_C R48, R48, R51, RZ ;  /* 0x000000333030723e */ /* 0x000fe200048070ff */
[----:B------:R-:W-:Y:S01]  /*7780*/  HADD2.F32 R38, -RZ, R47.H0_H0 ;  /* 0x2000002fff267230 */ /* 0x000fe20000004100 */
[----:B------:R-:W-:Y:S01]  /*7790*/  F2FP.SATFINITE.E4M3.F32.PACK_AB_MERGE_C R49, R49, R50, RZ ;  /* 0x000000323131723e */ /* 0x000fe200048070ff */
[----:B------:R-:W-:-:S02]  /*77a0*/  HADD2.F32 R14, -RZ, R14.H1_H1 ;  /* 0x3000000eff0e7230 */ /* 0x000fc40000004100 */
[----:B------:R-:W-:Y:S02]  /*77b0*/  HADD2.F32 R39, -RZ, R46.H0_H0 ;  /* 0x2000002eff277230 */ /* 0x000fe40000004100 */
[-C--:B------:R-:W-:Y:S01]  /*77c0*/  FMUL.FTZ R42, R15, R38.reuse ;  /* 0x000000260f2a7220 */ /* 0x080fe20000410000 */
[----:B------:R-:W-:Y:S02]  /*77d0*/  HADD2.F32 R43, -RZ, R43.H0_H0 ;  /* 0x2000002bff2b7230 */ /* 0x000fe40000004100 */
[C---:B------:R-:W-:Y:S01]  /*77e0*/  FMUL.FTZ R38, R37.reuse, R38 ;  /* 0x0000002625267220 */ /* 0x040fe20000410000 */
[-C--:B------:R-:W-:Y:S01]  /*77f0*/  FMUL.FTZ R45, R14, R39.reuse ;  /* 0x000000270e2d7220 */ /* 0x080fe20000410000 */
[C---:B------:R-:W-:Y:S01]  /*7800*/  FMUL.FTZ R39, R12.reuse, R39 ;  /* 0x000000270c277220 */ /* 0x040fe20000410000 */
[-C--:B------:R-:W-:Y:S01]  /*7810*/  FFMA.FTZ R42, R37, R44.reuse, -R42 ;  /* 0x0000002c252a7223 */ /* 0x080fe2000001082a */
[----:B------:R-:W-:Y:S01]  /*7820*/  FFMA.FTZ R15, R15, R44, R38 ;  /* 0x0000002c0f0f7223 */ /* 0x000fe20000010026 */
[-C--:B------:R-:W-:Y:S01]  /*7830*/  FFMA.FTZ R45, R12, R43.reuse, -R45 ;  /* 0x0000002b0c2d7223 */ /* 0x080fe2000001082d */
[----:B------:R-:W-:Y:S01]  /*7840*/  FFMA.FTZ R14, R14, R43, R39 ;  /* 0x0000002b0e0e7223 */ /* 0x000fe20000010027 */
[----:B------:R-:W-:Y:S01]  /*7850*/  F2FP.SATFINITE.E4M3.F32.PACK_AB_MERGE_C R12, R72, R13, R52 ;  /* 0x0000000d480c723e */ /* 0x000fe20004807034 */
[----:B------:R-:W-:Y:S01]  /*7860*/  IMAD.MOV.U32 R13, RZ, RZ, R11 ;  /* 0x000000ffff0d7224 */ /* 0x000fe200078e000b */
[----:B------:R-:W-:-:S02]  /*7870*/  F2FP.SATFINITE.E4M3.F32.PACK_AB_MERGE_C R15, R15, R42, R48 ;  /* 0x0000002a0f0f723e */ /* 0x000fc40004807030 */
[----:B------:R-:W-:-:S07]  /*7880*/  F2FP.SATFINITE.E4M3.F32.PACK_AB_MERGE_C R14, R14, R45, R49 ;  /* 0x0000002d0e0e723e */ /* 0x000fce0004807031 */
.L_x_3116:
[----:B------:R-:W-:Y:S05]  /*7890*/  BSYNC B1 ;  /* 0x0000000000017941 */ /* 0x000fea0003800000 */
.L_x_3115:
[----:B0-----:R0:W-:Y:S01]  /*78a0*/  ST.E.128 desc[UR46][R40.64], R12 ;  /* 0x0000000c28007985 */ /* 0x0011e2000c101d2e */
[----:B------:R-:W-:Y:S05]  /*78b0*/  BRA `(.L_x_3110) ;  /* 0x0000004c00487947 */ /* 0x000fea0003800000 */
.L_x_3070:
[C---:B------:R-:W-:Y:S01]  /*78c0*/  ISETP.GE.AND P5, PT, R219.reuse, R97, PT ;  /* 0x00000061db00720c */ /* 0x040fe20003fa6270 */
[C---:B------:R-:W-:Y:S01]  /*78d0*/  VIADD R36, R219.reuse, 0x60 ;  /* 0x00000060db247836 */ /* 0x040fe20000000000 */
[----:B------:R-:W-:Y:S01]  /*78e0*/  P2R R40, PR, RZ, 0x1 ;  /* 0x00000001ff287803 */ /* 0x000fe20000000000 */
[----:B------:R-:W-:Y:S01]  /*78f0*/  VIADD R41, R219, 0x20 ;  /* 0x00000020db297836 */ /* 0x000fe20000000000 */
[----:B------:R-:W-:Y:S02]  /*7900*/  ISETP.GE.OR P5, PT, R16, R101, P5 ;  /* 0x000000651000720c */ /* 0x000fe40002fa6670 */
[----:B------:R-:W-:-:S11]  /*7910*/  CS2R R42, SRZ ;  /* 0x00000000002a7805 */ /* 0x000fd6000001ff00 */
        /* <DEDUP_REMOVED lines=12> */
[----:B------:R-:W-:Y:S01]  /*79e0*/  @!P2 IMAD R37, R37, 0x60, RZ ;  /* 0x000000602525a824 */ /* 0x000fe200078e02ff */
[----:B--2---:R-:W-:-:S04]  /*79f0*/  @!P2 IADD3 R72, P3, P4, R80, R72, R38 ;  /* 0x000000485048a210 */ /* 0x004fc80007c7e026 */
[----:B------:R-:W-:-:S04]  /*7a00*/  @!P2 IADD3 R36, R39, R37, RZ ;  /* 0x000000252724a210 */ /* 0x000fc80007ffe0ff */
[----:B------:R-:W-:Y:S02]  /*7a10*/  @!P2 IADD3.X R73, R69, R73, R36, P3, P4 ;  /* 0x000000494549a210 */ /* 0x000fe40001fe8424 */
[----:B------:R-:W0:Y:S02]  /*7a20*/  @!P2 LDC.64 R36, c[0x0][0x408] ;  /* 0x00010200ff24ab82 */ /* 0x000e240000000a00 */
[----:B0-----:R-:W-:-:S04]  /*7a30*/  @!P2 IMAD.WIDE.U32 R38, R36, 0x60, R14 ;  /* 0x000000602426a825 */ /* 0x001fc800078e000e */
[----:B------:R-:W-:Y:S01]  /*7a40*/  @!P2 IMAD R37, R37, 0x60, RZ ;  /* 0x000000602525a824 */ /* 0x000fe200078e02ff */
[----:B---3--:R-:W-:-:S03]  /*7a50*/  @!P2 IADD3 R74, P3, P4, R84, R74, R38 ;  /* 0x0000004a544aa210 */ /* 0x008fc60007c7e026 */
[----:B------:R-:W-:-:S05]  /*7a60*/  @!P2 IMAD.IADD R37, R39, 0x1, R37 ;  /* 0x000000012725a824 */ /* 0x000fca00078e0225 */
[----:B------:R-:W-:Y:S02]  /*7a70*/  @!P2 IADD3.X R75, R76, R75, R37, P3, P4 ;  /* 0x0000004b4c4ba210 */ /* 0x000fe40001fe8425 */
[----:B-1----:R-:W-:-:S04]  /*7a80*/  @!P5 IADD3 R46, P3, P4, R84, R46, R14 ;  /* 0x0000002e542ed210 */ /* 0x002fc80007c7e00e */
[----:B------:R-:W-:Y:S02]  /*7a90*/  @!P5 IADD3.X R47, R76, R47, R11, P3, P4 ;  /* 0x0000002f4c2fd210 */ /* 0x000fe40001fe840b */
[----:B------:R-:W-:Y:S01]  /*7aa0*/  ISETP.GE.AND P4, PT, R41, R97, PT ;  /* 0x000000612900720c */ /* 0x000fe20003f86270 */
[----:B------:R-:W-:-:S03]  /*7ab0*/  VIADD R41, R219, 0x40 ;  /* 0x00000040db297836 */ /* 0x000fc60000000000 */
[----:B------:R-:W-:-:S13]  /*7ac0*/  ISETP.GE.OR P4, PT, R16, R101, P4 ;  /* 0x000000651000720c */ /* 0x000fda0002786670 */
[----:B------:R-:W-:Y:S01]  /*7ad0*/  @!P4 IADD3 R39, P3, P6, R80, R12, R20 ;  /* 0x0000000c5027c210 */ /* 0x000fe20007e7e014 */
[----:B------:R-:W0:Y:S03]  /*7ae0*/  @!P4 LDC.64 R52, c[0x0][0x3e8] ;  /* 0x0000fa00ff34cb82 */ /* 0x000e260000000a00 */
[----:B------:R-:W-:Y:S02]  /*7af0*/  @!P4 IADD3.X R38, R69, R88, R8, P3, P6 ;  /* 0x000000584526c210 */ /* 0x000fe40001fec408 */
[----:B------:R-:W-:-:S03]  /*7b00*/  ISETP.GE.AND P3, PT, R41, R97, PT ;  /* 0x000000612900720c */ /* 0x000fc60003f66270 */
        /* <DEDUP_REMOVED lines=9> */
[----:B------:R-:W-:Y:S02]  /*7ba0*/  ISETP.NE.AND P0, PT, R40, RZ, PT ;  /* 0x000000ff2800720c */ /* 0x000fe40003f05270 */
[----:B------:R-:W-:Y:S01]  /*7bb0*/  CS2R R40, SRZ ;  /* 0x0000000000287805 */ /* 0x000fe2000001ff00 */
[----:B------:R-:W-:Y:S01]  /*7bc0*/  @!P4 IMAD.X R53, R38, 0x1, R53, P6 ;  /* 0x000000012635c824 */ /* 0x000fe200030e0635 */
[----:B-1----:R-:W-:Y:S02]  /*7bd0*/  @!P4 IADD3 R54, P6, R15, R54, RZ ;  /* 0x000000360f36c210 */ /* 0x002fe40007fde0ff */
[----:B------:R-:W-:Y:S01]  /*7be0*/  CS2R R38, SRZ ;  /* 0x0000000000267805 */ /* 0x000fe2000001ff00 */
[----:B------:R-:W0:Y:S01]  /*7bf0*/  @!P3 LDC.64 R14, c[0x0][0x3e8] ;  /* 0x0000fa00ff0ebb82 */ /* 0x000e220000000a00 */
[----:B------:R1:W2:Y:S01]  /*7c00*/  @!P5 LDG.E.128 R40, desc[UR46][R46.64] ;  /* 0x0000002e2e28d981 */ /* 0x0002a2000c1e1d00 */
[----:B------:R-:W-:-:S02]  /*7c10*/  @!P4 IADD3.X R55, R12, R55, RZ, P6, !PT ;  /* 0x000000370c37c210 */ /* 0x000fc400037fe4ff */
[----:B0-----:R-:W-:-:S04]  /*7c20*/  @!P3 IADD3 R14, P6, R13, R14, RZ ;  /* 0x0000000e0d0eb210 */ /* 0x001fc80007fde0ff */
[----:B------:R-:W0:Y:S01]  /*7c30*/  @!P3 LDC.64 R12, c[0x0][0x400] ;  /* 0x00010000ff0cbb82 */ /* 0x000e220000000a00 */
[----:B------:R-:W-:Y:S01]  /*7c40*/  @!P3 IMAD.X R15, R88, 0x1, R15, P6 ;  /* 0x00000001580fb824 */ /* 0x000fe200030e060f */
[----:B-1----:R-:W-:Y:S02]  /*7c50*/  CS2R R46, SRZ ;  /* 0x00000000002e7805 */ /* 0x002fe4000001ff00 */
[----:B------:R-:W-:Y:S02]  /*7c60*/  CS2R R48, SRZ ;  /* 0x0000000000307805 */ /* 0x000fe4000001ff00 */
[----:B------:R-:W-:Y:S02]  /*7c70*/  CS2R R50, SRZ ;  /* 0x0000000000327805 */ /* 0x000fe4000001ff00 */
[----:B------:R-:W-:Y:S02]  /*7c80*/  CS2R R56, SRZ ;  /* 0x0000000000387805 */ /* 0x000fe4000001ff00 */
[----:B------:R-:W-:-:S02]  /*7c90*/  CS2R R58, SRZ ;  /* 0x00000000003a7805 */ /* 0x000fc4000001ff00 */
        /* <DEDUP_REMOVED lines=24> */
[----:B----4-:R-:W-:Y:S02]  /*7e20*/  IMAD.MOV.U32 R101, RZ, RZ, R60 ;  /* 0x000000ffff657224 */ /* 0x010fe400078e003c */
[----:B------:R-:W-:-:S02]  /*7e30*/  IMAD.MOV.U32 R102, RZ, RZ, R62 ;  /* 0x000000ffff667224 */ /* 0x000fc400078e003e */
[----:B-----5:R-:W-:Y:S01]  /*7e40*/  IMAD.MOV.U32 R103, RZ, RZ, R64 ;  /* 0x000000ffff677224 */ /* 0x020fe200078e0040 */
[----:B------:R-:W-:Y:S01]  /*7e50*/  MOV R104, R66 ;  /* 0x0000004200687202 */ /* 0x000fe20000000f00 */
[----:B------:R-:W-:Y:S02]  /*7e60*/  IMAD.MOV.U32 R109, RZ, RZ, R56 ;  /* 0x000000ffff6d7224 */ /* 0x000fe400078e0038 */
[----:B------:R-:W-:Y:S02]  /*7e70*/  IMAD.MOV.U32 R110, RZ, RZ, R58 ;  /* 0x000000ffff6e7224 */ /* 0x000fe400078e003a */
[----:B------:R-:W-:Y:S02]  /*7e80*/  IMAD.MOV.U32 R116, RZ, RZ, R36 ;  /* 0x000000ffff747224 */ /* 0x000fe400078e0024 */
[----:B------:R-:W-:Y:S02]  /*7e90*/  IMAD.MOV.U32 R119, RZ, RZ, R38 ;  /* 0x000000ffff777224 */ /* 0x000fe400078e0026 */
[----:B------:R-:W-:-:S02]  /*7ea0*/  IMAD.MOV.U32 R112, RZ, RZ, R44 ;  /* 0x000000ffff707224 */ /* 0x000fc400078e002c */
[----:B------:R-:W-:Y:S02]  /*7eb0*/  IMAD.MOV.U32 R113, RZ, RZ, R46 ;  /* 0x000000ffff717224 */ /* 0x000fe400078e002e */
[----:B------:R-:W-:Y:S01]  /*7ec0*/  IMAD.MOV.U32 R107, RZ, RZ, R52 ;  /* 0x000000ffff6b7224 */ /* 0x000fe200078e0034 */
[----:B------:R-:W-:Y:S01]  /*7ed0*/  MOV R108, R54 ;  /* 0x00000036006c7202 */ /* 0x000fe20000000f00 */
[----:B------:R-:W-:Y:S06]  /*7ee0*/  @!P5 BRA `(.L_x_3117) ;  /* 0x000000000004d947 */ /* 0x000fec0003800000 */
[----:B------:R-:W-:Y:S01]  /*7ef0*/  BPT.TRAP 0x1 ;  /* 0x000000040000795c */ /* 0x000fe20000300000 */
.L_x_3117:
[----:B------:R-:W-:Y:S01]  /*7f00*/  IMAD R88, R216, 0x8, R23 ;  /* 0x00000008d8587824 */ /* 0x000fe200078e0217 */
[----:B------:R-:W-:Y:S01]  /*7f10*/  SHF.L.U32 R98, R223, 0x1f, RZ ;  /* 0x0000001fdf627819 */ /* 0x000fe200000006ff */
[----:B------:R-:W0:Y:S01]  /*7f20*/  LDC R105, c[0x0][0x2f4] ;  /* 0x0000bd00ff697b82 */ /* 0x000e220000000800 */
[----:B------:R-:W-:Y:S02]  /*7f30*/  BSSY B1, `(.L_x_3118) ;  /* 0x0000003000017945 */ /* 0x000fe40003800000 */
[----:B------:R-:W1:Y:S02]  /*7f40*/  SYNCS.PHASECHK.TRANS64.TRYWAIT P3, [R88+URZ+0x38890], R98 ;  /* 0x03889062580075a7 */ /* 0x000e64000806017f */
[----:B-1----:R-:W-:Y:S05]  /*7f50*/  @!P3 BRA `(.L_x_3119) ;  /* 0x000002a000ecb947 */ /* 0x002fea0003800000 */
.L_x_3453:
[----:B------:R-:W-:Y:S05]  /*7f60*/  BSYNC B1 ;  /* 0x0000000000017941 */ /* 0x000fea0003800000 */
.L_x_3118:
[----:B------:R-:W-:Y:S01]  /*7f70*/  UMOV UR4, 0xffffffff ;  /* 0xffffffff00047882 */ /* 0x000fe20000000000 */
[----:B0-----:R-:W-:Y:S02]  /*7f80*/  IMAD.IADD R106, R105, 0x1, -R34 ;  /* 0x00000001696a7824 */ /* 0x001fe400078e0a22 */
[----:B------:R-:W-:Y:S05]  /*7f90*/  BRA.DIV UR4, `(.L_x_3120) ;  /* 0x000002a204f07947 */ /* 0x000fea000b800000 */
[----:B------:R0:W2:Y:S04]  /*7fa0*/  SHFL.IDX PT, R111, R100, RZ, 0x181f ;  /* 0x00181fff646f7589 */ /* 0x0000a800000e0000 */
[----:B------:R0:W3:Y:S02]  /*7fb0*/  SHFL.IDX PT, R11, R99, RZ, 0x181f ;  /* 0x00181fff630b7589 */ /* 0x0000e400000e0000 */
.L_x_3457:
[----:B------:R-:W-:Y:S01]  /*7fc0*/  ISETP.GE.OR P3, PT, R219, R97, P1 ;  /* 0x00000061db00720c */ /* 0x000fe20000f66670 */
[----:B------:R-:W-:-:S12]  /*7fd0*/  BSSY B1, `(.L_x_3121) ;  /* 0x00000f9000017945 */ /* 0x000fd80003800000 */
[----:B------:R-:W-:Y:S05]  /*7fe0*/  @P3 BRA `(.L_x_3122) ;  /* 0x0000000c00dc3947 */ /* 0x000fea0003800000 */
[----:B------:R-:W4:Y:S01]  /*7ff0*/  LDL R14, [R1+0x4c] ;  /* 0x00004c00010e7983 */ /* 0x000f220000100800 */
[----:B------:R-:W-:Y:S01]  /*8000*/  SEL R12, R34, R106, !P0 ;  /* 0x0000006a220c7207 */ /* 0x000fe20004000000 */
[C---:B------:R-:W-:Y:S01]  /*8010*/  IMAD.SHL.U32 R15, R219.reuse, 0x80, RZ ;  /* 0x00000080db0f7824 */ /* 0x040fe200078e00ff */
[----:B------:R-:W-:Y:S01]  /*8020*/  BSSY B2, `(.L_x_3123) ;  /* 0x00000ec000027945 */ /* 0x000fe20003800000 */
[----:B------:R-:W-:Y:S01]  /*8030*/  IMAD.SHL.U32 R72, R219, 0x80, RZ ;  /* 0x00000080db487824 */ /* 0x000fe200078e00ff */
[----:B------:R-:W-:Y:S02]  /*8040*/  SHF.R.S32.HI R13, RZ, 0x1f, R12 ;  /* 0x0000001fff0d7819 */ /* 0x000fe4000001140c */
[----:B------:R-:W-:Y:S02]  /*8050*/  LOP3.LUT R15, R15, 0x380, RZ, 0xc0, !PT ;  /* 0x000003800f0f7812 */ /* 0x000fe400078ec0ff */
[----:B------:R-:W-:Y:S02]  /*8060*/  LEA.HI R12, R13, R12, RZ, 0x5 ;  /* 0x0000000c0d0c7211 */ /* 0x000fe400078f28ff */
[----:B------:R-:W-:-:S02]  /*8070*/  LOP3.LUT R72, R72, 0x380, RZ, 0xc0, !PT ;  /* 0x0000038048487812 */ /* 0x000fc400078ec0ff */
[----:B------:R-:W-:Y:S02]  /*8080*/  LEA.HI.SX32 R12, R12, R77, 0x1b ;  /* 0x0000004d0c0c7211 */ /* 0x000fe400078fdaff */
[----:B------:R-:W-:Y:S02]  /*8090*/  SHF.R.U32.HI R15, RZ, 0x3, R15 ;  /* 0x00000003ff0f7819 */ /* 0x000fe4000001160f */
[----:B------:R-:W-:Y:S01]  /*80a0*/  SHF.R.S32.HI R13, RZ, 0x1f, R12 ;  /* 0x0000001fff0d7819 */ /* 0x000fe2000001140c */
[----:B------:R-:W-:-:S03]  /*80b0*/  IMAD.SHL.U32 R120, R12, 0x10, RZ ;  /* 0x000000100c787824 */ /* 0x000fc600078e00ff */
[----:B------:R-:W-:Y:S02]  /*80c0*/  LEA.HI R13, R13, R12, RZ, 0x3 ;  /* 0x0000000c0d0d7211 */ /* 0x000fe400078f18ff */
[----:B------:R-:W-:Y:S02]  /*80d0*/  LOP3.LUT R12, R72, 0x70, R120, 0xf8, !PT ;  /* 0x00000070480c7812 */ /* 0x000fe400078ef878 */
[----:B------:R-:W-:Y:S02]  /*80e0*/  SHF.L.U32 R13, R13, 0xb, RZ ;  /* 0x0000000b0d0d7819 */ /* 0x000fe400000006ff */
[----:B------:R-:W-:Y:S02]  /*80f0*/  LOP3.LUT R12, R12, R15, RZ, 0x3c, !PT ;  /* 0x0000000f0c0c7212 */ /* 0x000fe400078e3cff */
[----:B------:R-:W-:-:S04]  /*8100*/  LOP3.LUT R13, R13, 0xffffc000, RZ, 0xc0, !PT ;  /* 0xffffc0000d0d7812 */ /* 0x000fc800078ec0ff */
[----:B----4-:R-:W-:Y:S01]  /*8110*/  IADD3 R13, R12, R13, R14 ;  /* 0x0000000d0c0d7210 */ /* 0x010fe20007ffe00e */
[----:B------:R-:W-:-:S04]  /*8120*/  IMAD R12, R216, 0x8000, R4 ;  /* 0x00008000d80c7824 */ /* 0x000fc800078e0204 */
[----:B------:R-:W-:Y:S02]  /*8130*/  IMAD R72, R216, 0x8000, R13 ;  /* 0x00008000d8487824 */ /* 0x000fe400078e020d */
        /* <DEDUP_REMOVED lines=9> */
[----:B------:R-:W-:Y:S01]  /*81d0*/  SHF.R.U32.HI R124, RZ, 0x10, R41 ;  /* 0x00000010ff7c7819 */ /* 0x000fe20000011629 */
[----:B------:R-:W-:Y:S01]  /*81e0*/  IMAD.SHL.U32 R123, R123, 0x100, RZ ;  /* 0x000001007b7b7824 */ /* 0x000fe200078e00ff */
[----:B------:R-:W-:Y:S01]  /*81f0*/  LOP3.LUT R40, R37, 0xff0000ff, RZ, 0xc0, !PT ;  /* 0xff0000ff25287812 */ /* 0x000fe200078ec0ff */
[----:B------:R-:W-:Y:S01]  /*8200*/  IMAD.U32 R42, R42, 0x10000, RZ ;  /* 0x000100002a2a7824 */ /* 0x000fe200078e00ff */
[----:B------:R-:W-:Y:S01]  /*8210*/  SHF.R.U32.HI R122, RZ, 0x8, R39 ;  /* 0x00000008ff7a7819 */ /* 0x000fe20000011627 */
[----:B------:R-:W-:Y:S01]  /*8220*/  IMAD.U32 R124, R124, 0x10000, RZ ;  /* 0x000100007c7c7824 */ /* 0x000fe200078e00ff */
[----:B------:R-:W-:-:S02]  /*8230*/  LOP3.LUT R121, R39, 0xff0000ff, RZ, 0xc0, !PT ;  /* 0xff0000ff27797812 */ /* 0x000fc400078ec0ff */
[----:B------:R-:W-:Y:S02]  /*8240*/  SHF.R.U32.HI R36, RZ, 0x10, R39 ;  /* 0x00000010ff247819 */ /* 0x000fe40000011627 */
[----:B------:R-:W-:Y:S02]  /*8250*/  LOP3.LUT R39, R41, 0xff0000ff, RZ, 0xc0, !PT ;  /* 0xff0000ff29277812 */ /* 0x000fe400078ec0ff */
[----:B------:R-:W-:Y:S01]  /*8260*/  LOP3.LUT R40, R40, 0xff00, R125, 0xf8, !PT ;  /* 0x0000ff0028287812 */ /* 0x000fe200078ef87d */
[----:B------:R-:W-:Y:S01]  /*8270*/  IMAD.U32 R36, R36, 0x10000, RZ ;  /* 0x0001000024247824 */ /* 0x000fe200078e00ff */
[----:B------:R-:W-:Y:S02]  /*8280*/  LOP3.LUT R39, R39, 0xff00, R123, 0xf8, !PT ;  /* 0x0000ff0027277812 */ /* 0x000fe400078ef87b */
[----:B------:R-:W-:Y:S02]  /*8290*/  SHF.R.U32.HI R37, RZ, 0x8, R43 ;  /* 0x00000008ff257819 */ /* 0x000fe4000001162b */
[----:B------:R-:W-:-:S02]  /*82a0*/  LOP3.LUT R38, R43, 0xff0000ff, RZ, 0xc0, !PT ;  /* 0xff0000ff2b267812 */ /* 0x000fc400078ec0ff */
[----:B------:R-:W-:Y:S01]  /*82b0*/  SHF.R.U32.HI R41, RZ, 0x10, R43 ;  /* 0x00000010ff297819 */ /* 0x000fe2000001162b */
[----:B------:R-:W-:Y:S01]  /*82c0*/  IMAD.SHL.U32 R37, R37, 0x100, RZ ;  /* 0x0000010025257824 */ /* 0x000fe200078e00ff */
[----:B------:R-:W-:Y:S02]  /*82d0*/  SHF.L.U32 R43, R122, 0x8, RZ ;  /* 0x000000087a2b7819 */ /* 0x000fe400000006ff */
[----:B------:R-:W-:Y:S02]  /*82e0*/  LOP3.LUT R123, R40, 0xff0000, R42, 0xf8, !PT ;  /* 0x00ff0000287b7812 */ /* 0x000fe400078ef82a */
[----:B------:R-:W-:Y:S02]  /*82f0*/  LOP3.LUT R42, R39, 0xff0000, R124, 0xf8, !PT ;  /* 0x00ff0000272a7812 */ /* 0x000fe400078ef87c */
[----:B------:R-:W-:Y:S02]  /*8300*/  LOP3.LUT R43, R121, 0xff00, R43, 0xf8, !PT ;  /* 0x0000ff00792b7812 */ /* 0x000fe400078ef82b */
[----:B0-----:R-:W-:-:S02]  /*8310*/  F2FP.F16.E4M3.UNPACK_B R121, R73 ;  /* 0x00000049ff79723e */ /* 0x001fc400020006ff */
[----:B------:R-:W-:Y:S02]  /*8320*/  F2FP.F16.E4M3.UNPACK_B R124, R42 ;  /* 0x0000002aff7c723e */ /* 0x000fe400020006ff */
[----:B----4-:R-:W-:Y:S01]  /*8330*/  F2FP.F16.E4M3.UNPACK_B R39, R13 ;  /* 0x0000000dff27723e */ /* 0x010fe200020006ff */
        /* <DEDUP_REMOVED lines=78> */
[----:B------:R-:W-:-:S02]  /*8820*/  HADD2.F32 R75, -RZ, R37.H0_H0 ;  /* 0x20000025ff4b7230 */ /* 0x000fc40000004100 */
[----:B------:R-:W-:Y:S02]  /*8830*/  HADD2.F32 R37, -RZ, R37.H1_H1 ;  /* 0x30000025ff257230 */ /* 0x000fe40000004100 */
[--C-:B------:R-:W-:Y:S02]  /*8840*/  HADD2.F32 R125, -RZ, R41.reuse.H0_H0 ;  /* 0x20000029ff7d7230 */ /* 0x100fe40000004100 */
        /* <DEDUP_REMOVED lines=25> */
[-C--:B------:R-:W-:Y:S02]  /*89e0*/  FFMA.FTZ R124, R122, R123.reuse, -R124 ;  /* 0x0000007b7a7c7223 */ /* 0x080fe4000001087c */
        /* <DEDUP_REMOVED lines=45> */
[----:B------:R-:W-:-:S03]  /*8cc0*/  FFMA.FTZ R124, R116, R117, -R124 ;  /* 0x00000075747c7223 */ /* 0x000fc6000001087c */
[----:B------:R-:W-:Y:S01]  /*8cd0*/  FFMA.FTZ R128, R72, R117, R128 ;  /* 0x0000007548807223 */ /* 0x000fe20000010080 */
[CC--:B------:R-:W-:Y:S01]  /*8ce0*/  FMUL.FTZ R72, R43.reuse, R14.reuse ;  /* 0x0000000e2b487220 */ /* 0x0c0fe20000410000 */
[C---:B------:R-:W-:Y:S01]  /*8cf0*/  FMUL.FTZ R14, R42.reuse, R14 ;  /* 0x0000000e2a0e7220 */ /* 0x040fe20000410000 */
[----:B------:R-:W-:Y:S02]  /*8d00*/  HADD2.F32 R117, -RZ, R118.H0_H0 ;  /* 0x20000076ff757230 */ /* 0x000fe40000004100 */
[-C--:B------:R-:W-:Y:S01]  /*8d10*/  FFMA.FTZ R42, R42, R73.reuse, -R72 ;  /* 0x000000492a2a7223 */ /* 0x080fe20000010848 */
[----:B------:R-:W-:Y:S01]  /*8d20*/  FFMA.FTZ R14, R43, R73, R14 ;  /* 0x000000492b0e7223 */ /* 0x000fe2000001000e */
[----:B------:R-:W-:Y:S02]  /*8d30*/  HADD2.F32 R43, -RZ, R74.H0_H0 ;  /* 0x2000004aff2b7230 */ /* 0x000fe40000004100 */
[----:B------:R-:W-:Y:S01]  /*8d40*/  HADD2.F32 R73, -RZ, R41.H0_H0 ;  /* 0x20000029ff497230 */ /* 0x000fe20000004100 */
[----:B------:R-:W-:Y:S01]  /*8d50*/  F2FP.SATFINITE.E4M3.F32.PACK_AB_MERGE_C R42, R42, R124, RZ ;  /* 0x0000007c2a2a723e */ /* 0x000fe200048070ff */
        /* <DEDUP_REMOVED lines=8> */
[----:B------:R-:W-:-:S02]  /*8de0*/  HADD2.F32 R119, -RZ, R119.H1_H1 ;  /* 0x30000077ff777230 */ /* 0x000fc40000004100 */
[----:B------:R-:W-:Y:S01]  /*8df0*/  FMUL.FTZ R43, R74, R118 ;  /* 0x000000764a2b7220 */ /* 0x000fe20000410000 */
[----:B------:R-:W-:Y:S01]  /*8e00*/  F2FP.SATFINITE.E4M3.F32.PACK_AB_MERGE_C R14, R14, R128, RZ ;  /* 0x000000800e0e723e */ /* 0x000fe200048070ff */
[----:B------:R-:W-:Y:S01]  /*8e10*/  FMUL.FTZ R118, R41, R118 ;  /* 0x0000007629767220 */ /* 0x000fe20000410000 */
[----:B------:R-:W-:Y:S01]  /*8e20*/  F2FP.SATFINITE.E4M3.F32.PACK_AB_MERGE_C R73, R39, R40, R13 ;  /* 0x000000282749723e */ /* 0x000fe2000480700d */
[-C--:B------:R-:W-:Y:S01]  /*8e30*/  FFMA.FTZ R43, R41, R119.reuse, -R43 ;  /* 0x00000077292b7223 */ /* 0x080fe2000001082b */
[----:B------:R-:W-:Y:S02]  /*8e40*/  IMAD.MOV.U32 R13, RZ, RZ, R121 ;  /* 0x000000ffff0d7224 */ /* 0x000fe400078e0079 */
[----:B------:R-:W-:Y:S01]  /*8e50*/  FFMA.FTZ R118, R74, R119, R118 ;  /* 0x000000774a767223 */ /* 0x000fe20000010076 */
[----:B------:R-:W-:Y:S02]  /*8e60*/  MOV R72, R36 ;  /* 0x0000002400487202 */ /* 0x000fe40000000f00 */
[----:B------:R-:W-:-:S02]  /*8e70*/  F2FP.SATFINITE.E4M3.F32.PACK_AB_MERGE_C R42, R43, R116, R42 ;  /* 0x000000742b2a723e */ /* 0x000fc4000480702a */
[----:B------:R-:W-:Y:S02]  /*8e80*/  F2FP.SATFINITE.E4M3.F32.PACK_AB_MERGE_C R117, R118, R117, R14 ;  /* 0x000000757675723e */ /* 0x000fe4000480700e */
[----:B------:R-:W-:Y:S01]  /*8e90*/  F2FP.SATFINITE.E4M3.F32.PACK_AB_MERGE_C R43, R38, R129, R75 ;  /* 0x00000081262b723e */ /* 0x000fe2000480704b */
[----:B------:R-:W-:Y:S01]  /*8ea0*/  IMAD.MOV.U32 R14, RZ, RZ, R42 ;  /* 0x000000ffff0e7224 */ /* 0x000fe200078e002a */
[----:B------:R-:W-:Y:S01]  /*8eb0*/  F2FP.SATFINITE.E4M3.F32.PACK_AB_MERGE_C R75, R15, R126, R37 ;  /* 0x0000007e0f4b723e */ /* 0x000fe20004807025 */
[----:B------:R-:W-:Y:S02]  /*8ec0*/  IMAD.MOV.U32 R74, RZ, RZ, R117 ;  /* 0x000000ffff4a7224 */ /* 0x000fe400078e0075 */
[----:B------:R-:W-:-:S07]  /*8ed0*/  IMAD.MOV.U32 R15, RZ, RZ, R43 ;  /* 0x000000ffff0f7224 */ /* 0x000fce00078e002b */
.L_x_3124:
[----:B------:R-:W-:Y:S05]  /*8ee0*/  BSYNC B2 ;  /* 0x0000000000027941 */ /* 0x000fea0003800000 */
.L_x_3123:
[----:B------:R-:W-:-:S13]  /*8ef0*/  ISETP.GE.AND P3, PT, R120, R105, PT ;  /* 0x000000697800720c */ /* 0x000fda0003f66270 */
[----:B---3--:R-:W-:-:S04]  /*8f00*/  @!P3 IADD3 R36, P4, R11, R120, RZ ;  /* 0x000000780b24b210 */ /* 0x008fc80007f9e0ff */
[----:B--2---:R-:W-:Y:S02]  /*8f10*/  @!P3 LEA.HI.X.SX32 R37, R120, R111, 0x1, P4 ;  /* 0x0000006f7825b211 */ /* 0x004fe400020f0eff */
[----:B------:R-:W-:-:S05]  /*8f20*/  IADD3 R38, P4, R71, R11, RZ ;  /* 0x0000000b47267210 */ /* 0x000fca0007f9e0ff */
[----:B------:R-:W-:-:S05]  /*8f30*/  IMAD.X R39, R111, 0x1, R87, P4 ;  /* 0x000000016f277824 */ /* 0x000fca00020e0657 */
[----:B----4-:R4:W-:Y:S04]  /*8f40*/  ST.E.128 desc[UR46][R38.64], R12 ;  /* 0x0000000c26007985 */ /* 0x0109e8000c101d2e */
[----:B0-----:R4:W-:Y:S02]  /*8f50*/  @!P3 ST.E.128 desc[UR46][R36.64], R72 ;  /* 0x000000482400b985 */ /* 0x0019e4000c101d2e */
.L_x_3122:
[----:B------:R-:W-:Y:S05]  /*8f60*/  BSYNC B1 ;  /* 0x0000000000017941 */ /* 0x000fea0003800000 */
.L_x_3121:
[----:B------:R-:W-:-:S03]  /*8f70*/  UMOV UR4, 0xffffffff ;  /* 0xffffffff00047882 */ /* 0x000fc60000000000 */
[----:B------:R-:W-:Y:S05]  /*8f80*/  BRA.DIV UR4, `(.L_x_3125) ;  /* 0x0000029604407947 */ /* 0x000fea000b800000 */
[----:B------:R0:W0:Y:S04]  /*8f90*/  SHFL.IDX PT, R43, R100, 0x1, 0x181f ;  /* 0x00381f00642b7f89 */ /* 0x00002800000e0000 */
[----:B------:R0:W0:Y:S02]  /*8fa0*/  SHFL.IDX PT, R42, R99, 0x1, 0x181f ;  /* 0x00381f00632a7f89 */ /* 0x00002400000e0000 */
.L_x_3461:
[----:B---3--:R-:W-:Y:S01]  /*8fb0*/  VIADD R11, R219, 0x20 ;  /* 0x00000020db0b7836 */ /* 0x008fe20000000000 */
[----:B------:R-:W-:Y:S04]  /*8fc0*/  BSSY B1, `(.L_x_3126) ;  /* 0x00000f7000017945 */ /* 0x000fe80003800000 */
[----:B------:R-:W-:-:S13]  /*8fd0*/  ISETP.GE.OR P3, PT, R11, R97, P1 ;  /* 0x000000610b00720c */ /* 0x000fda0000f66670 */
[----:B------:R-:W-:Y:S05]  /*8fe0*/  @P3 BRA `(.L_x_3127) ;  /* 0x0000000c00d03947 */ /* 0x000fea0003800000 */
[----:B----4-:R-:W3:Y:S01]  /*8ff0*/  LDL R14, [R1+0x74] ;  /* 0x00007400010e7983 */ /* 0x010ee20000100800 */
[----:B------:R-:W-:Y:S01]  /*9000*/  SEL R11, R34, R106, !P0 ;  /* 0x0000006a220b7207 */ /* 0x000fe20004000000 */
[C---:B------:R-:W-:Y:S01]  /*9010*/  VIADD R36, R219.reuse, 0x20 ;  /* 0x00000020db247836 */ /* 0x040fe20000000000 */
[----:B------:R-:W-:Y:S01]  /*9020*/  IADD3 R15, R219, 0x20, RZ ;  /* 0x00000020db0f7810 */ /* 0x000fe20007ffe0ff */
[----:B------:R-:W-:Y:S01]  /*9030*/  BSSY B2, `(.L_x_3128) ;  /* 0x00000e8000027945 */ /* 0x000fe20003800000 */
[----:B------:R-:W-:Y:S01]  /*9040*/  SHF.R.S32.HI R12, RZ, 0x1f, R11 ;  /* 0x0000001fff0c7819 */ /* 0x000fe2000001140b */
[----:B------:R-:W-:Y:S02]  /*9050*/  IMAD.SHL.U32 R36, R36, 0x80, RZ ;  /* 0x0000008024247824 */ /* 0x000fe400078e00ff */
        /* <DEDUP_REMOVED lines=18> */
[----:B------:R-:W3:Y:S04]  /*9180*/  LDS.128 R12, [R12+0x28400] ;  /* 0x028400000c0c7984 */ /* 0x000ee80000000c00 */
[----:B------:R-:W4:Y:S01]  /*9190*/  LDS.128 R36, [R36+0x28400] ;  /* 0x0284000024247984 */ /* 0x000f220000000c00 */
[----:B------:R-:W-:Y:S05]  /*91a0*/  @P2 BRA `(.L_x_3129) ;  /* 0x0000000c00402947 */ /* 0x000fea0003800000 */
[----:B------:R-:W-:Y:S02]  /*91b0*/  SHF.R.U32.HI R50, RZ, 0x8, R49 ;  /* 0x00000008ff327819 */ /* 0x000fe40000011631 */
[--C-:B------:R-:W-:Y:S02]  /*91c0*/  SHF.R.U32.HI R41, RZ, 0x10, R45.reuse ;  /* 0x00000010ff297819 */ /* 0x100fe4000001162d */
[----:B------:R-:W-:Y:S02]  /*91d0*/  SHF.R.U32.HI R75, RZ, 0x8, R45 ;  /* 0x00000008ff4b7819 */ /* 0x000fe4000001162d */
[----:B------:R-:W-:Y:S01]  /*91e0*/  LOP3.LUT R44, R45, 0xff0000ff, RZ, 0xc0, !PT ;  /* 0xff0000ff2d2c7812 */ /* 0x000fe200078ec0ff */
[----:B------:R-:W-:Y:S01]  /*91f0*/  IMAD.U32 R41, R41, 0x10000, RZ ;  /* 0x0001000029297824 */ /* 0x000fe200078e00ff */
[--C-:B------:R-:W-:Y:S01]  /*9200*/  SHF.R.U32.HI R40, RZ, 0x10, R47.reuse ;  /* 0x00000010ff287819 */ /* 0x100fe2000001162f */
[----:B------:R-:W-:Y:S01]  /*9210*/  IMAD.SHL.U32 R75, R75, 0x100, RZ ;  /* 0x000001004b4b7824 */ /* 0x000fe200078e00ff */
[----:B------:R-:W-:-:S02]  /*9220*/  SHF.R.U32.HI R48, RZ, 0x8, R47 ;  /* 0x00000008ff307819 */ /* 0x000fc4000001162f */
[----:B------:R-:W-:Y:S01]  /*9230*/  LOP3.LUT R73, R47, 0xff0000ff, RZ, 0xc0, !PT ;  /* 0xff0000ff2f497812 */ /* 0x000fe200078ec0ff */
[----:B------:R-:W-:Y:S01]  /*9240*/  IMAD.U32 R40, R40, 0x10000, RZ ;  /* 0x0001000028287824 */ /* 0x000fe200078e00ff */
[----:B------:R-:W-:Y:S01]  /*9250*/  SHF.R.U32.HI R46, RZ, 0x10, R49 ;  /* 0x00000010ff2e7819 */ /* 0x000fe20000011631 */
[----:B------:R-:W-:Y:S01]  /*9260*/  IMAD.SHL.U32 R48, R48, 0x100, RZ ;  /* 0x0000010030307824 */ /* 0x000fe200078e00ff */
[----:B------:R-:W-:Y:S02]  /*9270*/  LOP3.LUT R72, R49, 0xff0000ff, RZ, 0xc0, !PT ;  /* 0xff0000ff31487812 */ /* 0x000fe400078ec0ff */
[--C-:B------:R-:W-:Y:S01]  /*9280*/  SHF.R.U32.HI R45, RZ, 0x10, R51.reuse ;  /* 0x00000010ff2d7819 */ /* 0x100fe20000011633 */
[----:B------:R-:W-:Y:S01]  /*9290*/  IMAD.U32 R46, R46, 0x10000, RZ ;  /* 0x000100002e2e7824 */ /* 0x000fe200078e00ff */
[----:B------:R-:W-:Y:S02]  /*92a0*/  SHF.R.U32.HI R47, RZ, 0x8, R51 ;  /* 0x00000008ff2f7819 */ /* 0x000fe40000011633 */
[----:B------:R-:W-:-:S02]  /*92b0*/  LOP3.LUT R49, R51, 0xff0000ff, RZ, 0xc0, !PT ;  /* 0xff0000ff33317812 */ /* 0x000fc400078ec0ff */
[----:B------:R-:W-:Y:S02]  /*92c0*/  SHF.L.U32 R51, R50, 0x8, RZ ;  /* 0x0000000832337819 */ /* 0x000fe400000006ff */
[----:B------:R-:W-:Y:S02]  /*92d0*/  LOP3.LUT R44, R44, 0xff00, R75, 0xf8, !PT ;  /* 0x0000ff002c2c7812 */ /* 0x000fe400078ef84b */
[----:B------:R-:W-:Y:S02]  /*92e0*/  LOP3.LUT R51, R72, 0xff00, R51, 0xf8, !PT ;  /* 0x0000ff0048337812 */ /* 0x000fe400078ef833 */
[----:B------:R-:W-:Y:S02]  /*92f0*/  LOP3.LUT R73, R73, 0xff00, R48, 0xf8, !PT ;  /* 0x0000ff0049497812 */ /* 0x000fe400078ef830 */
[----:B------:R-:W-:Y:S02]  /*9300*/  LOP3.LUT R46, R51, 0xff0000, R46, 0xf8, !PT ;  /* 0x00ff0000332e7812 */ /* 0x000fe400078ef82e */
[----:B------:R-:W-:-:S02]  /*9310*/  LOP3.LUT R48, R44, 0xff0000, R41, 0xf8, !PT ;  /* 0x00ff00002c307812 */ /* 0x000fc400078ef829 */
[----:B----4-:R-:W-:Y:S02]  /*9320*/  F2FP.F16.E4M3.UNPACK_B R50, R37 ;  /* 0x00000025ff32723e */ /* 0x010fe400020006ff */
[----:B------:R-:W-:Y:S02]  /*9330*/  F2FP.F16.E4M3.UNPACK_B R72, R46 ;  /* 0x0000002eff48723e */ /* 0x000fe400020006ff */
[----:B---3--:R-:W-:Y:S01]  /*9340*/  F2FP.F16.E4M3.UNPACK_B R41, R13 ;  /* 0x0000000dff29723e */ /* 0x008fe200020006ff */
[----:B------:R-:W-:Y:S01]  /*9350*/  HADD2.F32 R44, -RZ, R50.H0_H0 ;  /* 0x20000032ff2c7230 */ /* 0x000fe20000004100 */
[-C--:B------:R-:W-:Y:S01]  /*9360*/  F2FP.F16.E4M3.UNPACK_B R74, R48.reuse ;  /* 0x00000030ff4a723e */ /* 0x080fe200020006ff */
[----:B--2---:R-:W-:Y:S01]  /*9370*/  HADD2.F32 R111, -RZ, R72.H0_H0 ;  /* 0x20000048ff6f7230 */ /* 0x004fe20000004100 */
[----:B------:R-:W-:Y:S01]  /*9380*/  F2FP.F16.E4M3.UNPACK_B R37, R37.H1 ;  /* 0x00000025ff25723e */ /* 0x000fe200030006ff */
[----:B------:R-:W-:Y:S01]  /*9390*/  HADD2.F32 R51, -RZ, R41.H0_H0 ;  /* 0x20000029ff337230 */ /* 0x000fe20000004100 */
[----:B------:R-:W-:Y:S01]  /*93a0*/  F2FP.F16.E4M3.UNPACK_B R48, R48.H1 ;  /* 0x00000030ff30723e */ /* 0x000fe200030006ff */
[----:B------:R-:W-:-:S02]  /*93b0*/  HADD2.F32 R75, -RZ, R74.H0_H0 ;  /* 0x2000004aff4b7230 */ /* 0x000fc40000004100 */
[CC--:B------:R-:W-:Y:S01]  /*93c0*/  FMUL.FTZ R116, R44.reuse, R111.reuse ;  /* 0x0000006f2c747220 */ /* 0x0c0fe20000410000 */
[----:B------:R-:W-:Y:S02]  /*93d0*/  HADD2.F32 R72, -RZ, R72.H1_H1 ;  /* 0x30000048ff487230 */ /* 0x000fe40000004100 */
[C---:B------:R-:W-:Y:S01]  /*93e0*/  FMUL.FTZ R111, R51.reuse, R111 ;  /* 0x0000006f336f7220 */ /* 0x040fe20000410000 */
[----:B------:R-:W-:Y:S02]  /*93f0*/  HADD2.F32 R41, -RZ, R41.H1_H1 ;  /* 0x30000029ff297230 */ /* 0x000fe40000004100 */
[-C--:B------:R-:W-:Y:S01]  /*9400*/  FFMA.FTZ R51, R51, R75.reuse, -R116 ;  /* 0x0000004b33337223 */ /* 0x080fe20000010874 */
[----:B------:R-:W-:Y:S02]  /*9410*/  HADD2.F32 R74, -RZ, R74.H1_H1 ;  /* 0x3000004aff4a7230 */ /* 0x000fe40000004100 */
        /* <DEDUP_REMOVED lines=18> */
[----:B------:R-:W-:Y:S01]  /*9540*/  FFMA.FTZ R13, R13, R75, R111 ;  /* 0x0000004b0d0d7223 */ /* 0x000fe2000001006f */
[----:B------:R-:W-:Y:S02]  /*9550*/  HADD2.F32 R75, -RZ, R74.H1_H1 ;  /* 0x3000004aff4b7230 */ /* 0x000fe40000004100 */
[----:B------:R-:W-:-:S03]  /*9560*/  FMUL.FTZ R74, R37, R72 ;  /* 0x00000048254a7220 */ /* 0x000fc60000410000 */
[C---:B------:R-:W-:Y:S01]  /*9570*/  FMUL.FTZ R116, R75.reuse, R72 ;  /* 0x000000484b747220 */ /* 0x040fe20000410000 */
[-C--:B------:R-:W-:Y:S01]  /*9580*/  FFMA.FTZ R72, R75, R48.reuse, -R74 ;  /* 0x000000304b487223 */ /* 0x080fe2000001084a */
[----:B------:R-:W-:Y:S01]  /*9590*/  IMAD.SHL.U32 R74, R47, 0x100, RZ ;  /* 0x000001002f4a7824 */ /* 0x000fe200078e00ff */
[----:B------:R-:W-:Y:S01]  /*95a0*/  LOP3.LUT R47, R73, 0xff0000, R40, 0xf8, !PT ;  /* 0x00ff0000492f7812 */ /* 0x000fe200078ef828 */
[----:B------:R-:W-:Y:S01]  /*95b0*/  FFMA.FTZ R48, R37, R48, R116 ;  /* 0x0000003025307223 */ /* 0x000fe20000010074 */
[----:B------:R-:W-:Y:S01]  /*95c0*/  IMAD.U32 R37, R45, 0x10000, RZ ;  /* 0x000100002d257824 */ /* 0x000fe200078e00ff */
[----:B------:R-:W-:Y:S02]  /*95d0*/  F2FP.F16.E4M3.UNPACK_B R40, R39 ;  /* 0x00000027ff28723e */ /* 0x000fe400020006ff */
[----:B------:R-:W-:Y:S02]  /*95e0*/  LOP3.LUT R74, R49, 0xff00, R74, 0xf8, !PT ;  /* 0x0000ff00314a7812 */ /* 0x000fe400078ef84a */
[----:B------:R-:W-:Y:S01]  /*95f0*/  MOV R49, R15 ;  /* 0x0000000f00317202 */ /* 0x000fe20000000f00 */
[----:B------:R-:W-:Y:S01]  /*9600*/  HADD2.F32 R75, -RZ, R40.H0_H0 ;  /* 0x20000028ff4b7230 */ /* 0x000fe20000004100 */
[----:B------:R-:W-:-:S02]  /*9610*/  LOP3.LUT R37, R74, 0xff0000, R37, 0xf8, !PT ;  /* 0x00ff00004a257812 */ /* 0x000fc400078ef825 */
[----:B------:R-:W-:Y:S02]  /*9620*/  F2FP.F16.E4M3.UNPACK_B R15, R49 ;  /* 0x00000031ff0f723e */ /* 0x000fe400020006ff */
[----:B------:R-:W-:Y:S02]  /*9630*/  F2FP.F16.E4M3.UNPACK_B R73, R37 ;  /* 0x00000025ff49723e */ /* 0x000fe400020006ff */
[----:B------:R-:W-:Y:S01]  /*9640*/  F2FP.F16.E4M3.UNPACK_B R74, R47 ;  /* 0x0000002fff4a723e */ /* 0x000fe200020006ff */
[----:B------:R-:W-:Y:S01]  /*9650*/  HADD2.F32 R116, -RZ, R15.H0_H0 ;  /* 0x2000000fff747230 */ /* 0x000fe20000004100 */
[----:B------:R-:W-:Y:S01]  /*9660*/  F2FP.F16.E4M3.UNPACK_B R39, R39.H1 ;  /* 0x00000027ff27723e */ /* 0x000fe200030006ff */
[--C-:B------:R-:W-:Y:S01]  /*9670*/  HADD2.F32 R45, -RZ, R73.reuse.H0_H0 ;  /* 0x20000049ff2d7230 */ /* 0x100fe20000004100 */
[----:B------:R-:W-:Y:S01]  /*9680*/  F2FP.F16.E4M3.UNPACK_B R37, R37.H1 ;  /* 0x00000025ff25723e */ /* 0x000fe200030006ff */
[----:B------:R-:W-:Y:S01]  /*9690*/  HADD2.F32 R111, -RZ, R74.H0_H0 ;  /* 0x2000004aff6f7230 */ /* 0x000fe20000004100 */
[----:B------:R-:W-:Y:S01]  /*96a0*/  F2FP.F16.E4M3.UNPACK_B R47, R47.H1 ;  /* 0x0000002fff2f723e */ /* 0x000fe200030006ff */
[----:B------:R-:W-:-:S02]  /*96b0*/  HADD2.F32 R73, -RZ, R73.H1_H1 ;  /* 0x30000049ff497230 */ /* 0x000fc40000004100 */
[CC--:B------:R-:W-:Y:S01]  /*96c0*/  FMUL.FTZ R117, R75.reuse, R45.reuse ;  /* 0x0000002d4b757220 */ /* 0x0c0fe20000410000 */
[----:B------:R-:W-:Y:S01]  /*96d0*/  FMUL.FTZ R45, R116, R45 ;  /* 0x0000002d742d7220 */ /* 0x000fe20000410000 */
[----:B------:R-:W-:Y:S01]  /*96e0*/  HADD2.F32 R15, -RZ, R15.H1_H1 ;  /* 0x3000000fff0f7230 */ /* 0x000fe20000004100 */
[----:B------:R-:W-:Y:S01]  /*96f0*/  F2FP.SATFINITE.E4M3.F32.PACK_AB_MERGE_C R46, R72, R46, RZ ;  /* 0x0000002e482e723e */ /* 0x000fe200048070ff */
[----:B------:R-:W-:Y:S02]  /*9700*/  HADD2.F32 R74, -RZ, R74.H1_H1 ;  /* 0x3000004aff4a7230 */ /* 0x000fe40000004100 */
[-C--:B------:R-:W-:Y:S01]  /*9710*/  FFMA.FTZ R75, R75, R111.reuse, R45 ;  /* 0x0000006f4b4b7223 */ /* 0x080fe2000001002d */
[----:B------:R-:W-:Y:S02]  /*9720*/  HADD2.F32 R45, -RZ, R40.H1_H1 ;  /* 0x30000028ff2d7230 */ /* 0x000fe40000004100 */
[----:B------:R-:W-:Y:S01]  /*9730*/  FFMA.FTZ R117, R116, R111, -R117 ;  /* 0x0000006f74757223 */ /* 0x000fe20000010875 */
[--C-:B------:R-:W-:Y:S01]  /*9740*/  HADD2.F32 R111, -RZ, R37.reuse.H0_H0 ;  /* 0x20000025ff6f7230 */ /* 0x100fe20000004100 */
[----:B------:R-:W-:Y:S01]  /*9750*/  F2FP.SATFINITE.E4M3.F32.PACK_AB_MERGE_C R50, R50, R51, R46 ;  /* 0x000000333232723e */ /* 0x000fe2000480702e */
[----:B------:R-:W-:-:S02]  /*9760*/  HADD2.F32 R37, -RZ, R37.H1_H1 ;  /* 0x30000025ff257230 */ /* 0x000fc40000004100 */
[----:B------:R-:W-:Y:S01]  /*9770*/  FMUL.FTZ R40, R45, R73 ;  /* 0x000000492d287220 */ /* 0x000fe20000410000 */
[----:B------:R-:W-:Y:S02]  /*9780*/  F2FP.F16.E4M3.UNPACK_B R46, R36.H1 ;  /* 0x00000024ff2e723e */ /* 0x000fe400030006ff */
[----:B------:R-:W-:Y:S01]  /*9790*/  F2FP.SATFINITE.E4M3.F32.PACK_AB_MERGE_C R13, R48, R13, RZ ;  /* 0x0000000d300d723e */ /* 0x000fe200048070ff */
[C---:B------:R-:W-:Y:S01]  /*97a0*/  FFMA.FTZ R40, R15.reuse, R74, -R40 ;  /* 0x0000004a0f287223 */ /* 0x040fe20000010828 */
[----:B------:R-:W-:Y:S01]  /*97b0*/  FMUL.FTZ R15, R15, R73 ;  /* 0x000000490f0f7220 */ /* 0x000fe20000410000 */
[--C-:B------:R-:W-:Y:S01]  /*97c0*/  HADD2.F32 R73, -RZ, R47.reuse.H0_H0 ;  /* 0x2000002fff497230 */ /* 0x100fe20000004100 */
[----:B------:R-:W-:Y:S01]  /*97d0*/  F2FP.F16.E4M3.UNPACK_B R48, R112.H1 ;  /* 0x00000070ff30723e */ /* 0x000fe200030006ff */
[----:B------:R-:W-:Y:S02]  /*97e0*/  HADD2.F32 R47, -RZ, R47.H1_H1 ;  /* 0x3000002fff2f7230 */ /* 0x000fe40000004100 */
[----:B------:R-:W-:Y:S01]  /*97f0*/  FFMA.FTZ R15, R45, R74, R15 ;  /* 0x0000004a2d0f7223 */ /* 0x000fe2000001000f */
[----:B------:R-:W-:Y:S01]  /*9800*/  F2FP.F16.E4M3.UNPACK_B R45, R49.H1 ;  /* 0x00000031ff2d723e */ /* 0x000fe200030006ff */
[--C-:B------:R-:W-:Y:S01]  /*9810*/  HADD2.F32 R49, -RZ, R39.reuse.H0_H0 ;  /* 0x20000027ff317230 */ /* 0x100fe20000004100 */
[----:B------:R-:W-:Y:S01]  /*9820*/  F2FP.F16.E4M3.UNPACK_B R36, R36 ;  /* 0x00000024ff24723e */ /* 0x000fe200020006ff */
[----:B------:R-:W-:Y:S01]  /*9830*/  HADD2.F32 R39, -RZ, R39.H1_H1 ;  /* 0x30000027ff277230 */ /* 0x000fe20000004100 */
[----:B------:R-:W-:Y:S01]  /*9840*/  F2FP.F16.E4M3.UNPACK_B R112, R112 ;  /* 0x00000070ff70723e */ /* 0x000fe200020006ff */
[----:B------:R-:W-:-:S02]  /*9850*/  HADD2.F32 R74, -RZ, R45.H0_H0 ;  /* 0x2000002dff4a7230 */ /* 0x000fc40000004100 */
[----:B------:R-:W-:Y:S01]  /*9860*/  FMUL.FTZ R116, R49, R111 ;  /* 0x0000006f31747220 */ /* 0x000fe20000410000 */
[----:B------:R-:W-:Y:S02]  /*9870*/  HADD2.F32 R45, -RZ, R45.H1_H1 ;  /* 0x3000002dff2d7230 */ /* 0x000fe40000004100 */
[----:B------:R-:W-:Y:S02]  /*9880*/  HADD2.F32 R72, -RZ, R48.H0_H0 ;  /* 0x20000030ff487230 */ /* 0x000fe40000004100 */
[C---:B------:R-:W-:Y:S01]  /*9890*/  FFMA.FTZ R116, R74.reuse, R73, -R116 ;  /* 0x000000494a747223 */ /* 0x040fe20000010874 */
[----:B------:R-:W-:-:S04]  /*98a0*/  FMUL.FTZ R74, R74, R111 ;  /* 0x0000006f4a4a7220 */ /* 0x000fc80000410000 */
        /* <DEDUP_REMOVED lines=22> */
[----:B------:R-:W-:Y:S02]  /*9a10*/  HADD2.F32 R72, -RZ, R45.H1_H1 ;  /* 0x3000002dff487230 */ /* 0x000fe40000004100 */
[----:B------:R-:W-:Y:S01]  /*9a20*/  FMUL.FTZ R45, R46, R37 ;  /* 0x000000252e2d7220 */ /* 0x000fe20000410000 */
[----:B------:R-:W-:Y:S01]  /*9a30*/  HADD2.F32 R47, -RZ, R48.H1_H1 ;  /* 0x30000030ff2f7230 */ /* 0x000fe20000004100 */
[----:B------:R-:W-:Y:S01]  /*9a40*/  F2FP.SATFINITE.E4M3.F32.PACK_AB_MERGE_C R39, R15, R75, R74 ;  /* 0x0000004b0f27723e */ /* 0x000fe2000480704a */
[----:B------:R-:W-:-:S02]  /*9a50*/  HADD2.F32 R48, -RZ, R12.H0_H0 ;  /* 0x2000000cff307230 */ /* 0x000fc40000004100 */
[C---:B------:R-:W-:Y:S01]  /*9a60*/  FMUL.FTZ R37, R72.reuse, R37 ;  /* 0x0000002548257220 */ /* 0x040fe20000410000 */
[----:B------:R-:W-:Y:S02]  /*9a70*/  IMAD.MOV.U32 R15, RZ, RZ, R49 ;  /* 0x000000ffff0f7224 */ /* 0x000fe400078e0031 */
[-C--:B------:R-:W-:Y:S01]  /*9a80*/  FFMA.FTZ R45, R72, R47.reuse, -R45 ;  /* 0x0000002f482d7223 */ /* 0x080fe2000001082d */
[----:B------:R-:W-:Y:S02]  /*9a90*/  HADD2.F32 R72, -RZ, R114.H0_H0 ;  /* 0x20000072ff487230 */ /* 0x000fe40000004100 */
[----:B------:R-:W-:Y:S01]  /*9aa0*/  FFMA.FTZ R37, R46, R47, R37 ;  /* 0x0000002f2e257223 */ /* 0x000fe20000010025 */
[----:B------:R-:W-:Y:S02]  /*9ab0*/  HADD2.F32 R46, -RZ, R36.H0_H0 ;  /* 0x20000024ff2e7230 */ /* 0x000fe40000004100 */
[----:B------:R-:W-:Y:S01]  /*9ac0*/  HADD2.F32 R47, -RZ, R112.H0_H0 ;  /* 0x20000070ff2f7230 */ /* 0x000fe20000004100 */
[----:B------:R-:W-:Y:S01]  /*9ad0*/  F2FP.SATFINITE.E4M3.F32.PACK_AB_MERGE_C R73, R45, R73, RZ ;  /* 0x000000492d49723e */ /* 0x000fe200048070ff */
[----:B------:R-:W-:-:S02]  /*9ae0*/  HADD2.F32 R114, -RZ, R114.H1_H1 ;  /* 0x30000072ff727230 */ /* 0x000fc40000004100 */
[-C--:B------:R-:W-:Y:S01]  /*9af0*/  FMUL.FTZ R51, R46, R72.reuse ;  /* 0x000000482e337220 */ /* 0x080fe20000410000 */
[C---:B------:R-:W-:Y:S01]  /*9b00*/  FMUL.FTZ R72, R48.reuse, R72 ;  /* 0x0000004830487220 */ /* 0x040fe20000410000 */
[----:B------:R-:W-:Y:S01]  /*9b10*/  HADD2.F32 R112, -RZ, R112.H1_H1 ;  /* 0x30000070ff707230 */ /* 0x000fe20000004100 */
[----:B------:R-:W-:Y:S01]  /*9b20*/  F2FP.SATFINITE.E4M3.F32.PACK_AB_MERGE_C R37, R37, R111, RZ ;  /* 0x0000006f2525723e */ /* 0x000fe200048070ff */
[-C--:B------:R-:W-:Y:S01]  /*9b30*/  FFMA.FTZ R51, R48, R47.reuse, -R51 ;  /* 0x0000002f30337223 */ /* 0x080fe20000010833 */
[----:B------:R-:W-:Y:S01]  /*9b40*/  FFMA.FTZ R72, R46, R47, R72 ;  /* 0x0000002f2e487223 */ /* 0x000fe20000010048 */
[----:B------:R-:W-:Y:S01]  /*9b50*/  HADD2.F32 R47, -RZ, R36.H1_H1 ;  /* 0x30000024ff2f7230 */ /* 0x000fe20000004100 */
[-C--:B------:R-:W-:Y:S01]  /*9b60*/  F2FP.F16.E4M3.UNPACK_B R48, R38.reuse.H1 ;  /* 0x00000026ff30723e */ /* 0x080fe200030006ff */
[----:B------:R-:W-:Y:S01]  /*9b70*/  IMAD.MOV.U32 R46, RZ, RZ, R14 ;  /* 0x000000ffff2e7224 */ /* 0x000fe200078e000e */
[----:B------:R-:W-:Y:S02]  /*9b80*/  F2FP.F16.E4M3.UNPACK_B R38, R38 ;  /* 0x00000026ff26723e */ /* 0x000fe400020006ff */
[-C--:B------:R-:W-:Y:S01]  /*9b90*/  FMUL.FTZ R12, R47, R114.reuse ;  /* 0x000000722f0c7220 */ /* 0x080fe20000410000 */
[----:B------:R-:W-:Y:S01]  /*9ba0*/  FMUL.FTZ R114, R119, R114 ;  /* 0x0000007277727220 */ /* 0x000fe20000410000 */
[----:B------:R-:W-:-:S02]  /*9bb0*/  HADD2.F32 R36, -RZ, R48.H0_H0 ;  /* 0x20000030ff247230 */ /* 0x000fc40000004100 */
[-C--:B------:R-:W-:Y:S01]  /*9bc0*/  FFMA.FTZ R12, R119, R112.reuse, -R12 ;  /* 0x00000070770c7223 */ /* 0x080fe2000001080c */
[----:B------:R-:W-:Y:S01]  /*9bd0*/  FFMA.FTZ R45, R47, R112, R114 ;  /* 0x000000702f2d7223 */ /* 0x000fe20000010072 */
[-C--:B------:R-:W-:Y:S01]  /*9be0*/  F2FP.F16.E4M3.UNPACK_B R47, R115.reuse.H1 ;  /* 0x00000073ff2f723e */ /* 0x080fe200030006ff */
[----:B------:R-:W-:Y:S01]  /*9bf0*/  HADD2.F32 R48, -RZ, R48.H1_H1 ;  /* 0x30000030ff307230 */ /* 0x000fe20000004100 */
[----:B------:R-:W-:Y:S02]  /*9c00*/  F2FP.F16.E4M3.UNPACK_B R115, R115 ;  /* 0x00000073ff73723e */ /* 0x000fe400020006ff */
[----:B------:R-:W-:Y:S01]  /*9c10*/  F2FP.SATFINITE.E4M3.F32.PACK_AB_MERGE_C R12, R12, R51, R73 ;  /* 0x000000330c0c723e */ /* 0x000fe20004807049 */
[--C-:B------:R-:W-:Y:S01]  /*9c20*/  HADD2.F32 R121, -RZ, R47.reuse.H0_H0 ;  /* 0x2000002fff797230 */ /* 0x100fe20000004100 */
[----:B------:R-:W-:Y:S01]  /*9c30*/  F2FP.F16.E4M3.UNPACK_B R51, R46.H1 ;  /* 0x0000002eff33723e */ /* 0x000fe200030006ff */
[----:B------:R-:W-:Y:S01]  /*9c40*/  HADD2.F32 R47, -RZ, R47.H1_H1 ;  /* 0x3000002fff2f7230 */ /* 0x000fe20000004100 */
[----:B------:R-:W-:-:S02]  /*9c50*/  F2FP.F16.E4M3.UNPACK_B R73, R113.H1 ;  /* 0x00000071ff49723e */ /* 0x000fc400030006ff */
[----:B------:R-:W-:Y:S01]  /*9c60*/  FMUL.FTZ R123, R36, R121 ;  /* 0x00000079247b7220 */ /* 0x000fe20000410000 */
[--C-:B------:R-:W-:Y:S01]  /*9c70*/  HADD2.F32 R14, -RZ, R51.reuse.H0_H0 ;  /* 0x20000033ff0e7230 */ /* 0x100fe20000004100 */
[----:B------:R-:W-:Y:S01]  /*9c80*/  F2FP.F16.E4M3.UNPACK_B R46, R46 ;  /* 0x0000002eff2e723e */ /* 0x000fe200020006ff */
[----:B------:R-:W-:Y:S02]  /*9c90*/  HADD2.F32 R112, -RZ, R51.H1_H1 ;  /* 0x30000033ff707230 */ /* 0x000fe40000004100 */
[----:B------:R-:W-:Y:S01]  /*9ca0*/  FMUL.FTZ R51, R48, R47 ;  /* 0x0000002f30337220 */ /* 0x000fe20000410000 */
[--C-:B------:R-:W-:Y:S02]  /*9cb0*/  HADD2.F32 R119, -RZ, R73.reuse.H0_H0 ;  /* 0x20000049ff777230 */ /* 0x100fe40000004100 */
[----:B------:R-:W-:Y:S01]  /*9cc0*/  FMUL.FTZ R121, R14, R121 ;  /* 0x000000790e797220 */ /* 0x000fe20000410000 */
[----:B------:R-:W-:Y:S02]  /*9cd0*/  HADD2.F32 R73, -RZ, R73.H1_H1 ;  /* 0x30000049ff497230 */ /* 0x000fe40000004100 */
[----:B------:R-:W-:Y:S01]  /*9ce0*/  FMUL.FTZ R47, R112, R47 ;  /* 0x0000002f702f7220 */ /* 0x000fe20000410000 */
[----:B------:R-:W-:Y:S01]  /*9cf0*/  F2FP.F16.E4M3.UNPACK_B R113, R113 ;  /* 0x00000071ff71723e */ /* 0x000fe200020006ff */
[-C--:B------:R-:W-:Y:S01]  /*9d00*/  FFMA.FTZ R14, R14, R119.reuse, -R123 ;  /* 0x000000770e0e7223 */ /* 0x080fe2000001087b */
[----:B------:R-:W-:Y:S01]  /*9d10*/  FFMA.FTZ R36, R36, R119, R121 ;  /* 0x0000007724247223 */ /* 0x000fe20000010079 */
[-C--:B------:R-:W-:Y:S01]  /*9d20*/  FFMA.FTZ R47, R48, R73.reuse, R47 ;  /* 0x00000049302f7223 */ /* 0x080fe2000001002f */
[----:B------:R-:W-:Y:S01]  /*9d30*/  FFMA.FTZ R51, R112, R73, -R51 ;  /* 0x0000004970337223 */ /* 0x000fe20000010833 */
[----:B------:R-:W-:-:S02]  /*9d40*/  HADD2.F32 R119, -RZ, R115.H0_H0 ;  /* 0x20000073ff777230 */ /* 0x000fc40000004100 */
[----:B------:R-:W-:Y:S01]  /*9d50*/  HADD2.F32 R48, -RZ, R38.H0_H0 ;  /* 0x20000026ff307230 */ /* 0x000fe20000004100 */
[----:B------:R-:W-:Y:S01]  /*9d60*/  F2FP.SATFINITE.E4M3.F32.PACK_AB_MERGE_C R47, R47, R36, RZ ;  /* 0x000000242f2f723e */ /* 0x000fe200048070ff */
        /* <DEDUP_REMOVED lines=12> */
[----:B------:R-:W-:Y:S01]  /*9e30*/  F2FP.SATFINITE.E4M3.F32.PACK_AB_MERGE_C R36, R45, R72, R37 ;  /* 0x000000482d24723e */ /* 0x000fe20004807025 */
[C---:B------:R-:W-:Y:S01]  /*9e40*/  FMUL.FTZ R115, R46.reuse, R115 ;  /* 0x000000732e737220 */ /* 0x040fe20000410000 */
[----:B------:R-:W-:Y:S01]  /*9e50*/  F2FP.SATFINITE.E4M3.F32.PACK_AB_MERGE_C R37, R41, R44, R13 ;  /* 0x0000002c2925723e */ /* 0x000fe2000480700d */
[----:B------:R-:W-:Y:S01]  /*9e60*/  FFMA.FTZ R73, R46, R113, -R73 ;  /* 0x000000712e497223 */ /* 0x000fe20000010849 */
[----:B------:R-:W-:-:S02]  /*9e70*/  IMAD.MOV.U32 R13, RZ, RZ, R50 ;  /* 0x000000ffff0d7224 */ /* 0x000fc400078e0032 */
[----:B------:R-:W-:Y:S02]  /*9e80*/  FFMA.FTZ R38, R38, R113, R115 ;  /* 0x0000007126267223 */ /* 0x000fe40000010073 */
[----:B------:R-:W-:-:S03]  /*9e90*/  F2FP.SATFINITE.E4M3.F32.PACK_AB_MERGE_C R14, R73, R112, R14 ;  /* 0x00000070490e723e */ /* 0x000fc6000480700e */
[----:B------:R-:W-:-:S07]  /*9ea0*/  F2FP.SATFINITE.E4M3.F32.PACK_AB_MERGE_C R38, R38, R119, R47 ;  /* 0x000000772626723e */ /* 0x000fce000480702f */
.L_x_3129:
[----:B------:R-:W-:Y:S05]  /*9eb0*/  BSYNC B2 ;  /* 0x0000000000027941 */ /* 0x000fea0003800000 */
.L_x_3128:
[----:B0-----:R-:W-:-:S05]  /*9ec0*/  IADD3 R40, P3, R71, R42, RZ ;  /* 0x0000002a47287210 */ /* 0x001fca0007f7e0ff */
[----:B------:R-:W-:Y:S01]  /*9ed0*/  IMAD.X R41, R43, 0x1, R87, P3 ;  /* 0x000000012b297824 */ /* 0x000fe200018e0657 */
[----:B------:R-:W-:-:S04]  /*9ee0*/  ISETP.GE.AND P3, PT, R11, R105, PT ;  /* 0x000000690b00720c */ /* 0x000fc80003f66270 */
[----:B---3--:R3:W-:Y:S09]  /*9ef0*/  ST.E.128 desc[UR46][R40.64], R12 ;  /* 0x0000000c28007985 */ /* 0x0087f2000c101d2e */
[----:B------:R-:W-:-:S04]  /*9f00*/  @!P3 IADD3 R42, P4, R11, R42, RZ ;  /* 0x0000002a0b2ab210 */ /* 0x000fc80007f9e0ff */
[----:B------:R-:W-:-:S05]  /*9f10*/  @!P3 LEA.HI.X.SX32 R43, R11, R43, 0x1, P4 ;  /* 0x0000002b0b2bb211 */ /* 0x000fca00020f0eff */
[----:B----4-:R3:W-:Y:S04]  /*9f20*/  @!P3 ST.E.128 desc[UR46][R42.64], R36 ;  /* 0x000000242a00b985 */ /* 0x0107e8000c101d2e */
.L_x_3127:
[----:B------:R-:W-:Y:S05]  /*9f30*/  BSYNC B1 ;  /* 0x0000000000017941 */ /* 0x000fea0003800000 */
.L_x_3126:
[----:B------:R-:W-:-:S03]  /*9f40*/  UMOV UR4, 0xffffffff ;  /* 0xffffffff00047882 */ /* 0x000fc60000000000 */
[----:B------:R-:W-:Y:S05]  /*9f50*/  BRA.DIV UR4, `(.L_x_3130) ;  /* 0x0000028604987947 */ /* 0x000fea000b800000 */
[----:B------:R1:W1:Y:S04]  /*9f60*/  SHFL.IDX PT, R44, R100, 0x2, 0x181f ;  /* 0x00581f00642c7f89 */ /* 0x00026800000e0000 */
[----:B0--3--:R0:W3:Y:S02]  /*9f70*/  SHFL.IDX PT, R42, R99, 0x2, 0x181f ;  /* 0x00581f00632a7f89 */ /* 0x0090e400000e0000 */
.L_x_3465:
[----:B------:R-:W-:Y:S01]  /*9f80*/  VIADD R11, R219, 0x40 ;  /* 0x00000040db0b7836 */ /* 0x000fe20000000000 */
[----:B------:R-:W-:Y:S04]  /*9f90*/  BSSY B1, `(.L_x_3131) ;  /* 0x00000f9000017945 */ /* 0x000fe80003800000 */
[----:B------:R-:W-:-:S13]  /*9fa0*/  ISETP.GE.OR P3, PT, R11, R97, P1 ;  /* 0x000000610b00720c */ /* 0x000fda0000f66670 */
[----:B------:R-:W-:Y:S05]  /*9fb0*/  @P3 BRA `(.L_x_3132) ;  /* 0x0000000c00d83947 */ /* 0x000fea0003800000 */
[----:B----4-:R-:W4:Y:S01]  /*9fc0*/  LDL R14, [R1+0x70] ;  /* 0x00007000010e7983 */ /* 0x010f220000100800 */
[----:B------:R-:W-:Y:S01]  /*9fd0*/  SEL R11, R34, R106, !P0 ;  /* 0x0000006a220b7207 */ /* 0x000fe20004000000 */
[----:B------:R-:W-:Y:S01]  /*9fe0*/  VIADD R15, R219, 0x40 ;  /* 0x00000040db0f7836 */ /* 0x000fe20000000000 */
[----:B---3--:R-:W-:Y:S01]  /*9ff0*/  IADD3 R40, P3, R71, R42, RZ ;  /* 0x0000002a47287210 */ /* 0x008fe20007f7e0ff */
[----:B------:R-:W-:Y:S01]  /*a000*/  VIADD R36, R219, 0x40 ;  /* 0x00000040db247836 */ /* 0x000fe20000000000 */
[----:B------:R-:W-:Y:S01]  /*a010*/  SHF.R.S32.HI R12, RZ, 0x1f, R11 ;  /* 0x0000001fff0c7819 */ /* 0x000fe2000001140b */
[----:B------:R-:W-:Y:S01]  /*a020*/  IMAD.SHL.U32 R15, R15, 0x80, RZ ;  /* 0x000000800f0f7824 */ /* 0x000fe200078e00ff */
[----:B------:R-:W-:Y:S01]  /*a030*/  BSSY B2, `(.L_x_3133) ;  /* 0x00000e9000027945 */ /* 0x000fe20003800000 */
[----:B------:R-:W-:Y:S01]  /*a040*/  IMAD.SHL.U32 R36, R36, 0x80, RZ ;  /* 0x0000008024247824 */ /* 0x000fe200078e00ff */
[----:B------:R-:W-:Y:S02]  /*a050*/  LEA.HI R12, R12, R11, RZ, 0x5 ;  /* 0x0000000b0c0c7211 */ /* 0x000fe400078f28ff */
[----:B------:R-:W-:-:S02]  /*a060*/  LOP3.LUT R15, R15, 0x380, RZ, 0xc0, !PT ;  /* 0x000003800f0f7812 */ /* 0x000fc400078ec0ff */
[----:B------:R-:W-:Y:S02]  /*a070*/  LEA.HI.SX32 R12, R12, R77, 0x1b ;  /* 0x0000004d0c0c7211 */ /* 0x000fe400078fdaff */
[----:B------:R-:W-:Y:S02]  /*a080*/  LOP3.LUT R36, R36, 0x380, RZ, 0xc0, !PT ;  /* 0x0000038024247812 */ /* 0x000fe400078ec0ff */
[----:B------:R-:W-:Y:S01]  /*a090*/  SHF.R.S32.HI R13, RZ, 0x1f, R12 ;  /* 0x0000001fff0d7819 */ /* 0x000fe2000001140c */
[----:B------:R-:W-:Y:S01]  /*a0a0*/  IMAD.SHL.U32 R11, R12, 0x10, RZ ;  /* 0x000000100c0b7824 */ /* 0x000fe200078e00ff */
[----:B------:R-:W-:Y:S02]  /*a0b0*/  SHF.R.U32.HI R15, RZ, 0x3, R15 ;  /* 0x00000003ff0f7819 */ /* 0x000fe4000001160f */
[----:B------:R-:W-:Y:S02]  /*a0c0*/  LEA.HI R13, R13, R12, RZ, 0x3 ;  /* 0x0000000c0d0d7211 */ /* 0x000fe400078f18ff */
[----:B------:R-:W-:-:S02]  /*a0d0*/  LOP3.LUT R12, R36, 0x70, R11, 0xf8, !PT ;  /* 0x00000070240c7812 */ /* 0x000fc400078ef80b */
[----:B------:R-:W-:Y:S02]  /*a0e0*/  SHF.L.U32 R13, R13, 0xb, RZ ;  /* 0x0000000b0d0d7819 */ /* 0x000fe400000006ff */
[----:B------:R-:W-:Y:S02]  /*a0f0*/  LOP3.LUT R12, R12, R15, RZ, 0x3c, !PT ;  /* 0x0000000f0c0c7212 */ /* 0x000fe400078e3cff */
[----:B------:R-:W-:Y:S02]  /*a100*/  LOP3.LUT R13, R13, 0xffffc000, RZ, 0xc0, !PT ;  /* 0xffffc0000d0d7812 */ /* 0x000fe400078ec0ff */
[----:B-1----:R-:W-:Y:S02]  /*a110*/  IADD3.X R41, R44, R87, RZ, P3, !PT ;  /* 0x000000572c297210 */ /* 0x002fe40001ffe4ff */
[----:B----4-:R-:W-:Y:S01]  /*a120*/  IADD3 R13, R12, R13, R14 ;  /* 0x0000000d0c0d7210 */ /* 0x010fe20007ffe00e */
[----:B------:R-:W-:-:S04]  /*a130*/  IMAD R12, R216, 0x8000, R6 ;  /* 0x00008000d80c7824 */ /* 0x000fc800078e0206 */
[----:B------:R-:W-:Y:S02]  /*a140*/  IMAD R14, R216, 0x8000, R13 ;  /* 0x00008000d80e7824 */ /* 0x000fe400078e020d */
[C---:B------:R-:W-:Y:S02]  /*a150*/  IMAD.IADD R12, R23.reuse, 0x1, R12 ;  /* 0x00000001170c7824 */ /* 0x040fe400078e020c */
[----:B------:R-:W-:-:S04]  /*a160*/  IMAD.IADD R36, R23, 0x1, R14 ;  /* 0x0000000117247824 */ /* 0x000fc800078e020e */
[----:B------:R-:W1:Y:S04]  /*a170*/  LDS.128 R12, [R12+0x28400] ;  /* 0x028400000c0c7984 */ /* 0x000e680000000c00 */
[----:B------:R-:W3:Y:S01]  /*a180*/  LDS.128 R36, [R36+0x28400] ;  /* 0x0284000024247984 */ /* 0x000ee20000000c00 */
[----:B------:R-:W-:Y:S05]  /*a190*/  @P2 BRA `(.L_x_3134) ;  /* 0x0000000c00482947 */ /* 0x000fea0003800000 */
[----:B---3--:R-:W-:Y:S01]  /*a1a0*/  IMAD.MOV.U32 R58, RZ, RZ, R36 ;  /* 0x000000ffff3a7224 */ /* 0x008fe200078e0024 */
[----:B-1----:R-:W-:Y:S02]  /*a1b0*/  MOV R56, R12 ;  /* 0x0000000c00387202 */ /* 0x002fe40000000f00 */
[--C-:B------:R-:W-:Y:S02]  /*a1c0*/  SHF.R.U32.HI R43, RZ, 0x8, R53.reuse ;  /* 0x00000008ff2b7819 */ /* 0x100fe40000011635 */
[----:B------:R-:W-:Y:S02]  /*a1d0*/  LOP3.LUT R45, R53, 0xff0000ff, RZ, 0xc0, !PT ;  /* 0xff0000ff352d7812 */ /* 0x000fe400078ec0ff */
[----:B------:R-:W-:Y:S02]  /*a1e0*/  SHF.R.U32.HI R48, RZ, 0x10, R53 ;  /* 0x00000010ff307819 */ /* 0x000fe40000011635 */
[--C-:B------:R-:W-:Y:S02]  /*a1f0*/  SHF.R.U32.HI R47, RZ, 0x8, R55.reuse ;  /* 0x00000008ff2f7819 */ /* 0x100fe40000011637 */
[----:B------:R-:W-:Y:S01]  /*a200*/  LOP3.LUT R46, R55, 0xff0000ff, RZ, 0xc0, !PT ;  /* 0xff0000ff372e7812 */ /* 0x000fe200078ec0ff */
[----:B------:R-:W-:Y:S01]  /*a210*/  IMAD.U32 R48, R48, 0x10000, RZ ;  /* 0x0001000030307824 */ /* 0x000fe200078e00ff */
[----:B------:R-:W-:Y:S01]  /*a220*/  SHF.R.U32.HI R49, RZ, 0x10, R55 ;  /* 0x00000010ff317819 */ /* 0x000fe20000011637 */
[----:B------:R-:W-:Y:S01]  /*a230*/  IMAD.SHL.U32 R47, R47, 0x100, RZ ;  /* 0x000001002f2f7824 */ /* 0x000fe200078e00ff */
[----:B------:R-:W-:-:S02]  /*a240*/  SHF.R.U32.HI R53, RZ, 0x8, R59 ;  /* 0x00000008ff357819 */ /* 0x000fc4000001163b */
[----:B------:R-:W-:Y:S02]  /*a250*/  LOP3.LUT R54, R59, 0xff0000ff, RZ, 0xc0, !PT ;  /* 0xff0000ff3b367812 */ /* 0x000fe400078ec0ff */
[----:B------:R-:W-:Y:S02]  /*a260*/  SHF.R.U32.HI R55, RZ, 0x10, R59 ;  /* 0x00000010ff377819 */ /* 0x000fe4000001163b */
[----:B------:R-:W-:Y:S02]  /*a270*/  F2FP.F16.E4M3.UNPACK_B R74, R109.H1 ;  /* 0x0000006dff4a723e */ /* 0x000fe400030006ff */
[----:B------:R-:W-:Y:S01]  /*a280*/  F2FP.F16.E4M3.UNPACK_B R72, R58.H1 ;  /* 0x0000003aff48723e */ /* 0x000fe200030006ff */
[----:B------:R-:W-:Y:S01]  /*a290*/  IMAD.U32 R55, R55, 0x10000, RZ ;  /* 0x0001000037377824 */ /* 0x000fe200078e00ff */
[----:B------:R-:W-:Y:S01]  /*a2a0*/  F2FP.F16.E4M3.UNPACK_B R59, R56.H1 ;  /* 0x00000038ff3b723e */ /* 0x000fe200030006ff */
[----:B------:R-:W-:Y:S01]  /*a2b0*/  HADD2.F32 R75, -RZ, R74.H0_H0 ;  /* 0x2000004aff4b7230 */ /* 0x000fe20000004100 */
[--C-:B------:R-:W-:Y:S01]  /*a2c0*/  SHF.R.U32.HI R50, RZ, 0x8, R57.reuse ;  /* 0x00000008ff327819 */ /* 0x100fe20000011639 */
[----:B------:R-:W-:Y:S01]  /*a2d0*/  HADD2.F32 R36, -RZ, R72.H0_H0 ;  /* 0x20000048ff247230 */ /* 0x000fe20000004100 */
[----:B------:R-:W-:Y:S01]  /*a2e0*/  LOP3.LUT R51, R57, 0xff0000ff, RZ, 0xc0, !PT ;  /* 0xff0000ff39337812 */ /* 0x000fe200078ec0ff */
[----:B------:R-:W-:Y:S01]  /*a2f0*/  HADD2.F32 R12, -RZ, R59.H0_H0 ;  /* 0x2000003bff0c7230 */ /* 0x000fe20000004100 */
[----:B------:R-:W-:Y:S01]  /*a300*/  SHF.R.U32.HI R52, RZ, 0x10, R57 ;  /* 0x00000010ff347819 */ /* 0x000fe20000011639 */
[----:B------:R-:W-:Y:S01]  /*a310*/  HADD2.F32 R74, -RZ, R74.H1_H1 ;  /* 0x3000004aff4a7230 */ /* 0x000fe20000004100 */
[----:B------:R-:W-:Y:S01]  /*a320*/  F2FP.F16.E4M3.UNPACK_B R57, R107.H1 ;  /* 0x0000006bff39723e */ /* 0x000fe200030006ff */
[----:B--2---:R-:W-:Y:S01]  /*a330*/  FMUL.FTZ R111, R36, R75 ;  /* 0x0000004b246f7220 */ /* 0x004fe20000410000 */
[----:B------:R-:W-:-:S02]  /*a340*/  HADD2.F32 R72, -RZ, R72.H1_H1 ;  /* 0x30000048ff487230 */ /* 0x000fc40000004100 */
[----:B------:R-:W-:Y:S01]  /*a350*/  FMUL.FTZ R75, R12, R75 ;  /* 0x0000004b0c4b7220 */ /* 0x000fe20000410000 */
[----:B------:R-:W-:Y:S01]  /*a360*/  HADD2.F32 R59, -RZ, R59.H1_H1 ;  /* 0x3000003bff3b7230 */ /* 0x000fe20000004100 */
[----:B------:R-:W-:Y:S01]  /*a370*/  F2FP.F16.E4M3.UNPACK_B R109, R109 ;  /* 0x0000006dff6d723e */ /* 0x000fe200020006ff */
[--C-:B------:R-:W-:Y:S02]  /*a380*/  HADD2.F32 R73, -RZ, R57.reuse.H0_H0 ;  /* 0x20000039ff497230 */ /* 0x100fe40000004100 */
[----:B------:R-:W-:Y:S01]  /*a390*/  FMUL.FTZ R112, R72, R74 ;  /* 0x0000004a48707220 */ /* 0x000fe20000410000 */
[----:B------:R-:W-:Y:S01]  /*a3a0*/  HADD2.F32 R57, -RZ, R57.H1_H1 ;  /* 0x30000039ff397230 */ /* 0x000fe20000004100 */
[----:B------:R-:W-:Y:S01]  /*a3b0*/  F2FP.F16.E4M3.UNPACK_B R58, R58 ;  /* 0x0000003aff3a723e */ /* 0x000fe200020006ff */
[----:B------:R-:W-:Y:S02]  /*a3c0*/  IMAD.SHL.U32 R50, R50, 0x100, RZ ;  /* 0x0000010032327824 */ /* 0x000fe400078e00ff */
        /* <DEDUP_REMOVED lines=8> */
[----:B------:R-:W-:Y:S01]  /*a450*/  LOP3.LUT R50, R51, 0xff00, R50, 0xf8, !PT ;  /* 0x0000ff0033327812 */ /* 0x000fe200078ef832 */
[----:B------:R-:W-:Y:S01]  /*a460*/  HADD2.F32 R73, -RZ, R58.H0_H0 ;  /* 0x2000003aff497230 */ /* 0x000fe20000004100 */
[----:B------:R-:W-:Y:S01]  /*a470*/  F2FP.F16.E4M3.UNPACK_B R51, R37 ;  /* 0x00000025ff33723e */ /* 0x000fe200020006ff */
        /* <DEDUP_REMOVED lines=11> */
[-C--:B------:R-:W-:Y:S01]  /*a530*/  F2FP.F16.E4M3.UNPACK_B R112, R108.reuse.H1 ;  /* 0x0000006cff70723e */ /* 0x080fe200030006ff */
[----:B------:R-:W-:Y:S01]  /*a540*/  IMAD.MOV.U32 R74, RZ, RZ, R38 ;  /* 0x000000ffff4a7224 */ /* 0x000fe200078e0026 */
[----:B------:R-:W-:-:S02]  /*a550*/  F2FP.F16.E4M3.UNPACK_B R108, R108 ;  /* 0x0000006cff6c723e */ /* 0x000fc400020006ff */
[-C--:B------:R-:W-:Y:S01]  /*a560*/  FMUL.FTZ R111, R72, R109.reuse ;  /* 0x0000006d486f7220 */ /* 0x080fe20000410000 */
[C---:B------:R-:W-:Y:S01]  /*a570*/  FMUL.FTZ R109, R56.reuse, R109 ;  /* 0x0000006d386d7220 */ /* 0x040fe20000410000 */
[--C-:B------:R-:W-:Y:S01]  /*a580*/  HADD2.F32 R113, -RZ, R112.reuse.H0_H0 ;  /* 0x20000070ff717230 */ /* 0x100fe20000004100 */
[----:B------:R-:W-:Y:S01]  /*a590*/  SHF.L.U32 R53, R53, 0x8, RZ ;  /* 0x0000000835357819 */ /* 0x000fe200000006ff */
[-C--:B------:R-:W-:Y:S01]  /*a5a0*/  FFMA.FTZ R58, R56, R107.reuse, -R111 ;  /* 0x0000006b383a7223 */ /* 0x080fe2000001086f */
[----:B------:R-:W-:Y:S01]  /*a5b0*/  FFMA.FTZ R56, R72, R107, R109 ;  /* 0x0000006b48387223 */ /* 0x000fe2000001006d */
[----:B------:R-:W-:Y:S01]  /*a5c0*/  IMAD.MOV.U32 R72, RZ, RZ, R14 ;  /* 0x000000ffff487224 */ /* 0x000fe200078e000e */
[----:B------:R-:W-:Y:S01]  /*a5d0*/  F2FP.F16.E4M3.UNPACK_B R107, R110.H1 ;  /* 0x0000006eff6b723e */ /* 0x000fe200030006ff */
[----:B------:R-:W-:Y:S01]  /*a5e0*/  HADD2.F32 R112, -RZ, R112.H1_H1 ;  /* 0x30000070ff707230 */ /* 0x000fe20000004100 */
[----:B------:R-:W-:Y:S02]  /*a5f0*/  F2FP.F16.E4M3.UNPACK_B R109, R74.H1 ;  /* 0x0000004aff6d723e */ /* 0x000fe400030006ff */
[----:B------:R-:W-:Y:S01]  /*a600*/  F2FP.F16.E4M3.UNPACK_B R111, R72.H1 ;  /* 0x00000048ff6f723e */ /* 0x000fe200030006ff */
[--C-:B------:R-:W-:Y:S01]  /*a610*/  HADD2.F32 R115, -RZ, R107.reuse.H0_H0 ;  /* 0x2000006bff737230 */ /* 0x100fe20000004100 */
[----:B------:R-:W-:Y:S01]  /*a620*/  F2FP.F16.E4M3.UNPACK_B R110, R110 ;  /* 0x0000006eff6e723e */ /* 0x000fe200020006ff */
[----:B------:R-:W-:Y:S01]  /*a630*/  HADD2.F32 R114, -RZ, R107.H1_H1 ;  /* 0x3000006bff727230 */ /* 0x000fe20000004100 */
[----:B------:R-:W-:Y:S01]  /*a640*/  F2FP.SATFINITE.E4M3.F32.PACK_AB_MERGE_C R36, R56, R73, R36 ;  /* 0x000000493824723e */ /* 0x000fe20004807024 */
[----:B------:R-:W-:Y:S01]  /*a650*/  HADD2.F32 R14, -RZ, R111.H0_H0 ;  /* 0x2000006fff0e7230 */ /* 0x000fe20000004100 */
[----:B------:R-:W-:Y:S01]  /*a660*/  F2FP.SATFINITE.E4M3.F32.PACK_AB_MERGE_C R12, R59, R12, RZ ;  /* 0x0000000c3b0c723e */ /* 0x000fe200048070ff */
[----:B------:R-:W-:Y:S01]  /*a670*/  HADD2.F32 R107, -RZ, R109.H1_H1 ;  /* 0x3000006dff6b7230 */ /* 0x000fe20000004100 */
[----:B------:R-:W-:Y:S01]  /*a680*/  LOP3.LUT R54, R54, 0xff00, R53, 0xf8, !PT ;  /* 0x0000ff0036367812 */ /* 0x000fe200078ef835 */
[----:B------:R-:W-:Y:S01]  /*a690*/  HADD2.F32 R111, -RZ, R111.H1_H1 ;  /* 0x3000006fff6f7230 */ /* 0x000fe20000004100 */
[----:B------:R-:W-:Y:S01]  /*a6a0*/  F2FP.SATFINITE.E4M3.F32.PACK_AB_MERGE_C R12, R58, R75, R12 ;  /* 0x0000004b3a0c723e */ /* 0x000fe2000480700c */
[----:B------:R-:W-:-:S02]  /*a6b0*/  HADD2.F32 R38, -RZ, R109.H0_H0 ;  /* 0x2000006dff267230 */ /* 0x000fc40000004100 */
[-C--:B------:R-:W-:Y:S01]  /*a6c0*/  FMUL.FTZ R116, R107, R114.reuse ;  /* 0x000000726b747220 */ /* 0x080fe20000410000 */
[C---:B------:R-:W-:Y:S02]  /*a6d0*/  FMUL.FTZ R114, R111.reuse, R114 ;  /* 0x000000726f727220 */ /* 0x040fe40000410000 */
[-C--:B------:R-:W-:Y:S01]  /*a6e0*/  FMUL.FTZ R117, R38, R115.reuse ;  /* 0x0000007326757220 */ /* 0x080fe20000410000 */
[-C--:B------:R-:W-:Y:S01]  /*a6f0*/  FFMA.FTZ R109, R111, R112.reuse, -R116 ;  /* 0x000000706f6d7223 */ /* 0x080fe20000010874 */
[C---:B------:R-:W-:Y:S01]  /*a700*/  FMUL.FTZ R115, R14.reuse, R115 ;  /* 0x000000730e737220 */ /* 0x040fe20000410000 */
[----:B------:R-:W-:Y:S01]  /*a710*/  FFMA.FTZ R107, R107, R112, R114 ;  /* 0x000000706b6b7223 */ /* 0x000fe20000010072 */
[----:B------:R-:W-:Y:S01]  /*a720*/  F2FP.F16.E4M3.UNPACK_B R111, R74 ;  /* 0x0000004aff6f723e */ /* 0x000fe200020006ff */
[-C--:B------:R-:W-:Y:S01]  /*a730*/  FFMA.FTZ R14, R14, R113.reuse, -R117 ;  /* 0x000000710e0e7223 */ /* 0x080fe20000010875 */
[----:B------:R-:W-:Y:S01]  /*a740*/  F2FP.F16.E4M3.UNPACK_B R112, R72 ;  /* 0x00000048ff70723e */ /* 0x000fe200020006ff */
[----:B------:R-:W-:Y:S01]  /*a750*/  FFMA.FTZ R38, R38, R113, R115 ;  /* 0x0000007126267223 */ /* 0x000fe20000010073 */
[----:B------:R-:W-:-:S02]  /*a760*/  HADD2.F32 R115, -RZ, R110.H0_H0 ;  /* 0x2000006eff737230 */ /* 0x000fc40000004100 */
[--C-:B------:R-:W-:Y:S01]  /*a770*/  HADD2.F32 R74, -RZ, R111.reuse.H0_H0 ;  /* 0x2000006fff4a7230 */ /* 0x100fe20000004100 */
        /* <DEDUP_REMOVED lines=12> */
[----:B------:R-:W-:-:S03]  /*a840*/  FMUL.FTZ R112, R111, R110 ;  /* 0x0000006e6f707220 */ /* 0x000fc60000410000 */
[C---:B------:R-:W-:Y:S01]  /*a850*/  FMUL.FTZ R110, R113.reuse, R110 ;  /* 0x0000006e716e7220 */ /* 0x040fe20000410000 */
[----:B------:R-:W-:-:S03]  /*a860*/  FFMA.FTZ R113, R113, R108, -R112 ;  /* 0x0000006c71717223 */ /* 0x000fc60000010870 */
[----:B------:R-:W-:Y:S01]  /*a870*/  FFMA.FTZ R111, R111, R108, R110 ;  /* 0x0000006c6f6f7223 */ /* 0x000fe2000001006e */
[----:B------:R-:W-:Y:S01]  /*a880*/  IMAD.SHL.U32 R108, R43, 0x100, RZ ;  /* 0x000001002b6c7824 */ /* 0x000fe200078e00ff */
[----:B------:R-:W-:Y:S01]  /*a890*/  LOP3.LUT R43, R46, 0xff00, R47, 0xf8, !PT ;  /* 0x0000ff002e2b7812 */ /* 0x000fe200078ef82f */
[----:B------:R-:W-:Y:S01]  /*a8a0*/  IMAD.U32 R46, R49, 0x10000, RZ ;  /* 0x00010000312e7824 */ /* 0x000fe200078e00ff */
[----:B------:R-:W-:Y:S01]  /*a8b0*/  F2FP.SATFINITE.E4M3.F32.PACK_AB_MERGE_C R14, R113, R72, R14 ;  /* 0x00000048710e723e */ /* 0x000fe2000480700e */
[----:B------:R-:W-:Y:S01]  /*a8c0*/  IMAD.U32 R49, R52, 0x10000, RZ ;  /* 0x0001000034317824 */ /* 0x000fe200078e00ff */
[----:B------:R-:W-:Y:S02]  /*a8d0*/  LOP3.LUT R45, R45, 0xff00, R108, 0xf8, !PT ;  /* 0x0000ff002d2d7812 */ /* 0x000fe400078ef86c */
[----:B------:R-:W-:Y:S02]  /*a8e0*/  LOP3.LUT R43, R43, 0xff0000, R46, 0xf8, !PT ;  /* 0x00ff00002b2b7812 */ /* 0x000fe400078ef82e */
[----:B------:R-:W-:-:S02]  /*a8f0*/  LOP3.LUT R49, R50, 0xff0000, R49, 0xf8, !PT ;  /* 0x00ff000032317812 */ /* 0x000fc400078ef831 */
[----:B------:R-:W-:Y:S01]  /*a900*/  LOP3.LUT R47, R45, 0xff0000, R48, 0xf8, !PT ;  /* 0x00ff00002d2f7812 */ /* 0x000fe200078ef830 */
[----:B------:R-:W-:Y:S01]  /*a910*/  HADD2.F32 R45, -RZ, R51.H0_H0 ;  /* 0x20000033ff2d7230 */ /* 0x000fe20000004100 */
[----:B------:R-:W-:Y:S02]  /*a920*/  F2FP.F16.E4M3.UNPACK_B R57, R49 ;  /* 0x00000031ff39723e */ /* 0x000fe400020006ff */
[----:B------:R-:W-:Y:S02]  /*a930*/  F2FP.F16.E4M3.UNPACK_B R50, R13 ;  /* 0x0000000dff32723e */ /* 0x000fe400020006ff */
[----:B------:R-:W-:Y:S01]  /*a940*/  F2FP.F16.E4M3.UNPACK_B R56, R47 ;  /* 0x0000002fff38723e */ /* 0x000fe200020006ff */
[----:B------:R-:W-:Y:S01]  /*a950*/  HADD2.F32 R48, -RZ, R57.H0_H0 ;  /* 0x20000039ff307230 */ /* 0x000fe20000004100 */
[----:B------:R-:W-:Y:S01]  /*a960*/  F2FP.SATFINITE.E4M3.F32.PACK_AB_MERGE_C R38, R111, R74, R38 ;  /* 0x0000004a6f26723e */ /* 0x000fe20004807026 */
[----:B------:R-:W-:Y:S02]  /*a970*/  HADD2.F32 R46, -RZ, R50.H0_H0 ;  /* 0x20000032ff2e7230 */ /* 0x000fe40000004100 */
[----:B------:R-:W-:-:S02]  /*a980*/  HADD2.F32 R52, -RZ, R56.H0_H0 ;  /* 0x20000038ff347230 */ /* 0x000fc40000004100 */
[CC--:B------:R-:W-:Y:S01]  /*a990*/  FMUL.FTZ R53, R45.reuse, R48.reuse ;  /* 0x000000302d357220 */ /* 0x0c0fe20000410000 */
[----:B------:R-:W-:Y:S02]  /*a9a0*/  HADD2.F32 R57, -RZ, R57.H1_H1 ;  /* 0x30000039ff397230 */ /* 0x000fe40000004100 */
[C---:B------:R-:W-:Y:S01]  /*a9b0*/  FMUL.FTZ R58, R46.reuse, R48 ;  /* 0x000000302e3a7220 */ /* 0x040fe20000410000 */
[----:B------:R-:W-:Y:S02]  /*a9c0*/  HADD2.F32 R50, -RZ, R50.H1_H1 ;  /* 0x30000032ff327230 */ /* 0x000fe40000004100 */
[-C--:B------:R-:W-:Y:S01]  /*a9d0*/  FFMA.FTZ R46, R46, R52.reuse, -R53 ;  /* 0x000000342e2e7223 */ /* 0x080fe20000010835 */
[----:B------:R-:W-:Y:S01]  /*a9e0*/  HADD2.F32 R53, -RZ, R51.H1_H1 ;  /* 0x30000033ff357230 */ /* 0x000fe20000004100 */
[----:B------:R-:W-:Y:S01]  /*a9f0*/  LOP3.LUT R48, R54, 0xff0000, R55, 0xf8, !PT ;  /* 0x00ff000036307812 */ /* 0x000fe200078ef837 */
[----:B------:R-:W-:Y:S01]  /*aa00*/  FFMA.FTZ R45, R45, R52, R58 ;  /* 0x000000342d2d7223 */ /* 0x000fe2000001003a */
[----:B------:R-:W-:Y:S01]  /*aa10*/  F2FP.F16.E4M3.UNPACK_B R52, R37.H1 ;  /* 0x00000025ff34723e */ /* 0x000fe200030006ff */
[----:B------:R-:W-:Y:S01]  /*aa20*/  HADD2.F32 R56, -RZ, R56.H1_H1 ;  /* 0x30000038ff387230 */ /* 0x000fe20000004100 */
[----:B------:R-:W-:Y:S01]  /*aa30*/  F2FP.F16.E4M3.UNPACK_B R55, R49.H1 ;  /* 0x00000031ff37723e */ /* 0x000fe200030006ff */
[----:B------:R-:W-:Y:S01]  /*aa40*/  FMUL.FTZ R58, R50, R57 ;  /* 0x00000039323a7220 */ /* 0x000fe20000410000 */
[----:B------:R-:W-:Y:S01]  /*aa50*/  F2FP.F16.E4M3.UNPACK_B R51, R13.H1 ;  /* 0x0000000dff33723e */ /* 0x000fe200030006ff */
[----:B------:R-:W-:Y:S01]  /*aa60*/  FMUL.FTZ R13, R53, R57 ;  /* 0x00000039350d7220 */ /* 0x000fe20000410000 */
[----:B------:R-:W-:Y:S01]  /*aa70*/  HADD2.F32 R49, -RZ, R52.H0_H0 ;  /* 0x20000034ff317230 */ /* 0x000fe20000004100 */
[----:B------:R-:W-:Y:S01]  /*aa80*/  F2FP.F16.E4M3.UNPACK_B R54, R47.H1 ;  /* 0x0000002fff36723e */ /* 0x000fe200030006ff */
[----:B------:R-:W-:-:S02]  /*aa90*/  HADD2.F32 R72, -RZ, R55.H0_H0 ;  /* 0x20000037ff487230 */ /* 0x000fc40000004100 */
[-C--:B------:R-:W-:Y:S01]  /*aaa0*/  FFMA.FTZ R13, R50, R56.reuse, -R13 ;  /* 0x00000038320d7223 */ /* 0x080fe2000001080d */
[----:B------:R-:W-:Y:S02]  /*aab0*/  HADD2.F32 R37, -RZ, R51.H0_H0 ;  /* 0x20000033ff257230 */ /* 0x000fe40000004100 */
[----:B------:R-:W-:Y:S01]  /*aac0*/  FFMA.FTZ R50, R53, R56, R58 ;  /* 0x0000003835327223 */ /* 0x000fe2000001003a */
[----:B------:R-:W-:Y:S02]  /*aad0*/  HADD2.F32 R56, -RZ, R52.H1_H1 ;  /* 0x30000034ff387230 */ /* 0x000fe40000004100 */
[-C--:B------:R-:W-:Y:S01]  /*aae0*/  FMUL.FTZ R74, R49, R72.reuse ;  /* 0x00000048314a7220 */ /* 0x080fe20000410000 */
[----:B------:R-:W-:Y:S02]  /*aaf0*/  HADD2.F32 R52, -RZ, R55.H1_H1 ;  /* 0x30000037ff347230 */ /* 0x000fe40000004100 */
[----:B------:R-:W-:Y:S01]  /*ab00*/  FMUL.FTZ R72, R37, R72 ;  /* 0x0000004825487220 */ /* 0x000fe20000410000 */
[----:B------:R-:W-:Y:S01]  /*ab10*/  HADD2.F32 R58, -RZ, R54.H0_H0 ;  /* 0x20000036ff3a7230 */ /* 0x000fe20000004100 */
[----:B------:R-:W-:Y:S01]  /*ab20*/  F2FP.F16.E4M3.UNPACK_B R53, R39 ;  /* 0x00000027ff35723e */ /* 0x000fe200020006ff */
[----:B------:R-:W-:-:S02]  /*ab30*/  HADD2.F32 R51, -RZ, R51.H1_H1 ;  /* 0x30000033ff337230 */ /* 0x000fc40000004100 */
[----:B------:R-:W-:Y:S02]  /*ab40*/  HADD2.F32 R55, -RZ, R54.H1_H1 ;  /* 0x30000036ff377230 */ /* 0x000fe40000004100 */
[----:B------:R-:W-:Y:S01]  /*ab50*/  FMUL.FTZ R54, R56, R52 ;  /* 0x0000003438367220 */ /* 0x000fe20000410000 */
[----:B------:R-:W-:Y:S01]  /*ab60*/  FFMA.FTZ R47, R49, R58, R72 ;  /* 0x0000003a312f7223 */ /* 0x000fe20000010048 */
[----:B------:R-:W-:Y:S01]  /*ab70*/  F2FP.F16.E4M3.UNPACK_B R49, R48 ;  /* 0x00000030ff31723e */ /* 0x000fe200020006ff */
[C---:B------:R-:W-:Y:S01]  /*ab80*/  FMUL.FTZ R59, R51.reuse, R52 ;  /* 0x00000034333b7220 */ /* 0x040fe20000410000 */
[----:B------:R-:W-:Y:S01]  /*ab90*/  FFMA.FTZ R52, R51, R55, -R54 ;  /* 0x0000003733347223 */ /* 0x000fe20000010836 */
[----:B------:R-:W-:Y:S01]  /*aba0*/  F2FP.F16.E4M3.UNPACK_B R54, R15 ;  /* 0x0000000fff36723e */ /* 0x000fe200020006ff */
[----:B------:R-:W-:Y:S01]  /*abb0*/  FFMA.FTZ R37, R37, R58, -R74 ;  /* 0x0000003a25257223 */ /* 0x000fe2000001084a */
[----:B------:R-:W-:Y:S01]  /*abc0*/  F2FP.F16.E4M3.UNPACK_B R51, R43 ;  /* 0x0000002bff33723e */ /* 0x000fe200020006ff */
[----:B------:R-:W-:-:S02]  /*abd0*/  HADD2.F32 R58, -RZ, R53.H0_H0 ;  /* 0x20000035ff3a7230 */ /* 0x000fc40000004100 */
[----:B------:R-:W-:Y:S01]  /*abe0*/  FFMA.FTZ R56, R56, R55, R59 ;  /* 0x0000003738387223 */ /* 0x000fe2000001003b */
[----:B------:R-:W-:Y:S01]  /*abf0*/  HADD2.F32 R57, -RZ, R49.H0_H0 ;  /* 0x20000031ff397230 */ /* 0x000fe20000004100 */
[----:B------:R-:W-:Y:S01]  /*ac00*/  F2FP.SATFINITE.E4M3.F32.PACK_AB_MERGE_C R37, R52, R37, RZ ;  /* 0x000000253425723e */ /* 0x000fe200048070ff */
[----:B------:R-:W-:Y:S02]  /*ac10*/  HADD2.F32 R55, -RZ, R54.H0_H0 ;  /* 0x20000036ff377230 */ /* 0x000fe40000004100 */
[----:B------:R-:W-:Y:S02]  /*ac20*/  HADD2.F32 R59, -RZ, R51.H0_H0 ;  /* 0x20000033ff3b7230 */ /* 0x000fe40000004100 */
[CC--:B------:R-:W-:Y:S01]  /*ac30*/  FMUL.FTZ R72, R58.reuse, R57.reuse ;  /* 0x000000393a487220 */ /* 0x0c0fe20000410000 */
[----:B------:R-:W-:Y:S02]  /*ac40*/  HADD2.F32 R53, -RZ, R53.H1_H1 ;  /* 0x30000035ff357230 */ /* 0x000fe40000004100 */
[C---:B------:R-:W-:Y:S01]  /*ac50*/  FMUL.FTZ R73, R55.reuse, R57 ;  /* 0x0000003937497220 */ /* 0x040fe20000410000 */
[----:B------:R-:W-:Y:S01]  /*ac60*/  F2FP.F16.E4M3.UNPACK_B R57, R39.H1 ;  /* 0x00000027ff39723e */ /* 0x000fe200030006ff */
[----:B------:R-:W-:Y:S01]  /*ac70*/  FFMA.FTZ R55, R55, R59, -R72 ;  /* 0x0000003b37377223 */ /* 0x000fe20000010848 */
[----:B------:R-:W-:Y:S01]  /*ac80*/  F2FP.F16.E4M3.UNPACK_B R72, R48.H1 ;  /* 0x00000030ff48723e */ /* 0x000fe200030006ff */
[----:B------:R-:W-:Y:S01]  /*ac90*/  HADD2.F32 R49, -RZ, R49.H1_H1 ;  /* 0x30000031ff317230 */ /* 0x000fe20000004100 */
[----:B------:R-:W-:Y:S01]  /*aca0*/  F2FP.F16.E4M3.UNPACK_B R48, R15.H1 ;  /* 0x0000000fff30723e */ /* 0x000fe200030006ff */
[----:B------:R-:W-:Y:S01]  /*acb0*/  FFMA.FTZ R15, R58, R59, R73 ;  /* 0x0000003b3a0f7223 */ /* 0x000fe20000010049 */
[----:B------:R-:W-:Y:S01]  /*acc0*/  F2FP.F16.E4M3.UNPACK_B R59, R43.H1 ;  /* 0x0000002bff3b723e */ /* 0x000fe200030006ff */
[----:B------:R-:W-:Y:S01]  /*acd0*/  HADD2.F32 R58, -RZ, R57.H0_H0 ;  /* 0x20000039ff3a7230 */ /* 0x000fe20000004100 */
[----:B------:R-:W-:Y:S01]  /*ace0*/  F2FP.SATFINITE.E4M3.F32.PACK_AB_MERGE_C R47, R56, R47, RZ ;  /* 0x0000002f382f723e */ /* 0x000fe200048070ff */
[----:B------:R-:W-:Y:S01]  /*acf0*/  HADD2.F32 R73, -RZ, R72.H0_H0 ;  /* 0x20000048ff497230 */ /* 0x000fe20000004100 */
[----:B------:R-:W-:Y:S01]  /*ad00*/  F2FP.SATFINITE.E4M3.F32.PACK_AB_MERGE_C R13, R13, R46, R37 ;  /* 0x0000002e0d0d723e */ /* 0x000fe20004807025 */
[----:B------:R-:W-:Y:S01]  /*ad10*/  HADD2.F32 R39, -RZ, R48.H0_H0 ;  /* 0x20000030ff277230 */ /* 0x000fe20000004100 */
[----:B------:R-:W-:Y:S01]  /*ad20*/  F2FP.SATFINITE.E4M3.F32.PACK_AB_MERGE_C R37, R50, R45, R47 ;  /* 0x0000002d3225723e */ /* 0x000fe2000480702f */
        /* <DEDUP_REMOVED lines=8> */
[----:B------:R-:W-:-:S02]  /*adb0*/  HADD2.F32 R59, -RZ, R59.H1_H1 ;  /* 0x3000003bff3b7230 */ /* 0x000fc40000004100 */
[CC--:B------:R-:W-:Y:S01]  /*adc0*/  FMUL.FTZ R73, R57.reuse, R72.reuse ;  /* 0x0000004839497220 */ /* 0x0c0fe20000410000 */
[----:B------:R-:W-:Y:S02]  /*add0*/  HADD2.F32 R54, -RZ, R54.H1_H1 ;  /* 0x30000036ff367230 */ /* 0x000fe40000004100 */
[C---:B------:R-:W-:Y:S01]  /*ade0*/  FMUL.FTZ R72, R48.reuse, R72 ;  /* 0x0000004830487220 */ /* 0x040fe20000410000 */
[----:B------:R-:W-:Y:S02]  /*adf0*/  HADD2.F32 R51, -RZ, R51.H1_H1 ;  /* 0x30000033ff337230 */ /* 0x000fe40000004100 */
[-C--:B------:R-:W-:Y:S01]  /*ae00*/  FFMA.FTZ R58, R48, R59.reuse, -R73 ;  /* 0x0000003b303a7223 */ /* 0x080fe20000010849 */
[----:B------:R-:W-:Y:S01]  /*ae10*/  FFMA.FTZ R72, R57, R59, R72 ;  /* 0x0000003b39487223 */ /* 0x000fe20000010048 */
[CC--:B------:R-:W-:Y:S01]  /*ae20*/  FMUL.FTZ R57, R53.reuse, R49.reuse ;  /* 0x0000003135397220 */ /* 0x0c0fe20000410000 */
[----:B------:R-:W-:Y:S02]  /*ae30*/  FMUL.FTZ R48, R54, R49 ;  /* 0x0000003136307220 */ /* 0x000fe40000410000 */
[----:B------:R-:W-:Y:S01]  /*ae40*/  F2FP.SATFINITE.E4M3.F32.PACK_AB_MERGE_C R39, R58, R39, RZ ;  /* 0x000000273a27723e */ /* 0x000fe200048070ff */
[-C--:B------:R-:W-:Y:S01]  /*ae50*/  FFMA.FTZ R54, R54, R51.reuse, -R57 ;  /* 0x0000003336367223 */ /* 0x080fe20000010839 */
[----:B------:R-:W-:Y:S01]  /*ae60*/  FFMA.FTZ R48, R53, R51, R48 ;  /* 0x0000003335307223 */ /* 0x000fe20000010030 */
[----:B------:R-:W-:-:S03]  /*ae70*/  F2FP.SATFINITE.E4M3.F32.PACK_AB_MERGE_C R43, R72, R43, RZ ;  /* 0x0000002b482b723e */ /* 0x000fc600048070ff */
[----:B------:R-:W-:Y:S02]  /*ae80*/  F2FP.SATFINITE.E4M3.F32.PACK_AB_MERGE_C R39, R54, R55, R39 ;  /* 0x000000373627723e */ /* 0x000fe40004807027 */
[----:B------:R-:W-:-:S03]  /*ae90*/  F2FP.SATFINITE.E4M3.F32.PACK_AB_MERGE_C R43, R48, R15, R43 ;  /* 0x0000000f302b723e */ /* 0x000fc6000480702b */
[----:B------:R-:W-:Y:S01]  /*aea0*/  IMAD.MOV.U32 R15, RZ, RZ, R39 ;  /* 0x000000ffff0f7224 */ /* 0x000fe200078e0027 */
[----:B------:R-:W-:-:S07]  /*aeb0*/  MOV R39, R43 ;  /* 0x0000002b00277202 */ /* 0x000fce0000000f00 */
.L_x_3134:
[----:B------:R-:W-:Y:S05]  /*aec0*/  BSYNC B2 ;  /* 0x0000000000027941 */ /* 0x000fea0003800000 */
.L_x_3133:
[----:B------:R-:W-:Y:S01]  /*aed0*/  ISETP.GE.AND P3, PT, R11, R105, PT ;  /* 0x000000690b00720c */ /* 0x000fe20003f66270 */
[----:B-1----:R1:W-:-:S12]  /*aee0*/  ST.E.128 desc[UR46][R40.64], R12 ;  /* 0x0000000c28007985 */ /* 0x0023d8000c101d2e */
[----:B------:R-:W-:-:S04]  /*aef0*/  @!P3 IADD3 R42, P4, R11, R42, RZ ;  /* 0x0000002a0b2ab210 */ /* 0x000fc80007f9e0ff */
[----:B------:R-:W-:-:S05]  /*af00*/  @!P3 LEA.HI.X.SX32 R43, R11, R44, 0x1, P4 ;  /* 0x0000002c0b2bb211 */ /* 0x000fca00020f0eff */
[----:B---3--:R1:W-:Y:S04]  /*af10*/  @!P3 ST.E.128 desc[UR46][R42.64], R36 ;  /* 0x000000242a00b985 */ /* 0x0083e8000c101d2e */
.L_x_3132:
[----:B------:R-:W-:Y:S05]  /*af20*/  BSYNC B1 ;  /* 0x0000000000017941 */ /* 0x000fea0003800000 */
.L_x_3131:
[----:B------:R-:W-:-:S03]  /*af30*/  UMOV UR4, 0xffffffff ;  /* 0xffffffff00047882 */ /* 0x000fc60000000000 */
[----:B------:R-:W-:Y:S05]  /*af40*/  BRA.DIV UR4, `(.L_x_3135) ;  /* 0x0000027604e87947 */ /* 0x000fea000b800000 */
[----:B-1----:R-:W1:Y:S04]  /*af50*/  SHFL.IDX PT, R100, R100, 0x3, 0x181f ;  /* 0x00781f0064647f89 */ /* 0x002e6800000e0000 */
[----:B---3--:R3:W0:Y:S02]  /*af60*/  SHFL.IDX PT, R42, R99, 0x3, 0x181f ;  /* 0x00781f00632a7f89 */ /* 0x00862400000e0000 */
.L_x_3469:
[----:B------:R-:W-:-:S05]  /*af70*/  VIADD R11, R219, 0x60 ;  /* 0x00000060db0b7836 */ /* 0x000fca0000000000 */
[----:B------:R-:W-:-:S13]  /*af80*/  ISETP.GE.OR P3, PT, R11, R97, P1 ;  /* 0x000000610b00720c */ /* 0x000fda0000f66670 */
[----:B------:R-:W-:Y:S05]  /*af90*/  @P3 BRA `(.L_x_3110) ;  /* 0x0000001400903947 */ /* 0x000fea0003800000 */
[----:B----4-:R-:W4:Y:S01]  /*afa0*/  LDL R14, [R1+0x6c] ;  /* 0x00006c00010e7983 */ /* 0x010f220000100800 */
        /* <DEDUP_REMOVED lines=10> */
[----:B-1----:R-:W-:Y:S01]  /*b050*/  IMAD.X R41, R100, 0x1, R87, P3 ;  /* 0x0000000164297824 */ /* 0x002fe200018e0657 */
        /* <DEDUP_REMOVED lines=10> */
[----:B----4-:R-:W-:Y:S01]  /*b100*/  IADD3 R13, R12, R13, R14 ;  /* 0x0000000d0c0d7210 */ /* 0x010fe20007ffe00e */
[----:B------:R-:W-:-:S04]  /*b110*/  IMAD R12, R216, 0x8000, R7 ;  /* 0x00008000d80c7824 */ /* 0x000fc800078e0207 */
[----:B------:R-:W-:Y:S02]  /*b120*/  IMAD R14, R216, 0x8000, R13 ;  /* 0x00008000d80e7824 */ /* 0x000fe400078e020d */
[----:B------:R-:W-:-:S03]  /*b130*/  IMAD.IADD R12, R23, 0x1, R12 ;  /* 0x00000001170c7824 */ /* 0x000fc600078e020c */
[----:B------:R-:W-:-:S03]  /*b140*/  IADD3 R36, R23, R14, RZ ;  /* 0x0000000e17247210 */ /* 0x000fc60007ffe0ff */
[----:B------:R-:W0:Y:S04]  /*b150*/  LDS.128 R12, [R12+0x28400] ;  /* 0x028400000c0c7984 */ /* 0x000e280000000c00 */
[----:B------:R-:W1:Y:S01]  /*b160*/  LDS.128 R36, [R36+0x28400] ;  /* 0x0284000024247984 */ /* 0x000e620000000c00 */
[----:B------:R-:W-:Y:S05]  /*b170*/  @P2 BRA `(.L_x_3137) ;  /* 0x0000000c00542947 */ /* 0x000fea0003800000 */
[--C-:B------:R-:W-:Y:S01]  /*b180*/  SHF.R.U32.HI R43, RZ, 0x8, R61.reuse ;  /* 0x00000008ff2b7819 */ /* 0x100fe2000001163d */
[----:B0-----:R-:W-:Y:S01]  /*b190*/  IMAD.MOV.U32 R47, RZ, RZ, R12 ;  /* 0x000000ffff2f7224 */ /* 0x001fe200078e000c */
[----:B------:R-:W-:Y:S01]  /*b1a0*/  LOP3.LUT R49, R61, 0xff0000ff, RZ, 0xc0, !PT ;  /* 0xff0000ff3d317812 */ /* 0x000fe200078ec0ff */
[----:B-1----:R-:W-:Y:S01]  /*b1b0*/  IMAD.MOV.U32 R48, RZ, RZ, R36 ;  /* 0x000000ffff307224 */ /* 0x002fe200078e0024 */
[----:B------:R-:W-:Y:S01]  /*b1c0*/  SHF.R.U32.HI R53, RZ, 0x10, R61 ;  /* 0x00000010ff357819 */ /* 0x000fe2000001163d */
[----:B------:R-:W-:Y:S01]  /*b1d0*/  IMAD.SHL.U32 R12, R43, 0x100, RZ ;  /* 0x000001002b0c7824 */ /* 0x000fe200078e00ff */
[--C-:B------:R-:W-:Y:S01]  /*b1e0*/  SHF.R.U32.HI R52, RZ, 0x8, R63.reuse ;  /* 0x00000008ff347819 */ /* 0x100fe2000001163f */
[----:B------:R-:W-:Y:S01]  /*b1f0*/  IMAD.MOV.U32 R43, RZ, RZ, R14 ;  /* 0x000000ffff2b7224 */ /* 0x000fe200078e000e */
[----:B------:R-:W-:Y:S01]  /*b200*/  SHF.R.U32.HI R54, RZ, 0x10, R63 ;  /* 0x00000010ff367819 */ /* 0x000fe2000001163f */
[----:B------:R-:W-:Y:S01]  /*b210*/  IMAD.U32 R36, R53, 0x10000, RZ ;  /* 0x0001000035247824 */ /* 0x000fe200078e00ff */
[----:B------:R-:W-:Y:S01]  /*b220*/  LOP3.LUT R49, R49, 0xff00, R12, 0xf8, !PT ;  /* 0x0000ff0031317812 */ /* 0x000fe200078ef80c */
[----:B------:R-:W-:Y:S01]  /*b230*/  IMAD.MOV.U32 R44, RZ, RZ, R38 ;  /* 0x000000ffff2c7224 */ /* 0x000fe200078e0026 */
[----:B------:R-:W-:-:S02]  /*b240*/  LOP3.LUT R51, R63, 0xff0000ff, RZ, 0xc0, !PT ;  /* 0xff0000ff3f337812 */ /* 0x000fc400078ec0ff */
[----:B------:R-:W-:Y:S02]  /*b250*/  SHF.R.U32.HI R50, RZ, 0x8, R65 ;  /* 0x00000008ff327819 */ /* 0x000fe40000011641 */
[----:B------:R-:W-:Y:S02]  /*b260*/  SHF.L.U32 R12, R52, 0x8, RZ ;  /* 0x00000008340c7819 */ /* 0x000fe400000006ff */
[----:B------:R-:W-:Y:S01]  /*b270*/  SHF.R.U32.HI R46, RZ, 0x8, R67 ;  /* 0x00000008ff2e7819 */ /* 0x000fe20000011643 */
[----:B------:R-:W-:Y:S01]  /*b280*/  IMAD.SHL.U32 R14, R50, 0x100, RZ ;  /* 0x00000100320e7824 */ /* 0x000fe200078e00ff */
[----:B------:R-:W-:Y:S01]  /*b290*/  LOP3.LUT R53, R51, 0xff00, R12, 0xf8, !PT ;  /* 0x0000ff0033357812 */ /* 0x000fe200078ef80c */
[----:B------:R-:W-:Y:S01]  /*b2a0*/  IMAD.U32 R12, R54, 0x10000, RZ ;  /* 0x00010000360c7824 */ /* 0x000fe200078e00ff */
[----:B------:R-:W-:Y:S01]  /*b2b0*/  LOP3.LUT R55, R65, 0xff0000ff, RZ, 0xc0, !PT ;  /* 0xff0000ff41377812 */ /* 0x000fe200078ec0ff */
[----:B------:R-:W-:Y:S01]  /*b2c0*/  IMAD.SHL.U32 R38, R46, 0x100, RZ ;  /* 0x000001002e267824 */ /* 0x000fe200078e00ff */
[----:B------:R-:W-:-:S02]  /*b2d0*/  LOP3.LUT R36, R49, 0xff0000, R36, 0xf8, !PT ;  /* 0x00ff000031247812 */ /* 0x000fc400078ef824 */
[----:B------:R-:W-:Y:S02]  /*b2e0*/  F2FP.F16.E4M3.UNPACK_B R54, R103.H1 ;  /* 0x00000067ff36723e */ /* 0x000fe400030006ff */
[----:B------:R-:W-:Y:S02]  /*b2f0*/  F2FP.F16.E4M3.UNPACK_B R51, R48.H1 ;  /* 0x00000030ff33723e */ /* 0x000fe400030006ff */
[----:B------:R-:W-:Y:S02]  /*b300*/  F2FP.F16.E4M3.UNPACK_B R49, R47.H1 ;  /* 0x0000002fff31723e */ /* 0x000fe400030006ff */
[----:B------:R-:W-:Y:S01]  /*b310*/  SHF.R.U32.HI R45, RZ, 0x10, R65 ;  /* 0x00000010ff2d7819 */ /* 0x000fe20000011641 */
[----:B------:R-:W-:Y:S01]  /*b320*/  HADD2.F32 R50, -RZ, R51.H0_H0 ;  /* 0x20000033ff327230 */ /* 0x000fe20000004100 */
[----:B------:R-:W-:Y:S01]  /*b330*/  LOP3.LUT R59, R67, 0xff0000ff, RZ, 0xc0, !PT ;  /* 0xff0000ff433b7812 */ /* 0x000fe200078ec0ff */
[----:B------:R-:W-:Y:S01]  /*b340*/  HADD2.F32 R46, -RZ, R49.H0_H0 ;  /* 0x20000031ff2e7230 */ /* 0x000fe20000004100 */
[----:B------:R-:W-:Y:S01]  /*b350*/  LOP3.LUT R57, R55, 0xff00, R14, 0xf8, !PT ;  /* 0x0000ff0037397812 */ /* 0x000fe200078ef80e */
[----:B------:R-:W-:Y:S01]  /*b360*/  HADD2.F32 R55, -RZ, R54.H0_H0 ;  /* 0x20000036ff377230 */ /* 0x000fe20000004100 */
[----:B------:R-:W-:-:S02]  /*b370*/  F2FP.F16.E4M3.UNPACK_B R52, R101.H1 ;  /* 0x00000065ff34723e */ /* 0x000fc400030006ff */
[----:B------:R-:W-:Y:S01]  /*b380*/  LOP3.LUT R59, R59, 0xff00, R38, 0xf8, !PT ;  /* 0x0000ff003b3b7812 */ /* 0x000fe200078ef826 */
[----:B------:R-:W-:Y:S01]  /*b390*/  IMAD.U32 R38, R45, 0x10000, RZ ;  /* 0x000100002d267824 */ /* 0x000fe200078e00ff */
[----:B------:R-:W-:Y:S01]  /*b3a0*/  LOP3.LUT R12, R53, 0xff0000, R12, 0xf8, !PT ;  /* 0x00ff0000350c7812 */ /* 0x000fe200078ef80c */
[----:B------:R-:W-:Y:S02]  /*b3b0*/  HADD2.F32 R53, -RZ, R52.H0_H0 ;  /* 0x20000034ff357230 */ /* 0x000fe40000004100 */
[-C--:B------:R-:W-:Y:S01]  /*b3c0*/  FMUL.FTZ R45, R50, R55.reuse ;  /* 0x00000037322d7220 */ /* 0x080fe20000410000 */
[C---:B------:R-:W-:Y:S01]  /*b3d0*/  FMUL.FTZ R55, R46.reuse, R55 ;  /* 0x000000372e377220 */ /* 0x040fe20000410000 */
[----:B------:R-:W-:Y:S02]  /*b3e0*/  SHF.R.U32.HI R56, RZ, 0x10, R67 ;  /* 0x00000010ff387819 */ /* 0x000fe40000011643 */
[-C--:B------:R-:W-:Y:S01]  /*b3f0*/  FFMA.FTZ R45, R46, R53.reuse, -R45 ;  /* 0x000000352e2d7223 */ /* 0x080fe2000001082d */
[----:B------:R-:W-:Y:S01]  /*b400*/  FFMA.FTZ R46, R50, R53, R55 ;  /* 0x00000035322e7223 */ /* 0x000fe20000010037 */
[----:B------:R-:W-:Y:S01]  /*b410*/  HADD2.F32 R53, -RZ, R54.H1_H1 ;  /* 0x30000036ff357230 */ /* 0x000fe20000004100 */
[----:B------:R-:W-:Y:S01]  /*b420*/  F2FP.F16.E4M3.UNPACK_B R103, R103 ;  /* 0x00000067ff67723e */ /* 0x000fe200020006ff */
[----:B------:R-:W-:Y:S01]  /*b430*/  HADD2.F32 R55, -RZ, R52.H1_H1 ;  /* 0x30000034ff377230 */ /* 0x000fe20000004100 */
[----:B------:R-:W-:Y:S01]  /*b440*/  F2FP.F16.E4M3.UNPACK_B R52, R48 ;  /* 0x00000030ff34723e */ /* 0x000fe200020006ff */
[----:B------:R-:W-:Y:S01]  /*b450*/  HADD2.F32 R50, -RZ, R49.H1_H1 ;  /* 0x30000031ff327230 */ /* 0x000fe20000004100 */
[----:B------:R-:W-:Y:S01]  /*b460*/  LOP3.LUT R38, R57, 0xff0000, R38, 0xf8, !PT ;  /* 0x00ff000039267812 */ /* 0x000fe200078ef826 */
[----:B------:R-:W-:Y:S01]  /*b470*/  HADD2.F32 R54, -RZ, R51.H1_H1 ;  /* 0x30000033ff367230 */ /* 0x000fe20000004100 */
[----:B------:R-:W-:-:S02]  /*b480*/  F2FP.F16.E4M3.UNPACK_B R51, R47 ;  /* 0x0000002fff33723e */ /* 0x000fc400020006ff */
[----:B------:R-:W-:Y:S01]  /*b490*/  SHF.L.U32 R14, R56, 0x10, RZ ;  /* 0x00000010380e7819 */ /* 0x000fe200000006ff */
[----:B------:R-:W-:Y:S01]  /*b4a0*/  FMUL.FTZ R57, R50, R53 ;  /* 0x0000003532397220 */ /* 0x000fe20000410000 */
[----:B------:R-:W-:Y:S01]  /*b4b0*/  F2FP.F16.E4M3.UNPACK_B R101, R101 ;  /* 0x00000065ff65723e */ /* 0x000fe200020006ff */
[----:B------:R-:W-:Y:S01]  /*b4c0*/  FMUL.FTZ R47, R54, R53 ;  /* 0x00000035362f7220 */ /* 0x000fe20000410000 */
[----:B------:R-:W-:Y:S01]  /*b4d0*/  HADD2.F32 R56, -RZ, R103.H0_H0 ;  /* 0x20000067ff387230 */ /* 0x000fe20000004100 */
[----:B------:R-:W-:Y:S01]  /*b4e0*/  LOP3.LUT R14, R59, 0xff0000, R14, 0xf8, !PT ;  /* 0x00ff00003b0e7812 */ /* 0x000fe200078ef80e */
[----:B------:R-:W-:Y:S02]  /*b4f0*/  HADD2.F32 R53, -RZ, R52.H0_H0 ;  /* 0x20000034ff357230 */ /* 0x000fe40000004100 */
[-C--:B------:R-:W-:Y:S01]  /*b500*/  FFMA.FTZ R48, R50, R55.reuse, -R47 ;  /* 0x0000003732307223 */ /* 0x080fe2000001082f */
[----:B------:R-:W-:Y:S02]  /*b510*/  HADD2.F32 R49, -RZ, R51.H0_H0 ;  /* 0x20000033ff317230 */ /* 0x000fe40000004100 */
[----:B------:R-:W-:Y:S01]  /*b520*/  FFMA.FTZ R47, R54, R55, R57 ;  /* 0x00000037362f7223 */ /* 0x000fe20000010039 */
[----:B------:R-:W-:-:S02]  /*b530*/  HADD2.F32 R50, -RZ, R101.H0_H0 ;  /* 0x20000065ff327230 */ /* 0x000fc40000004100 */
[-C--:B------:R-:W-:Y:S01]  /*b540*/  FMUL.FTZ R58, R53, R56.reuse ;  /* 0x00000038353a7220 */ /* 0x080fe20000410000 */
[----:B------:R-:W-:Y:S02]  /*b550*/  HADD2.F32 R103, -RZ, R103.H1_H1 ;  /* 0x30000067ff677230 */ /* 0x000fe40000004100 */
[C---:B------:R-:W-:Y:S01]  /*b560*/  FMUL.FTZ R56, R49.reuse, R56 ;  /* 0x0000003831387220 */ /* 0x040fe20000410000 */
[----:B------:R-:W-:Y:S01]  /*b570*/  HADD2.F32 R54, -RZ, R52.H1_H1 ;  /* 0x30000034ff367230 */ /* 0x000fe20000004100 */
[----:B------:R-:W-:Y:S01]  /*b580*/  F2FP.F16.E4M3.UNPACK_B R57, R104.H1 ;  /* 0x00000068ff39723e */ /* 0x000fe200030006ff */
[----:B------:R-:W-:Y:S01]  /*b590*/  HADD2.F32 R51, -RZ, R51.H1_H1 ;  /* 0x30000033ff337230 */ /* 0x000fe20000004100 */
[----:B------:R-:W-:Y:S01]  /*b5a0*/  F2FP.F16.E4M3.UNPACK_B R55, R44.H1 ;  /* 0x0000002cff37723e */ /* 0x000fe200030006ff */
[-C--:B------:R-:W-:Y:S01]  /*b5b0*/  FFMA.FTZ R49, R49, R50.reuse, -R58 ;  /* 0x0000003231317223 */ /* 0x080fe2000001083a */
[----:B------:R-:W-:Y:S02]  /*b5c0*/  HADD2.F32 R101, -RZ, R101.H1_H1 ;  /* 0x30000065ff657230 */ /* 0x000fe40000004100 */
[----:B------:R-:W-:Y:S01]  /*b5d0*/  FFMA.FTZ R50, R53, R50, R56 ;  /* 0x0000003235327223 */ /* 0x000fe20000010038 */
[-C--:B------:R-:W-:Y:S01]  /*b5e0*/  FMUL.FTZ R52, R54, R103.reuse ;  /* 0x0000006736347220 */ /* 0x080fe20000410000 */
[----:B------:R-:W-:Y:S01]  /*b5f0*/  FMUL.FTZ R103, R51, R103 ;  /* 0x0000006733677220 */ /* 0x000fe20000410000 */
[----:B------:R-:W-:Y:S01]  /*b600*/  F2FP.F16.E4M3.UNPACK_B R58, R102.H1 ;  /* 0x00000066ff3a723e */ /* 0x000fe200030006ff */
[----:B------:R-:W-:Y:S01]  /*b610*/  HADD2.F32 R61, -RZ, R57.H0_H0 ;  /* 0x20000039ff3d7230 */ /* 0x000fe20000004100 */
[----:B------:R-:W-:Y:S01]  /*b620*/  F2FP.F16.E4M3.UNPACK_B R53, R43.H1 ;  /* 0x0000002bff35723e */ /* 0x000fe200030006ff */
[----:B------:R-:W-:-:S02]  /*b630*/  HADD2.F32 R56, -RZ, R55.H0_H0 ;  /* 0x20000037ff387230 */ /* 0x000fc40000004100 */
[-C--:B------:R-:W-:Y:S01]  /*b640*/  FFMA.FTZ R52, R51, R101.reuse, -R52 ;  /* 0x0000006533347223 */ /* 0x080fe20000010834 */
[----:B------:R-:W-:Y:S01]  /*b650*/  FFMA.FTZ R51, R54, R101, R103 ;  /* 0x0000006536337223 */ /* 0x000fe20000010067 */
[----:B------:R-:W-:Y:S01]  /*b660*/  HADD2.F32 R60, -RZ, R57.H1_H1 ;  /* 0x30000039ff3c7230 */ /* 0x000fe20000004100 */
[----:B------:R-:W-:Y:S01]  /*b670*/  F2FP.F16.E4M3.UNPACK_B R104, R104 ;  /* 0x00000068ff68723e */ /* 0x000fe200020006ff */
[----:B------:R-:W-:Y:S02]  /*b680*/  HADD2.F32 R54, -RZ, R53.H0_H0 ;  /* 0x20000035ff367230 */ /* 0x000fe40000004100 */
[----:B------:R-:W-:Y:S01]  /*b690*/  FMUL.FTZ R63, R56, R61 ;  /* 0x0000003d383f7220 */ /* 0x000fe20000410000 */
[----:B------:R-:W-:Y:S01]  /*b6a0*/  HADD2.F32 R59, -RZ, R58.H0_H0 ;  /* 0x2000003aff3b7230 */ /* 0x000fe20000004100 */
[----:B------:R-:W-:Y:S01]  /*b6b0*/  F2FP.F16.E4M3.UNPACK_B R43, R43 ;  /* 0x0000002bff2b723e */ /* 0x000fe200020006ff */
[----:B------:R-:W-:Y:S02]  /*b6c0*/  HADD2.F32 R57, -RZ, R55.H1_H1 ;  /* 0x30000037ff397230 */ /* 0x000fe40000004100 */
[----:B------:R-:W-:Y:S01]  /*b6d0*/  FMUL.FTZ R61, R54, R61 ;  /* 0x0000003d363d7220 */ /* 0x000fe20000410000 */
[----:B------:R-:W-:-:S02]  /*b6e0*/  HADD2.F32 R55, -RZ, R53.H1_H1 ;  /* 0x30000035ff377230 */ /* 0x000fc40000004100 */
[-C--:B------:R-:W-:Y:S01]  /*b6f0*/  FFMA.FTZ R53, R54, R59.reuse, -R63 ;  /* 0x0000003b36357223 */ /* 0x080fe2000001083f */
[----:B------:R-:W-:Y:S02]  /*b700*/  HADD2.F32 R58, -RZ, R58.H1_H1 ;  /* 0x3000003aff3a7230 */ /* 0x000fe40000004100 */
[----:B------:R-:W-:Y:S01]  /*b710*/  FMUL.FTZ R54, R57, R60 ;  /* 0x0000003c39367220 */ /* 0x000fe20000410000 */
[----:B------:R-:W-:Y:S01]  /*b720*/  F2FP.F16.E4M3.UNPACK_B R102, R102 ;  /* 0x00000066ff66723e */ /* 0x000fe200020006ff */
[C---:B------:R-:W-:Y:S01]  /*b730*/  FMUL.FTZ R60, R55.reuse, R60 ;  /* 0x0000003c373c7220 */ /* 0x040fe20000410000 */
[----:B------:R-:W-:Y:S01]  /*b740*/  FFMA.FTZ R61, R56, R59, R61 ;  /* 0x0000003b383d7223 */ /* 0x000fe2000001003d */
[----:B------:R-:W-:Y:S01]  /*b750*/  FFMA.FTZ R62, R55, R58, -R54 ;  /* 0x0000003a373e7223 */ /* 0x000fe20000010836 */
[----:B------:R-:W-:Y:S01]  /*b760*/  F2FP.F16.E4M3.UNPACK_B R54, R44 ;  /* 0x0000002cff36723e */ /* 0x000fe200020006ff */
[----:B------:R-:W-:Y:S01]  /*b770*/  FFMA.FTZ R64, R57, R58, R60 ;  /* 0x0000003a39407223 */ /* 0x000fe2000001003c */
[----:B------:R-:W-:Y:S01]  /*b780*/  HADD2.F32 R57, -RZ, R104.H0_H0 ;  /* 0x20000068ff397230 */ /* 0x000fe20000004100 */
[----:B------:R-:W-:Y:S01]  /*b790*/  F2FP.SATFINITE.E4M3.F32.PACK_AB_MERGE_C R45, R48, R45, RZ ;  /* 0x0000002d302d723e */ /* 0x000fe200048070ff */
[----:B------:R-:W-:Y:S01]  /*b7a0*/  HADD2.F32 R44, -RZ, R43.H0_H0 ;  /* 0x2000002bff2c7230 */ /* 0x000fe20000004100 */
[----:B------:R-:W-:Y:S01]  /*b7b0*/  F2FP.SATFINITE.E4M3.F32.PACK_AB_MERGE_C R62, R62, R53, RZ ;  /* 0x000000353e3e723e */ /* 0x000fe200048070ff */
[----:B------:R-:W-:Y:S01]  /*b7c0*/  HADD2.F32 R55, -RZ, R54.H0_H0 ;  /* 0x20000036ff377230 */ /* 0x000fe20000004100 */
[----:B------:R-:W-:Y:S01]  /*b7d0*/  F2FP.SATFINITE.E4M3.F32.PACK_AB_MERGE_C R47, R47, R46, RZ ;  /* 0x0000002e2f2f723e */ /* 0x000fe200048070ff */
[----:B------:R-:W-:-:S02]  /*b7e0*/  HADD2.F32 R104, -RZ, R104.H1_H1 ;  /* 0x30000068ff687230 */ /* 0x000fc40000004100 */
[CC--:B------:R-:W-:Y:S01]  /*b7f0*/  FMUL.FTZ R58, R44.reuse, R57.reuse ;  /* 0x000000392c3a7220 */ /* 0x0c0fe20000410000 */
[----:B------:R-:W-:Y:S02]  /*b800*/  HADD2.F32 R43, -RZ, R43.H1_H1 ;  /* 0x3000002bff2b7230 */ /* 0x000fe40000004100 */
[----:B------:R-:W-:Y:S01]  /*b810*/  FMUL.FTZ R59, R55, R57 ;  /* 0x00000039373b7220 */ /* 0x000fe20000410000 */
[----:B------:R-:W-:Y:S01]  /*b820*/  HADD2.F32 R56, -RZ, R102.H0_H0 ;  /* 0x20000066ff387230 */ /* 0x000fe20000004100 */
[----:B------:R-:W-:Y:S01]  /*b830*/  F2FP.F16.E4M3.UNPACK_B R53, R37 ;  /* 0x00000025ff35723e */ /* 0x000fe200020006ff */
[----:B------:R-:W-:Y:S02]  /*b840*/  HADD2.F32 R54, -RZ, R54.H1_H1 ;  /* 0x30000036ff367230 */ /* 0x000fe40000004100 */
[C---:B------:R-:W-:Y:S01]  /*b850*/  FMUL.FTZ R57, R43.reuse, R104 ;  /* 0x000000682b397220 */ /* 0x040fe20000410000 */
[----:B------:R-:W-:Y:S01]  /*b860*/  HADD2.F32 R102, -RZ, R102.H1_H1 ;  /* 0x30000066ff667230 */ /* 0x000fe20000004100 */
[----:B------:R-:W-:Y:S01]  /*b870*/  F2FP.F16.E4M3.UNPACK_B R48, R13 ;  /* 0x0000000dff30723e */ /* 0x000fe200020006ff */
[----:B------:R-:W-:Y:S01]  /*b880*/  FFMA.FTZ R44, R44, R56, -R59 ;  /* 0x000000382c2c7223 */ /* 0x000fe2000001083b */
[----:B------:R-:W-:Y:S01]  /*b890*/  FMUL.FTZ R60, R54, R104 ;  /* 0x00000068363c7220 */ /* 0x000fe20000410000 */
[----:B------:R-:W-:Y:S01]  /*b8a0*/  F2FP.SATFINITE.E4M3.F32.PACK_AB_MERGE_C R46, R52, R49, R45 ;  /* 0x00000031342e723e */ /* 0x000fe2000480702d */
[----:B------:R-:W-:Y:S01]  /*b8b0*/  FFMA.FTZ R57, R54, R102, R57 ;  /* 0x0000006636397223 */ /* 0x000fe20000010039 */
[----:B------:R-:W-:Y:S01]  /*b8c0*/  F2FP.F16.E4M3.UNPACK_B R54, R38 ;  /* 0x00000026ff36723e */ /* 0x000fe200020006ff */
[----:B------:R-:W-:Y:S01]  /*b8d0*/  FFMA.FTZ R43, R43, R102, -R60 ;  /* 0x000000662b2b7223 */ /* 0x000fe2000001083c */
[----:B------:R-:W-:Y:S01]  /*b8e0*/  FFMA.FTZ R58, R55, R56, R58 ;  /* 0x00000038373a7223 */ /* 0x000fe2000001003a */
[----:B------:R-:W-:Y:S01]  /*b8f0*/  F2FP.SATFINITE.E4M3.F32.PACK_AB_MERGE_C R45, R51, R50, R47 ;  /* 0x00000032332d723e */ /* 0x000fe2000480702f */
[--C-:B------:R-:W-:Y:S01]  /*b900*/  HADD2.F32 R49, -RZ, R53.reuse.H0_H0 ;  /* 0x20000035ff317230 */ /* 0x100fe20000004100 */
[----:B------:R-:W-:Y:S01]  /*b910*/  F2FP.SATFINITE.E4M3.F32.PACK_AB_MERGE_C R61, R64, R61, RZ ;  /* 0x0000003d403d723e */ /* 0x000fe200048070ff */
[----:B------:R-:W-:Y:S01]  /*b920*/  HADD2.F32 R50, -RZ, R54.H0_H0 ;  /* 0x20000036ff327230 */ /* 0x000fe20000004100 */
[----:B------:R-:W-:Y:S01]  /*b930*/  F2FP.F16.E4M3.UNPACK_B R51, R36 ;  /* 0x00000024ff33723e */ /* 0x000fe200020006ff */
[----:B------:R-:W-:Y:S01]  /*b940*/  HADD2.F32 R47, -RZ, R48.H0_H0 ;  /* 0x20000030ff2f7230 */ /* 0x000fe20000004100 */
[----:B------:R-:W-:Y:S01]  /*b950*/  F2FP.SATFINITE.E4M3.F32.PACK_AB_MERGE_C R44, R43, R44, R62 ;  /* 0x0000002c2b2c723e */ /* 0x000fe2000480703e */
[----:B------:R-:W-:Y:S01]  /*b960*/  HADD2.F32 R53, -RZ, R53.H1_H1 ;  /* 0x30000035ff357230 */ /* 0x000fe20000004100 */
[----:B------:R-:W-:Y:S01]  /*b970*/  F2FP.SATFINITE.E4M3.F32.PACK_AB_MERGE_C R43, R57, R58, R61 ;  /* 0x0000003a392b723e */ /* 0x000fe2000480703d */
[----:B------:R-:W-:-:S02]  /*b980*/  HADD2.F32 R52, -RZ, R51.H0_H0 ;  /* 0x20000033ff347230 */ /* 0x000fc40000004100 */
[-C--:B------:R-:W-:Y:S01]  /*b990*/  FMUL.FTZ R56, R49, R50.reuse ;  /* 0x0000003231387220 */ /* 0x080fe20000410000 */
[C---:B------:R-:W-:Y:S01]  /*b9a0*/  FMUL.FTZ R58, R47.reuse, R50 ;  /* 0x000000322f3a7220 */ /* 0x040fe20000410000 */
[----:B------:R-:W-:Y:S01]  /*b9b0*/  HADD2.F32 R54, -RZ, R54.H1_H1 ;  /* 0x30000036ff367230 */ /* 0x000fe20000004100 */
[----:B------:R-:W-:Y:S01]  /*b9c0*/  F2FP.F16.E4M3.UNPACK_B R36, R36.H1 ;  /* 0x00000024ff24723e */ /* 0x000fe200030006ff */
        /* <DEDUP_REMOVED lines=8> */
[-C--:B------:R-:W-:Y:S01]  /*ba50*/  FFMA.FTZ R50, R50, R52.reuse, -R55 ;  /* 0x0000003432327223 */ /* 0x080fe20000010837 */
[----:B------:R-:W-:Y:S01]  /*ba60*/  F2FP.F16.E4M3.UNPACK_B R49, R13.H1 ;  /* 0x0000000dff31723e */ /* 0x000fe200030006ff */
[----:B------:R-:W-:Y:S01]  /*ba70*/  FFMA.FTZ R13, R53, R52, R56 ;  /* 0x00000034350d7223 */ /* 0x000fe20000010038 */
[----:B------:R-:W-:Y:S01]  /*ba80*/  HADD2.F32 R38, -RZ, R51.H0_H0 ;  /* 0x20000033ff267230 */ /* 0x000fe20000004100 */
[-C--:B------:R-:W-:Y:S01]  /*ba90*/  F2FP.F16.E4M3.UNPACK_B R60, R14.reuse.H1 ;  /* 0x0000000eff3c723e */ /* 0x080fe200030006ff */
[----:B------:R-:W-:Y:S01]  /*baa0*/  HADD2.F32 R53, -RZ, R54.H0_H0 ;  /* 0x20000036ff357230 */ /* 0x000fe20000004100 */
[----:B------:R-:W-:Y:S01]  /*bab0*/  F2FP.F16.E4M3.UNPACK_B R59, R14 ;  /* 0x0000000eff3b723e */ /* 0x000fe200020006ff */
[----:B------:R-:W-:Y:S01]  /*bac0*/  HADD2.F32 R37, -RZ, R49.H0_H0 ;  /* 0x20000031ff257230 */ /* 0x000fe20000004100 */
[----:B------:R-:W-:Y:S01]  /*bad0*/  F2FP.F16.E4M3.UNPACK_B R14, R12 ;  /* 0x0000000cff0e723e */ /* 0x000fe200020006ff */
[----:B------:R-:W-:-:S02]  /*bae0*/  HADD2.F32 R52, -RZ, R51.H1_H1 ;  /* 0x30000033ff347230 */ /* 0x000fc40000004100 */
[-C--:B------:R-:W-:Y:S01]  /*baf0*/  FMUL.FTZ R56, R38, R53.reuse ;  /* 0x0000003526387220 */ /* 0x080fe20000410000 */
[----:B------:R-:W-:Y:S02]  /*bb00*/  HADD2.F32 R55, -RZ, R54.H1_H1 ;  /* 0x30000036ff377230 */ /* 0x000fe40000004100 */
[----:B------:R-:W-:Y:S01]  /*bb10*/  FMUL.FTZ R53, R37, R53 ;  /* 0x0000003525357220 */ /* 0x000fe20000410000 */
[----:B------:R-:W-:Y:S02]  /*bb20*/  HADD2.F32 R49, -RZ, R49.H1_H1 ;  /* 0x30000031ff317230 */ /* 0x000fe40000004100 */
[--C-:B------:R-:W-:Y:S02]  /*bb30*/  HADD2.F32 R51, -RZ, R36.reuse.H0_H0 ;  /* 0x20000024ff337230 */ /* 0x100fe40000004100 */
[-C--:B------:R-:W-:Y:S01]  /*bb40*/  FMUL.FTZ R58, R52, R55.reuse ;  /* 0x00000037343a7220 */ /* 0x080fe20000410000 */
[----:B------:R-:W-:Y:S02]  /*bb50*/  HADD2.F32 R54, -RZ, R36.H1_H1 ;  /* 0x30000024ff367230 */ /* 0x000fe40000004100 */
[----:B------:R-:W-:Y:S01]  /*bb60*/  FMUL.FTZ R55, R49, R55 ;  /* 0x0000003731377220 */ /* 0x000fe20000410000 */
[----:B------:R-:W-:-:S02]  /*bb70*/  HADD2.F32 R61, -RZ, R60.H0_H0 ;  /* 0x2000003cff3d7230 */ /* 0x000fc40000004100 */
[-C--:B------:R-:W-:Y:S01]  /*bb80*/  FFMA.FTZ R36, R37, R51.reuse, -R56 ;  /* 0x0000003325247223 */ /* 0x080fe20000010838 */
[----:B------:R-:W-:Y:S01]  /*bb90*/  FFMA.FTZ R37, R38, R51, R53 ;  /* 0x0000003326257223 */ /* 0x000fe20000010035 */
[-C--:B------:R-:W-:Y:S01]  /*bba0*/  FFMA.FTZ R49, R49, R54.reuse, -R58 ;  /* 0x0000003631317223 */ /* 0x080fe2000001083a */
[----:B------:R-:W-:Y:S01]  /*bbb0*/  FFMA.FTZ R38, R52, R54, R55 ;  /* 0x0000003634267223 */ /* 0x000fe20000010037 */
[----:B------:R-:W-:Y:S01]  /*bbc0*/  F2FP.F16.E4M3.UNPACK_B R51, R15 ;  /* 0x0000000fff33723e */ /* 0x000fe200020006ff */
[----:B------:R-:W-:Y:S01]  /*bbd0*/  HADD2.F32 R62, -RZ, R59.H0_H0 ;  /* 0x2000003bff3e7230 */ /* 0x000fe20000004100 */
[----:B------:R-:W-:Y:S01]  /*bbe0*/  F2FP.F16.E4M3.UNPACK_B R54, R39.H1 ;  /* 0x00000027ff36723e */ /* 0x000fe200030006ff */
[----:B------:R-:W-:Y:S01]  /*bbf0*/  HADD2.F32 R58, -RZ, R14.H0_H0 ;  /* 0x2000000eff3a7230 */ /* 0x000fe20000004100 */
[----:B------:R-:W-:Y:S01]  /*bc00*/  F2FP.F16.E4M3.UNPACK_B R15, R15.H1 ;  /* 0x0000000fff0f723e */ /* 0x000fe200030006ff */
[----:B------:R-:W-:Y:S01]  /*bc10*/  HADD2.F32 R60, -RZ, R60.H1_H1 ;  /* 0x3000003cff3c7230 */ /* 0x000fe20000004100 */
[----:B------:R-:W-:Y:S01]  /*bc20*/  F2FP.F16.E4M3.UNPACK_B R53, R39 ;  /* 0x00000027ff35723e */ /* 0x000fe200020006ff */
        /* <DEDUP_REMOVED lines=10> */
[----:B------:R-:W-:Y:S02]  /*bcd0*/  HADD2.F32 R54, -RZ, R54.H1_H1 ;  /* 0x30000036ff367230 */ /* 0x000fe40000004100 */
[-C--:B------:R-:W-:Y:S01]  /*bce0*/  FMUL.FTZ R64, R55, R62.reuse ;  /* 0x0000003e37407220 */ /* 0x080fe20000410000 */
[----:B------:R-:W-:Y:S01]  /*bcf0*/  FMUL.FTZ R62, R39, R62 ;  /* 0x0000003e273e7220 */ /* 0x000fe20000410000 */
[----:B------:R-:W-:Y:S02]  /*bd00*/  HADD2.F32 R15, -RZ, R15.H1_H1 ;  /* 0x3000000fff0f7230 */ /* 0x000fe40000004100 */
[----:B------:R-:W-:Y:S01]  /*bd10*/  FFMA.FTZ R61, R12, R57, R61 ;  /* 0x000000390c3d7223 */ /* 0x000fe2000001003d */
[----:B------:R-:W-:-:S02]  /*bd20*/  HADD2.F32 R53, -RZ, R53.H1_H1 ;  /* 0x30000035ff357230 */ /* 0x000fc40000004100 */
[-C--:B------:R-:W-:Y:S01]  /*bd30*/  FFMA.FTZ R64, R39, R58.reuse, -R64 ;  /* 0x0000003a27407223 */ /* 0x080fe20000010840 */
[----:B------:R-:W-:Y:S02]  /*bd40*/  HADD2.F32 R12, -RZ, R59.H1_H1 ;  /* 0x3000003bff0c7230 */ /* 0x000fe40000004100 */
[----:B------:R-:W-:Y:S01]  /*bd50*/  FFMA.FTZ R62, R55, R58, R62 ;  /* 0x0000003a373e7223 */ /* 0x000fe2000001003e */
[----:B------:R-:W-:Y:S02]  /*bd60*/  HADD2.F32 R51, -RZ, R51.H1_H1 ;  /* 0x30000033ff337230 */ /* 0x000fe40000004100 */
[-C--:B------:R-:W-:Y:S01]  /*bd70*/  FMUL.FTZ R58, R54, R60.reuse ;  /* 0x0000003c363a7220 */ /* 0x080fe20000410000 */
[----:B------:R-:W-:Y:S02]  /*bd80*/  HADD2.F32 R56, -RZ, R56.H1_H1 ;  /* 0x30000038ff387230 */ /* 0x000fe40000004100 */
[----:B------:R-:W-:Y:S01]  /*bd90*/  FMUL.FTZ R39, R15, R60 ;  /* 0x0000003c0f277220 */ /* 0x000fe20000410000 */
[----:B------:R-:W-:Y:S01]  /*bda0*/  FFMA.FTZ R63, R52, R57, -R63 ;  /* 0x00000039343f7223 */ /* 0x000fe2000001083f */
[----:B------:R-:W-:-:S02]  /*bdb0*/  HADD2.F32 R14, -RZ, R14.H1_H1 ;  /* 0x3000000eff0e7230 */ /* 0x000fc40000004100 */
[-C--:B------:R-:W-:Y:S01]  /*bdc0*/  FMUL.FTZ R52, R53, R12.reuse ;  /* 0x0000000c35347220 */ /* 0x080fe20000410000 */
[----:B------:R-:W-:Y:S01]  /*bdd0*/  FMUL.FTZ R12, R51, R12 ;  /* 0x0000000c330c7220 */ /* 0x000fe20000410000 */
[-C--:B------:R-:W-:Y:S01]  /*bde0*/  FFMA.FTZ R58, R15, R56.reuse, -R58 ;  /* 0x000000380f3a7223 */ /* 0x080fe2000001083a */
[----:B------:R-:W-:Y:S01]  /*bdf0*/  FFMA.FTZ R54, R54, R56, R39 ;  /* 0x0000003836367223 */ /* 0x000fe20000010027 */
[-C--:B------:R-:W-:Y:S01]  /*be00*/  FFMA.FTZ R51, R51, R14.reuse, -R52 ;  /* 0x0000000e33337223 */ /* 0x080fe20000010834 */
[----:B------:R-:W-:Y:S01]  /*be10*/  FFMA.FTZ R53, R53, R14, R12 ;  /* 0x0000000e35357223 */ /* 0x000fe2000001000c */
[----:B------:R-:W-:Y:S01]  /*be20*/  F2FP.SATFINITE.E4M3.F32.PACK_AB_MERGE_C R47, R50, R47, R36 ;  /* 0x0000002f322f723e */ /* 0x000fe20004807024 */
[----:B------:R-:W-:Y:S01]  /*be30*/  IMAD.MOV.U32 R12, RZ, RZ, R46 ;  /* 0x000000ffff0c7224 */ /* 0x000fe200078e002e */
[----:B------:R-:W-:Y:S01]  /*be40*/  F2FP.SATFINITE.E4M3.F32.PACK_AB_MERGE_C R58, R58, R63, RZ ;  /* 0x0000003f3a3a723e */ /* 0x000fe200048070ff */
[----:B------:R-:W-:Y:S01]  /*be50*/  IMAD.MOV.U32 R36, RZ, RZ, R45 ;  /* 0x000000ffff247224 */ /* 0x000fe200078e002d */
[----:B------:R-:W-:Y:S01]  /*be60*/  F2FP.SATFINITE.E4M3.F32.PACK_AB_MERGE_C R54, R54, R61, RZ ;  /* 0x0000003d3636723e */ /* 0x000fe200048070ff */
[----:B------:R-:W-:Y:S01]  /*be70*/  IMAD.MOV.U32 R14, RZ, RZ, R44 ;  /* 0x000000ffff0e7224 */ /* 0x000fe200078e002c */
[----:B------:R-:W-:Y:S01]  /*be80*/  F2FP.SATFINITE.E4M3.F32.PACK_AB_MERGE_C R37, R13, R48, R37 ;  /* 0x000000300d25723e */ /* 0x000fe20004807025 */
[----:B------:R-:W-:Y:S01]  /*be90*/  IMAD.MOV.U32 R13, RZ, RZ, R47 ;  /* 0x000000ffff0d7224 */ /* 0x000fe200078e002f */
[----:B------:R-:W-:Y:S01]  /*bea0*/  F2FP.SATFINITE.E4M3.F32.PACK_AB_MERGE_C R15, R51, R64, R58 ;  /* 0x00000040330f723e */ /* 0x000fe2000480703a */
[----:B------:R-:W-:Y:S01]  /*beb0*/  IMAD.MOV.U32 R38, RZ, RZ, R43 ;  /* 0x000000ffff267224 */ /* 0x000fe200078e002b */
[----:B------:R-:W-:-:S07]  /*bec0*/  F2FP.SATFINITE.E4M3.F32.PACK_AB_MERGE_C R39, R53, R62, R54 ;  /* 0x0000003e3527723e */ /* 0x000fce0004807036 */
.L_x_3137:
[----:B------:R-:W-:Y:S05]  /*bed0*/  BSYNC B1 ;  /* 0x0000000000017941 */ /* 0x000fea0003800000 */
.L_x_3136:
[----:B0-----:R0:W-:Y:S01]  /*bee0*/  ST.E.128 desc[UR46][R40.64], R12 ;  /* 0x0000000c28007985 */ /* 0x0011e2000c101d2e */
[----:B------:R-:W-:-:S13]  /*bef0*/  ISETP.GE.AND P2, PT, R11, R105, PT ;  /* 0x000000690b00720c */ /* 0x000fda0003f46270 */
[----:B------:R-:W-:Y:S05]  /*bf00*/  @P2 BRA `(.L_x_3110) ;  /* 0x0000000400b42947 */ /* 0x000fea0003800000 */
[----:B0-----:R-:W-:-:S04]  /*bf10*/  IADD3 R12, P2, R11, R42, RZ ;  /* 0x0000002a0b0c7210 */ /* 0x001fc80007f5e0ff */
[----:B------:R-:W-:-:S05]  /*bf20*/  LEA.HI.X.SX32 R13, R11, R100, 0x1, P2 ;  /* 0x000000640b0d7211 */ /* 0x000fca00010f0eff */
[----:B-1----:R0:W-:Y:S01]  /*bf30*/  ST.E.128 desc[UR46][R12.64], R36 ;  /* 0x000000240c007985 */ /* 0x0021e2000c101d2e */
[----:B------:R-:W-:Y:S05]  /*bf40*/  BRA `(.L_x_3110) ;  /* 0x0000000400a47947 */ /* 0x000fea0003800000 */
.L_x_3069:
[----:B------:R-:W-:-:S06]  /*bf50*/  UISETP.NE.AND UP0, UPT, UR44, 0x3, UPT ;  /* 0x000000032c00788c */ /* 0x000fcc000bf05270 */
[----:B------:R-:W-:-:S13]  /*bf60*/  PLOP3.LUT P5, PT, PT, PT, UP0, 0x80, 0x0 ;  /* 0x000000000000781c */ /* 0x000fda0003faf008 */
[----:B------:R-:W-:Y:S05]  /*bf70*/  @!P5 BRA `(.L_x_3138) ;  /* 0x000000000004d947 */ /* 0x000fea0003800000 */
[----:B------:R-:W-:Y:S01]  /*bf80*/  BPT.TRAP 0x1 ;  /* 0x000000040000795c */ /* 0x000fe20000300000 */
.L_x_3138:
[----:B------:R-:W-:Y:S01]  /*bf90*/  LEA R88, R216, R23, 0x3 ;  /* 0x00000017d8587211 */ /* 0x000fe200078e18ff */
[----:B------:R-:W-:Y:S01]  /*bfa0*/  BSSY B1, `(.L_x_3139) ;  /* 0x0000005000017945 */ /* 0x000fe20003800000 */
[----:B------:R-:W-:Y:S02]  /*bfb0*/  SHF.L.U32 R98, R223, 0x1f, RZ ;  /* 0x0000001fdf627819 */ /* 0x000fe400000006ff */
[----:B------:R-:W-:Y:S02]  /*bfc0*/  SHF.R.S32.HI R95, RZ, 0x1f, R94 ;  /* 0x0000001fff5f7819 */ /* 0x000fe4000001145e */
[----:B------:R-:W1:Y:S02]  /*bfd0*/  SYNCS.PHASECHK.TRANS64.TRYWAIT P2, [R88+URZ+0x38890], R98 ;  /* 0x03889062580075a7 */ /* 0x000e64000804017f */
[----:B-1----:R-:W-:Y:S05]  /*bfe0*/  @!P2 BRA `(.L_x_3140) ;  /* 0x00000268000ca947 */ /* 0x002fea0003800000 */
.L_x_3470:
[----:B------:R-:W-:Y:S05]  /*bff0*/  BSYNC B1 ;  /* 0x0000000000017941 */ /* 0x000fea0003800000 */
.L_x_3139:
        /* <DEDUP_REMOVED lines=25> */
.L_x_3474:
[----:B------:R-:W-:Y:S04]  /*c190*/  BSSY B1, `(.L_x_3142) ;  /* 0x000000d000017945 */ /* 0x000fe80003800000 */
[----:B------:R-:W-:Y:S05]  /*c1a0*/  @!P2 BRA `(.L_x_3143) ;  /* 0x00000000002ca947 */ /* 0x000fea0003800000 */
[----:B------:R-:W-:Y:S02]  /*c1b0*/  ULDC UR4, c[0x0][0x2f4] ;  /* 0x0000bd0000047ab9 */ /* 0x000fe40000000800 */
[----:B------:R-:W-:-:S13]  /*c1c0*/  ISETP.GE.AND P2, PT, R16, UR4, PT ;  /* 0x0000000410007c0c */ /* 0x000fda000bf46270 */
[----:B---3--:R-:W-:-:S05]  /*c1d0*/  @!P2 IADD3 R38, P3, R16, R14, RZ ;  /* 0x0000000e1026a210 */ /* 0x008fca0007f7e0ff */
[----:B--2---:R-:W-:Y:S01]  /*c1e0*/  @!P2 IMAD.X R39, R37, 0x1, R17, P3 ;  /* 0x000000012527a824 */ /* 0x004fe200018e0611 */
[----:B------:R-:W-:-:S13]  /*c1f0*/  ISETP.GE.AND P3, PT, R22, UR4, PT ;  /* 0x0000000416007c0c */ /* 0x000fda000bf66270 */
[----:B------:R-:W-:Y:S02]  /*c200*/  @!P3 IADD3 R36, P4, R22, R14, RZ ;  /* 0x0000000e1624b210 */ /* 0x000fe40007f9e0ff */
[----:B------:R-:W2:Y:S03]  /*c210*/  @!P2 LDS.128 R12, [R89+0x28400] ;  /* 0x02840000590ca984 */ /* 0x000ea60000000c00 */
[----:B------:R-:W-:Y:S01]  /*c220*/  @!P3 IMAD.X R37, R37, 0x1, R217, P4 ;  /* 0x000000012525b824 */ /* 0x000fe200020e06d9 */
[----:B--2---:R-:W-:Y:S04]  /*c230*/  @!P2 ST.E.128 desc[UR46][R38.64], R12 ;  /* 0x0000000c2600a985 */ /* 0x004fe8000c101d2e */
[----:B------:R-:W2:Y:S04]  /*c240*/  @!P3 LDS.128 R12, [R89+0x2c400] ;  /* 0x02c40000590cb984 */ /* 0x000ea80000000c00 */
[----:B--2---:R4:W-:Y:S02]  /*c250*/  @!P3 ST.E.128 desc[UR46][R36.64], R12 ;  /* 0x0000000c2400b985 */ /* 0x0049e4000c101d2e */
.L_x_3143:
[----:B------:R-:W-:Y:S05]  /*c260*/  BSYNC B1 ;  /* 0x0000000000017941 */ /* 0x000fea0003800000 */
.L_x_3142:
[----:B------:R-:W-:-:S03]  /*c270*/  UMOV UR4, 0xffffffff ;  /* 0xffffffff00047882 */ /* 0x000fc60000000000 */
[----:B------:R-:W-:Y:S05]  /*c280*/  BRA.DIV UR4, `(.L_x_3144) ;  /* 0x0000026604c07947 */ /* 0x000fea000b800000 */
[----:B--2-4-:R2:W4:Y:S04]  /*c290*/  SHFL.IDX PT, R37, R41, 0x1, 0x181f ;  /* 0x00381f0029257f89 */ /* 0x01452800000e0000 */
[----:B---3--:R2:W3:Y:S02]  /*c2a0*/  SHFL.IDX PT, R14, R40, 0x1, 0x181f ;  /* 0x00381f00280e7f89 */ /* 0x0084e400000e0000 */
.L_x_3478:
[----:B------:R-:W-:Y:S01]  /*c2b0*/  ISETP.GE.AND P2, PT, R42, 0x21, PT ;  /* 0x000000212a00780c */ /* 0x000fe20003f46270 */
[----:B------:R-:W-:-:S12]  /*c2c0*/  BSSY B1, `(.L_x_3145) ;  /* 0x000000d000017945 */ /* 0x000fd80003800000 */
[----:B------:R-:W-:Y:S05]  /*c2d0*/  @!P2 BRA `(.L_x_3146) ;  /* 0x00000000002ca947 */ /* 0x000fea0003800000 */
[----:B------:R-:W-:Y:S02]  /*c2e0*/  ULDC UR4, c[0x0][0x2f4] ;  /* 0x0000bd0000047ab9 */ /* 0x000fe40000000800 */
[----:B------:R-:W-:-:S13]  /*c2f0*/  ISETP.GE.AND P2, PT, R16, UR4, PT ;  /* 0x0000000410007c0c */ /* 0x000fda000bf46270 */
[----:B---3--:R-:W-:-:S04]  /*c300*/  @!P2 IADD3 R38, P3, R16, R14, RZ ;  /* 0x0000000e1026a210 */ /* 0x008fc80007f7e0ff */
[----:B----4-:R-:W-:Y:S02]  /*c310*/  @!P2 IADD3.X R39, R37, R17, RZ, P3, !PT ;  /* 0x000000112527a210 */ /* 0x010fe40001ffe4ff */
[----:B------:R-:W-:-:S13]  /*c320*/  ISETP.GE.AND P3, PT, R22, UR4, PT ;  /* 0x0000000416007c0c */ /* 0x000fda000bf66270 */
[----:B------:R-:W-:Y:S02]  /*c330*/  @!P3 IADD3 R36, P4, R22, R14, RZ ;  /* 0x0000000e1624b210 */ /* 0x000fe40007f9e0ff */
[----:B------:R-:W3:Y:S03]  /*c340*/  @!P2 LDS.128 R12, [R89+0x29400] ;  /* 0x02940000590ca984 */ /* 0x000ee60000000c00 */
[----:B------:R-:W-:Y:S01]  /*c350*/  @!P3 IMAD.X R37, R37, 0x1, R217, P4 ;  /* 0x000000012525b824 */ /* 0x000fe200020e06d9 */
[----:B---3--:R-:W-:Y:S04]  /*c360*/  @!P2 ST.E.128 desc[UR46][R38.64], R12 ;  /* 0x0000000c2600a985 */ /* 0x008fe8000c101d2e */
[----:B------:R-:W3:Y:S04]  /*c370*/  @!P3 LDS.128 R12, [R89+0x2d400] ;  /* 0x02d40000590cb984 */ /* 0x000ee80000000c00 */
[----:B---3--:R3:W-:Y:S02]  /*c380*/  @!P3 ST.E.128 desc[UR46][R36.64], R12 ;  /* 0x0000000c2400b985 */ /* 0x0087e4000c101d2e */
.L_x_3146:
[----:B------:R-:W-:Y:S05]  /*c390*/  BSYNC B1 ;  /* 0x0000000000017941 */ /* 0x000fea0003800000 */
.L_x_3145:
[----:B------:R-:W-:-:S03]  /*c3a0*/  UMOV UR4, 0xffffffff ;  /* 0xffffffff00047882 */ /* 0x000fc60000000000 */
[----:B------:R-:W-:Y:S05]  /*c3b0*/  BRA.DIV UR4, `(.L_x_3147) ;  /* 0x0000026604bc7947 */ /* 0x000fea000b800000 */
[----:B---34-:R3:W4:Y:S04]  /*c3c0*/  SHFL.IDX PT, R37, R41, 0x2, 0x181f ;  /* 0x00581f0029257f89 */ /* 0x01872800000e0000 */
[----:B------:R3:W0:Y:S02]  /*c3d0*/  SHFL.IDX PT, R14, R40, 0x2, 0x181f ;  /* 0x00581f00280e7f89 */ /* 0x00062400000e0000 */
.L_x_3482:
        /* <DEDUP_REMOVED lines=9> */
[----:B------:R-:W0:Y:S03]  /*c470*/  @!P2 LDS.128 R12, [R89+0x2a400] ;  /* 0x02a40000590ca984 */ /* 0x000e260000000c00 */
[----:B------:R-:W-:Y:S01]  /*c480*/  @!P3 IMAD.X R37, R37, 0x1, R217, P4 ;  /* 0x000000012525b824 */ /* 0x000fe200020e06d9 */
[----:B0-----:R-:W-:Y:S04]  /*c490*/  @!P2 ST.E.128 desc[UR46][R38.64], R12 ;  /* 0x0000000c2600a985 */ /* 0x001fe8000c101d2e */
[----:B------:R-:W0:Y:S04]  /*c4a0*/  @!P3 LDS.128 R12, [R89+0x2e400] ;  /* 0x02e40000590cb984 */ /* 0x000e280000000c00 */
[----:B0-----:R0:W-:Y:S02]  /*c4b0*/  @!P3 ST.E.128 desc[UR46][R36.64], R12 ;  /* 0x0000000c2400b985 */ /* 0x0011e4000c101d2e */
.L_x_3149:
[----:B------:R-:W-:Y:S05]  /*c4c0*/  BSYNC B1 ;  /* 0x0000000000017941 */ /* 0x000fea0003800000 */
.L_x_3148:
[----:B------:R-:W-:-:S03]  /*c4d0*/  UMOV UR4, 0xffffffff ;  /* 0xffffffff00047882 */ /* 0x000fc60000000000 */
[----:B------:R-:W-:Y:S05]  /*c4e0*/  BRA.DIV UR4, `(.L_x_3150) ;  /* 0x0000026604b87947 */ /* 0x000fea000b800000 */
[----:B0---4-:R0:W4:Y:S04]  /*c4f0*/  SHFL.IDX PT, R37, R41, 0x3, 0x181f ;  /* 0x00781f0029257f89 */ /* 0x01112800000e0000 */
[----:B------:R0:W0:Y:S02]  /*c500*/  SHFL.IDX PT, R14, R40, 0x3, 0x181f ;  /* 0x00781f00280e7f89 */ /* 0x00002400000e0000 */
.L_x_3486:
[----:B------:R-:W-:-:S13]  /*c510*/  ISETP.GE.AND P2, PT, R42, 0x61, PT ;  /* 0x000000612a00780c */ /* 0x000fda0003f46270 */
        /* <DEDUP_REMOVED lines=12> */
.L_x_3110:
[----:B------:R-:W-:Y:S05]  /*c5e0*/  BSYNC B0 ;  /* 0x0000000000007941 */ /* 0x000fea0003800000 */
.L_x_3068:
[----:B----4-:R-:W4:Y:S01]  /*c5f0*/  S2R R11, SR_TID.X ;  /* 0x00000000000b7919 */ /* 0x010f220000002100 */
[----:B------:R-:W-:Y:S01]  /*c600*/  @!PT LDS RZ, [RZ] ;  /* 0x00000000fffff984 */ /* 0x000fe20000000800 */
[----:B------:R-:W-:Y:S01]  /*c610*/  @!PT LDS RZ, [RZ] ;  /* 0x00000000fffff984 */ /* 0x000fe20000000800 */
[----:B------:R-:W-:Y:S01]  /*c620*/  @!PT LDS RZ, [RZ] ;  /* 0x00000000fffff984 */ /* 0x000fe20000000800 */
[----:B------:R-:W-:Y:S01]  /*c630*/  @!PT LDS RZ, [RZ] ;  /* 0x00000000fffff984 */ /* 0x000fe20000000800 */
[----:B------:R5:W-:Y:S06]  /*c640*/  MEMBAR.ALL.CTA ;  /* 0x0000000000007992 */ /* 0x000bec0000008000 */
[----:B-----5:R-:W5:Y:S01]  /*c650*/  FENCE.VIEW.ASYNC.S ;  /* 0x00000000000073c6 */ /* 0x020f620000000000 */
[----:B------:R-:W-:Y:S05]  /*c660*/  WARPSYNC.ALL ;  /* 0x0000000000007948 */ /* 0x000fea0003800000 */
[----:B------:R-:W-:Y:S01]  /*c670*/  BSSY B0, `(.L_x_3151) ;  /* 0x0000008000007945 */ /* 0x000fe20003800000 */
[----:B-----5:R0:W-:Y:S01]  /*c680*/  BAR.SYNC.DEFER_BLOCKING R90, 0x80 ;  /* 0x0002005a0000751d */ /* 0x0201e20000010000 */
[----:B----4-:R-:W-:-:S13]  /*c690*/  LOP3.LUT P2, RZ, R11, 0x7f, RZ, 0xc0, !PT ;  /* 0x0000007f0bff7812 */ /* 0x010fda000784c0ff */
[----:B------:R-:W-:-:S04]  /*c6a0*/  @!P2 IADD3 R11, R88, 0x388a0, RZ ;  /* 0x000388a0580ba810 */ /* 0x000fc80007ffe0ff */
[----:B------:R-:W-:-:S04]  /*c6b0*/  @!P2 PRMT R11, RZ, 0x654, R11 ;  /* 0x00000654ff0ba816 */ /* 0x000fc8000000000b */
[----:B------:R4:W-:Y:S01]  /*c6c0*/  @!P2 SYNCS.ARRIVE.TRANS64.RED.A1T0 RZ, [R11+URZ], RZ ;  /* 0x000000ff0bffa9a7 */ /* 0x0009e2000810043f */
[----:B0-----:R-:W-:Y:S05]  /*c6d0*/  @!P5 BRA `(.L_x_3152) ;  /* 0x000000000004d947 */ /* 0x001fea0003800000 */
[----:B------:R-:W-:Y:S01]  /*c6e0*/  BPT.TRAP 0x1 ;  /* 0x000000040000795c */ /* 0x000fe20000300000 */
.L_x_3152:
[----:B------:R-:W-:Y:S05]  /*c6f0*/  BSYNC B0 ;  /* 0x0000000000007941 */ /* 0x000fea0003800000 */
.L_x_3151:
[----:B------:R-:W0:Y:S01]  /*c700*/  SYNCS.PHASECHK.TRANS64.TRYWAIT P3, [R88+URZ+0x388b0], R98 ;  /* 0x0388b062580075a7 */ /* 0x000e22000806017f */
[----:B------:R-:W-:Y:S01]  /*c710*/  ULDC UR38, c[0x0][0x2f4] ;  /* 0x0000bd0000267ab9 */ /* 0x000fe20000000800 */
[----:B------:R-:W-:Y:S04]  /*c720*/  BSSY B0, `(.L_x_3153) ;  /* 0x0000002000007945 */ /* 0x000fe80003800000 */
[----:B0-----:R-:W-:Y:S05]  /*c730*/  @!P3 BRA `(.L_x_3154) ;  /* 0x00000264006cb947 */ /* 0x001fea0003800000 */
.L_x_3487:
[----:B------:R-:W-:Y:S05]  /*c740*/  BSYNC B0 ;  /* 0x0000000000007941 */ /* 0x000fea0003800000 */
.L_x_3153:
[----:B------:R-:W-:Y:S01]  /*c750*/  ULDC.64 UR4, c[0x0][0x328] ;  /* 0x0000ca0000047ab9 */ /* 0x000fe20000000a00 */
[----:B------:R-:W-:Y:S01]  /*c760*/  ULDC.64 UR6, c[0x0][0x318] ;  /* 0x0000c60000067ab9 */ /* 0x000fe20000000a00 */
[----:B------:R-:W-:Y:S01]  /*c770*/  IMAD R95, R95, UR4, RZ ;  /* 0x000000045f5f7c24 */ /* 0x000fe2000f8e02ff */
[----:B------:R-:W-:Y:S01]  /*c780*/  BSSY B0, `(.L_x_3155) ;  /* 0x000001d000007945 */ /* 0x000fe20003800000 */
[----:B------:R-:W-:-:S04]  /*c790*/  IMAD.WIDE.U32 R12, R94, UR4, RZ ;  /* 0x000000045e0c7c25 */ /* 0x000fc8000f8e00ff */
[----:B------:R-:W-:Y:S01]  /*c7a0*/  IMAD R95, R94, UR5, R95 ;  /* 0x000000055e5f7c24 */ /* 0x000fe2000f8e025f */
[----:B------:R-:W-:Y:S01]  /*c7b0*/  ULDC.64 UR4, c[0x0][0x338] ;  /* 0x0000ce0000047ab9 */ /* 0x000fe20000000a00 */
[----:B------:R-:W-:Y:S02]  /*c7c0*/  IMAD.IADD R97, R97, 0x1, -R219 ;  /* 0x0000000161617824 */ /* 0x000fe400078e0adb */
[----:B------:R-:W-:Y:S02]  /*c7d0*/  IMAD R96, R96, UR4, RZ ;  /* 0x0000000460607c24 */ /* 0x000fe4000f8e02ff */
[----:B------:R-:W-:Y:S02]  /*c7e0*/  IMAD.IADD R13, R13, 0x1, R95 ;  /* 0x000000010d0d7824 */ /* 0x000fe400078e025f */
[C---:B----4-:R-:W-:Y:S02]  /*c7f0*/  IMAD R11, R93.reuse, UR5, R96 ;  /* 0x000000055d0b7c24 */ /* 0x050fe4000f8e0260 */
[----:B------:R-:W-:Y:S01]  /*c800*/  IMAD.WIDE.U32 R12, R93, UR4, R12 ;  /* 0x000000045d0c7c25 */ /* 0x000fe2000f8e000c */
[----:B------:R-:W-:-:S03]  /*c810*/  ULDC.64 UR4, c[0x0][0x330] ;  /* 0x0000cc0000047ab9 */ /* 0x000fc60000000a00 */
[----:B------:R-:W-:Y:S02]  /*c820*/  IMAD.IADD R13, R13, 0x1, R11 ;  /* 0x000000010d0d7824 */ /* 0x000fe400078e020b */
[----:B------:R-:W-:-:S04]  /*c830*/  IMAD.WIDE.U32 R12, R220, UR4, R12 ;  /* 0x00000004dc0c7c25 */ /* 0x000fc8000f8e000c */
[----:B------:R-:W-:Y:S01]  /*c840*/  IMAD R11, R220, UR5, R13 ;  /* 0x00000005dc0b7c24 */ /* 0x000fe2000f8e020d */
[----:B--23--:R-:W-:-:S04]  /*c850*/  IADD3 R40, P3, R12, UR6, RZ ;  /* 0x000000060c287c10 */ /* 0x00cfc8000ff7e0ff */
[----:B------:R-:W-:Y:S01]  /*c860*/  IADD3.X R11, R11, UR7, RZ, P3, !PT ;  /* 0x000000070b0b7c10 */ /* 0x000fe20009ffe4ff */
[----:B-1----:R0:W1:Y:S01]  /*c870*/  SHFL.IDX PT, R37, R40, RZ, 0x181f ;  /* 0x00181fff28257589 */ /* 0x00206200000e0000 */
        /* <DEDUP_REMOVED lines=13> */
.L_x_3156:
[----:B------:R-:W-:Y:S05]  /*c950*/  BSYNC B0 ;  /* 0x0000000000007941 */ /* 0x000fea0003800000 */
.L_x_3155:
[----:B------:R-:W-:Y:S01]  /*c960*/  ISETP.GE.AND P3, PT, R97, 0x21, PT ;  /* 0x000000216100780c */ /* 0x000fe20003f66270 */
[----:B0-2---:R0:W2:Y:S01]  /*c970*/  SHFL.IDX PT, R12, R11, 0x1, 0x181f ;  /* 0x00381f000b0c7f89 */ /* 0x0050a200000e0000 */
[----:B------:R-:W-:Y:S03]  /*c980*/  BSSY B0, `(.L_x_3157) ;  /* 0x000000d000007945 */ /* 0x000fe60003800000 */
[----:B-1----:R0:W1:Y:S08]  /*c990*/  SHFL.IDX PT, R37, R40, 0x1, 0x181f ;  /* 0x00381f0028257f89 */ /* 0x00207000000e0000 */
[----:B0-----:R-:W-:Y:S05]  /*c9a0*/  @!P3 BRA `(.L_x_3158) ;  /* 0x000000000028b947 */ /* 0x001fea0003800000 */
[----:B------:R-:W-:-:S13]  /*c9b0*/  ISETP.GE.AND P3, PT, R16, UR38, PT ;  /* 0x0000002610007c0c */ /* 0x000fda000bf66270 */
[----:B-1----:R-:W-:-:S04]  /*c9c0*/  @!P3 IADD3 R38, P4, R16, R37, RZ ;  /* 0x000000251026b210 */ /* 0x002fc80007f9e0ff */
[----:B--2---:R-:W-:Y:S02]  /*c9d0*/  @!P3 IADD3.X R39, R12, R17, RZ, P4, !PT ;  /* 0x000000110c27b210 */ /* 0x004fe400027fe4ff */
[----:B------:R-:W-:-:S13]  /*c9e0*/  ISETP.GE.AND P4, PT, R22, UR38, PT ;  /* 0x0000002616007c0c */ /* 0x000fda000bf86270 */
[----:B------:R-:W-:-:S05]  /*c9f0*/  @!P4 IADD3 R36, P5, R22, R37, RZ ;  /* 0x000000251624c210 */ /* 0x000fca0007fbe0ff */
[----:B------:R-:W-:Y:S02]  /*ca00*/  @!P4 IMAD.X R37, R12, 0x1, R217, P5 ;  /* 0x000000010c25c824 */ /* 0x000fe400028e06d9 */
[----:B------:R-:W0:Y:S04]  /*ca10*/  @!P3 LDS.128 R12, [R89+0x11400] ;  /* 0x01140000590cb984 */ /* 0x000e280000000c00 */
[----:B0-----:R-:W-:Y:S04]  /*ca20*/  @!P3 ST.E.128 desc[UR46][R38.64], R12 ;  /* 0x0000000c2600b985 */ /* 0x001fe8000c101d2e */
[----:B------:R-:W0:Y:S04]  /*ca30*/  @!P4 LDS.128 R12, [R89+0x15400] ;  /* 0x01540000590cc984 */ /* 0x000e280000000c00 */
[----:B0-----:R0:W-:Y:S02]  /*ca40*/  @!P4 ST.E.128 desc[UR46][R36.64], R12 ;  /* 0x0000000c2400c985 */ /* 0x0011e4000c101d2e */
.L_x_3158:
[----:B------:R-:W-:Y:S05]  /*ca50*/  BSYNC B0 ;  /* 0x0000000000007941 */ /* 0x000fea0003800000 */
.L_x_3157:
        /* <DEDUP_REMOVED lines=15> */
.L_x_3160:
[----:B------:R-:W-:Y:S05]  /*cb50*/  BSYNC B0 ;  /* 0x0000000000007941 */ /* 0x000fea0003800000 */
.L_x_3159:
        /* <DEDUP_REMOVED lines=15> */
.L_x_3162:
[----:B------:R-:W-:Y:S05]  /*cc50*/  BSYNC B0 ;  /* 0x0000000000007941 */ /* 0x000fea0003800000 */
.L_x_3161:
        /* <DEDUP_REMOVED lines=23> */
.L_x_3063:
[----:B------:R-:W2:Y:S01]  /*cdd0*/  LDL R4, [R1+0x50] ;  /* 0x0000500001047983 */ /* 0x000ea20000100800 */
[----:B------:R-:W0:Y:S01]  /*cde0*/  LDC R0, c[0x0][0x448] ;  /* 0x00011200ff007b82 */ /* 0x000e220000000800 */
[----:B------:R-:W-:Y:S01]  /*cdf0*/  IMAD.MOV.U32 R169, RZ, RZ, RZ ;  /* 0x000000ffffa97224 */ /* 0x000fe200078e00ff */
[----:B0-----:R-:W-:-:S13]  /*ce00*/  ISETP.NE.AND P1, PT, R0, 0x1, PT ;  /* 0x000000010000780c */ /* 0x001fda0003f25270 */
[----:B------:R-:W0:Y:S08]  /*ce10*/  @P1 LDC R3, c[0x0][0x44c] ;  /* 0x00011300ff031b82 */ /* 0x000e300000000800 */
[----:B------:R-:W3:Y:S01]  /*ce20*/  @P1 LDC R2, c[0x0][0x450] ;  /* 0x00011400ff021b82 */ /* 0x000ee20000000800 */
[----:B--2---:R-:W-:-:S04]  /*ce30*/  VIADD R0, R4, 0x7f ;  /* 0x0000007f04007836 */ /* 0x004fc80000000000 */
[----:B0-----:R-:W-:-:S05]  /*ce40*/  @P1 IMAD.HI.U32 R3, R0, R3, RZ ;  /* 0x0000000300031227 */ /* 0x001fca00078e00ff */
[----:B---3--:R-:W-:-:S05]  /*ce50*/  @P1 SHF.R.U32.HI R0, RZ, R2, R3 ;  /* 0x00000002ff001219 */ /* 0x008fca0000011603 */
[----:B------:R-:W-:-:S05]  /*ce60*/  IMAD.IADD R0, R91, 0x1, R0 ;  /* 0x000000015b007824 */ /* 0x000fca00078e0200 */
[----:B------:R-:W-:-:S04]  /*ce70*/  SHF.R.S32.HI R3, RZ, 0x1f, R0 ;  /* 0x0000001fff037819 */ /* 0x000fc80000011400 */
[----:B------:R-:W-:-:S04]  /*ce80*/  LEA.HI R3, R3, R0, RZ, 0x7 ;  /* 0x0000000003037211 */ /* 0x000fc800078f38ff */
[----:B------:R-:W-:-:S04]  /*ce90*/  SHF.R.S32.HI R3, RZ, 0x7, R3 ;  /* 0x00000007ff037819 */ /* 0x000fc80000011403 */
[----:B------:R-:W-:-:S04]  /*cea0*/  VIMNMX R92, R92, R3, PT ;  /* 0x000000035c5c7248 */ /* 0x000fc80003fe0100 */
[----:B------:R-:W-:Y:S01]  /*ceb0*/  ISETP.GE.AND P1, PT, R92, 0x1, PT ;  /* 0x000000015c00780c */ /* 0x000fe20003f26270 */
[----:B------:R-:W-:-:S12]  /*cec0*/  @P0 BRA `(.L_x_3164) ;  /* 0x00000000000c0947 */ /* 0x000fd80003800000 */
[----:B------:R-:W0:Y:S01]  /*ced0*/  FENCE.VIEW.ASYNC.G ;  /* 0x00000000000073c6 */ /* 0x000e220000000100 */
[----:B------:R-:W-:Y:S05]  /*cee0*/  WARPSYNC.ALL ;  /* 0x0000000000007948 */ /* 0x000fea0003800000 */
[----:B0-----:R-:W-:Y:S06]  /*cef0*/  BAR.ARV 0xc, 0x180 ;  /* 0x0306000000007b1d */ /* 0x001fec0000002000 */
.L_x_3164:
[----:B------:R-:W-:Y:S04]  /*cf00*/  BSSY B0, `(.L_x_3165) ;  /* 0x0000021000007945 */ /* 0x000fe80003800000 */
        /* <DEDUP_REMOVED lines=8> */
[----:B------:R-:W-:-:S05]  /*cf90*/  IABS R8, R9 ;  /* 0x0000000900087213 */ /* 0x000fca0000000000 */
[----:B------:R-:W-:Y:S02]  /*cfa0*/  IMAD.MOV R8, RZ, RZ, -R8 ;  /* 0x000000ffff087224 */ /* 0x000fe400078e0a08 */
[----:B0-----:R-:W0:Y:S02]  /*cfb0*/  MUFU.RCP R4, R4 ;  /* 0x0000000400047308 */ /* 0x001e240000001000 */
[----:B0-----:R-:W-:Y:S01]  /*cfc0*/  VIADD R2, R4, 0xffffffe ;  /* 0x0ffffffe04027836 */ /* 0x001fe20000000000 */
[----:B------:R-:W-:Y:S02]  /*cfd0*/  IABS R4, R0 ;  /* 0x0000000000047213 */ /* 0x000fe40000000000 */
[----:B------:R-:W-:-:S03]  /*cfe0*/  LOP3.LUT R0, R0, R9, RZ, 0x3c, !PT ;  /* 0x0000000900007212 */ /* 0x000fc600078e3cff */
[----:B------:R0:W2:Y:S01]  /*cff0*/  F2I.FTZ.U32.TRUNC.NTZ R3, R2 ;  /* 0x0000000200037305 */ /* 0x0000a2000021f000 */
[----:B------:R-:W-:Y:S01]  /*d000*/  ISETP.GE.AND P2, PT, R0, RZ, PT ;  /* 0x000000ff0000720c */ /* 0x000fe20003f46270 */
[----:B0-----:R-:W-:Y:S01]  /*d010*/  IMAD.MOV.U32 R2, RZ, RZ, RZ ;  /* 0x000000ffff027224 */ /* 0x001fe200078e00ff */
[----:B--2---:R-:W-:-:S05]  /*d020*/  IADD3 R6, RZ, -R3, RZ ;  /* 0x80000003ff067210 */ /* 0x004fca0007ffe0ff */
        /* <DEDUP_REMOVED lines=14> */
.L_x_3166:
[----:B------:R-:W-:Y:S05]  /*d110*/  BSYNC B0 ;  /* 0x0000000000007941 */ /* 0x000fea0003800000 */
.L_x_3165:
[----:B------:R-:W2:Y:S01]  /*d120*/  LDL R0, [R1+0xa4] ;  /* 0x0000a40001007983 */ /* 0x000ea20000100800 */
[----:B------:R-:W-:Y:S02]  /*d130*/  PLOP3.LUT P0, PT, PT, PT, PT, 0x80, 0x0 ;  /* 0x000000000000781c */ /* 0x000fe40003f0f070 */
[----:B------:R-:W-:Y:S01]  /*d140*/  CS2R R166, SRZ ;  /* 0x0000000000a67805 */ /* 0x000fe2000001ff00 */
[----:B------:R-:W-:Y:S01]  /*d150*/  IMAD.MOV.U32 R5, RZ, RZ, RZ ;  /* 0x000000ffff057224 */ /* 0x000fe200078e00ff */
[----:B------:R-:W-:Y:S02]  /*d160*/  CS2R R146, SRZ ;  /* 0x0000000000927805 */ /* 0x000fe4000001ff00 */
[----:B------:R-:W-:Y:S02]  /*d170*/  CS2R R64, SRZ ;  /* 0x0000000000407805 */ /* 0x000fe4000001ff00 */
[----:B------:R-:W-:Y:S01]  /*d180*/  CS2R R28, SRZ ;  /* 0x00000000001c7805 */ /* 0x000fe2000001ff00 */
[----:B------:R-:W-:Y:S01]  /*d190*/  IMAD.MOV.U32 R25, RZ, RZ, RZ ;  /* 0x000000ffff197224 */ /* 0x000fe200078e00ff */
[----:B------:R-:W-:-:S02]  /*d1a0*/  CS2R R152, SRZ ;  /* 0x0000000000987805 */ /* 0x000fc4000001ff00 */
[----:B------:R-:W-:Y:S02]  /*d1b0*/  CS2R R158, SRZ ;  /* 0x00000000009e7805 */ /* 0x000fe4000001ff00 */
[----:B-1----:R-:W-:Y:S02]  /*d1c0*/  CS2R R36, SRZ ;  /* 0x0000000000247805 */ /* 0x002fe4000001ff00 */
[----:B------:R-:W-:Y:S02]  /*d1d0*/  CS2R R6, SRZ ;  /* 0x0000000000067805 */ /* 0x000fe4000001ff00 */
[----:B------:R-:W-:Y:S02]  /*d1e0*/  CS2R R160, SRZ ;  /* 0x0000000000a07805 */ /* 0x000fe4000001ff00 */
[----:B------:R-:W-:Y:S02]  /*d1f0*/  MOV R8, RZ ;  /* 0x000000ff00087202 */ /* 0x000fe40000000f00 */
        /* <DEDUP_REMOVED lines=62> */
[----:B------:R-:W-:Y:S02]  /*d5e0*/  VIADD R0, R23, 0x20400 ;  /* 0x0002040017007836 */ /* 0x000fe40000000000 */
[----:B0-----:R-:W-:-:S05]  /*d5f0*/  VIADD R28, R2, 0xffffff80 ;  /* 0xffffff80021c7836 */ /* 0x001fca0000000000 */
[----:B------:R-:W-:-:S04]  /*d600*/  SHF.R.S32.HI R33, RZ, 0x1f, R28 ;  /* 0x0000001fff217819 */ /* 0x000fc8000001141c */
[----:B------:R-:W-:-:S04]  /*d610*/  LEA.HI R13, R33, R28, RZ, 0x7 ;  /* 0x0000001c210d7211 */ /* 0x000fc800078f38ff */
[----:B------:R-:W-:Y:S01]  /*d620*/  SHF.R.S32.HI R13, RZ, 0x7, R13 ;  /* 0x00000007ff0d7819 */ /* 0x000fe2000001140d */
[----:B------:R-:W-:Y:S06]  /*d630*/  BRA.DIV UR4, `(.L_x_3168) ;  /* 0x0000025604c07947 */ /* 0x000fec000b800000 */
[----:B------:R0:W1:Y:S02]  /*d640*/  SHFL.IDX PT, R14, R13, RZ, 0x1f ;  /* 0x00001fff0d0e7589 */ /* 0x00006400000e0000 */
.L_x_3490:
[----:B-1----:R-:W-:Y:S01]  /*d650*/  LEA.HI R2, R14, R14, RZ, 0x1 ;  /* 0x0000000e0e027211 */ /* 0x002fe200078f08ff */
[----:B------:R-:W-:Y:S01]  /*d660*/  BSSY B6, `(.L_x_3169) ;  /* 0x0000019000067945 */ /* 0x000fe20003800000 */
[----:B------:R-:W-:Y:S02]  /*d670*/  LOP3.LUT P0, RZ, R0, 0x3ff, RZ, 0xc0, !PT ;  /* 0x000003ff00ff7812 */ /* 0x000fe4000780c0ff */
[----:B------:R-:W-:Y:S02]  /*d680*/  LOP3.LUT R3, R2, 0x1e, RZ, 0xc0, !PT ;  /* 0x0000001e02037812 */ /* 0x000fe400078ec0ff */
[----:B------:R-:W-:-:S03]  /*d690*/  P2R R25, PR, RZ, 0x1 ;  /* 0x00000001ff197803 */ /* 0x000fc60000000000 */
[----:B------:R-:W-:-:S04]  /*d6a0*/  IMAD.IADD R3, R14, 0x1, -R3 ;  /* 0x000000010e037824 */ /* 0x000fc800078e0a03 */
[----:B------:R-:W-:-:S05]  /*d6b0*/  IMAD R3, R3, 0x2000, R0 ;  /* 0x0000200003037824 */ /* 0x000fca00078e0200 */
[----:B------:R-:W-:-:S04]  /*d6c0*/  SHF.R.U32.HI R3, RZ, 0x4, R3 ;  /* 0x00000004ff037819 */ /* 0x000fc80000011603 */
[----:B------:R-:W-:Y:S01]  /*d6d0*/  LOP3.LUT R36, R3, 0x3fff, RZ, 0xc0, !PT ;  /* 0x00003fff03247812 */ /* 0x000fe200078ec0ff */
[----:B------:R-:W-:Y:S06]  /*d6e0*/  @!P0 BRA `(.L_x_3170) ;  /* 0x0000000000408947 */ /* 0x000fec0003800000 */
[----:B------:R-:W-:Y:S01]  /*d6f0*/  MOV R2, 0x0 ;  /* 0x0000000000027802 */ /* 0x000fe20000000f00 */
[----:B------:R-:W-:Y:S01]  /*d700*/  ULDC.64 UR4, c[0x4][0xc0] ;  /* 0x0100300000047ab9 */ /* 0x000fe20000000a00 */
[----:B------:R-:W-:Y:S01]  /*d710*/  ULDC.64 UR6, c[0x4][0xc8] ;  /* 0x0100320000067ab9 */ /* 0x000fe20000000a00 */
[----:B------:R-:W-:Y:S01]  /*d720*/  IMAD.U32 R4, RZ, RZ, UR4 ;  /* 0x00000004ff047e24 */ /* 0x000fe2000f8e00ff */
[----:B------:R-:W-:Y:S01]  /*d730*/  MOV R5, UR5 ;  /* 0x0000000500057c02 */ /* 0x000fe20008000f00 */
[----:B------:R-:W-:Y:S01]  /*d740*/  ULDC.64 UR4, c[0x4][0x30] ;  /* 0x01000c0000047ab9 */ /* 0x000fe20000000a00 */
[----:B------:R-:W1:Y:S01]  /*d750*/  LDC.64 R2, c[0x4][R2] ;  /* 0x0100000002027b82 */ /* 0x000e620000000a00 */
[----:B------:R-:W-:Y:S01]  /*d760*/  IMAD.U32 R6, RZ, RZ, UR6 ;  /* 0x00000006ff067e24 */ /* 0x000fe2000f8e00ff */
[----:B------:R-:W-:Y:S01]  /*d770*/  MOV R12, 0x1 ;  /* 0x00000001000c7802 */ /* 0x000fe20000000f00 */
[----:B------:R-:W-:Y:S02]  /*d780*/  IMAD.U32 R7, RZ, RZ, UR7 ;  /* 0x00000007ff077e24 */ /* 0x000fe4000f8e00ff */
[----:B------:R-:W-:-:S02]  /*d790*/  IMAD.U32 R10, RZ, RZ, UR4 ;  /* 0x00000004ff0a7e24 */ /* 0x000fc4000f8e00ff */
[----:B------:R-:W-:Y:S02]  /*d7a0*/  IMAD.U32 R11, RZ, RZ, UR5 ;  /* 0x00000005ff0b7e24 */ /* 0x000fe4000f8e00ff */
[----:B------:R-:W-:Y:S02]  /*d7b0*/  IMAD.MOV.U32 R8, RZ, RZ, 0x70 ;  /* 0x00000070ff087424 */ /* 0x000fe400078e00ff */
[----:B0-----:R-:W-:-:S07]  /*d7c0*/  IMAD.MOV.U32 R13, RZ, RZ, RZ ;  /* 0x000000ffff0d7224 */ /* 0x001fce00078e00ff */
[----:B------:R-:W-:-:S07]  /*d7d0*/  LEPC R20, `(.L_x_3170) ;  /* 0x000000001014794e */ /* 0x000fce0000000000 */
[----:B-1---5:R-:W-:Y:S05]  /*d7e0*/  CALL.ABS.NOINC R2 ;  /* 0x0000000002007343 */ /* 0x022fea0003c00000 */
.L_x_3170:
[----:B------:R-:W-:Y:S05]  /*d7f0*/  BSYNC B6 ;  /* 0x0000000000067941 */ /* 0x000fea0003800000 */
.L_x_3169:
        /* <DEDUP_REMOVED lines=15> */
[----:B------:R-:W-:-:S04]  /*d8f0*/  @P0 IMAD.WIDE.U32 R6, R20, R6, RZ ;  /* 0x0000000614060225 */ /* 0x000fc800078e00ff */
[C---:B0-----:R-:W-:Y:S02]  /*d900*/  @P1 IMAD R13, R20.reuse, R9, R10 ;  /* 0x00000009140d1224 */ /* 0x041fe400078e020a */
[----:B------:R-:W-:-:S04]  /*d910*/  @P1 IMAD.WIDE.U32 R8, R20, R8, RZ ;  /* 0x0000000814081225 */ /* 0x000fc800078e00ff */
[----:B------:R-:W-:Y:S02]  /*d920*/  @P0 IMAD.IADD R7, R7, 0x1, R11 ;  /* 0x0000000107070824 */ /* 0x000fe400078e020b */
[----:B------:R-:W-:Y:S02]  /*d930*/  @P1 IMAD.IADD R9, R9, 0x1, R13 ;  /* 0x0000000109091824 */ /* 0x000fe400078e020d */
[----:B----4-:R-:W-:-:S04]  /*d940*/  @P0 IMAD.WIDE.U32 R6, R220, R4, R6 ;  /* 0x00000004dc060225 */ /* 0x010fc800078e0006 */
[----:B------:R-:W-:Y:S01]  /*d950*/  @P1 IMAD.WIDE.U32 R8, R220, R2, R8 ;  /* 0x00000002dc081225 */ /* 0x000fe200078e0008 */
        /* <DEDUP_REMOVED lines=18> */
[----:B------:R-:W-:-:S04]  /*da80*/  LOP3.LUT R0, R0, 0xfffffffe, RZ, 0xc0, !PT ;  /* 0xfffffffe00007812 */ /* 0x000fc800078ec0ff */
[----:B------:R-:W-:-:S04]  /*da90*/  IADD3 R0, R20, -R0, RZ ;  /* 0x8000000014007210 */ /* 0x000fc80007ffe0ff */
[----:B------:R-:W-:-:S04]  /*daa0*/  SHF.L.U32 R0, R0, 0x1f, RZ ;  /* 0x0000001f00007819 */ /* 0x000fc800000006ff */
[----:B------:R0:W1:Y:S03]  /*dab0*/  SYNCS.PHASECHK.TRANS64.TRYWAIT P0, [R23+URZ+0x38800], R0 ;  /* 0x03880000170075a7 */ /* 0x000066000800017f */
[----:B-1----:R-:W-:Y:S05]  /*dac0*/  @!P0 NANOSLEEP.SYNCS 0x989680 ;  /* 0x009896800000895d */ /* 0x002fea0003900000 */
[----:B------:R-:W1:Y:S01]  /*dad0*/  @!P0 SYNCS.PHASECHK.TRANS64 P0, [R23+URZ+0x38800], R0 ;  /* 0x03880000170085a7 */ /* 0x000e62000800007f */
[----:B------:R-:W-:Y:S04]  /*dae0*/  BSSY B0, `(.L_x_3172) ;  /* 0x0000006000007945 */ /* 0x000fe80003800000 */
[----:B-1----:R-:W-:Y:S05]  /*daf0*/  @P0 BRA `(.L_x_3173) ;  /* 0x0000000000100947 */ /* 0x002fea0003800000 */
.L_x_3174:
[----:B-1----:R1:W2:Y:S02]  /*db00*/  SYNCS.PHASECHK.TRANS64.TRYWAIT P0, [R23+URZ+0x38800], R0 ;  /* 0x03880000170075a7 */ /* 0x0022a4000800017f */
[----:B--2---:R-:W-:Y:S05]  /*db10*/  @!P0 NANOSLEEP.SYNCS 0x989680 ;  /* 0x009896800000895d */ /* 0x004fea0003900000 */
[----:B------:R-:W2:Y:S02]  /*db20*/  @!P0 SYNCS.PHASECHK.TRANS64 P0, [R23+URZ+0x38800], R0 ;  /* 0x03880000170085a7 */ /* 0x000ea4000800007f */
[----:B--2---:R-:W-:Y:S05]  /*db30*/  @!P0 BRA `(.L_x_3174) ;  /* 0xfffffffc00f08947 */ /* 0x004fea000383ffff */
.L_x_3173:
[----:B------:R-:W-:Y:S05]  /*db40*/  BSYNC B0 ;  /* 0x0000000000007941 */ /* 0x000fea0003800000 */
.L_x_3172:
[----:B------:R-:W-:Y:S05]  /*db50*/  BRA `(.L_x_3175) ;  /* 0x0000009400d47947 */ /* 0x000fea0003800000 */
.L_x_3171:
[----:B------:R-:W-:Y:S01]  /*db60*/  ISETP.NE.AND P0, PT, R25, RZ, PT ;  /* 0x000000ff1900720c */ /* 0x000fe20003f05270 */
[----:B------:R-:W-:Y:S01]  /*db70*/  ULDC.64 UR4, c[0x0][0x3f8] ;  /* 0x0000fe0000047ab9 */ /* 0x000fe20000000a00 */
[----:B-----5:R-:W-:Y:S01]  /*db80*/  SHF.R.S32.HI R0, RZ, 0x1f, R24 ;  /* 0x0000001fff007819 */ /* 0x020fe20000011418 */
[----:B------:R-:W-:Y:S01]  /*db90*/  ULDC.64 UR6, c[0x0][0x408] ;  /* 0x0001020000067ab9 */ /* 0x000fe20000000a00 */
[----:B------:R-:W-:Y:S01]  /*dba0*/  IMAD.WIDE.U32 R26, R24, UR4, RZ ;  /* 0x00000004181a7c25 */ /* 0x000fe2000f8e00ff */
[----:B------:R-:W-:Y:S03]  /*dbb0*/  BSSY B6, `(.L_x_3176) ;  /* 0x0000019000067945 */ /* 0x000fe60003800000 */
[C---:B------:R-:W-:Y:S02]  /*dbc0*/  IMAD R3, R0.reuse, UR4, RZ ;  /* 0x0000000400037c24 */ /* 0x040fe4000f8e02ff */
[----:B------:R-:W-:-:S02]  /*dbd0*/  IMAD R5, R0, UR6, RZ ;  /* 0x0000000600057c24 */ /* 0x000fc4000f8e02ff */
[C---:B------:R-:W-:Y:S02]  /*dbe0*/  IMAD R3, R24.reuse, UR5, R3 ;  /* 0x0000000518037c24 */ /* 0x040fe4000f8e0203 */
        /* <DEDUP_REMOVED lines=21> */
.L_x_3177:
[----:B------:R-:W-:Y:S05]  /*dd40*/  BSYNC B6 ;  /* 0x0000000000067941 */ /* 0x000fea0003800000 */
.L_x_3176:
[----:B------:R-:W2:Y:S01]  /*dd50*/  LDL R52, [R1+0x50] ;  /* 0x0000500001347983 */ /* 0x000ea20000100800 */
[----:B------:R-:W-:Y:S01]  /*dd60*/  ULDC.U8 UR4, c[0x0][0x410] ;  /* 0x0001040000047ab9 */ /* 0x000fe20000000000 */
[----:B------:R-:W-:Y:S01]  /*dd70*/  LEA.HI R33, R33, R28, RZ, 0x3 ;  /* 0x0000001c21217211 */ /* 0x000fe200078f18ff */
[----:B------:R-:W-:Y:S01]  /*dd80*/  BSSY B0, `(.L_x_3178) ;  /* 0x000094a000007945 */ /* 0x000fe20003800000 */
[----:B------:R-:W-:Y:S02]  /*dd90*/  ISETP.NE.AND P0, PT, RZ, UR4, PT ;  /* 0x00000004ff007c0c */ /* 0x000fe4000bf05270 */
[----:B------:R-:W-:-:S05]  /*dda0*/  LOP3.LUT R33, R33, 0xfffffff8, RZ, 0xc0, !PT ;  /* 0xfffffff821217812 */ /* 0x000fca00078ec0ff */
[----:B------:R-:W-:Y:S01]  /*ddb0*/  IMAD.IADD R0, R28, 0x1, -R33 ;  /* 0x000000011c007824 */ /* 0x000fe200078e0a21 */
[----:B--2---:R-:W-:-:S05]  /*ddc0*/  IADD3 R10, R219, R52, RZ ;  /* 0x00000034db0a7210 */ /* 0x004fca0007ffe0ff */
[----:B------:R-:W-:Y:S01]  /*ddd0*/  IMAD R3, R0, 0x20, R10 ;  /* 0x0000002000037824 */ /* 0x000fe200078e020a */
        /* <DEDUP_REMOVED lines=30> */
.L_x_3496:
[----:B------:R-:W5:Y:S01]  /*dfc0*/  LDL R4, [R1+0x48] ;  /* 0x0000480001047983 */ /* 0x000f620000100800 */
[----:B------:R-:W-:Y:S01]  /*dfd0*/  BSSY B1, `(.L_x_3181) ;  /* 0x000001c000017945 */ /* 0x000fe20003800000 */
[----:B------:R-:W-:Y:S02]  /*dfe0*/  CS2R R40, SRZ ;  /* 0x0000000000287805 */ /* 0x000fe4000001ff00 */
[----:B------:R-:W-:Y:S02]  /*dff0*/  CS2R R44, SRZ ;  /* 0x00000000002c7805 */ /* 0x000fe4000001ff00 */
[----:B------:R-:W-:Y:S02]  /*e000*/  CS2R R42, SRZ ;  /* 0x00000000002a7805 */ /* 0x000fe4000001ff00 */
[----:B------:R-:W-:Y:S01]  /*e010*/  CS2R R46, SRZ ;  /* 0x00000000002e7805 */ /* 0x000fe2000001ff00 */
[----:B-----5:R-:W-:-:S05]  /*e020*/  IMAD R51, R4, R51, RZ ;  /* 0x0000003304337224 */ /* 0x020fca00078e02ff */
[----:B------:R-:W-:-:S13]  /*e030*/  ISETP.GE.AND P0, PT, R10, R51, PT ;  /* 0x000000330a00720c */ /* 0x000fda0003f06270 */
[----:B------:R-:W-:Y:S05]  /*e040*/  @P0 BRA `(.L_x_3182) ;  /* 0x0000000000500947 */ /* 0x000fea0003800000 */
[----:B------:R-:W1:Y:S01]  /*e050*/  LDL R11, [R1+0x84] ;  /* 0x00008400010b7983 */ /* 0x000e620000100800 */
[----:B------:R-:W-:Y:S01]  /*e060*/  ULDC UR4, c[0x0][0x3f4] ;  /* 0x0000fd0000047ab9 */ /* 0x000fe20000000800 */
[----:B------:R-:W-:Y:S02]  /*e070*/  CS2R R40, SRZ ;  /* 0x0000000000287805 */ /* 0x000fe4000001ff00 */
[----:B------:R-:W-:Y:S02]  /*e080*/  ISETP.GE.AND P4, PT, R218, UR4, PT ;  /* 0x00000004da007c0c */ /* 0x000fe4000bf86270 */
[----:B------:R-:W-:Y:S02]  /*e090*/  CS2R R44, SRZ ;  /* 0x00000000002c7805 */ /* 0x000fe4000001ff00 */
[----:B------:R-:W-:-:S09]  /*e0a0*/  ISETP.GE.AND P3, PT, R18, UR4, PT ;  /* 0x0000000412007c0c */ /* 0x000fd2000bf66270 */
[CC--:B--2---:R-:W-:Y:S02]  /*e0b0*/  @!P4 IADD3 R6, P0, R218.reuse, R5.reuse, RZ ;  /* 0x00000005da06c210 */ /* 0x0c4fe40007f1e0ff */
[----:B----4-:R-:W-:Y:S02]  /*e0c0*/  @!P4 IADD3 R8, P2, R218, R14, RZ ;  /* 0x0000000eda08c210 */ /* 0x010fe40007f5e0ff */
[----:B------:R-:W-:Y:S02]  /*e0d0*/  CS2R R46, SRZ ;  /* 0x00000000002e7805 */ /* 0x000fe4000001ff00 */
[----:B------:R-:W-:Y:S01]  /*e0e0*/  CS2R R42, SRZ ;  /* 0x00000000002a7805 */ /* 0x000fe2000001ff00 */
[----:B-1----:R-:W-:Y:S01]  /*e0f0*/  @!P4 IMAD.X R7, R3, 0x1, R11, P0 ;  /* 0x000000010307c824 */ /* 0x002fe200000e060b */
[----:B------:R-:W-:-:S04]  /*e100*/  @!P3 IADD3 R4, P0, R18, R5, RZ ;  /* 0x000000051204b210 */ /* 0x000fc80007f1e0ff */
[----:B------:R1:W5:Y:S01]  /*e110*/  @!P4 LD.E.64 R40, desc[UR46][R6.64] ;  /* 0x0000002e0628c980 */ /* 0x000362000c101b00 */
[----:B------:R-:W-:-:S05]  /*e120*/  @!P3 IADD3.X R5, R3, R19, RZ, P0, !PT ;  /* 0x000000130305b210 */ /* 0x000fca00007fe4ff */
[----:B------:R2:W5:Y:S01]  /*e130*/  @!P3 LD.E.64 R44, desc[UR46][R4.64] ;  /* 0x0000002e042cb980 */ /* 0x000562000c101b00 */
[----:B-1----:R-:W-:-:S05]  /*e140*/  @!P3 IADD3 R6, P1, R18, R14, RZ ;  /* 0x0000000e1206b210 */ /* 0x002fca0007f3e0ff */
[C---:B---3--:R-:W-:Y:S02]  /*e150*/  @!P3 IMAD.X R7, R9.reuse, 0x1, R19, P1 ;  /* 0x000000010907b824 */ /* 0x048fe400008e0613 */
[----:B------:R-:W-:-:S03]  /*e160*/  @!P4 IMAD.X R9, R9, 0x1, R11, P2 ;  /* 0x000000010909c824 */ /* 0x000fc600010e060b */
[----:B------:R2:W5:Y:S04]  /*e170*/  @!P3 LD.E.64 R46, desc[UR46][R6.64] ;  /* 0x0000002e062eb980 */ /* 0x000568000c101b00 */
[----:B------:R2:W5:Y:S02]  /*e180*/  @!P4 LD.E.64 R42, desc[UR46][R8.64] ;  /* 0x0000002e082ac980 */ /* 0x000564000c101b00 */
.L_x_3182:
[----:B------:R-:W-:Y:S05]  /*e190*/  BSYNC B1 ;  /* 0x0000000000017941 */ /* 0x000fea0003800000 */
.L_x_3181:
[----:B------:R-:W-:Y:S01]  /*e1a0*/  UMOV UR4, 0xffffffff ;  /* 0xffffffff00047882 */ /* 0x000fe20000000000 */
[----:B------:R-:W-:Y:S02]  /*e1b0*/  CS2R R30, SRZ ;  /* 0x00000000001e7805 */ /* 0x000fe4000001ff00 */
[----:B------:R-:W-:Y:S05]  /*e1c0*/  BRA.DIV UR4, `(.L_x_3183) ;  /* 0x0000024e04707947 */ /* 0x000fea000b800000 */
[----:B-1----:R1:W0:Y:S04]  /*e1d0*/  SHFL.IDX PT, R3, R48, 0x1, 0x181f ;  /* 0x00381f0030037f89 */ /* 0x00222800000e0000 */
[----:B--2---:R1:W2:Y:S04]  /*e1e0*/  SHFL.IDX PT, R5, R0, 0x1, 0x181f ;  /* 0x00381f0000057f89 */ /* 0x0042a800000e0000 */
[----:B---3--:R1:W3:Y:S04]  /*e1f0*/  SHFL.IDX PT, R9, R37, 0x1, 0x181f ;  /* 0x00381f0025097f89 */ /* 0x0082e800000e0000 */
[----:B----4-:R1:W4:Y:S02]  /*e200*/  SHFL.IDX PT, R14, R49, 0x1, 0x181f ;  /* 0x00381f00310e7f89 */ /* 0x01032400000e0000 */
.L_x_3502:
[----:B------:R-:W-:Y:S01]  /*e210*/  VIADD R4, R10, 0x20 ;  /* 0x000000200a047836 */ /* 0x000fe20000000000 */
[----:B------:R-:W-:Y:S01]  /*e220*/  BSSY B1, `(.L_x_3184) ;  /* 0x000001a000017945 */ /* 0x000fe20003800000 */
[----:B------:R-:W-:Y:S02]  /*e230*/  CS2R R34, SRZ ;  /* 0x0000000000227805 */ /* 0x000fe4000001ff00 */
[----:B------:R-:W-:Y:S02]  /*e240*/  CS2R R32, SRZ ;  /* 0x0000000000207805 */ /* 0x000fe4000001ff00 */
[----:B------:R-:W-:Y:S02]  /*e250*/  CS2R R38, SRZ ;  /* 0x0000000000267805 */ /* 0x000fe4000001ff00 */
[----:B------:R-:W-:-:S13]  /*e260*/  ISETP.GE.AND P0, PT, R4, R51, PT ;  /* 0x000000330400720c */ /* 0x000fda0003f06270 */
[----:B------:R-:W-:Y:S05]  /*e270*/  @P0 BRA `(.L_x_3185) ;  /* 0x0000000000500947 */ /* 0x000fea0003800000 */
[----:B------:R-:W0:Y:S01]  /*e280*/  LDL R11, [R1+0x84] ;  /* 0x00008400010b7983 */ /* 0x000e220000100800 */
        /* <DEDUP_REMOVED lines=9> */
[----:B0-----:R-:W-:Y:S01]  /*e320*/  @!P4 IMAD.X R7, R3, 0x1, R11, P0 ;  /* 0x000000010307c824 */ /* 0x001fe200000e060b */
[----:B------:R-:W-:-:S04]  /*e330*/  @!P3 IADD3 R4, P0, R18, R5, RZ ;  /* 0x000000051204b210 */ /* 0x000fc80007f1e0ff */
[----:B------:R0:W5:Y:S01]  /*e340*/  @!P4 LD.E.64 R30, desc[UR46][R6.64] ;  /* 0x0000002e061ec980 */ /* 0x000162000c101b00 */
[----:B------:R-:W-:-:S05]  /*e350*/  @!P3 IMAD.X R5, R3, 0x1, R19, P0 ;  /* 0x000000010305b824 */ /* 0x000fca00000e0613 */
[----:B------:R2:W5:Y:S01]  /*e360*/  @!P3 LD.E.64 R34, desc[UR46][R4.64] ;  /* 0x0000002e0422b980 */ /* 0x000562000c101b00 */
[----:B0-----:R-:W-:-:S04]  /*e370*/  @!P3 IADD3 R6, P1, R18, R14, RZ ;  /* 0x0000000e1206b210 */ /* 0x001fc80007f3e0ff */
[C---:B---3--:R-:W-:Y:S01]  /*e380*/  @!P3 IADD3.X R7, R9.reuse, R19, RZ, P1, !PT ;  /* 0x000000130907b210 */ /* 0x048fe20000ffe4ff */
[----:B------:R-:W-:-:S04]  /*e390*/  @!P4 IMAD.X R9, R9, 0x1, R11, P2 ;  /* 0x000000010909c824 */ /* 0x000fc800010e060b */
[----:B------:R2:W5:Y:S04]  /*e3a0*/  @!P3 LD.E.64 R38, desc[UR46][R6.64] ;  /* 0x0000002e0626b980 */ /* 0x000568000c101b00 */
[----:B------:R2:W5:Y:S02]  /*e3b0*/  @!P4 LD.E.64 R32, desc[UR46][R8.64] ;  /* 0x0000002e0820c980 */ /* 0x000564000c101b00 */
.L_x_3185:
[----:B------:R-:W-:Y:S05]  /*e3c0*/  BSYNC B1 ;  /* 0x0000000000017941 */ /* 0x000fea0003800000 */
.L_x_3184:
[----:B------:R-:W-:-:S03]  /*e3d0*/  UMOV UR4, 0xffffffff ;  /* 0xffffffff00047882 */ /* 0x000fc60000000000 */
[----:B------:R-:W-:Y:S05]  /*e3e0*/  BRA.DIV UR4, `(.L_x_3186) ;  /* 0x0000024e04587947 */ /* 0x000fea000b800000 */
[----:B0-----:R0:W0:Y:S04]  /*e3f0*/  SHFL.IDX PT, R3, R48, 0x2, 0x181f ;  /* 0x00581f0030037f89 */ /* 0x00102800000e0000 */
[----:B--2---:R2:W0:Y:S04]  /*e400*/  SHFL.IDX PT, R5, R0, 0x2, 0x181f ;  /* 0x00581f0000057f89 */ /* 0x00442800000e0000 */
[----:B---3--:R2:W3:Y:S04]  /*e410*/  SHFL.IDX PT, R9, R37, 0x2, 0x181f ;  /* 0x00581f0025097f89 */ /* 0x0084e800000e0000 */
[----:B----4-:R2:W4:Y:S02]  /*e420*/  SHFL.IDX PT, R14, R49, 0x2, 0x181f ;  /* 0x00581f00310e7f89 */ /* 0x01052400000e0000 */
.L_x_3508:
        /* <DEDUP_REMOVED lines=8> */
[----:B------:R-:W2:Y:S01]  /*e4b0*/  LDL R11, [R1+0x84] ;  /* 0x00008400010b7983 */ /* 0x000ea20000100800 */
[----:B------:R-:W-:Y:S01]  /*e4c0*/  ULDC UR4, c[0x0][0x3f4] ;  /* 0x0000fd0000047ab9 */ /* 0x000fe20000000800 */
[----:B------:R-:W-:Y:S02]  /*e4d0*/  CS2R R24, SRZ ;  /* 0x0000000000187805 */ /* 0x000fe4000001ff00 */
[----:B------:R-:W-:Y:S02]  /*e4e0*/  ISETP.GE.AND P4, PT, R218, UR4, PT ;  /* 0x00000004da007c0c */ /* 0x000fe4000bf86270 */
[----:B------:R-:W-:Y:S02]  /*e4f0*/  CS2R R26, SRZ ;  /* 0x00000000001a7805 */ /* 0x000fe4000001ff00 */
[----:B------:R-:W-:-:S09]  /*e500*/  ISETP.GE.AND P3, PT, R18, UR4, PT ;  /* 0x0000000412007c0c */ /* 0x000fd2000bf66270 */
[CC--:B0-----:R-:W-:Y:S02]  /*e510*/  @!P4 IADD3 R6, P0, R218.reuse, R5.reuse, RZ ;  /* 0x00000005da06c210 */ /* 0x0c1fe40007f1e0ff */
[----:B----4-:R-:W-:Y:S02]  /*e520*/  @!P4 IADD3 R8, P2, R218, R14, RZ ;  /* 0x0000000eda08c210 */ /* 0x010fe40007f5e0ff */
[----:B------:R-:W-:Y:S02]  /*e530*/  CS2R R28, SRZ ;  /* 0x00000000001c7805 */ /* 0x000fe4000001ff00 */
[----:B------:R-:W-:Y:S01]  /*e540*/  CS2R R20, SRZ ;  /* 0x0000000000147805 */ /* 0x000fe2000001ff00 */
[----:B--2---:R-:W-:Y:S01]  /*e550*/  @!P4 IMAD.X R7, R3, 0x1, R11, P0 ;  /* 0x000000010307c824 */ /* 0x004fe200000e060b */
[----:B------:R-:W-:-:S04]  /*e560*/  @!P3 IADD3 R4, P0, R18, R5, RZ ;  /* 0x000000051204b210 */ /* 0x000fc80007f1e0ff */
[----:B------:R0:W5:Y:S01]  /*e570*/  @!P4 LD.E.64 R24, desc[UR46][R6.64] ;  /* 0x0000002e0618c980 */ /* 0x000162000c101b00 */
[----:B------:R-:W-:-:S05]  /*e580*/  @!P3 IMAD.X R5, R3, 0x1, R19, P0 ;  /* 0x000000010305b824 */ /* 0x000fca00000e0613 */
[----:B------:R2:W5:Y:S01]  /*e590*/  @!P3 LD.E.64 R26, desc[UR46][R4.64] ;  /* 0x0000002e041ab980 */ /* 0x000562000c101b00 */
[----:B0-----:R-:W-:-:S05]  /*e5a0*/  @!P3 IADD3 R6, P1, R18, R14, RZ ;  /* 0x0000000e1206b210 */ /* 0x001fca0007f3e0ff */
[C---:B---3--:R-:W-:Y:S01]  /*e5b0*/  @!P3 IMAD.X R7, R9.reuse, 0x1, R19, P1 ;  /* 0x000000010907b824 */ /* 0x048fe200008e0613 */
[----:B------:R-:W-:-:S04]  /*e5c0*/  @!P4 IADD3.X R9, R9, R11, RZ, P2, !PT ;  /* 0x0000000b0909c210 */ /* 0x000fc800017fe4ff */
[----:B------:R2:W5:Y:S04]  /*e5d0*/  @!P3 LD.E.64 R28, desc[UR46][R6.64] ;  /* 0x0000002e061cb980 */ /* 0x000568000c101b00 */
[----:B------:R2:W5:Y:S02]  /*e5e0*/  @!P4 LD.E.64 R20, desc[UR46][R8.64] ;  /* 0x0000002e0814c980 */ /* 0x000564000c101b00 */
.L_x_3188:
[----:B------:R-:W-:Y:S05]  /*e5f0*/  BSYNC B1 ;  /* 0x0000000000017941 */ /* 0x000fea0003800000 */
.L_x_3187:
[----:B------:R-:W-:Y:S01]  /*e600*/  UMOV UR4, 0xffffffff ;  /* 0xffffffff00047882 */ /* 0x000fe20000000000 */
[----:B--23--:R-:W-:Y:S02]  /*e610*/  CS2R R8, SRZ ;  /* 0x0000000000087805 */ /* 0x00cfe4000001ff00 */
[----:B------:R-:W-:Y:S05]  /*e620*/  BRA.DIV UR4, `(.L_x_3189) ;  /* 0x0000024e04387947 */ /* 0x000fea000b800000 */
[----:B0-----:R0:W2:Y:S04]  /*e630*/  SHFL.IDX PT, R3, R48, 0x3, 0x181f ;  /* 0x00781f0030037f89 */ /* 0x0010a800000e0000 */
[----:B------:R0:W3:Y:S04]  /*e640*/  SHFL.IDX PT, R5, R0, 0x3, 0x181f ;  /* 0x00781f0000057f89 */ /* 0x0000e800000e0000 */
[----:B-1----:R-:W1:Y:S04]  /*e650*/  SHFL.IDX PT, R37, R37, 0x3, 0x181f ;  /* 0x00781f0025257f89 */ /* 0x002e6800000e0000 */
[----:B------:R-:W0:Y:S02]  /*e660*/  SHFL.IDX PT, R49, R49, 0x3, 0x181f ;  /* 0x00781f0031317f89 */ /* 0x000e2400000e0000 */
.L_x_3514:
[----:B------:R-:W0:Y:S01]  /*e670*/  LDL R4, [R1+0x98] ;  /* 0x0000980001047983 */ /* 0x000e220000100800 */
[----:B------:R-:W-:Y:S01]  /*e680*/  VIADD R10, R10, 0x60 ;  /* 0x000000600a0a7836 */ /* 0x000fe20000000000 */
[----:B------:R-:W-:Y:S01]  /*e690*/  BSSY B1, `(.L_x_3190) ;  /* 0x000001e000017945 */ /* 0x000fe20003800000 */
[----:B------:R-:W-:Y:S02]  /*e6a0*/  CS2R R12, SRZ ;  /* 0x00000000000c7805 */ /* 0x000fe4000001ff00 */
[----:B----4-:R-:W-:Y:S02]  /*e6b0*/  CS2R R14, SRZ ;  /* 0x00000000000e7805 */ /* 0x010fe4000001ff00 */
[----:B------:R-:W-:Y:S02]  /*e6c0*/  ISETP.GE.AND P0, PT, R10, R51, PT ;  /* 0x000000330a00720c */ /* 0x000fe40003f06270 */
[----:B------:R-:W-:Y:S02]  /*e6d0*/  CS2R R10, SRZ ;  /* 0x00000000000a7805 */ /* 0x000fe4000001ff00 */
[----:B0-----:R-:W-:-:S04]  /*e6e0*/  LEA.HI R0, R4, R4, RZ, 0x1 ;  /* 0x0000000404007211 */ /* 0x001fc800078f08ff */
[----:B------:R-:W-:-:S05]  /*e6f0*/  LOP3.LUT R0, R0, 0xfffffffe, RZ, 0xc0, !PT ;  /* 0xfffffffe00007812 */ /* 0x000fca00078ec0ff */
[----:B------:R-:W-:-:S05]  /*e700*/  IMAD.IADD R0, R4, 0x1, -R0 ;  /* 0x0000000104007824 */ /* 0x000fca00078e0a00 */
[----:B------:R-:W-:Y:S01]  /*e710*/  SHF.L.U32 R50, R0, 0x1f, RZ ;  /* 0x0000001f00327819 */ /* 0x000fe200000006ff */
[----:B------:R-:W-:Y:S06]  /*e720*/  @P0 BRA `(.L_x_3191) ;  /* 0x0000000000500947 */ /* 0x000fec0003800000 */
[----:B------:R-:W2:Y:S01]  /*e730*/  LDL R53, [R1+0x84] ;  /* 0x0000840001357983 */ /* 0x000ea20000100800 */
[----:B------:R-:W-:Y:S01]  /*e740*/  ULDC UR4, c[0x0][0x3f4] ;  /* 0x0000fd0000047ab9 */ /* 0x000fe20000000800 */
[----:B------:R-:W-:Y:S02]  /*e750*/  CS2R R8, SRZ ;  /* 0x0000000000087805 */ /* 0x000fe4000001ff00 */
[----:B------:R-:W-:Y:S02]  /*e760*/  ISETP.GE.AND P4, PT, R218, UR4, PT ;  /* 0x00000004da007c0c */ /* 0x000fe4000bf86270 */
[----:B------:R-:W-:Y:S02]  /*e770*/  CS2R R12, SRZ ;  /* 0x00000000000c7805 */ /* 0x000fe4000001ff00 */
[----:B------:R-:W-:-:S09]  /*e780*/  ISETP.GE.AND P3, PT, R18, UR4, PT ;  /* 0x0000000412007c0c */ /* 0x000fd2000bf66270 */
[C---:B---3--:R-:W-:Y:S02]  /*e790*/  @!P4 IADD3 R6, P0, R218.reuse, R5, RZ ;  /* 0x00000005da06c210 */ /* 0x048fe40007f1e0ff */
[----:B------:R-:W-:Y:S02]  /*e7a0*/  @!P4 IADD3 R48, P2, R218, R49, RZ ;  /* 0x00000031da30c210 */ /* 0x000fe40007f5e0ff */
[----:B------:R-:W-:Y:S02]  /*e7b0*/  CS2R R14, SRZ ;  /* 0x00000000000e7805 */ /* 0x000fe4000001ff00 */
[----:B------:R-:W-:Y:S01]  /*e7c0*/  CS2R R10, SRZ ;  /* 0x00000000000a7805 */ /* 0x000fe2000001ff00 */
[----:B--2---:R-:W-:Y:S01]  /*e7d0*/  @!P4 IMAD.X R7, R3, 0x1, R53, P0 ;  /* 0x000000010307c824 */ /* 0x004fe200000e0635 */
[----:B------:R-:W-:-:S04]  /*e7e0*/  @!P3 IADD3 R4, P0, R18, R5, RZ ;  /* 0x000000051204b210 */ /* 0x000fc80007f1e0ff */
[----:B------:R0:W5:Y:S01]  /*e7f0*/  @!P4 LD.E.64 R8, desc[UR46][R6.64] ;  /* 0x0000002e0608c980 */ /* 0x000162000c101b00 */
[----:B------:R-:W-:-:S05]  /*e800*/  @!P3 IMAD.X R5, R3, 0x1, R19, P0 ;  /* 0x000000010305b824 */ /* 0x000fca00000e0613 */
[----:B------:R4:W5:Y:S01]  /*e810*/  @!P3 LD.E.64 R12, desc[UR46][R4.64] ;  /* 0x0000002e040cb980 */ /* 0x000962000c101b00 */
[----:B0-----:R-:W-:Y:S02]  /*e820*/  @!P3 IADD3 R6, P1, R18, R49, RZ ;  /* 0x000000311206b210 */ /* 0x001fe40007f3e0ff */
[----:B-1----:R-:W-:-:S03]  /*e830*/  @!P4 IADD3.X R49, R37, R53, RZ, P2, !PT ;  /* 0x000000352531c210 */ /* 0x002fc600017fe4ff */
[----:B------:R-:W-:Y:S02]  /*e840*/  @!P3 IMAD.X R7, R37, 0x1, R19, P1 ;  /* 0x000000012507b824 */ /* 0x000fe400008e0613 */
[----:B------:R4:W5:Y:S04]  /*e850*/  @!P4 LD.E.64 R10, desc[UR46][R48.64] ;  /* 0x0000002e300ac980 */ /* 0x000968000c101b00 */
[----:B------:R4:W5:Y:S02]  /*e860*/  @!P3 LD.E.64 R14, desc[UR46][R6.64] ;  /* 0x0000002e060eb980 */ /* 0x000964000c101b00 */
.L_x_3191:
[----:B------:R-:W-:Y:S05]  /*e870*/  BSYNC B1 ;  /* 0x0000000000017941 */ /* 0x000fea0003800000 */
.L_x_3190:
[----:B------:R-:W0:Y:S01]  /*e880*/  SYNCS.PHASECHK.TRANS64.TRYWAIT P0, [R23+URZ+0x38800], R50 ;  /* 0x03880032170075a7 */ /* 0x000e22000800017f */
[----:B------:R-:W-:Y:S01]  /*e890*/  VIADDMNMX R0, R51, -R52, 0x80, PT ;  /* 0x0000008033007446 */ /* 0x000fe20003800934 */
[----:B------:R-:W-:Y:S03]  /*e8a0*/  BSSY B1, `(.L_x_3192) ;  /* 0x0000003000017945 */ /* 0x000fe60003800000 */
[----:B------:R-:W-:Y:S01]  /*e8b0*/  ISETP.GE.AND P1, PT, R219, R0, PT ;  /* 0x00000000db00720c */ /* 0x000fe20003f26270 */
[----:B0-----:R-:W-:-:S12]  /*e8c0*/  @!P0 BRA `(.L_x_3193) ;  /* 0x0000024c00048947 */ /* 0x001fd80003800000 */
.L_x_3515:
[----:B------:R-:W-:Y:S05]  /*e8d0*/  BSYNC B1 ;  /* 0x0000000000017941 */ /* 0x000fea0003800000 */
.L_x_3192:
[----:B------:R-:W-:Y:S04]  /*e8e0*/  BSSY B1, `(.L_x_3194) ;  /* 0x00000fa000017945 */ /* 0x000fe80003800000 */
[----:B------:R-:W-:Y:S05]  /*e8f0*/  @P1 BRA `(.L_x_3195) ;  /* 0x0000000c00e01947 */ /* 0x000fea0003800000 */
[----:B------:R0:W5:Y:S01]  /*e900*/  LDL R59, [R1+0x78] ;  /* 0x00007800013b7983 */ /* 0x0001620000100800 */
[----:B--2---:R-:W2:Y:S01]  /*e910*/  LDC R3, c[0x0][0x3f4] ;  /* 0x0000fd00ff037b82 */ /* 0x004ea20000000800 */
[----:B------:R-:W-:Y:S01]  /*e920*/  BSSY B2, `(.L_x_3196) ;  /* 0x000007a000027945 */ /* 0x000fe20003800000 */
[-C--:B--2---:R-:W-:Y:S02]  /*e930*/  ISETP.GE.AND P0, PT, R18, R3.reuse, PT ;  /* 0x000000031200720c */ /* 0x084fe40003f06270 */
[----:B------:R-:W-:-:S11]  /*e940*/  ISETP.GE.AND P1, PT, R218, R3, PT ;  /* 0x00000003da00720c */ /* 0x000fd60003f26270 */
[----:B0-----:R-:W-:Y:S05]  /*e950*/  @P0 BRA `(.L_x_3197) ;  /* 0x0000000400d80947 */ /* 0x001fea0003800000 */
[----:B---345:R-:W0:Y:S01]  /*e960*/  LDS.128 R4, [R59+0x20400] ;  /* 0x020400003b047984 */ /* 0x038e220000000c00 */
[----:B-1----:R-:W-:Y:S02]  /*e970*/  SHF.R.U32.HI R37, RZ, 0x8, R44 ;  /* 0x00000008ff257819 */ /* 0x002fe4000001162c */
        /* <DEDUP_REMOVED lines=25> */
[--C-:B------:R-:W-:Y:S02]  /*eb10*/  LOP3.LUT R51, R51, 0xff0000, R46.reuse, 0xf8, !PT ;  /* 0x00ff000033337812 */ /* 0x100fe400078ef82e */
[----:B------:R-:W-:Y:S02]  /*eb20*/  F2FP.F16.E4M3.UNPACK_B R54, R53 ;  /* 0x00000035ff36723e */ /* 0x000fe400020006ff */
[----:B------:R-:W-:Y:S02]  /*eb30*/  F2FP.F16.E4M3.UNPACK_B R50, R49 ;  /* 0x00000031ff32723e */ /* 0x000fe400020006ff */
[----:B------:R-:W-:Y:S01]  /*eb40*/  LOP3.LUT R52, R51, 0xff000000, R46, 0xf8, !PT ;  /* 0xff00000033347812 */ /* 0x000fe200078ef82e */
[--C-:B------:R-:W-:Y:S01]  /*eb50*/  HADD2.F32 R46, -RZ, R3.reuse.H0_H0 ;  /* 0x20000003ff2e7230 */ /* 0x100fe20000004100 */
[----:B------:R-:W-:Y:S01]  /*eb60*/  F2FP.F16.E4M3.UNPACK_B R45, R6 ;  /* 0x00000006ff2d723e */ /* 0x000fe200020006ff */
[----:B------:R-:W-:Y:S01]  /*eb70*/  HADD2.F32 R3, -RZ, R3.H1_H1 ;  /* 0x30000003ff037230 */ /* 0x000fe20000004100 */
[----:B------:R-:W-:Y:S01]  /*eb80*/  LOP3.LUT R48, R37, 0xff000000, R44, 0xf8, !PT ;  /* 0xff00000025307812 */ /* 0x000fe200078ef82c */
[----:B------:R-:W-:Y:S01]  /*eb90*/  HADD2.F32 R55, -RZ, R54.H1_H1 ;  /* 0x30000036ff377230 */ /* 0x000fe20000004100 */
[-C--:B------:R-:W-:Y:S01]  /*eba0*/  F2FP.F16.E4M3.UNPACK_B R37, R5.reuse ;  /* 0x00000005ff25723e */ /* 0x080fe200020006ff */
[----:B------:R-:W-:Y:S01]  /*ebb0*/  HADD2.F32 R51, -RZ, R50.H1_H1 ;  /* 0x30000032ff337230 */ /* 0x000fe20000004100 */
[----:B------:R-:W-:Y:S01]  /*ebc0*/  F2FP.F16.E4M3.UNPACK_B R44, R5.H1 ;  /* 0x00000005ff2c723e */ /* 0x000fe200030006ff */
[----:B------:R-:W-:-:S02]  /*ebd0*/  HADD2.F32 R54, -RZ, R54.H0_H0 ;  /* 0x20000036ff367230 */ /* 0x000fc40000004100 */
[C---:B------:R-:W-:Y:S01]  /*ebe0*/  FMUL.FTZ R57, R3.reuse, R55 ;  /* 0x0000003703397220 */ /* 0x040fe20000410000 */
[--C-:B------:R-:W-:Y:S02]  /*ebf0*/  HADD2.F32 R5, -RZ, R45.reuse.H1_H1 ;  /* 0x3000002dff057230 */ /* 0x100fe40000004100 */
[----:B------:R-:W-:Y:S01]  /*ec00*/  FMUL.FTZ R56, R3, R51 ;  /* 0x0000003303387220 */ /* 0x000fe20000410000 */
[----:B------:R-:W-:Y:S01]  /*ec10*/  HADD2.F32 R50, -RZ, R50.H0_H0 ;  /* 0x20000032ff327230 */ /* 0x000fe20000004100 */
[----:B------:R-:W-:Y:S01]  /*ec20*/  F2FP.F16.E4M3.UNPACK_B R47, R7 ;  /* 0x00000007ff2f723e */ /* 0x000fe200020006ff */
[C---:B------:R-:W-:Y:S01]  /*ec30*/  FFMA.FTZ R3, R46.reuse, R51, -R57 ;  /* 0x000000332e037223 */ /* 0x040fe20000010839 */
[----:B------:R-:W-:Y:S01]  /*ec40*/  F2FP.F16.E4M3.UNPACK_B R53, R53.H1 ;  /* 0x00000035ff35723e */ /* 0x000fe200030006ff */
[----:B------:R-:W-:Y:S01]  /*ec50*/  FFMA.FTZ R60, R46, R55, R56 ;  /* 0x000000372e3c7223 */ /* 0x000fe20000010038 */
[----:B------:R-:W-:Y:S01]  /*ec60*/  HADD2.F32 R45, -RZ, R45.H0_H0 ;  /* 0x2000002dff2d7230 */ /* 0x000fe20000004100 */
[----:B------:R-:W-:Y:S01]  /*ec70*/  F2FP.F16.E4M3.UNPACK_B R49, R49.H1 ;  /* 0x00000031ff31723e */ /* 0x000fe200030006ff */
[C---:B------:R-:W-:Y:S01]  /*ec80*/  FMUL.FTZ R46, R5.reuse, R54 ;  /* 0x00000036052e7220 */ /* 0x040fe20000410000 */
[----:B------:R-:W-:Y:S01]  /*ec90*/  FMUL.FTZ R51, R5, R50 ;  /* 0x0000003205337220 */ /* 0x000fe20000410000 */
[----:B------:R-:W-:Y:S01]  /*eca0*/  HADD2.F32 R5, -RZ, R47.H1_H1 ;  /* 0x3000002fff057230 */ /* 0x000fe20000004100 */
[----:B------:R-:W-:Y:S01]  /*ecb0*/  F2FP.F16.E4M3.UNPACK_B R7, R7.H1 ;  /* 0x00000007ff07723e */ /* 0x000fe200030006ff */
[----:B------:R-:W-:-:S02]  /*ecc0*/  HADD2.F32 R56, -RZ, R53.H0_H0 ;  /* 0x20000035ff387230 */ /* 0x000fc40000004100 */
[C---:B------:R-:W-:Y:S01]  /*ecd0*/  FFMA.FTZ R55, R45.reuse, R50, -R46 ;  /* 0x000000322d377223 */ /* 0x040fe2000001082e */
[----:B------:R-:W-:Y:S02]  /*ece0*/  HADD2.F32 R46, -RZ, R49.H0_H0 ;  /* 0x20000031ff2e7230 */ /* 0x000fe40000004100 */
[----:B------:R-:W-:Y:S01]  /*ecf0*/  FFMA.FTZ R58, R45, R54, R51 ;  /* 0x000000362d3a7223 */ /* 0x000fe20000010033 */
[----:B------:R-:W-:Y:S02]  /*ed00*/  HADD2.F32 R47, -RZ, R47.H0_H0 ;  /* 0x2000002fff2f7230 */ /* 0x000fe40000004100 */
[C---:B------:R-:W-:Y:S01]  /*ed10*/  FMUL.FTZ R50, R5.reuse, R56 ;  /* 0x0000003805327220 */ /* 0x040fe20000410000 */
[----:B------:R-:W-:Y:S02]  /*ed20*/  HADD2.F32 R54, -RZ, R53.H1_H1 ;  /* 0x30000035ff367230 */ /* 0x000fe40000004100 */
[----:B------:R-:W-:Y:S01]  /*ed30*/  FMUL.FTZ R62, R5, R46 ;  /* 0x0000002e053e7220 */ /* 0x000fe20000410000 */
[----:B------:R-:W-:-:S02]  /*ed40*/  HADD2.F32 R45, -RZ, R7.H1_H1 ;  /* 0x30000007ff2d7230 */ /* 0x000fc40000004100 */
[C---:B------:R-:W-:Y:S01]  /*ed50*/  FFMA.FTZ R53, R47.reuse, R46, -R50 ;  /* 0x0000002e2f357223 */ /* 0x040fe20000010832 */
[----:B------:R-:W-:Y:S02]  /*ed60*/  HADD2.F32 R46, -RZ, R49.H1_H1 ;  /* 0x30000031ff2e7230 */ /* 0x000fe40000004100 */
[----:B------:R-:W-:Y:S01]  /*ed70*/  FFMA.FTZ R62, R47, R56, R62 ;  /* 0x000000382f3e7223 */ /* 0x000fe2000001003e */
[----:B------:R-:W-:Y:S01]  /*ed80*/  F2FP.F16.E4M3.UNPACK_B R6, R4 ;  /* 0x00000004ff06723e */ /* 0x000fe200020006ff */
[----:B------:R-:W-:Y:S02]  /*ed90*/  HADD2.F32 R5, -RZ, R7.H0_H0 ;  /* 0x20000007ff057230 */ /* 0x000fe40000004100 */
[C---:B------:R-:W-:Y:S01]  /*eda0*/  FMUL.FTZ R50, R45.reuse, R54 ;  /* 0x000000362d327220 */ /* 0x040fe20000410000 */
[----:B------:R-:W-:Y:S01]  /*edb0*/  FMUL.FTZ R56, R45, R46 ;  /* 0x0000002e2d387220 */ /* 0x000fe20000410000 */
[----:B------:R-:W-:Y:S02]  /*edc0*/  F2FP.F16.E4M3.UNPACK_B R4, R4.H1 ;  /* 0x00000004ff04723e */ /* 0x000fe400030006ff */
[----:B------:R-:W-:Y:S01]  /*edd0*/  F2FP.F16.E4M3.UNPACK_B R47, R52 ;  /* 0x00000034ff2f723e */ /* 0x000fe200020006ff */
[C---:B------:R-:W-:Y:S01]  /*ede0*/  FFMA.FTZ R57, R5.reuse, R46, -R50 ;  /* 0x0000002e05397223 */ /* 0x040fe20000010832 */
[----:B------:R-:W-:Y:S01]  /*edf0*/  F2FP.F16.E4M3.UNPACK_B R45, R48 ;  /* 0x00000030ff2d723e */ /* 0x000fe200020006ff */
[----:B------:R-:W-:Y:S01]  /*ee00*/  FFMA.FTZ R64, R5, R54, R56 ;  /* 0x0000003605407223 */ /* 0x000fe20000010038 */
[--C-:B------:R-:W-:Y:S01]  /*ee10*/  HADD2.F32 R7, -RZ, R4.reuse.H1_H1 ;  /* 0x30000004ff077230 */ /* 0x100fe20000004100 */
[----:B------:R-:W-:Y:S01]  /*ee20*/  F2FP.F16.E4M3.UNPACK_B R48, R48.H1 ;  /* 0x00000030ff30723e */ /* 0x000fe200030006ff */
[----:B------:R-:W-:Y:S01]  /*ee30*/  HADD2.F32 R50, -RZ, R47.H1_H1 ;  /* 0x3000002fff327230 */ /* 0x000fe20000004100 */
[----:B------:R-:W-:Y:S01]  /*ee40*/  F2FP.F16.E4M3.UNPACK_B R52, R52.H1 ;  /* 0x00000034ff34723e */ /* 0x000fe200030006ff */
[----:B------:R-:W-:Y:S01]  /*ee50*/  HADD2.F32 R46, -RZ, R45.H1_H1 ;  /* 0x3000002dff2e7230 */ /* 0x000fe20000004100 */
[----:B------:R-:W-:Y:S01]  /*ee60*/  F2FP.SATFINITE.E4M3.F32.PACK_AB_MERGE_C R3, R60, R3, RZ ;  /* 0x000000033c03723e */ /* 0x000fe200048070ff */
[----:B------:R-:W-:-:S02]  /*ee70*/  HADD2.F32 R5, -RZ, R4.H0_H0 ;  /* 0x20000004ff057230 */ /* 0x000fc40000004100 */
[C---:B------:R-:W-:Y:S01]  /*ee80*/  FMUL.FTZ R54, R7.reuse, R50 ;  /* 0x0000003207367220 */ /* 0x040fe20000410000 */
[----:B------:R-:W-:Y:S02]  /*ee90*/  HADD2.F32 R47, -RZ, R47.H0_H0 ;  /* 0x2000002fff2f7230 */ /* 0x000fe40000004100 */
[-C--:B------:R-:W-:Y:S01]  /*eea0*/  FMUL.FTZ R56, R7, R46.reuse ;  /* 0x0000002e07387220 */ /* 0x080fe20000410000 */
[--C-:B------:R-:W-:Y:S02]  /*eeb0*/  HADD2.F32 R4, -RZ, R6.reuse.H1_H1 ;  /* 0x30000006ff047230 */ /* 0x100fe40000004100 */
[C---:B------:R-:W-:Y:S01]  /*eec0*/  FFMA.FTZ R54, R5.reuse, R46, -R54 ;  /* 0x0000002e05367223 */ /* 0x040fe20000010836 */
[----:B------:R-:W-:Y:S02]  /*eed0*/  HADD2.F32 R45, -RZ, R45.H0_H0 ;  /* 0x2000002dff2d7230 */ /* 0x000fe40000004100 */
[----:B------:R-:W-:Y:S01]  /*eee0*/  FFMA.FTZ R49, R5, R50, R56 ;  /* 0x0000003205317223 */ /* 0x000fe20000010038 */
[----:B------:R-:W-:-:S02]  /*eef0*/  HADD2.F32 R6, -RZ, R6.H0_H0 ;  /* 0x20000006ff067230 */ /* 0x000fc40000004100 */
[C---:B------:R-:W-:Y:S01]  /*ef00*/  FMUL.FTZ R7, R4.reuse, R47 ;  /* 0x0000002f04077220 */ /* 0x040fe20000410000 */
[--C-:B------:R-:W-:Y:S02]  /*ef10*/  HADD2.F32 R5, -RZ, R44.reuse.H1_H1 ;  /* 0x3000002cff057230 */ /* 0x100fe40000004100 */
[-C--:B------:R-:W-:Y:S01]  /*ef20*/  FMUL.FTZ R4, R4, R45.reuse ;  /* 0x0000002d04047220 */ /* 0x080fe20000410000 */
[----:B------:R-:W-:Y:S02]  /*ef30*/  HADD2.F32 R44, -RZ, R44.H0_H0 ;  /* 0x2000002cff2c7230 */ /* 0x000fe40000004100 */
[C---:B------:R-:W-:Y:S01]  /*ef40*/  FFMA.FTZ R45, R6.reuse, R45, -R7 ;  /* 0x0000002d062d7223 */ /* 0x040fe20000010807 */
[----:B------:R-:W-:Y:S02]  /*ef50*/  HADD2.F32 R7, -RZ, R52.H1_H1 ;  /* 0x30000034ff077230 */ /* 0x000fe40000004100 */
[----:B------:R-:W-:Y:S01]  /*ef60*/  FFMA.FTZ R46, R6, R47, R4 ;  /* 0x0000002f062e7223 */ /* 0x000fe20000010004 */
[----:B------:R-:W-:-:S02]  /*ef70*/  HADD2.F32 R6, -RZ, R48.H1_H1 ;  /* 0x30000030ff067230 */ /* 0x000fc40000004100 */
[----:B------:R-:W-:Y:S02]  /*ef80*/  HADD2.F32 R48, -RZ, R48.H0_H0 ;  /* 0x20000030ff307230 */ /* 0x000fe40000004100 */
[CC--:B------:R-:W-:Y:S01]  /*ef90*/  FMUL.FTZ R51, R5.reuse, R7.reuse ;  /* 0x0000000705337220 */ /* 0x0c0fe20000410000 */
[----:B------:R-:W-:Y:S02]  /*efa0*/  HADD2.F32 R52, -RZ, R52.H0_H0 ;  /* 0x20000034ff347230 */ /* 0x000fe40000004100 */
[-C--:B------:R-:W-:Y:S01]  /*efb0*/  FMUL.FTZ R56, R5, R6.reuse ;  /* 0x0000000605387220 */ /* 0x080fe20000410000 */
[--C-:B------:R-:W-:Y:S02]  /*efc0*/  HADD2.F32 R4, -RZ, R37.reuse.H1_H1 ;  /* 0x30000025ff047230 */ /* 0x100fe40000004100 */
[C---:B------:R-:W-:Y:S01]  /*efd0*/  FFMA.FTZ R51, R44.reuse, R6, -R51 ;  /* 0x000000062c337223 */ /* 0x040fe20000010833 */
[----:B------:R-:W-:Y:S02]  /*efe0*/  HADD2.F32 R37, -RZ, R37.H0_H0 ;  /* 0x20000025ff257230 */ /* 0x000fe40000004100 */
[----:B------:R-:W-:Y:S01]  /*eff0*/  FFMA.FTZ R56, R44, R7, R56 ;  /* 0x000000072c387223 */ /* 0x000fe20000010038 */
[----:B------:R-:W-:Y:S01]  /*f000*/  F2FP.SATFINITE.E4M3.F32.PACK_AB_MERGE_C R7, R64, R57, RZ ;  /* 0x000000394007723e */ /* 0x000fe200048070ff */
[C---:B------:R-:W-:Y:S01]  /*f010*/  FMUL.FTZ R50, R4.reuse, R52 ;  /* 0x0000003404327220 */ /* 0x040fe20000410000 */
[----:B------:R-:W-:Y:S01]  /*f020*/  FMUL.FTZ R47, R4, R48 ;  /* 0x00000030042f7220 */ /* 0x000fe20000410000 */
[----:B------:R-:W-:-:S02]  /*f030*/  F2FP.SATFINITE.E4M3.F32.PACK_AB_MERGE_C R4, R49, R54, RZ ;  /* 0x000000363104723e */ /* 0x000fc400048070ff */
[C---:B------:R-:W-:Y:S01]  /*f040*/  FFMA.FTZ R5, R37.reuse, R48, -R50 ;  /* 0x0000003025057223 */ /* 0x040fe20000010832 */
[----:B------:R-:W-:Y:S01]  /*f050*/  FFMA.FTZ R52, R37, R52, R47 ;  /* 0x0000003425347223 */ /* 0x000fe2000001002f */
[----:B------:R-:W-:Y:S02]  /*f060*/  F2FP.SATFINITE.E4M3.F32.PACK_AB_MERGE_C R51, R56, R51, RZ ;  /* 0x000000333833723e */ /* 0x000fe400048070ff */
[----:B------:R-:W-:Y:S02]  /*f070*/  F2FP.SATFINITE.E4M3.F32.PACK_AB_MERGE_C R6, R58, R55, R3 ;  /* 0x000000373a06723e */ /* 0x000fe40004807003 */
[----:B------:R-:W-:Y:S02]  /*f080*/  F2FP.SATFINITE.E4M3.F32.PACK_AB_MERGE_C R7, R62, R53, R7 ;  /* 0x000000353e07723e */ /* 0x000fe40004807007 */
[----:B------:R-:W-:Y:S02]  /*f090*/  F2FP.SATFINITE.E4M3.F32.PACK_AB_MERGE_C R4, R46, R45, R4 ;  /* 0x0000002d2e04723e */ /* 0x000fe40004807004 */
[----:B------:R-:W-:-:S05]  /*f0a0*/  F2FP.SATFINITE.E4M3.F32.PACK_AB_MERGE_C R5, R52, R5, R51 ;  /* 0x000000053405723e */ /* 0x000fca0004807033 */
[----:B------:R0:W-:Y:S02]  /*f0b0*/  STS.128 [R59+0x20400], R4 ;  /* 0x020400043b007388 */ /* 0x0001e40000000c00 */
.L_x_3197:
[----:B------:R-:W-:Y:S05]  /*f0c0*/  BSYNC B2 ;  /* 0x0000000000027941 */ /* 0x000fea0003800000 */
.L_x_3196:
[----:B------:R-:W-:Y:S05]  /*f0d0*/  @P1 BRA `(.L_x_3195) ;  /* 0x0000000400e81947 */ /* 0x000fea0003800000 */
[----:B0--345:R-:W0:Y:S01]  /*f0e0*/  LDS.128 R4, [R59+0x24400] ;  /* 0x024400003b047984 */ /* 0x039e220000000c00 */
[----:B------:R-:W-:Y:S02]  /*f0f0*/  SHF.R.U32.HI R45, RZ, 0x8, R42 ;  /* 0x00000008ff2d7819 */ /* 0x000fe4000001162a */
        /* <DEDUP_REMOVED lines=120> */
.L_x_3195:
[----:B------:R-:W-:Y:S05]  /*f880*/  BSYNC B1 ;  /* 0x0000000000017941 */ /* 0x000fea0003800000 */
.L_x_3194:
[----:B--2---:R-:W-:Y:S01]  /*f890*/  VIADD R3, R219, 0x20 ;  /* 0x00000020db037836 */ /* 0x004fe20000000000 */
[----:B------:R-:W-:Y:S04]  /*f8a0*/  BSSY B1, `(.L_x_3198) ;  /* 0x00000fb000017945 */ /* 0x000fe80003800000 */
[----:B------:R-:W-:-:S13]  /*f8b0*/  ISETP.GE.AND P0, PT, R3, R0, PT ;  /* 0x000000000300720c */ /* 0x000fda0003f06270 */
[----:B------:R-:W-:Y:S05]  /*f8c0*/  @P0 BRA `(.L_x_3199) ;  /* 0x0000000c00e00947 */ /* 0x000fea0003800000 */
[----:B------:R2:W5:Y:S01]  /*f8d0*/  LDL R53, [R1+0x78] ;  /* 0x0000780001357983 */ /* 0x0005620000100800 */
[----:B------:R-:W0:Y:S01]  /*f8e0*/  LDC R3, c[0x0][0x3f4] ;  /* 0x0000fd00ff037b82 */ /* 0x000e220000000800 */
[----:B------:R-:W-:Y:S01]  /*f8f0*/  BSSY B2, `(.L_x_3200) ;  /* 0x000007e000027945 */ /* 0x000fe20003800000 */
[-C--:B0-----:R-:W-:Y:S02]  /*f900*/  ISETP.GE.AND P0, PT, R18, R3.reuse, PT ;  /* 0x000000031200720c */ /* 0x081fe40003f06270 */
[----:B------:R-:W-:-:S11]  /*f910*/  ISETP.GE.AND P1, PT, R218, R3, PT ;  /* 0x00000003da00720c */ /* 0x000fd60003f26270 */
[----:B--2---:R-:W-:Y:S05]  /*f920*/  @P0 BRA `(.L_x_3201) ;  /* 0x0000000400e80947 */ /* 0x004fea0003800000 */
[----:B---345:R-:W0:Y:S01]  /*f930*/  LDS.128 R4, [R53+0x21400] ;  /* 0x0214000035047984 */ /* 0x038e220000000c00 */
        /* <DEDUP_REMOVED lines=121> */
.L_x_3201:
[----:B------:R-:W-:Y:S05]  /*100d0*/  BSYNC B2 ;  /* 0x0000000000027941 */ /* 0x000fea0003800000 */
.L_x_3200:
[----:B------:R-:W-:Y:S05]  /*100e0*/  @P1 BRA `(.L_x_3199) ;  /* 0x0000000400d81947 */ /* 0x000fea0003800000 */
[----:B0--345:R-:W0:Y:S01]  /*100f0*/  LDS.128 R4, [R53+0x25400] ;  /* 0x0254000035047984 */ /* 0x039e220000000c00 */
[----:B------:R-:W-:Y:S02]  /*10100*/  SHF.R.U32.HI R34, RZ, 0x8, R30 ;  /* 0x00000008ff227819 */ /* 0x000fe4000001161e */
        /* <DEDUP_REMOVED lines=116> */
.L_x_3199:
[----:B------:R-:W-:Y:S05]  /*10850*/  BSYNC B1 ;  /* 0x0000000000017941 */ /* 0x000fea0003800000 */
.L_x_3198:
[----:B------:R-:W-:Y:S01]  /*10860*/  IADD3 R3, R219, 0x40, RZ ;  /* 0x00000040db037810 */ /* 0x000fe20007ffe0ff */
[----:B------:R-:W-:Y:S03]  /*10870*/  BSSY B1, `(.L_x_3202) ;  /* 0x00000fb000017945 */ /* 0x000fe60003800000 */
[----:B------:R-:W-:-:S13]  /*10880*/  ISETP.GE.AND P0, PT, R3, R0, PT ;  /* 0x000000000300720c */ /* 0x000fda0003f06270 */
[----:B------:R-:W-:Y:S05]  /*10890*/  @P0 BRA `(.L_x_3203) ;  /* 0x0000000c00e00947 */ /* 0x000fea0003800000 */
[----:B-----5:R0:W5:Y:S01]  /*108a0*/  LDL R45, [R1+0x78] ;  /* 0x00007800012d7983 */ /* 0x0201620000100800 */
[----:B------:R-:W1:Y:S01]  /*108b0*/  LDC R3, c[0x0][0x3f4] ;  /* 0x0000fd00ff037b82 */ /* 0x000e620000000800 */
[----:B------:R-:W-:Y:S01]  /*108c0*/  BSSY B2, `(.L_x_3204) ;  /* 0x000007a000027945 */ /* 0x000fe20003800000 */
[-C--:B-1----:R-:W-:Y:S02]  /*108d0*/  ISETP.GE.AND P0, PT, R18, R3.reuse, PT ;  /* 0x000000031200720c */ /* 0x082fe40003f06270 */
[----:B------:R-:W-:-:S11]  /*108e0*/  ISETP.GE.AND P1, PT, R218, R3, PT ;  /* 0x00000003da00720c */ /* 0x000fd60003f26270 */
[----:B0-----:R-:W-:Y:S05]  /*108f0*/  @P0 BRA `(.L_x_3205) ;  /* 0x0000000400d80947 */ /* 0x001fea0003800000 */
[----:B--2345:R-:W0:Y:S01]  /*10900*/  LDS.128 R4, [R45+0x22400] ;  /* 0x022400002d047984 */ /* 0x03ce220000000c00 */
[----:B------:R-:W-:Y:S02]  /*10910*/  SHF.R.U32.HI R30, RZ, 0x8, R26 ;  /* 0x00000008ff1e7819 */ /* 0x000fe4000001161a */
        /* <DEDUP_REMOVED lines=116> */
.L_x_3205:
[----:B------:R-:W-:Y:S05]  /*11060*/  BSYNC B2 ;  /* 0x0000000000027941 */ /* 0x000fea0003800000 */
.L_x_3204:
[----:B------:R-:W-:Y:S05]  /*11070*/  @P1 BRA `(.L_x_3203) ;  /* 0x0000000400e81947 */ /* 0x000fea0003800000 */
[----:B0-2345:R-:W0:Y:S01]  /*11080*/  LDS.128 R4, [R45+0x26400] ;  /* 0x026400002d047984 */ /* 0x03de220000000c00 */
[----:B------:R-:W-:Y:S02]  /*11090*/  SHF.R.U32.HI R27, RZ, 0x8, R25 ;  /* 0x00000008ff1b7819 */ /* 0x000fe40000011619 */
        /* <DEDUP_REMOVED lines=120> */
.L_x_3203:
[----:B------:R-:W-:Y:S05]  /*11820*/  BSYNC B1 ;  /* 0x0000000000017941 */ /* 0x000fea0003800000 */
.L_x_3202:
[----:B------:R-:W-:-:S05]  /*11830*/  VIADD R3, R219, 0x60 ;  /* 0x00000060db037836 */ /* 0x000fca0000000000 */
        /* <DEDUP_REMOVED lines=130> */
.L_x_3208:
[----:B------:R-:W-:Y:S05]  /*12060*/  BSYNC B1 ;  /* 0x0000000000017941 */ /* 0x000fea0003800000 */
.L_x_3207:
[----:B------:R-:W-:Y:S05]  /*12070*/  @P1 BRA `(.L_x_3206) ;  /* 0x0000005000681947 */ /* 0x000fea0003800000 */
[----:B0-2345:R-:W0:Y:S01]  /*12080*/  LDS.128 R4, [R35+0x27400] ;  /* 0x0274000023047984 */ /* 0x03de220000000c00 */
[----:B------:R-:W-:Y:S02]  /*12090*/  SHF.R.U32.HI R13, RZ, 0x8, R9 ;  /* 0x00000008ff0d7819 */ /* 0x000fe40000011609 */
[----:B------:R-:W-:Y:S02]  /*120a0*/  LOP3.LUT R12, R9, 0xff, RZ, 0xc0, !PT ;  /* 0x000000ff090c7812 */ /* 0x000fe400078ec0ff */
[----:B------:R-:W-:Y:S02]  /*120b0*/  LOP3.LUT R13, R13, 0xff, RZ, 0xc0, !PT ;  /* 0x000000ff0d0d7812 */ /* 0x000fe400078ec0ff */
[----:B------:R-:W-:Y:S02]  /*120c0*/  SHF.R.U32.HI R21, RZ, 0x8, R11 ;  /* 0x00000008ff157819 */ /* 0x000fe4000001160b */
[----:B------:R-:W-:Y:S02]  /*120d0*/  PRMT R12, R13, 0x7604, R12 ;  /* 0x000076040d0c7816 */ /* 0x000fe4000000000c */
[----:B------:R-:W-:-:S02]  /*120e0*/  SHF.R.U32.HI R24, RZ, 0x10, R9 ;  /* 0x00000010ff187819 */ /* 0x000fc40000011609 */
[----:B------:R-:W-:Y:S02]  /*120f0*/  SHF.R.U32.HI R13, RZ, 0x8, R10 ;  /* 0x00000008ff0d7819 */ /* 0x000fe4000001160a */
[----:B------:R-:W-:Y:S02]  /*12100*/  LOP3.LUT R14, R11, 0xff, RZ, 0xc0, !PT ;  /* 0x000000ff0b0e7812 */ /* 0x000fe400078ec0ff */
[----:B------:R-:W-:Y:S02]  /*12110*/  LOP3.LUT R21, R21, 0xff, RZ, 0xc0, !PT ;  /* 0x000000ff15157812 */ /* 0x000fe400078ec0ff */
[----:B------:R-:W-:Y:S02]  /*12120*/  SHF.R.U32.HI R20, RZ, 0x10, R11 ;  /* 0x00000010ff147819 */ /* 0x000fe4000001160b */
[----:B------:R-:W-:Y:S02]  /*12130*/  SHF.R.U32.HI R3, RZ, 0x8, R8 ;  /* 0x00000008ff037819 */ /* 0x000fe40000011608 */
[----:B------:R-:W-:Y:S01]  /*12140*/  LOP3.LUT R15, R13, 0xff, RZ, 0xc0, !PT ;  /* 0x000000ff0d0f7812 */ /* 0x000fe200078ec0ff */
[----:B------:R-:W-:Y:S01]  /*12150*/  IMAD.U32 R13, R24, 0x10000, RZ ;  /* 0x00010000180d7824 */ /* 0x000fe200078e00ff */
[----:B------:R-:W-:Y:S01]  /*12160*/  PRMT R14, R21, 0x7604, R14 ;  /* 0x00007604150e7816 */ /* 0x000fe2000000000e */
[----:B------:R-:W-:Y:S01]  /*12170*/  IMAD.U32 R21, R20, 0x10000, RZ ;  /* 0x0001000014157824 */ /* 0x000fe200078e00ff */
[----:B------:R-:W-:-:S02]  /*12180*/  LOP3.LUT R0, R8, 0xff, RZ, 0xc0, !PT ;  /* 0x000000ff08007812 */ /* 0x000fc400078ec0ff */
[----:B------:R-:W-:Y:S02]  /*12190*/  LOP3.LUT R3, R3, 0xff, RZ, 0xc0, !PT ;  /* 0x000000ff03037812 */ /* 0x000fe400078ec0ff */
[----:B------:R-:W-:Y:S02]  /*121a0*/  LOP3.LUT R13, R12, 0xff0000, R13, 0xf8, !PT ;  /* 0x00ff00000c0d7812 */ /* 0x000fe400078ef80d */
[----:B------:R-:W-:Y:S02]  /*121b0*/  PRMT R3, R3, 0x7604, R0 ;  /* 0x0000760403037816 */ /* 0x000fe40000000000 */
[----:B------:R-:W-:Y:S02]  /*121c0*/  LOP3.LUT R0, R10, 0xff, RZ, 0xc0, !PT ;  /* 0x000000ff0a007812 */ /* 0x000fe400078ec0ff */
[----:B------:R-:W-:Y:S02]  /*121d0*/  LOP3.LUT R21, R14, 0xff0000, R21, 0xf8, !PT ;  /* 0x00ff00000e157812 */ /* 0x000fe400078ef815 */
[----:B------:R-:W-:-:S02]  /*121e0*/  PRMT R15, R15, 0x7604, R0 ;  /* 0x000076040f0f7816 */ /* 0x000fc40000000000 */
[----:B------:R-:W-:Y:S02]  /*121f0*/  LOP3.LUT R21, R21, 0xff000000, R11, 0xf8, !PT ;  /* 0xff00000015157812 */ /* 0x000fe400078ef80b */
[----:B------:R-:W-:Y:S02]  /*12200*/  LOP3.LUT R13, R13, 0xff000000, R9, 0xf8, !PT ;  /* 0xff0000000d0d7812 */ /* 0x000fe400078ef809 */
[----:B------:R-:W-:Y:S02]  /*12210*/  LOP3.LUT R3, R3, 0xff0000, R8, 0xf8, !PT ;  /* 0x00ff000003037812 */ /* 0x000fe400078ef808 */
[----:B0-----:R-:W-:Y:S02]  /*12220*/  F2FP.F16.E4M3.UNPACK_B R0, R6.H1 ;  /* 0x00000006ff00723e */ /* 0x001fe400030006ff */
[----:B------:R-:W-:Y:S02]  /*12230*/  LOP3.LUT R15, R15, 0xff0000, R10, 0xf8, !PT ;  /* 0x00ff00000f0f7812 */ /* 0x000fe400078ef80a */
[----:B------:R-:W-:Y:S01]  /*12240*/  F2FP.F16.E4M3.UNPACK_B R24, R21 ;  /* 0x00000015ff18723e */ /* 0x000fe200020006ff */
[----:B------:R-:W-:Y:S01]  /*12250*/  HADD2.F32 R9, -RZ, R0.H1_H1 ;  /* 0x30000000ff097230 */ /* 0x000fe20000004100 */
[----:B------:R-:W-:-:S02]  /*12260*/  F2FP.F16.E4M3.UNPACK_B R14, R13 ;  /* 0x0000000dff0e723e */ /* 0x000fc400020006ff */
        /* <DEDUP_REMOVED lines=88> */
.L_x_3179:
[----:B------:R-:W0:Y:S01]  /*127f0*/  LDC R37, c[0x0][0x448] ;  /* 0x00011200ff257b82 */ /* 0x000e220000000800 */
[----:B------:R-:W-:Y:S01]  /*12800*/  MOV R27, R29 ;  /* 0x0000001d001b7202 */ /* 0x000fe20000000f00 */
[----:B------:R-:W-:Y:S01]  /*12810*/  ULDC.64 UR4, c[0x0][0x3f8] ;  /* 0x0000fe0000047ab9 */ /* 0x000fe20000000a00 */
[----:B------:R-:W-:Y:S01]  /*12820*/  IMAD.MOV.U32 R25, RZ, RZ, R31 ;  /* 0x000000ffff197224 */ /* 0x000fe200078e001f */
[----:B------:R-:W-:Y:S01]  /*12830*/  ULDC.64 UR6, c[0x0][0x408] ;  /* 0x0001020000067ab9 */ /* 0x000fe20000000a00 */
        /* <DEDUP_REMOVED lines=10> */
[----:B------:R-:W-:Y:S01]  /*128e0*/  IMAD R4, R4, UR6, RZ ;  /* 0x0000000604047c24 */ /* 0x000fe2000f8e02ff */
[----:B------:R-:W-:Y:S01]  /*128f0*/  IADD3 R59, P1, R24, UR8, RZ ;  /* 0x00000008183b7c10 */ /* 0x000fe2000ff3e0ff */
[C---:B------:R-:W-:Y:S01]  /*12900*/  IMAD R53, R3.reuse, UR5, R6 ;  /* 0x0000000503357c24 */ /* 0x040fe2000f8e0206 */
[----:B------:R-:W-:Y:S01]  /*12910*/  ULDC.64 UR4, c[0x0][0x3e8] ;  /* 0x0000fa0000047ab9 */ /* 0x000fe20000000a00 */
[----:B------:R-:W-:Y:S01]  /*12920*/  IMAD R57, R3, UR7, R4 ;  /* 0x0000000703397c24 */ /* 0x000fe2000f8e0204 */
[----:B------:R-:W-:Y:S01]  /*12930*/  IADD3 R55, P0, R26, UR4, RZ ;  /* 0x000000041a377c10 */ /* 0x000fe2000ff1e0ff */
[----:B------:R-:W-:-:S03]  /*12940*/  UMOV UR4, 0xffffffff ;  /* 0xffffffff00047882 */ /* 0x000fc60000000000 */
[----:B------:R-:W-:Y:S02]  /*12950*/  IADD3.X R53, R27, UR5, R53, P0, !PT ;  /* 0x000000051b357c10 */ /* 0x000fe400087fe435 */
[----:B------:R-:W-:Y:S01]  /*12960*/  IADD3.X R57, R25, UR9, R57, P1, !PT ;  /* 0x0000000919397c10 */ /* 0x000fe20008ffe439 */
[----:B------:R-:W-:Y:S06]  /*12970*/  BRA.DIV UR4, `(.L_x_3209) ;  /* 0x0000020a04ec7947 */ /* 0x000fec000b800000 */
[----:B------:R-:W2:Y:S01]  /*12980*/  LDL R6, [R1+0x48] ;  /* 0x0000480001067983 */ /* 0x000ea20000100800 */
[----:B------:R-:W0:Y:S03]  /*12990*/  LDC R3, c[0x0][0x3f4] ;  /* 0x0000fd00ff037b82 */ /* 0x000e260000000800 */
[----:B------:R-:W1:Y:S04]  /*129a0*/  SHFL.IDX PT, R7, R55, RZ, 0x181f ;  /* 0x00181fff37077589 */ /* 0x000e6800000e0000 */
[----:B------:R-:W3:Y:S04]  /*129b0*/  SHFL.IDX PT, R14, R59, RZ, 0x181f ;  /* 0x00181fff3b0e7589 */ /* 0x000ee800000e0000 */
[----:B------:R-:W4:Y:S04]  /*129c0*/  SHFL.IDX PT, R5, R53, RZ, 0x181f ;  /* 0x00181fff35057589 */ /* 0x000f2800000e0000 */
[----:B------:R-:W5:Y:S01]  /*129d0*/  SHFL.IDX PT, R9, R57, RZ, 0x181f ;  /* 0x00181fff39097589 */ /* 0x000f6200000e0000 */
[----:B0-----:R-:W-:Y:S01]  /*129e0*/  ISETP.GE.AND P0, PT, R16, R3, PT ;  /* 0x000000031000720c */ /* 0x001fe20003f06270 */
[----:B--2---:R-:W-:-:S05]  /*129f0*/  IMAD R37, R6, R37, RZ ;  /* 0x0000002506257224 */ /* 0x004fca00078e02ff */
[----:B------:R-:W-:-:S13]  /*12a00*/  ISETP.GE.OR P1, PT, R10, R37, P0 ;  /* 0x000000250a00720c */ /* 0x000fda0000726670 */
[C---:B-1----:R-:W-:Y:S02]  /*12a10*/  @!P1 IADD3 R4, P2, R16.reuse, R7, RZ ;  /* 0x0000000710049210 */ /* 0x042fe40007f5e0ff */
[----:B---3--:R-:W-:-:S03]  /*12a20*/  @!P1 IADD3 R24, P3, R16, R14, RZ ;  /* 0x0000000e10189210 */ /* 0x008fc60007f7e0ff */
[--C-:B----4-:R-:W-:Y:S02]  /*12a30*/  @!P1 IMAD.X R5, R5, 0x1, R17.reuse, P2 ;  /* 0x0000000105059824 */ /* 0x110fe400010e0611 */
[----:B-----5:R-:W-:-:S04]  /*12a40*/  @!P1 IMAD.X R25, R9, 0x1, R17, P3 ;  /* 0x0000000109199824 */ /* 0x020fc800018e0611 */
        /* <DEDUP_REMOVED lines=10> */
[----:B--2---:R-:W-:Y:S01]  /*12af0*/  @!P1 IMAD.MOV.U32 R44, RZ, RZ, R4 ;  /* 0x000000ffff2c9224 */ /* 0x004fe200078e0004 */
[----:B------:R-:W-:Y:S01]  /*12b00*/  @!P1 MOV R46, R6 ;  /* 0x00000006002e9202 */ /* 0x000fe20000000f00 */
[----:B------:R-:W-:Y:S01]  /*12b10*/  @!P1 IMAD.MOV.U32 R45, RZ, RZ, R5 ;  /* 0x000000ffff2d9224 */ /* 0x000fe200078e0005 */
[----:B------:R-:W-:Y:S01]  /*12b20*/  CS2R R4, SRZ ;  /* 0x0000000000047805 */ /* 0x000fe2000001ff00 */
[----:B------:R-:W-:-:S02]  /*12b30*/  @!P1 IMAD.MOV.U32 R47, RZ, RZ, R7 ;  /* 0x000000ffff2f9224 */ /* 0x000fc400078e0007 */
[----:B---3--:R-:W-:Y:S02]  /*12b40*/  @!P1 IMAD.MOV.U32 R48, RZ, RZ, R24 ;  /* 0x000000ffff309224 */ /* 0x008fe400078e0018 */
[----:B------:R-:W-:Y:S02]  /*12b50*/  @!P1 IMAD.MOV.U32 R49, RZ, RZ, R25 ;  /* 0x000000ffff319224 */ /* 0x000fe400078e0019 */
[----:B------:R-:W-:Y:S02]  /*12b60*/  @!P1 IMAD.MOV.U32 R50, RZ, RZ, R26 ;  /* 0x000000ffff329224 */ /* 0x000fe400078e001a */
[----:B01--4-:R-:W-:-:S07]  /*12b70*/  @!P1 IMAD.MOV.U32 R51, RZ, RZ, R27 ;  /* 0x000000ffff339224 */ /* 0x013fce00078e001b */
.L_x_3525:
[----:B------:R-:W-:Y:S01]  /*12b80*/  IADD3 R6, R10, 0x20, RZ ;  /* 0x000000200a067810 */ /* 0x000fe20007ffe0ff */
        /* <DEDUP_REMOVED lines=16> */
.L_x_3211:
[----:B------:R-:W-:Y:S05]  /*12c90*/  BSYNC B1 ;  /* 0x0000000000017941 */ /* 0x000fea0003800000 */
.L_x_3210:
        /* <DEDUP_REMOVED lines=11> */
[----:B---3--:R-:W-:-:S03]  /*12d50*/  @!P1 IMAD.X R33, R25, 0x1, R17, P3 ;  /* 0x0000000119219824 */ /* 0x008fc600018e0611 */
[----:B------:R-:W-:-:S03]  /*12d60*/  @!P1 MOV R25, R9 ;  /* 0x0000000900199202 */ /* 0x000fc60000000f00 */
        /* <DEDUP_REMOVED lines=11> */
[----:B--2---:R-:W-:Y:S01]  /*12e20*/  @!P1 IMAD.MOV.U32 R40, RZ, RZ, R32 ;  /* 0x000000ffff289224 */ /* 0x004fe200078e0020 */
[----:B------:R-:W-:Y:S01]  /*12e30*/  @!P1 MOV R41, R33 ;  /* 0x0000002100299202 */ /* 0x000fe20000000f00 */
[----:B------:R-:W-:Y:S02]  /*12e40*/  @!P1 IMAD.MOV.U32 R42, RZ, RZ, R34 ;  /* 0x000000ffff2a9224 */ /* 0x000fe400078e0022 */
[----:B---3--:R-:W-:-:S02]  /*12e50*/  @!P1 IMAD.MOV.U32 R20, RZ, RZ, R24 ;  /* 0x000000ffff149224 */ /* 0x008fc400078e0018 */
[----:B------:R-:W-:Y:S02]  /*12e60*/  @!P1 IMAD.MOV.U32 R21, RZ, RZ, R25 ;  /* 0x000000ffff159224 */ /* 0x000fe400078e0019 */
[----:B------:R-:W-:Y:S02]  /*12e70*/  @!P1 IMAD.MOV.U32 R38, RZ, RZ, R26 ;  /* 0x000000ffff269224 */ /* 0x000fe400078e001a */
[----:B------:R-:W-:Y:S02]  /*12e80*/  @!P1 IMAD.MOV.U32 R39, RZ, RZ, R27 ;  /* 0x000000ffff279224 */ /* 0x000fe400078e001b */
[----:B01--4-:R-:W-:-:S07]  /*12e90*/  @!P1 IMAD.MOV.U32 R43, RZ, RZ, R35 ;  /* 0x000000ffff2b9224 */ /* 0x013fce00078e0023 */
.L_x_3535:
[----:B------:R-:W2:Y:S01]  /*12ea0*/  LDL R12, [R1+0x98] ;  /* 0x00009800010c7983 */ /* 0x000ea20000100800 */
[----:B------:R-:W-:Y:S01]  /*12eb0*/  VIADD R10, R10, 0x60 ;  /* 0x000000600a0a7836 */ /* 0x000fe20000000000 */
[----:B------:R-:W-:Y:S01]  /*12ec0*/  BSSY B1, `(.L_x_3213) ;  /* 0x0000014000017945 */ /* 0x000fe20003800000 */
[----:B------:R-:W-:-:S03]  /*12ed0*/  CS2R R14, SRZ ;  /* 0x00000000000e7805 */ /* 0x000fc6000001ff00 */
[----:B------:R-:W-:Y:S02]  /*12ee0*/  ISETP.GE.AND P1, PT, R10, R37, PT ;  /* 0x000000250a00720c */ /* 0x000fe40003f26270 */
[----:B--2---:R-:W-:-:S04]  /*12ef0*/  LEA.HI R11, R12, R12, RZ, 0x1 ;  /* 0x0000000c0c0b7211 */ /* 0x004fc800078f08ff */
[----:B------:R-:W-:-:S05]  /*12f00*/  LOP3.LUT R11, R11, 0xfffffffe, RZ, 0xc0, !PT ;  /* 0xfffffffe0b0b7812 */ /* 0x000fca00078ec0ff */
[----:B------:R-:W-:Y:S01]  /*12f10*/  IMAD.IADD R24, R12, 0x1, -R11 ;  /* 0x000000010c187824 */ /* 0x000fe200078e0a0b */
[----:B------:R-:W-:Y:S02]  /*12f20*/  CS2R R10, SRZ ;  /* 0x00000000000a7805 */ /* 0x000fe4000001ff00 */
[----:B------:R-:W-:Y:S02]  /*12f30*/  CS2R R12, SRZ ;  /* 0x00000000000c7805 */ /* 0x000fe4000001ff00 */
        /* <DEDUP_REMOVED lines=8> */
[----:B------:R-:W-:Y:S01]  /*12fc0*/  IMAD.X R13, R53, 0x1, R17, P1 ;  /* 0x00000001350d7824 */ /* 0x000fe200008e0611 */
[----:B------:R-:W-:-:S05]  /*12fd0*/  IADD3.X R9, R57, R17, RZ, P2, !PT ;  /* 0x0000001139097210 */ /* 0x000fca00017fe4ff */
[----:B------:R-:W5:Y:S04]  /*12fe0*/  LD.E.128 R12, desc[UR46][R12.64] ;  /* 0x0000002e0c0c7980 */ /* 0x000f68000c101d00 */
[----:B------:R-:W5:Y:S02]  /*12ff0*/  LD.E.128 R8, desc[UR46][R8.64] ;  /* 0x0000002e08087980 */ /* 0x000f64000c101d00 */
.L_x_3214:
[----:B------:R-:W-:Y:S05]  /*13000*/  BSYNC B1 ;  /* 0x0000000000017941 */ /* 0x000fea0003800000 */
.L_x_3213:
[----:B------:R-:W2:Y:S01]  /*13010*/  LDL R25, [R1+0x50] ;  /* 0x0000500001197983 */ /* 0x000ea20000100800 */
[----:B------:R-:W0:Y:S01]  /*13020*/  SYNCS.PHASECHK.TRANS64.TRYWAIT P4, [R23+URZ+0x38800], R24 ;  /* 0x03880018170075a7 */ /* 0x000e22000808017f */
[C---:B------:R-:W-:Y:S01]  /*13030*/  VIADD R32, R219.reuse, 0x20 ;  /* 0x00000020db207836 */ /* 0x040fe20000000000 */
[----:B------:R-:W-:Y:S01]  /*13040*/  BSSY B1, `(.L_x_3215) ;  /* 0x0000009000017945 */ /* 0x000fe20003800000 */
[----:B------:R-:W-:Y:S01]  /*13050*/  VIADD R27, R219, 0x40 ;  /* 0x00000040db1b7836 */ /* 0x000fe20000000000 */
[----:B--2---:R-:W-:Y:S01]  /*13060*/  VIADDMNMX R26, R37, -R25, 0x80, PT ;  /* 0x00000080251a7446 */ /* 0x004fe20003800919 */
[----:B------:R-:W-:-:S03]  /*13070*/  VIADD R25, R219, 0x60 ;  /* 0x00000060db197836 */ /* 0x000fc60000000000 */
[-C--:B------:R-:W-:Y:S02]  /*13080*/  ISETP.GE.OR P3, PT, R219, R26.reuse, P0 ;  /* 0x0000001adb00720c */ /* 0x080fe40000766670 */
[-C--:B------:R-:W-:Y:S02]  /*13090*/  ISETP.GE.OR P2, PT, R32, R26.reuse, P0 ;  /* 0x0000001a2000720c */ /* 0x080fe40000746670 */
[-C--:B------:R-:W-:Y:S02]  /*130a0*/  ISETP.GE.OR P1, PT, R27, R26.reuse, P0 ;  /* 0x0000001a1b00720c */ /* 0x080fe40000726670 */
[----:B------:R-:W-:Y:S01]  /*130b0*/  ISETP.GE.OR P0, PT, R25, R26, P0 ;  /* 0x0000001a1900720c */ /* 0x000fe20000706670 */
[----:B0-----:R-:W-:-:S12]  /*130c0*/  @!P4 BRA `(.L_x_3216) ;  /* 0x0000020c0054c947 */ /* 0x001fd80003800000 */
.L_x_3536:
[----:B------:R-:W-:Y:S05]  /*130d0*/  BSYNC B1 ;  /* 0x0000000000017941 */ /* 0x000fea0003800000 */
.L_x_3215:
[----:B------:R-:W-:Y:S04]  /*130e0*/  BSSY B1, `(.L_x_3217) ;  /* 0x0000107000017945 */ /* 0x000fe80003800000 */
[----:B------:R-:W-:Y:S05]  /*130f0*/  @P3 BRA `(.L_x_3218) ;  /* 0x0000001000143947 */ /* 0x000fea0003800000 */
[----:B------:R-:W2:Y:S04]  /*13100*/  LDL R37, [R1+0x4c] ;  /* 0x00004c0001257983 */ /* 0x000ea80000100800 */
[----:B------:R-:W3:Y:S01]  /*13110*/  LDL R77, [R1+0x78] ;  /* 0x00007800014d7983 */ /* 0x000ee20000100800 */
[----:B0-----:R-:W-:Y:S01]  /*13120*/  SHF.R.U32.HI R24, RZ, 0x8, R44 ;  /* 0x00000008ff187819 */ /* 0x001fe2000001162c */
[----:B------:R-:W-:Y:S01]  /*13130*/  IMAD.SHL.U32 R52, R219, 0x80, RZ ;  /* 0x00000080db347824 */ /* 0x000fe200078e00ff */
[----:B------:R-:W-:Y:S02]  /*13140*/  LOP3.LUT R26, R44, 0xff, RZ, 0xc0, !PT ;  /* 0x000000ff2c1a7812 */ /* 0x000fe400078ec0ff */
[----:B------:R-:W-:Y:S02]  /*13150*/  LOP3.LUT R25, R24, 0xff, RZ, 0xc0, !PT ;  /* 0x000000ff18197812 */ /* 0x000fe400078ec0ff */
[----:B------:R-:W-:-:S02]  /*13160*/  LEA.HI R24, R3, R0, RZ, 0x1c ;  /* 0x0000000003187211 */ /* 0x000fc400078fe0ff */
[----:B------:R-:W-:Y:S02]  /*13170*/  PRMT R53, R25, 0x7604, R26 ;  /* 0x0000760419357816 */ /* 0x000fe4000000001a */
[----:B------:R-:W-:Y:S02]  /*13180*/  SHF.R.S32.HI R25, RZ, 0x1f, R24 ;  /* 0x0000001fff197819 */ /* 0x000fe40000011418 */
[----:B------:R-:W-:Y:S02]  /*13190*/  LOP3.LUT R52, R52, 0x380, RZ, 0xc0, !PT ;  /* 0x0000038034347812 */ /* 0x000fe400078ec0ff */
[----:B------:R-:W-:Y:S01]  /*131a0*/  LEA.HI R25, R25, R24, RZ, 0x3 ;  /* 0x0000001819197211 */ /* 0x000fe200078f18ff */
[----:B------:R-:W-:Y:S01]  /*131b0*/  IMAD.SHL.U32 R24, R24, 0x10, RZ ;  /* 0x0000001018187824 */ /* 0x000fe200078e00ff */
[----:B------:R-:W-:Y:S02]  /*131c0*/  SHF.R.U32.HI R27, RZ, 0x8, R45 ;  /* 0x00000008ff1b7819 */ /* 0x000fe4000001162d */
[----:B------:R-:W-:Y:S01]  /*131d0*/  LOP3.LUT R32, R45, 0xff, RZ, 0xc0, !PT ;  /* 0x000000ff2d207812 */ /* 0x000fe200078ec0ff */
[----:B------:R-:W-:Y:S01]  /*131e0*/  IMAD.SHL.U32 R25, R25, 0x800, RZ ;  /* 0x0000080019197824 */ /* 0x000fe200078e00ff */
[----:B------:R-:W-:-:S02]  /*131f0*/  LOP3.LUT R24, R52, 0x70, R24, 0xf8, !PT ;  /* 0x0000007034187812 */ /* 0x000fc400078ef818 */
[----:B------:R-:W-:Y:S02]  /*13200*/  SHF.L.U32 R52, R219, 0x7, RZ ;  /* 0x00000007db347819 */ /* 0x000fe400000006ff */
[----:B------:R-:W-:Y:S02]  /*13210*/  LOP3.LUT R27, R27, 0xff, RZ, 0xc0, !PT ;  /* 0x000000ff1b1b7812 */ /* 0x000fe400078ec0ff */
[----:B------:R-:W-:Y:S02]  /*13220*/  LOP3.LUT R52, R52, 0x380, RZ, 0xc0, !PT ;  /* 0x0000038034347812 */ /* 0x000fe400078ec0ff */
[----:B------:R-:W-:Y:S02]  /*13230*/  PRMT R55, R27, 0x7604, R32 ;  /* 0x000076041b377816 */ /* 0x000fe40000000020 */
[----:B------:R-:W-:Y:S02]  /*13240*/  SHF.R.U32.HI R32, RZ, 0x8, R47 ;  /* 0x00000008ff207819 */ /* 0x000fe4000001162f */
[----:B------:R-:W-:-:S02]  /*13250*/  SHF.R.U32.HI R34, RZ, 0x8, R48 ;  /* 0x00000008ff227819 */ /* 0x000fc40000011630 */
[----:B------:R-:W-:Y:S02]  /*13260*/  SHF.R.U32.HI R52, RZ, 0x3, R52 ;  /* 0x00000003ff347819 */ /* 0x000fe40000011634 */
[----:B------:R-:W-:Y:S02]  /*13270*/  LOP3.LUT R33, R47, 0xff, RZ, 0xc0, !PT ;  /* 0x000000ff2f217812 */ /* 0x000fe400078ec0ff */
[----:B------:R-:W-:Y:S02]  /*13280*/  LOP3.LUT R35, R48, 0xff, RZ, 0xc0, !PT ;  /* 0x000000ff30237812 */ /* 0x000fe400078ec0ff */
[----:B------:R-:W-:Y:S02]  /*13290*/  LOP3.LUT R32, R32, 0xff, RZ, 0xc0, !PT ;  /* 0x000000ff20207812 */ /* 0x000fe400078ec0ff */
[----:B------:R-:W-:Y:S02]  /*132a0*/  LOP3.LUT R34, R34, 0xff, RZ, 0xc0, !PT ;  /* 0x000000ff22227812 */ /* 0x000fe400078ec0ff */
[----:B------:R-:W-:-:S02]  /*132b0*/  LOP3.LUT R24, R24, R52, RZ, 0x3c, !PT ;  /* 0x0000003418187212 */ /* 0x000fc400078e3cff */
[----:B------:R-:W-:Y:S02]  /*132c0*/  LOP3.LUT R25, R25, 0xffffc000, RZ, 0xc0, !PT ;  /* 0xffffc00019197812 */ /* 0x000fe400078ec0ff */
[----:B------:R-:W-:Y:S02]  /*132d0*/  PRMT R59, R32, 0x7604, R33 ;  /* 0x00007604203b7816 */ /* 0x000fe40000000021 */
[----:B------:R-:W-:Y:S02]  /*132e0*/  PRMT R61, R34, 0x7604, R35 ;  /* 0x00007604223d7816 */ /* 0x000fe40000000023 */
[----:B------:R-:W-:Y:S02]  /*132f0*/  SHF.R.U32.HI R33, RZ, 0x8, R49 ;  /* 0x00000008ff217819 */ /* 0x000fe40000011631 */
        /* <DEDUP_REMOVED lines=20> */
[----:B------:R-:W-:Y:S02]  /*13440*/  LOP3.LUT R58, R58, 0xff, RZ, 0xc0, !PT ;  /* 0x000000ff3a3a7812 */ /* 0x000fe400078ec0ff */
[----:B------:R-:W-:Y:S02]  /*13450*/  PRMT R55, R54, 0x7054, R55 ;  /* 0x0000705436377816 */ /* 0x000fe40000000037 */
[----:B------:R-:W-:Y:S02]  /*13460*/  SHF.R.U32.HI R54, RZ, 0x10, R49 ;  /* 0x00000010ff367819 */ /* 0x000fe40000011631 */
[----:B------:R-:W-:Y:S02]  /*13470*/  PRMT R57, R56, 0x7054, R57 ;  /* 0x0000705438397816 */ /* 0x000fe40000000039 */
[----:B------:R-:W-:Y:S02]  /*13480*/  PRMT R59, R58, 0x7054, R59 ;  /* 0x000070543a3b7816 */ /* 0x000fe4000000003b */
[----:B------:R-:W-:-:S02]  /*13490*/  SHF.R.U32.HI R52, RZ, 0x10, R44 ;  /* 0x00000010ff347819 */ /* 0x000fc4000001162c */
[----:B------:R-:W-:Y:S02]  /*134a0*/  SHF.R.U32.HI R56, RZ, 0x10, R50 ;  /* 0x00000010ff387819 */ /* 0x000fe40000011632 */
[----:B------:R-:W-:Y:S02]  /*134b0*/  SHF.R.U32.HI R58, RZ, 0x10, R51 ;  /* 0x00000010ff3a7819 */ /* 0x000fe40000011633 */
[----:B------:R-:W-:Y:S02]  /*134c0*/  LOP3.LUT R54, R54, 0xff, RZ, 0xc0, !PT ;  /* 0x000000ff36367812 */ /* 0x000fe400078ec0ff */
[----:B------:R-:W-:Y:S02]  /*134d0*/  LOP3.LUT R52, R52, 0xff, RZ, 0xc0, !PT ;  /* 0x000000ff34347812 */ /* 0x000fe400078ec0ff */
[----:B------:R-:W-:Y:S02]  /*134e0*/  LOP3.LUT R56, R56, 0xff, RZ, 0xc0, !PT ;  /* 0x000000ff38387812 */ /* 0x000fe400078ec0ff */
[----:B------:R-:W-:-:S02]  /*134f0*/  LOP3.LUT R58, R58, 0xff, RZ, 0xc0, !PT ;  /* 0x000000ff3a3a7812 */ /* 0x000fc400078ec0ff */
[----:B------:R-:W-:Y:S02]  /*13500*/  PRMT R63, R54, 0x7054, R63 ;  /* 0x00007054363f7816 */ /* 0x000fe4000000003f */
[----:B------:R-:W-:Y:S02]  /*13510*/  PRMT R53, R52, 0x7054, R53 ;  /* 0x0000705434357816 */ /* 0x000fe40000000035 */
[----:B------:R-:W-:Y:S02]  /*13520*/  PRMT R67, R56, 0x7054, R65 ;  /* 0x0000705438437816 */ /* 0x000fe40000000041 */
[----:B------:R-:W-:Y:S02]  /*13530*/  PRMT R69, R58, 0x7054, R69 ;  /* 0x000070543a457816 */ /* 0x000fe40000000045 */
[----:B------:R-:W-:Y:S02]  /*13540*/  SHF.R.U32.HI R52, RZ, 0x10, R48 ;  /* 0x00000010ff347819 */ /* 0x000fe40000011630 */
[----:B------:R-:W-:-:S02]  /*13550*/  LOP3.LUT R65, R63, 0xff000000, R49, 0xf8, !PT ;  /* 0xff0000003f417812 */ /* 0x000fc400078ef831 */
[----:B------:R-:W-:Y:S02]  /*13560*/  LOP3.LUT R56, R55, 0xff000000, R45, 0xf8, !PT ;  /* 0xff00000037387812 */ /* 0x000fe400078ef82d */
[----:B------:R-:W-:Y:S02]  /*13570*/  LOP3.LUT R69, R69, 0xff000000, R51, 0xf8, !PT ;  /* 0xff00000045457812 */ /* 0x000fe400078ef833 */
[----:B------:R-:W-:Y:S02]  /*13580*/  LOP3.LUT R52, R52, 0xff, RZ, 0xc0, !PT ;  /* 0x000000ff34347812 */ /* 0x000fe400078ec0ff */
[----:B------:R-:W-:Y:S02]  /*13590*/  F2FP.F16.E4M3.UNPACK_B R66, R65 ;  /* 0x00000041ff42723e */ /* 0x000fe400020006ff */
[----:B------:R-:W-:Y:S02]  /*135a0*/  F2FP.F16.E4M3.UNPACK_B R60, R56 ;  /* 0x00000038ff3c723e */ /* 0x000fe400020006ff */
[----:B------:R-:W-:-:S02]  /*135b0*/  LOP3.LUT R58, R59, 0xff000000, R47, 0xf8, !PT ;  /* 0xff0000003b3a7812 */ /* 0x000fc400078ef82f */
[----:B------:R-:W-:Y:S01]  /*135c0*/  LOP3.LUT R45, R67, 0xff000000, R50, 0xf8, !PT ;  /* 0xff000000432d7812 */ /* 0x000fe200078ef832 */
[----:B------:R-:W-:Y:S01]  /*135d0*/  HADD2.F32 R67, -RZ, R66.H0_H0 ;  /* 0x20000042ff437230 */ /* 0x000fe20000004100 */
[----:B------:R-:W-:Y:S01]  /*135e0*/  PRMT R61, R52, 0x7054, R61 ;  /* 0x00007054343d7816 */ /* 0x000fe2000000003d */
[--C-:B------:R-:W-:Y:S01]  /*135f0*/  HADD2.F32 R64, -RZ, R60.reuse.H0_H0 ;  /* 0x2000003cff407230 */ /* 0x100fe20000004100 */
[----:B------:R-:W-:Y:S01]  /*13600*/  LOP3.LUT R52, R53, 0xff000000, R44, 0xf8, !PT ;  /* 0xff00000035347812 */ /* 0x000fe200078ef82c */
[----:B------:R-:W-:Y:S01]  /*13610*/  HADD2.F32 R60, -RZ, R60.H1_H1 ;  /* 0x3000003cff3c7230 */ /* 0x000fe20000004100 */
[----:B------:R-:W-:Y:S01]  /*13620*/  LOP3.LUT R53, R61, 0xff000000, R48, 0xf8, !PT ;  /* 0xff0000003d357812 */ /* 0x000fe200078ef830 */
[----:B------:R-:W-:Y:S01]  /*13630*/  HADD2.F32 R66, -RZ, R66.H1_H1 ;  /* 0x30000042ff427230 */ /* 0x000fe20000004100 */
[----:B------:R-:W-:Y:S02]  /*13640*/  LOP3.LUT R44, R57, 0xff000000, R46, 0xf8, !PT ;  /* 0xff000000392c7812 */ /* 0x000fe400078ef82e */
[----:B------:R-:W-:-:S02]  /*13650*/  F2FP.F16.E4M3.UNPACK_B R56, R56.H1 ;  /* 0x00000038ff38723e */ /* 0x000fc400030006ff */
[----:B--2---:R-:W-:Y:S02]  /*13660*/  IADD3 R32, R24, R25, R37 ;  /* 0x0000001918207210 */ /* 0x004fe40007ffe025 */
[----:B---3--:R-:W0:Y:S03]  /*13670*/  LDS.128 R24, [R77+0x20400] ;  /* 0x020400004d187984 */ /* 0x008e260000000c00 */
[----:B------:R-:W-:-:S05]  /*13680*/  IMAD.IADD R37, R23, 0x1, R32 ;  /* 0x0000000117257824 */ /* 0x000fca00078e0220 */
[----:B------:R-:W1:Y:S01]  /*13690*/  LDS.128 R32, [R37+0x20400] ;  /* 0x0204000025207984 */ /* 0x000e620000000c00 */
[-C--:B0-----:R-:W-:Y:S02]  /*136a0*/  F2FP.F16.E4M3.UNPACK_B R47, R25.reuse ;  /* 0x00000019ff2f723e */ /* 0x081fe400020006ff */
[----:B------:R-:W-:Y:S02]  /*136b0*/  F2FP.F16.E4M3.UNPACK_B R50, R25.H1 ;  /* 0x00000019ff32723e */ /* 0x000fe400030006ff */
[----:B------:R-:W-:Y:S01]  /*136c0*/  F2FP.F16.E4M3.UNPACK_B R59, R27 ;  /* 0x0000001bff3b723e */ /* 0x000fe200020006ff */
[--C-:B------:R-:W-:Y:S01]  /*136d0*/  HADD2.F32 R48, -RZ, R47.reuse.H0_H0 ;  /* 0x2000002fff307230 */ /* 0x100fe20000004100 */
[-C--:B-1----:R-:W-:Y:S01]  /*136e0*/  F2FP.F16.E4M3.UNPACK_B R51, R33.reuse ;  /* 0x00000021ff33723e */ /* 0x082fe200020006ff */
[----:B------:R-:W-:Y:S01]  /*136f0*/  HADD2.F32 R47, -RZ, R47.H1_H1 ;  /* 0x3000002fff2f7230 */ /* 0x000fe20000004100 */
[----:B------:R-:W-:Y:S02]  /*13700*/  F2FP.F16.E4M3.UNPACK_B R54, R33.H1 ;  /* 0x00000021ff36723e */ /* 0x000fe400030006ff */
[-C--:B------:R-:W-:Y:S01]  /*13710*/  F2FP.F16.E4M3.UNPACK_B R49, R32.reuse ;  /* 0x00000020ff31723e */ /* 0x080fe200020006ff */
[----:B------:R-:W-:Y:S01]  /*13720*/  HADD2.F32 R25, -RZ, R51.H0_H0 ;  /* 0x20000033ff197230 */ /* 0x000fe20000004100 */
[----:B------:R-:W-:-:S02]  /*13730*/  F2FP.F16.E4M3.UNPACK_B R57, R32.H1 ;  /* 0x00000020ff39723e */ /* 0x000fc400030006ff */
[----:B------:R-:W-:Y:S02]  /*13740*/  F2FP.F16.E4M3.UNPACK_B R61, R35 ;  /* 0x00000023ff3d723e */ /* 0x000fe400020006ff */
[C---:B------:R-:W-:Y:S01]  /*13750*/  FMUL.FTZ R33, R25.reuse, R67 ;  /* 0x0000004319217220 */ /* 0x040fe20000410000 */
[-C--:B------:R-:W-:Y:S01]  /*13760*/  FMUL.FTZ R32, R25, R64.reuse ;  /* 0x0000004019207220 */ /* 0x080fe20000410000 */
[----:B------:R-:W-:Y:S01]  /*13770*/  F2FP.F16.E4M3.UNPACK_B R63, R35.H1 ;  /* 0x00000023ff3f723e */ /* 0x000fe200030006ff */
[----:B------:R-:W-:Y:S02]  /*13780*/  HADD2.F32 R35, -RZ, R54.H0_H0 ;  /* 0x20000036ff237230 */ /* 0x000fe40000004100 */
[C---:B------:R-:W-:Y:S01]  /*13790*/  FFMA.FTZ R25, R48.reuse, R64, -R33 ;  /* 0x0000004030197223 */ /* 0x040fe20000010821 */
[----:B------:R-:W-:Y:S01]  /*137a0*/  FFMA.FTZ R33, R48, R67, R32 ;  /* 0x0000004330217223 */ /* 0x000fe20000010020 */
[----:B------:R-:W-:Y:S01]  /*137b0*/  F2FP.F16.E4M3.UNPACK_B R67, R65.H1 ;  /* 0x00000041ff43723e */ /* 0x000fe200030006ff */
[----:B------:R-:W-:Y:S01]  /*137c0*/  HADD2.F32 R32, -RZ, R51.H1_H1 ;  /* 0x30000033ff207230 */ /* 0x000fe20000004100 */
[----:B------:R-:W-:Y:S01]  /*137d0*/  F2FP.F16.E4M3.UNPACK_B R62, R27.H1 ;  /* 0x0000001bff3e723e */ /* 0x000fe200030006ff */
[----:B------:R-:W-:Y:S01]  /*137e0*/  HADD2.F32 R64, -RZ, R56.H0_H0 ;  /* 0x20000038ff407230 */ /* 0x000fe20000004100 */
[----:B------:R-:W-:Y:S01]  /*137f0*/  F2FP.F16.E4M3.UNPACK_B R55, R24.H1 ;  /* 0x00000018ff37723e */ /* 0x000fe200030006ff */
[----:B------:R-:W-:-:S02]  /*13800*/  HADD2.F32 R68, -RZ, R67.H0_H0 ;  /* 0x20000043ff447230 */ /* 0x000fc40000004100 */
[C---:B------:R-:W-:Y:S01]  /*13810*/  FMUL.FTZ R48, R32.reuse, R66 ;  /* 0x0000004220307220 */ /* 0x040fe20000410000 */
[----:B------:R-:W-:Y:S02]  /*13820*/  HADD2.F32 R51, -RZ, R50.H0_H0 ;  /* 0x20000032ff337230 */ /* 0x000fe40000004100 */
[----:B------:R-:W-:Y:S01]  /*13830*/  FMUL.FTZ R65, R32, R60 ;  /* 0x0000003c20417220 */ /* 0x000fe20000410000 */
[C---:B------:R-:W-:Y:S01]  /*13840*/  FMUL.FTZ R71, R35.reuse, R64 ;  /* 0x0000004023477220 */ /* 0x040fe20000410000 */
[----:B------:R-:W-:Y:S01]  /*13850*/  FMUL.FTZ R70, R35, R68 ;  /* 0x0000004423467220 */ /* 0x000fe20000410000 */
[C---:B------:R-:W-:Y:S01]  /*13860*/  FFMA.FTZ R48, R47.reuse, R60, -R48 ;  /* 0x0000003c2f307223 */ /* 0x040fe20000010830 */
[----:B------:R-:W-:Y:S01]  /*13870*/  FFMA.FTZ R32, R47, R66, R65 ;  /* 0x000000422f207223 */ /* 0x000fe20000010041 */
[C---:B------:R-:W-:Y:S01]  /*13880*/  FFMA.FTZ R47, R51.reuse, R68, R71 ;  /* 0x00000044332f7223 */ /* 0x040fe20000010047 */
[----:B------:R-:W-:Y:S01]  /*13890*/  FFMA.FTZ R35, R51, R64, -R70 ;  /* 0x0000004033237223 */ /* 0x000fe20000010846 */
[----:B------:R-:W-:Y:S01]  /*138a0*/  F2FP.F16.E4M3.UNPACK_B R64, R58 ;  /* 0x0000003aff40723e */ /* 0x000fe200020006ff */
[----:B------:R-:W-:Y:S01]  /*138b0*/  HADD2.F32 R65, -RZ, R56.H1_H1 ;  /* 0x30000038ff417230 */ /* 0x000fe20000004100 */
[----:B------:R-:W-:Y:S01]  /*138c0*/  F2FP.F16.E4M3.UNPACK_B R68, R69 ;  /* 0x00000045ff44723e */ /* 0x000fe200020006ff */
[----:B------:R-:W-:Y:S01]  /*138d0*/  HADD2.F32 R67, -RZ, R67.H1_H1 ;  /* 0x30000043ff437230 */ /* 0x000fe20000004100 */
[----:B------:R-:W-:Y:S01]  /*138e0*/  F2FP.F16.E4M3.UNPACK_B R46, R24 ;  /* 0x00000018ff2e723e */ /* 0x000fe200020006ff */
[----:B------:R-:W-:Y:S01]  /*138f0*/  HADD2.F32 R54, -RZ, R54.H1_H1 ;  /* 0x30000036ff367230 */ /* 0x000fe20000004100 */
[-C--:B------:R-:W-:Y:S01]  /*13900*/  F2FP.F16.E4M3.UNPACK_B R27, R34.reuse ;  /* 0x00000022ff1b723e */ /* 0x080fe200020006ff */
[----:B------:R-:W-:Y:S01]  /*13910*/  HADD2.F32 R51, -RZ, R61.H0_H0 ;  /* 0x2000003dff337230 */ /* 0x000fe20000004100 */
[----:B------:R-:W-:Y:S01]  /*13920*/  F2FP.F16.E4M3.UNPACK_B R34, R34.H1 ;  /* 0x00000022ff22723e */ /* 0x000fe200030006ff */
        /* <DEDUP_REMOVED lines=11> */
[C---:B------:R-:W-:Y:S01]  /*139e0*/  FFMA.FTZ R50, R60.reuse, R70, R75 ;  /* 0x000000463c327223 */ /* 0x040fe2000001004b */
[----:B------:R-:W-:Y:S01]  /*139f0*/  F2FP.F16.E4M3.UNPACK_B R70, R69.H1 ;  /* 0x00000045ff46723e */ /* 0x000fe200030006ff */
[----:B------:R-:W-:Y:S01]  /*13a00*/  HADD2.F32 R68, -RZ, R68.H1_H1 ;  /* 0x30000044ff447230 */ /* 0x000fe20000004100 */
[----:B------:R-:W-:Y:S01]  /*13a10*/  F2FP.F16.E4M3.UNPACK_B R64, R58.H1 ;  /* 0x0000003aff40723e */ /* 0x000fe200030006ff */
[----:B------:R-:W-:Y:S02]  /*13a20*/  HADD2.F32 R58, -RZ, R61.H1_H1 ;  /* 0x3000003dff3a7230 */ /* 0x000fe40000004100 */
[----:B------:R-:W-:Y:S01]  /*13a30*/  FFMA.FTZ R51, R60, R66, -R73 ;  /* 0x000000423c337223 */ /* 0x000fe20000010849 */
[----:B------:R-:W-:Y:S01]  /*13a40*/  HADD2.F32 R67, -RZ, R70.H0_H0 ;  /* 0x20000046ff437230 */ /* 0x000fe20000004100 */
[----:B------:R-:W-:Y:S01]  /*13a50*/  F2FP.F16.E4M3.UNPACK_B R24, R26 ;  /* 0x0000001aff18723e */ /* 0x000fe200020006ff */
[----:B------:R-:W-:Y:S02]  /*13a60*/  HADD2.F32 R60, -RZ, R63.H0_H0 ;  /* 0x2000003fff3c7230 */ /* 0x000fe40000004100 */
[----:B------:R-:W-:Y:S01]  /*13a70*/  FMUL.FTZ R72, R58, R68 ;  /* 0x000000443a487220 */ /* 0x000fe20000410000 */
[----:B------:R-:W-:-:S02]  /*13a80*/  HADD2.F32 R59, -RZ, R59.H1_H1 ;  /* 0x3000003bff3b7230 */ /* 0x000fc40000004100 */
[----:B------:R-:W-:Y:S01]  /*13a90*/  FMUL.FTZ R69, R58, R65 ;  /* 0x000000413a457220 */ /* 0x000fe20000410000 */
[----:B------:R-:W-:Y:S02]  /*13aa0*/  HADD2.F32 R66, -RZ, R64.H0_H0 ;  /* 0x20000040ff427230 */ /* 0x000fe40000004100 */
[C---:B------:R-:W-:Y:S01]  /*13ab0*/  FMUL.FTZ R74, R60.reuse, R67 ;  /* 0x000000433c4a7220 */ /* 0x040fe20000410000 */
[----:B------:R-:W-:Y:S02]  /*13ac0*/  HADD2.F32 R61, -RZ, R62.H0_H0 ;  /* 0x2000003eff3d7230 */ /* 0x000fe40000004100 */
[C---:B------:R-:W-:Y:S01]  /*13ad0*/  FFMA.FTZ R58, R59.reuse, R65, -R72 ;  /* 0x000000413b3a7223 */ /* 0x040fe20000010848 */
[----:B------:R-:W-:Y:S01]  /*13ae0*/  FFMA.FTZ R59, R59, R68, R69 ;  /* 0x000000443b3b7223 */ /* 0x000fe20000010045 */
[-C--:B------:R-:W-:Y:S01]  /*13af0*/  FMUL.FTZ R76, R60, R66.reuse ;  /* 0x000000423c4c7220 */ /* 0x080fe20000410000 */
[----:B------:R-:W-:Y:S01]  /*13b00*/  F2FP.F16.E4M3.UNPACK_B R69, R53.H1 ;  /* 0x00000035ff45723e */ /* 0x000fe200030006ff */
[----:B------:R-:W-:Y:S01]  /*13b10*/  FFMA.FTZ R60, R61, R66, -R74 ;  /* 0x000000423d3c7223 */ /* 0x000fe2000001084a */
[----:B------:R-:W-:-:S02]  /*13b20*/  HADD2.F32 R71, -RZ, R70.H1_H1 ;  /* 0x30000046ff477230 */ /* 0x000fc40000004100 */
[----:B------:R-:W-:Y:S01]  /*13b30*/  FFMA.FTZ R61, R61, R67, R76 ;  /* 0x000000433d3d7223 */ /* 0x000fe2000001004c */
[----:B------:R-:W-:Y:S01]  /*13b40*/  HADD2.F32 R67, -RZ, R64.H1_H1 ;  /* 0x30000040ff437230 */ /* 0x000fe20000004100 */
[----:B------:R-:W-:Y:S01]  /*13b50*/  F2FP.F16.E4M3.UNPACK_B R66, R52.H1 ;  /* 0x00000034ff42723e */ /* 0x000fe200030006ff */
[----:B------:R-:W-:Y:S01]  /*13b60*/  HADD2.F32 R64, -RZ, R63.H1_H1 ;  /* 0x3000003fff407230 */ /* 0x000fe20000004100 */
[----:B------:R-:W-:Y:S01]  /*13b70*/  F2FP.F16.E4M3.UNPACK_B R26, R26.H1 ;  /* 0x0000001aff1a723e */ /* 0x000fe200030006ff */
[----:B------:R-:W-:Y:S01]  /*13b80*/  HADD2.F32 R70, -RZ, R69.H0_H0 ;  /* 0x20000045ff467230 */ /* 0x000fe20000004100 */
[----:B------:R-:W-:Y:S01]  /*13b90*/  F2FP.SATFINITE.E4M3.F32.PACK_AB_MERGE_C R35, R54, R35, RZ ;  /* 0x000000233623723e */ /* 0x000fe200048070ff */
[----:B------:R-:W-:Y:S02]  /*13ba0*/  HADD2.F32 R63, -RZ, R57.H0_H0 ;  /* 0x20000039ff3f7230 */ /* 0x000fe40000004100 */
[----:B------:R-:W-:Y:S01]  /*13bb0*/  FMUL.FTZ R75, R64, R71 ;  /* 0x00000047404b7220 */ /* 0x000fe20000410000 */
[----:B------:R-:W-:-:S02]  /*13bc0*/  HADD2.F32 R68, -RZ, R66.H0_H0 ;  /* 0x20000042ff447230 */ /* 0x000fc40000004100 */
[----:B------:R-:W-:Y:S01]  /*13bd0*/  FMUL.FTZ R72, R64, R67 ;  /* 0x0000004340487220 */ /* 0x000fe20000410000 */
[----:B------:R-:W-:Y:S02]  /*13be0*/  HADD2.F32 R65, -RZ, R55.H0_H0 ;  /* 0x20000037ff417230 */ /* 0x000fe40000004100 */
[C---:B------:R-:W-:Y:S01]  /*13bf0*/  FMUL.FTZ R64, R63.reuse, R70 ;  /* 0x000000463f407220 */ /* 0x040fe20000410000 */
[----:B------:R-:W-:Y:S02]  /*13c00*/  HADD2.F32 R62, -RZ, R62.H1_H1 ;  /* 0x3000003eff3e7230 */ /* 0x000fe40000004100 */
[-C--:B------:R-:W-:Y:S01]  /*13c10*/  FMUL.FTZ R73, R63, R68.reuse ;  /* 0x000000443f497220 */ /* 0x080fe20000410000 */
[----:B------:R-:W-:Y:S02]  /*13c20*/  HADD2.F32 R57, -RZ, R57.H1_H1 ;  /* 0x30000039ff397230 */ /* 0x000fe40000004100 */
[----:B------:R-:W-:Y:S01]  /*13c30*/  FFMA.FTZ R64, R65, R68, -R64 ;  /* 0x0000004441407223 */ /* 0x000fe20000010840 */
[----:B------:R-:W-:-:S02]  /*13c40*/  HADD2.F32 R68, -RZ, R69.H1_H1 ;  /* 0x30000045ff447230 */ /* 0x000fc40000004100 */
[C---:B------:R-:W-:Y:S01]  /*13c50*/  FFMA.FTZ R63, R62.reuse, R67, -R75 ;  /* 0x000000433e3f7223 */ /* 0x040fe2000001084b */
[----:B------:R-:W-:Y:S01]  /*13c60*/  HADD2.F32 R66, -RZ, R66.H1_H1 ;  /* 0x30000042ff427230 */ /* 0x000fe20000004100 */
[----:B------:R-:W-:Y:S01]  /*13c70*/  F2FP.F16.E4M3.UNPACK_B R67, R52 ;  /* 0x00000034ff43723e */ /* 0x000fe200020006ff */
[----:B------:R-:W-:Y:S02]  /*13c80*/  HADD2.F32 R55, -RZ, R55.H1_H1 ;  /* 0x30000037ff377230 */ /* 0x000fe40000004100 */
[----:B------:R-:W-:Y:S01]  /*13c90*/  FFMA.FTZ R62, R62, R71, R72 ;  /* 0x000000473e3e7223 */ /* 0x000fe20000010048 */
[C---:B------:R-:W-:Y:S01]  /*13ca0*/  FMUL.FTZ R52, R57.reuse, R68 ;  /* 0x0000004439347220 */ /* 0x040fe20000410000 */
[----:B------:R-:W-:Y:S01]  /*13cb0*/  F2FP.F16.E4M3.UNPACK_B R69, R53 ;  /* 0x00000035ff45723e */ /* 0x000fe200020006ff */
[----:B------:R-:W-:Y:S01]  /*13cc0*/  FMUL.FTZ R71, R57, R66 ;  /* 0x0000004239477220 */ /* 0x000fe20000410000 */
[----:B------:R-:W-:Y:S01]  /*13cd0*/  FFMA.FTZ R65, R65, R70, R73 ;  /* 0x0000004641417223 */ /* 0x000fe20000010049 */
[----:B------:R-:W-:Y:S01]  /*13ce0*/  FFMA.FTZ R53, R55, R66, -R52 ;  /* 0x0000004237357223 */ /* 0x000fe20000010834 */
[----:B------:R-:W-:-:S02]  /*13cf0*/  HADD2.F32 R57, -RZ, R49.H0_H0 ;  /* 0x20000031ff397230 */ /* 0x000fc40000004100 */
[----:B------:R-:W-:Y:S01]  /*13d00*/  FFMA.FTZ R52, R55, R68, R71 ;  /* 0x0000004437347223 */ /* 0x000fe20000010047 */
[----:B------:R-:W-:Y:S01]  /*13d10*/  HADD2.F32 R70, -RZ, R69.H0_H0 ;  /* 0x20000045ff467230 */ /* 0x000fe20000004100 */
[----:B------:R-:W-:Y:S01]  /*13d20*/  F2FP.F16.E4M3.UNPACK_B R71, R45.H1 ;  /* 0x0000002dff47723e */ /* 0x000fe200030006ff */
        /* <DEDUP_REMOVED lines=9> */
[----:B------:R-:W-:Y:S01]  /*13dc0*/  F2FP.SATFINITE.E4M3.F32.PACK_AB_MERGE_C R61, R62, R61, RZ ;  /* 0x0000003d3e3d723e */ /* 0x000fe200048070ff */
        /* <DEDUP_REMOVED lines=23> */
[----:B------:R-:W-:Y:S01]  /*13f40*/  FMUL.FTZ R34, R34, R57 ;  /* 0x0000003922227220 */ /* 0x000fe20000410000 */
[--C-:B------:R-:W-:Y:S01]  /*13f50*/  HADD2.F32 R45, -RZ, R44.reuse.H0_H0 ;  /* 0x2000002cff2d7230 */ /* 0x100fe20000004100 */
[----:B------:R-:W-:Y:S01]  /*13f60*/  F2FP.SATFINITE.E4M3.F32.PACK_AB_MERGE_C R25, R48, R25, R35 ;  /* 0x000000193019723e */ /* 0x000fe20004807023 */
[C---:B------:R-:W-:Y:S01]  /*13f70*/  FFMA.FTZ R73, R26.reuse, R57, -R67 ;  /* 0x000000391a497223 */ /* 0x040fe20000010843 */
[----:B------:R-:W-:Y:S01]  /*13f80*/  FFMA.FTZ R75, R26, R71, R34 ;  /* 0x000000471a4b7223 */ /* 0x000fe20000010022 */
[----:B------:R-:W-:Y:S01]  /*13f90*/  HADD2.F32 R57, -RZ, R55.H0_H0 ;  /* 0x20000037ff397230 */ /* 0x000fe20000004100 */
[----:B------:R-:W-:Y:S01]  /*13fa0*/  F2FP.SATFINITE.E4M3.F32.PACK_AB_MERGE_C R33, R32, R33, R47 ;  /* 0x000000212021723e */ /* 0x000fe2000480702f */
[----:B------:R-:W-:Y:S01]  /*13fb0*/  HADD2.F32 R34, -RZ, R27.H0_H0 ;  /* 0x2000001bff227230 */ /* 0x000fe20000004100 */
[----:B------:R-:W-:Y:S01]  /*13fc0*/  F2FP.SATFINITE.E4M3.F32.PACK_AB_MERGE_C R72, R73, R72, RZ ;  /* 0x000000484948723e */ /* 0x000fe200048070ff */
[----:B------:R-:W-:Y:S01]  /*13fd0*/  HADD2.F32 R44, -RZ, R44.H1_H1 ;  /* 0x3000002cff2c7230 */ /* 0x000fe20000004100 */
[----:B------:R-:W-:Y:S01]  /*13fe0*/  F2FP.SATFINITE.E4M3.F32.PACK_AB_MERGE_C R74, R75, R74, RZ ;  /* 0x0000004a4b4a723e */ /* 0x000fe200048070ff */
[----:B------:R-:W-:-:S02]  /*13ff0*/  HADD2.F32 R55, -RZ, R55.H1_H1 ;  /* 0x30000037ff377230 */ /* 0x000fc40000004100 */
[C---:B------:R-:W-:Y:S01]  /*14000*/  FMUL.FTZ R67, R34.reuse, R57 ;  /* 0x0000003922437220 */ /* 0x040fe20000410000 */
[----:B------:R-:W-:Y:S02]  /*14010*/  HADD2.F32 R27, -RZ, R27.H1_H1 ;  /* 0x3000001bff1b7230 */ /* 0x000fe40000004100 */
[----:B------:R-:W-:Y:S01]  /*14020*/  FMUL.FTZ R34, R34, R45 ;  /* 0x0000002d22227220 */ /* 0x000fe20000410000 */
[--C-:B------:R-:W-:Y:S01]  /*14030*/  HADD2.F32 R26, -RZ, R24.reuse.H0_H0 ;  /* 0x20000018ff1a7230 */ /* 0x100fe20000004100 */
[----:B------:R-:W-:Y:S01]  /*14040*/  F2FP.SATFINITE.E4M3.F32.PACK_AB_MERGE_C R35, R59, R50, R61 ;  /* 0x000000323b23723e */ /* 0x000fe2000480703d */
        /* <DEDUP_REMOVED lines=16> */
.L_x_3218:
[----:B------:R-:W-:Y:S05]  /*14150*/  BSYNC B1 ;  /* 0x0000000000017941 */ /* 0x000fea0003800000 */
.L_x_3217:
[----:B------:R-:W-:Y:S04]  /*14160*/  BSSY B1, `(.L_x_3219) ;  /* 0x0000101000017945 */ /* 0x000fe80003800000 */
[----:B------:R-:W-:Y:S05]  /*14170*/  @P2 BRA `(.L_x_3220) ;  /* 0x0000000c00fc2947 */ /* 0x000fea0003800000 */
[----:B-1----:R-:W2:Y:S04]  /*14180*/  LDL R35, [R1+0x74] ;  /* 0x0000740001237983 */ /* 0x002ea80000100800 */
[----:B------:R-:W3:Y:S01]  /*14190*/  LDL R68, [R1+0x1ac] ;  /* 0x0001ac0001447983 */ /* 0x000ee20000100800 */
[----:B-----5:R-:W-:Y:S01]  /*141a0*/  SHF.R.U32.HI R25, RZ, 0x8, R28 ;  /* 0x00000008ff197819 */ /* 0x020fe2000001161c */
[----:B------:R-:W-:Y:S01]  /*141b0*/  VIADD R37, R219, 0x20 ;  /* 0x00000020db257836 */ /* 0x000fe20000000000 */
[----:B0-----:R-:W-:Y:S02]  /*141c0*/  LOP3.LUT R24, R28, 0xff, RZ, 0xc0, !PT ;  /* 0x000000ff1c187812 */ /* 0x001fe400078ec0ff */
[----:B------:R-:W-:Y:S01]  /*141d0*/  LOP3.LUT R25, R25, 0xff, RZ, 0xc0, !PT ;  /* 0x000000ff19197812 */ /* 0x000fe200078ec0ff */
[----:B------:R-:W-:Y:S01]  /*141e0*/  IMAD.SHL.U32 R37, R37, 0x80, RZ ;  /* 0x0000008025257824 */ /* 0x000fe200078e00ff */
[----:B------:R-:W-:-:S02]  /*141f0*/  LEA.HI R34, R3, R0, RZ, 0x1c ;  /* 0x0000000003227211 */ /* 0x000fc400078fe0ff */
[----:B------:R-:W-:Y:S02]  /*14200*/  PRMT R45, R25, 0x7604, R24 ;  /* 0x00007604192d7816 */ /* 0x000fe40000000018 */
[----:B------:R-:W-:Y:S01]  /*14210*/  LOP3.LUT R37, R37, 0x380, RZ, 0xc0, !PT ;  /* 0x0000038025257812 */ /* 0x000fe200078ec0ff */
[----:B------:R-:W-:Y:S01]  /*14220*/  IMAD.SHL.U32 R24, R34, 0x10, RZ ;  /* 0x0000001022187824 */ /* 0x000fe200078e00ff */
[----:B------:R-:W-:Y:S02]  /*14230*/  SHF.R.U32.HI R33, RZ, 0x8, R30 ;  /* 0x00000008ff217819 */ /* 0x000fe4000001161e */
[----:B------:R-:W-:Y:S02]  /*14240*/  LOP3.LUT R32, R30, 0xff, RZ, 0xc0, !PT ;  /* 0x000000ff1e207812 */ /* 0x000fe400078ec0ff */
[----:B------:R-:W-:Y:S02]  /*14250*/  LOP3.LUT R24, R37, 0x70, R24, 0xf8, !PT ;  /* 0x0000007025187812 */ /* 0x000fe400078ef818 */
[----:B------:R-:W-:-:S02]  /*14260*/  IADD3 R37, R219, 0x20, RZ ;  /* 0x00000020db257810 */ /* 0x000fc40007ffe0ff */
[----:B------:R-:W-:Y:S02]  /*14270*/  LOP3.LUT R33, R33, 0xff, RZ, 0xc0, !PT ;  /* 0x000000ff21217812 */ /* 0x000fe400078ec0ff */
[----:B------:R-:W-:Y:S01]  /*14280*/  SHF.R.S32.HI R25, RZ, 0x1f, R34 ;  /* 0x0000001fff197819 */ /* 0x000fe20000011422 */
[----:B------:R-:W-:Y:S01]  /*14290*/  IMAD.SHL.U32 R37, R37, 0x80, RZ ;  /* 0x0000008025257824 */ /* 0x000fe200078e00ff */
[----:B------:R-:W-:Y:S02]  /*142a0*/  PRMT R49, R33, 0x7604, R32 ;  /* 0x0000760421317816 */ /* 0x000fe40000000020 */
[----:B------:R-:W-:Y:S02]  /*142b0*/  LEA.HI R33, R25, R34, RZ, 0x3 ;  /* 0x0000002219217211 */ /* 0x000fe400078f18ff */
[----:B------:R-:W-:Y:S02]  /*142c0*/  LOP3.LUT R37, R37, 0x380, RZ, 0xc0, !PT ;  /* 0x0000038025257812 */ /* 0x000fe400078ec0ff */
[----:B------:R-:W-:Y:S01]  /*142d0*/  SHF.R.U32.HI R27, RZ, 0x8, R29 ;  /* 0x00000008ff1b7819 */ /* 0x000fe2000001161d */
[----:B------:R-:W-:Y:S01]  /*142e0*/  IMAD.SHL.U32 R33, R33, 0x800, RZ ;  /* 0x0000080021217824 */ /* 0x000fe200078e00ff */
[----:B------:R-:W-:-:S02]  /*142f0*/  SHF.R.U32.HI R32, RZ, 0x8, R4 ;  /* 0x00000008ff207819 */ /* 0x000fc40000011604 */
[----:B------:R-:W-:Y:S02]  /*14300*/  SHF.R.U32.HI R37, RZ, 0x3, R37 ;  /* 0x00000003ff257819 */ /* 0x000fe40000011625 */
[----:B------:R-:W-:Y:S02]  /*14310*/  LOP3.LUT R26, R29, 0xff, RZ, 0xc0, !PT ;  /* 0x000000ff1d1a7812 */ /* 0x000fe400078ec0ff */
[----:B------:R-:W-:Y:S02]  /*14320*/  LOP3.LUT R27, R27, 0xff, RZ, 0xc0, !PT ;  /* 0x000000ff1b1b7812 */ /* 0x000fe400078ec0ff */
[----:B------:R-:W-:Y:S02]  /*14330*/  LOP3.LUT R34, R32, 0xff, RZ, 0xc0, !PT ;  /* 0x000000ff20227812 */ /* 0x000fe400078ec0ff */
[----:B------:R-:W-:Y:S02]  /*14340*/  LOP3.LUT R32, R24, R37, RZ, 0x3c, !PT ;  /* 0x0000002518207212 */ /* 0x000fe400078e3cff */
[----:B------:R-:W-:-:S02]  /*14350*/  LOP3.LUT R33, R33, 0xffffc000, RZ, 0xc0, !PT ;  /* 0xffffc00021217812 */ /* 0x000fc400078ec0ff */
[----:B------:R-:W-:Y:S02]  /*14360*/  PRMT R44, R27, 0x7604, R26 ;  /* 0x000076041b2c7816 */ /* 0x000fe4000000001a */
[----:B------:R-:W-:Y:S02]  /*14370*/  SHF.R.U32.HI R26, RZ, 0x8, R31 ;  /* 0x00000008ff1a7819 */ /* 0x000fe4000001161f */
[----:B------:R-:W-:Y:S02]  /*14380*/  LOP3.LUT R25, R31, 0xff, RZ, 0xc0, !PT ;  /* 0x000000ff1f197812 */ /* 0x000fe400078ec0ff */
[----:B------:R-:W-:Y:S02]  /*14390*/  LOP3.LUT R27, R4, 0xff, RZ, 0xc0, !PT ;  /* 0x000000ff041b7812 */ /* 0x000fe400078ec0ff */
[----:B------:R-:W-:Y:S02]  /*143a0*/  LOP3.LUT R26, R26, 0xff, RZ, 0xc0, !PT ;  /* 0x000000ff1a1a7812 */ /* 0x000fe400078ec0ff */
[----:B------:R-:W-:-:S02]  /*143b0*/  PRMT R55, R34, 0x7604, R27 ;  /* 0x0000760422377816 */ /* 0x000fc4000000001b */
[----:B------:R-:W-:Y:S02]  /*143c0*/  PRMT R46, R26, 0x7604, R25 ;  /* 0x000076041a2e7816 */ /* 0x000fe40000000019 */
[----:B------:R-:W-:Y:S02]  /*143d0*/  SHF.R.U32.HI R48, RZ, 0x8, R5 ;  /* 0x00000008ff307819 */ /* 0x000fe40000011605 */
[----:B------:R-:W-:Y:S02]  /*143e0*/  SHF.R.U32.HI R51, RZ, 0x8, R6 ;  /* 0x00000008ff337819 */ /* 0x000fe40000011606 */
[----:B------:R-:W-:Y:S02]  /*143f0*/  SHF.R.U32.HI R53, RZ, 0x8, R7 ;  /* 0x00000008ff357819 */ /* 0x000fe40000011607 */
[----:B------:R-:W-:Y:S02]  /*14400*/  LOP3.LUT R47, R5, 0xff, RZ, 0xc0, !PT ;  /* 0x000000ff052f7812 */ /* 0x000fe400078ec0ff */
[----:B------:R-:W-:-:S02]  /*14410*/  LOP3.LUT R48, R48, 0xff, RZ, 0xc0, !PT ;  /* 0x000000ff30307812 */ /* 0x000fc400078ec0ff */
[----:B------:R-:W-:Y:S02]  /*14420*/  LOP3.LUT R50, R6, 0xff, RZ, 0xc0, !PT ;  /* 0x000000ff06327812 */ /* 0x000fe400078ec0ff */
[----:B------:R-:W-:Y:S02]  /*14430*/  LOP3.LUT R52, R7, 0xff, RZ, 0xc0, !PT ;  /* 0x000000ff07347812 */ /* 0x000fe400078ec0ff */
[----:B------:R-:W-:Y:S02]  /*14440*/  LOP3.LUT R51, R51, 0xff, RZ, 0xc0, !PT ;  /* 0x000000ff33337812 */ /* 0x000fe400078ec0ff */
[----:B------:R-:W-:Y:S02]  /*14450*/  LOP3.LUT R53, R53, 0xff, RZ, 0xc0, !PT ;  /* 0x000000ff35357812 */ /* 0x000fe400078ec0ff */
[----:B------:R-:W-:Y:S02]  /*14460*/  PRMT R48, R48, 0x7604, R47 ;  /* 0x0000760430307816 */ /* 0x000fe4000000002f */
[----:B------:R-:W-:-:S02]  /*14470*/  SHF.R.U32.HI R47, RZ, 0x10, R29 ;  /* 0x00000010ff2f7819 */ /* 0x000fc4000001161d */
[----:B------:R-:W-:Y:S02]  /*14480*/  PRMT R59, R51, 0x7604, R50 ;  /* 0x00007604333b7816 */ /* 0x000fe40000000032 */
[----:B------:R-:W-:Y:S01]  /*14490*/  PRMT R52, R53, 0x7604, R52 ;  /* 0x0000760435347816 */ /* 0x000fe20000000034 */
[----:B------:R-:W-:Y:S01]  /*144a0*/  IMAD.U32 R47, R47, 0x10000, RZ ;  /* 0x000100002f2f7824 */ /* 0x000fe200078e00ff */
[----:B------:R-:W-:Y:S02]  /*144b0*/  SHF.R.U32.HI R51, RZ, 0x10, R31 ;  /* 0x00000010ff337819 */ /* 0x000fe4000001161f */
[----:B------:R-:W-:Y:S02]  /*144c0*/  SHF.R.U32.HI R53, RZ, 0x10, R5 ;  /* 0x00000010ff357819 */ /* 0x000fe40000011605 */
[----:B------:R-:W-:Y:S01]  /*144d0*/  LOP3.LUT R47, R44, 0xff0000, R47, 0xf8, !PT ;  /* 0x00ff00002c2f7812 */ /* 0x000fe200078ef82f */
[----:B------:R-:W-:Y:S01]  /*144e0*/  IMAD.U32 R51, R51, 0x10000, RZ ;  /* 0x0001000033337824 */ /* 0x000fe200078e00ff */
        /* <DEDUP_REMOVED lines=14> */
[-C--:B------:R-:W-:Y:S02]  /*145d0*/  F2FP.F16.E4M3.UNPACK_B R56, R57.reuse ;  /* 0x00000039ff38723e */ /* 0x080fe400020006ff */
[----:B------:R-:W-:Y:S02]  /*145e0*/  LOP3.LUT R45, R45, 0xff000000, R4, 0xf8, !PT ;  /* 0xff0000002d2d7812 */ /* 0x000fe400078ef804 */
[----:B------:R-:W-:Y:S01]  /*145f0*/  LOP3.LUT R4, R59, 0xff000000, R6, 0xf8, !PT ;  /* 0xff0000003b047812 */ /* 0x000fe200078ef806 */
[--C-:B------:R-:W-:Y:S01]  /*14600*/  HADD2.F32 R58, -RZ, R56.reuse.H0_H0 ;  /* 0x20000038ff3a7230 */ /* 0x100fe20000004100 */
[----:B------:R-:W-:Y:S01]  /*14610*/  LOP3.LUT R61, R52, 0xff0000, R61, 0xf8, !PT ;  /* 0x00ff0000343d7812 */ /* 0x000fe200078ef83d */
[----:B------:R-:W-:Y:S01]  /*14620*/  HADD2.F32 R59, -RZ, R56.H1_H1 ;  /* 0x30000038ff3b7230 */ /* 0x000fe20000004100 */
[----:B------:R-:W-:Y:S02]  /*14630*/  F2FP.F16.E4M3.UNPACK_B R57, R57.H1 ;  /* 0x00000039ff39723e */ /* 0x000fe400030006ff */
[----:B------:R-:W-:-:S03]  /*14640*/  LOP3.LUT R61, R61, 0xff000000, R7, 0xf8, !PT ;  /* 0xff0000003d3d7812 */ /* 0x000fc600078ef807 */
[----:B------:R-:W-:Y:S01]  /*14650*/  HADD2.F32 R56, -RZ, R57.H0_H0 ;  /* 0x20000039ff387230 */ /* 0x000fe20000004100 */
[----:B--2---:R-:W-:Y:S01]  /*14660*/  IADD3 R32, R32, R33, R35 ;  /* 0x0000002120207210 */ /* 0x004fe20007ffe023 */
[----:B---3--:R-:W0:Y:S04]  /*14670*/  LDS.128 R24, [R68+0x20400] ;  /* 0x0204000044187984 */ /* 0x008e280000000c00 */
[----:B------:R-:W-:-:S05]  /*14680*/  IMAD.IADD R37, R23, 0x1, R32 ;  /* 0x0000000117257824 */ /* 0x000fca00078e0220 */
[----:B------:R-:W1:Y:S01]  /*14690*/  LDS.128 R32, [R37+0x20400] ;  /* 0x0204000025207984 */ /* 0x000e620000000c00 */
[-C--:B0-----:R-:W-:Y:S02]  /*146a0*/  F2FP.F16.E4M3.UNPACK_B R51, R27.reuse ;  /* 0x0000001bff33723e */ /* 0x081fe400020006ff */
[----:B------:R-:W-:Y:S02]  /*146b0*/  F2FP.F16.E4M3.UNPACK_B R54, R27.H1 ;  /* 0x0000001bff36723e */ /* 0x000fe400030006ff */
[-C--:B------:R-:W-:Y:S02]  /*146c0*/  F2FP.F16.E4M3.UNPACK_B R27, R24.reuse ;  /* 0x00000018ff1b723e */ /* 0x080fe400020006ff */
[----:B------:R-:W-:Y:S02]  /*146d0*/  F2FP.F16.E4M3.UNPACK_B R46, R24.H1 ;  /* 0x00000018ff2e723e */ /* 0x000fe400030006ff */
[----:B-1----:R-:W-:Y:S02]  /*146e0*/  F2FP.F16.E4M3.UNPACK_B R30, R33 ;  /* 0x00000021ff1e723e */ /* 0x002fe400020006ff */
[----:B------:R-:W-:-:S02]  /*146f0*/  F2FP.F16.E4M3.UNPACK_B R24, R53 ;  /* 0x00000035ff18723e */ /* 0x000fc400020006ff */
[-C--:B------:R-:W-:Y:S01]  /*14700*/  F2FP.F16.E4M3.UNPACK_B R29, R25.reuse ;  /* 0x00000019ff1d723e */ /* 0x080fe200020006ff */
[----:B------:R-:W-:Y:S01]  /*14710*/  HADD2.F32 R6, -RZ, R30.H0_H0 ;  /* 0x2000001eff067230 */ /* 0x000fe20000004100 */
[----:B------:R-:W-:Y:S01]  /*14720*/  F2FP.F16.E4M3.UNPACK_B R47, R25.H1 ;  /* 0x00000019ff2f723e */ /* 0x000fe200030006ff */
[----:B------:R-:W-:Y:S01]  /*14730*/  HADD2.F32 R31, -RZ, R24.H0_H0 ;  /* 0x20000018ff1f7230 */ /* 0x000fe20000004100 */
[----:B------:R-:W-:Y:S01]  /*14740*/  F2FP.F16.E4M3.UNPACK_B R48, R33.H1 ;  /* 0x00000021ff30723e */ /* 0x000fe200030006ff */
[----:B------:R-:W-:Y:S01]  /*14750*/  HADD2.F32 R25, -RZ, R29.H0_H0 ;  /* 0x2000001dff197230 */ /* 0x000fe20000004100 */
[-C--:B------:R-:W-:Y:S01]  /*14760*/  F2FP.F16.E4M3.UNPACK_B R33, R32.reuse ;  /* 0x00000020ff21723e */ /* 0x080fe200020006ff */
[----:B------:R-:W-:Y:S01]  /*14770*/  HADD2.F32 R30, -RZ, R30.H1_H1 ;  /* 0x3000001eff1e7230 */ /* 0x000fe20000004100 */
[----:B------:R-:W-:Y:S01]  /*14780*/  F2FP.F16.E4M3.UNPACK_B R49, R32.H1 ;  /* 0x00000020ff31723e */ /* 0x000fe200030006ff */
[----:B------:R-:W-:Y:S01]  /*14790*/  FMUL.FTZ R32, R6, R58 ;  /* 0x0000003a06207220 */ /* 0x000fe20000410000 */
[----:B------:R-:W-:-:S02]  /*147a0*/  F2FP.F16.E4M3.UNPACK_B R52, R35 ;  /* 0x00000023ff34723e */ /* 0x000fc400020006ff */
[----:B------:R-:W-:Y:S01]  /*147b0*/  F2FP.F16.E4M3.UNPACK_B R55, R35.H1 ;  /* 0x00000023ff37723e */ /* 0x000fe200030006ff */
[-C--:B------:R-:W-:Y:S01]  /*147c0*/  FMUL.FTZ R35, R6, R31.reuse ;  /* 0x0000001f06237220 */ /* 0x080fe20000410000 */
[C---:B------:R-:W-:Y:S01]  /*147d0*/  FFMA.FTZ R6, R25.reuse, R31, -R32 ;  /* 0x0000001f19067223 */ /* 0x040fe20000010820 */
[----:B------:R-:W-:Y:S01]  /*147e0*/  F2FP.F16.E4M3.UNPACK_B R53, R53.H1 ;  /* 0x00000035ff35723e */ /* 0x000fe200030006ff */
[----:B------:R-:W-:Y:S01]  /*147f0*/  FMUL.FTZ R63, R30, R59 ;  /* 0x0000003b1e3f7220 */ /* 0x000fe20000410000 */
[----:B------:R-:W-:Y:S01]  /*14800*/  FFMA.FTZ R25, R25, R58, R35 ;  /* 0x0000003a19197223 */ /* 0x000fe20000010023 */
[----:B------:R-:W-:Y:S01]  /*14810*/  HADD2.F32 R35, -RZ, R24.H1_H1 ;  /* 0x30000018ff237230 */ /* 0x000fe20000004100 */
[-C--:B------:R-:W-:Y:S01]  /*14820*/  F2FP.F16.E4M3.UNPACK_B R7, R34.reuse ;  /* 0x00000022ff07723e */ /* 0x080fe200020006ff */
[----:B------:R-:W-:Y:S01]  /*14830*/  HADD2.F32 R24, -RZ, R29.H1_H1 ;  /* 0x3000001dff187230 */ /* 0x000fe20000004100 */
[----:B------:R-:W-:Y:S01]  /*14840*/  F2FP.F16.E4M3.UNPACK_B R34, R34.H1 ;  /* 0x00000022ff22723e */ /* 0x000fe200030006ff */
[----:B------:R-:W-:-:S02]  /*14850*/  HADD2.F32 R29, -RZ, R48.H0_H0 ;  /* 0x20000030ff1d7230 */ /* 0x000fc40000004100 */
[-C--:B------:R-:W-:Y:S01]  /*14860*/  FMUL.FTZ R30, R30, R35.reuse ;  /* 0x000000231e1e7220 */ /* 0x080fe20000410000 */
[----:B------:R-:W-:Y:S01]  /*14870*/  HADD2.F32 R32, -RZ, R53.H0_H0 ;  /* 0x20000035ff207230 */ /* 0x000fe20000004100 */
[----:B------:R-:W-:Y:S01]  /*14880*/  F2FP.F16.E4M3.UNPACK_B R5, R26 ;  /* 0x0000001aff05723e */ /* 0x000fe200020006ff */
[----:B------:R-:W-:Y:S02]  /*14890*/  HADD2.F32 R31, -RZ, R47.H0_H0 ;  /* 0x2000002fff1f7230 */ /* 0x000fe40000004100 */
[C---:B------:R-:W-:Y:S01]  /*148a0*/  FMUL.FTZ R58, R29.reuse, R56 ;  /* 0x000000381d3a7220 */ /* 0x040fe20000410000 */
[----:B------:R-:W-:Y:S02]  /*148b0*/  HADD2.F32 R53, -RZ, R53.H1_H1 ;  /* 0x30000035ff357230 */ /* 0x000fe40000004100 */
[-C--:B------:R-:W-:Y:S01]  /*148c0*/  FMUL.FTZ R65, R29, R32.reuse ;  /* 0x000000201d417220 */ /* 0x080fe20000410000 */
[C---:B------:R-:W-:Y:S01]  /*148d0*/  FFMA.FTZ R29, R24.reuse, R35, -R63 ;  /* 0x00000023181d7223 */ /* 0x040fe2000001083f */
[----:B------:R-:W-:Y:S01]  /*148e0*/  FFMA.FTZ R24, R24, R59, R30 ;  /* 0x0000003b18187223 */ /* 0x000fe2000001001e */
[C---:B------:R-:W-:Y:S01]  /*148f0*/  FFMA.FTZ R30, R31.reuse, R32, -R58 ;  /* 0x000000201f1e7223 */ /* 0x040fe2000001083a */
[----:B------:R-:W-:Y:S01]  /*14900*/  FFMA.FTZ R31, R31, R56, R65 ;  /* 0x000000381f1f7223 */ /* 0x000fe20000010041 */
[----:B------:R-:W-:Y:S01]  /*14910*/  F2FP.F16.E4M3.UNPACK_B R59, R61 ;  /* 0x0000003dff3b723e */ /* 0x000fe200020006ff */
[----:B------:R-:W-:Y:S01]  /*14920*/  HADD2.F32 R58, -RZ, R57.H1_H1 ;  /* 0x30000039ff3a7230 */ /* 0x000fe20000004100 */
[----:B------:R-:W-:Y:S01]  /*14930*/  F2FP.F16.E4M3.UNPACK_B R56, R50 ;  /* 0x00000032ff38723e */ /* 0x000fe200020006ff */
[----:B------:R-:W-:Y:S01]  /*14940*/  HADD2.F32 R48, -RZ, R48.H1_H1 ;  /* 0x30000030ff307230 */ /* 0x000fe20000004100 */
[----:B------:R-:W-:Y:S01]  /*14950*/  F2FP.F16.E4M3.UNPACK_B R26, R26.H1 ;  /* 0x0000001aff1a723e */ /* 0x000fe200030006ff */
[----:B------:R-:W-:-:S02]  /*14960*/  HADD2.F32 R60, -RZ, R59.H0_H0 ;  /* 0x2000003bff3c7230 */ /* 0x000fc40000004100 */
[----:B------:R-:W-:Y:S02]  /*14970*/  HADD2.F32 R35, -RZ, R52.H0_H0 ;  /* 0x20000034ff237230 */ /* 0x000fe40000004100 */
        /* <DEDUP_REMOVED lines=35> */
[----:B------:R-:W-:Y:S01]  /*14bb0*/  F2FP.SATFINITE.E4M3.F32.PACK_AB_MERGE_C R25, R24, R25, R31 ;  /* 0x000000191819723e */ /* 0x000fe2000480701f */
[----:B------:R-:W-:Y:S02]  /*14bc0*/  HADD2.F32 R62, -RZ, R61.H0_H0 ;  /* 0x2000003dff3e7230 */ /* 0x000fe40000004100 */
        /* <DEDUP_REMOVED lines=10> */
[----:B------:R-:W-:Y:S01]  /*14c70*/  F2FP.F16.E4M3.UNPACK_B R60, R45 ;  /* 0x0000002dff3c723e */ /* 0x000fe200020006ff */
[----:B------:R-:W-:Y:S01]  /*14c80*/  FFMA.FTZ R57, R57, R62, R65 ;  /* 0x0000003e39397223 */ /* 0x000fe20000010041 */
[----:B------:R-:W-:Y:S02]  /*14c90*/  HADD2.F32 R62, -RZ, R61.H1_H1 ;  /* 0x3000003dff3e7230 */ /* 0x000fe40000004100 */
[C---:B------:R-:W-:Y:S01]  /*14ca0*/  FFMA.FTZ R55, R54.reuse, R59, -R67 ;  /* 0x0000003b36377223 */ /* 0x040fe20000010843 */
[----:B------:R-:W-:Y:S01]  /*14cb0*/  HADD2.F32 R59, -RZ, R58.H1_H1 ;  /* 0x3000003aff3b7230 */ /* 0x000fe20000004100 */
[----:B------:R-:W-:Y:S01]  /*14cc0*/  F2FP.F16.E4M3.UNPACK_B R58, R44 ;  /* 0x0000002cff3a723e */ /* 0x000fe200020006ff */
[----:B------:R-:W-:Y:S02]  /*14cd0*/  HADD2.F32 R46, -RZ, R46.H1_H1 ;  /* 0x3000002eff2e7230 */ /* 0x000fe40000004100 */
[C---:B------:R-:W-:Y:S01]  /*14ce0*/  FMUL.FTZ R45, R49.reuse, R62 ;  /* 0x0000003e312d7220 */ /* 0x040fe20000410000 */
[----:B------:R-:W-:Y:S01]  /*14cf0*/  FFMA.FTZ R54, R54, R63, R64 ;  /* 0x0000003f36367223 */ /* 0x000fe20000010040 */
[----:B------:R-:W-:Y:S01]  /*14d00*/  FMUL.FTZ R63, R49, R59 ;  /* 0x0000003b313f7220 */ /* 0x000fe20000410000 */
[----:B------:R-:W-:-:S02]  /*14d10*/  HADD2.F32 R61, -RZ, R60.H0_H0 ;  /* 0x2000003cff3d7230 */ /* 0x000fc40000004100 */
[C---:B------:R-:W-:Y:S01]  /*14d20*/  FFMA.FTZ R45, R46.reuse, R59, -R45 ;  /* 0x0000003b2e2d7223 */ /* 0x040fe2000001082d */
[----:B------:R-:W-:Y:S02]  /*14d30*/  HADD2.F32 R49, -RZ, R33.H0_H0 ;  /* 0x20000021ff317230 */ /* 0x000fe40000004100 */
[----:B------:R-:W-:Y:S01]  /*14d40*/  FFMA.FTZ R64, R46, R62, R63 ;  /* 0x0000003e2e407223 */ /* 0x000fe2000001003f */
[----:B------:R-:W-:Y:S02]  /*14d50*/  HADD2.F32 R59, -RZ, R58.H0_H0 ;  /* 0x2000003aff3b7230 */ /* 0x000fe40000004100 */
[----:B------:R-:W-:Y:S02]  /*14d60*/  HADD2.F32 R44, -RZ, R27.H0_H0 ;  /* 0x2000001bff2c7230 */ /* 0x000fe40000004100 */
[C---:B------:R-:W-:Y:S01]  /*14d70*/  FMUL.FTZ R63, R49.reuse, R61 ;  /* 0x0000003d313f7220 */ /* 0x040fe20000410000 */
        /* <DEDUP_REMOVED lines=10> */
[-C--:B------:R-:W-:Y:S01]  /*14e20*/  FMUL.FTZ R63, R46, R58.reuse ;  /* 0x0000003a2e3f7220 */ /* 0x080fe20000410000 */
[----:B------:R-:W-:Y:S01]  /*14e30*/  FFMA.FTZ R62, R27, R58, -R62 ;  /* 0x0000003a1b3e7223 */ /* 0x000fe2000001083e */
[----:B------:R-:W-:Y:S01]  /*14e40*/  HADD2.F32 R58, -RZ, R59.H0_H0 ;  /* 0x2000003bff3a7230 */ /* 0x000fe20000004100 */
[----:B------:R-:W-:Y:S01]  /*14e50*/  F2FP.F16.E4M3.UNPACK_B R4, R4 ;  /* 0x00000004ff04723e */ /* 0x000fe200020006ff */
        /* <DEDUP_REMOVED lines=8> */
[----:B------:R-:W-:Y:S01]  /*14ee0*/  HADD2.F32 R49, -RZ, R49.H1_H1 ;  /* 0x30000031ff317230 */ /* 0x000fe20000004100 */
[----:B------:R-:W-:Y:S01]  /*14ef0*/  F2FP.SATFINITE.E4M3.F32.PACK_AB_MERGE_C R57, R64, R57, RZ ;  /* 0x000000394039723e */ /* 0x000fe200048070ff */
[----:B------:R-:W-:-:S02]  /*14f00*/  HADD2.F32 R27, -RZ, R26.H0_H0 ;  /* 0x2000001aff1b7230 */ /* 0x000fc40000004100 */
[C---:B------:R-:W-:Y:S01]  /*14f10*/  FMUL.FTZ R63, R34.reuse, R59 ;  /* 0x0000003b223f7220 */ /* 0x040fe20000410000 */
[----:B------:R-:W-:Y:S02]  /*14f20*/  HADD2.F32 R26, -RZ, R26.H1_H1 ;  /* 0x3000001aff1a7230 */ /* 0x000fe40000004100 */
[----:B------:R-:W-:Y:S01]  /*14f30*/  FMUL.FTZ R34, R34, R49 ;  /* 0x0000003122227220 */ /* 0x000fe20000410000 */
[----:B------:R-:W-:Y:S01]  /*14f40*/  F2FP.SATFINITE.E4M3.F32.PACK_AB_MERGE_C R24, R60, R61, R57 ;  /* 0x0000003d3c18723e */ /* 0x000fe20004807039 */
[C---:B------:R-:W-:Y:S01]  /*14f50*/  FFMA.FTZ R66, R27.reuse, R46, -R66 ;  /* 0x0000002e1b427223 */ /* 0x040fe20000010842 */
[----:B------:R-:W-:Y:S01]  /*14f60*/  FFMA.FTZ R58, R27, R58, R44 ;  /* 0x0000003a1b3a7223 */ /* 0x000fe2000001002c */
[C---:B------:R-:W-:Y:S01]  /*14f70*/  FFMA.FTZ R63, R26.reuse, R49, -R63 ;  /* 0x000000311a3f7223 */ /* 0x040fe2000001083f */
[----:B------:R-:W-:Y:S01]  /*14f80*/  FFMA.FTZ R65, R26, R59, R34 ;  /* 0x0000003b1a417223 */ /* 0x000fe20000010022 */
[----:B------:R-:W-:Y:S02]  /*14f90*/  HADD2.F32 R49, -RZ, R4.H0_H0 ;  /* 0x20000004ff317230 */ /* 0x000fe40000004100 */
[----:B------:R-:W-:Y:S01]  /*14fa0*/  HADD2.F32 R26, -RZ, R7.H0_H0 ;  /* 0x20000007ff1a7230 */ /* 0x000fe20000004100 */
[----:B------:R-:W-:Y:S01]  /*14fb0*/  F2FP.SATFINITE.E4M3.F32.PACK_AB_MERGE_C R63, R63, R66, RZ ;  /* 0x000000423f3f723e */ /* 0x000fe200048070ff */
[----:B------:R-:W-:Y:S01]  /*14fc0*/  HADD2.F32 R27, -RZ, R28.H0_H0 ;  /* 0x2000001cff1b7230 */ /* 0x000fe20000004100 */
[----:B------:R-:W-:Y:S01]  /*14fd0*/  F2FP.SATFINITE.E4M3.F32.PACK_AB_MERGE_C R58, R65, R58, RZ ;  /* 0x0000003a413a723e */ /* 0x000fe200048070ff */
[----:B------:R-:W-:-:S02]  /*14fe0*/  HADD2.F32 R34, -RZ, R4.H1_H1 ;  /* 0x30000004ff227230 */ /* 0x000fc40000004100 */
[C---:B------:R-:W-:Y:S01]  /*14ff0*/  FMUL.FTZ R59, R26.reuse, R49 ;  /* 0x000000311a3b7220 */ /* 0x040fe20000410000 */
[----:B------:R-:W-:Y:S02]  /*15000*/  HADD2.F32 R7, -RZ, R7.H1_H1 ;  /* 0x30000007ff077230 */ /* 0x000fe40000004100 */
[----:B------:R-:W-:Y:S01]  /*15010*/  FMUL.FTZ R26, R26, R27 ;  /* 0x0000001b1a1a7220 */ /* 0x000fe20000410000 */
[----:B------:R-:W-:Y:S02]  /*15020*/  HADD2.F32 R28, -RZ, R28.H1_H1 ;  /* 0x3000001cff1c7230 */ /* 0x000fe40000004100 */
        /* <DEDUP_REMOVED lines=20> */
.L_x_3220:
[----:B------:R-:W-:Y:S05]  /*15170*/  BSYNC B1 ;  /* 0x0000000000017941 */ /* 0x000fea0003800000 */
.L_x_3219:
[----:B------:R-:W-:Y:S04]  /*15180*/  BSSY B1, `(.L_x_3221) ;  /* 0x0000109000017945 */ /* 0x000fe80003800000 */
[----:B------:R-:W-:Y:S05]  /*15190*/  @P1 BRA `(.L_x_3222) ;  /* 0x00000010001c1947 */ /* 0x000fea0003800000 */
[----:B-----5:R-:W3:Y:S04]  /*151a0*/  LDL R29, [R1+0x70] ;  /* 0x00007000011d7983 */ /* 0x020ee80000100800 */
[----:B------:R-:W4:Y:S01]  /*151b0*/  LDL R61, [R1+0x1a8] ;  /* 0x0001a800013d7983 */ /* 0x000f220000100800 */
[----:B--2---:R-:W-:Y:S01]  /*151c0*/  SHF.R.U32.HI R4, RZ, 0x8, R20 ;  /* 0x00000008ff047819 */ /* 0x004fe20000011614 */
[----:B------:R-:W-:Y:S01]  /*151d0*/  VIADD R31, R219, 0x40 ;  /* 0x00000040db1f7836 */ /* 0x000fe20000000000 */
[----:B------:R-:W-:Y:S02]  /*151e0*/  LOP3.LUT R5, R20, 0xff, RZ, 0xc0, !PT ;  /* 0x000000ff14057812 */ /* 0x000fe400078ec0ff */
[----:B------:R-:W-:Y:S01]  /*151f0*/  LOP3.LUT R4, R4, 0xff, RZ, 0xc0, !PT ;  /* 0x000000ff04047812 */ /* 0x000fe200078ec0ff */
[----:B------:R-:W-:Y:S01]  /*15200*/  IMAD.SHL.U32 R31, R31, 0x80, RZ ;  /* 0x000000801f1f7824 */ /* 0x000fe200078e00ff */
[----:B-1----:R-:W-:-:S02]  /*15210*/  LEA.HI R25, R3, R0, RZ, 0x1c ;  /* 0x0000000003197211 */ /* 0x002fc400078fe0ff */
[----:B------:R-:W-:Y:S02]  /*15220*/  PRMT R30, R4, 0x7604, R5 ;  /* 0x00007604041e7816 */ /* 0x000fe40000000005 */
[----:B------:R-:W-:Y:S01]  /*15230*/  SHF.R.U32.HI R4, RZ, 0x8, R38 ;  /* 0x00000008ff047819 */ /* 0x000fe20000011626 */
[----:B------:R-:W-:Y:S01]  /*15240*/  IMAD.SHL.U32 R27, R25, 0x10, RZ ;  /* 0x00000010191b7824 */ /* 0x000fe200078e00ff */
[----:B------:R-:W-:Y:S02]  /*15250*/  LOP3.LUT R31, R31, 0x380, RZ, 0xc0, !PT ;  /* 0x000003801f1f7812 */ /* 0x000fe400078ec0ff */
[----:B------:R-:W-:Y:S02]  /*15260*/  LOP3.LUT R5, R4, 0xff, RZ, 0xc0, !PT ;  /* 0x000000ff04057812 */ /* 0x000fe400078ec0ff */
[----:B------:R-:W-:Y:S01]  /*15270*/  LOP3.LUT R4, R31, 0x70, R27, 0xf8, !PT ;  /* 0x000000701f047812 */ /* 0x000fe200078ef81b */
[----:B------:R-:W-:Y:S01]  /*15280*/  VIADD R31, R219, 0x40 ;  /* 0x00000040db1f7836 */ /* 0x000fe20000000000 */
[----:B------:R-:W-:-:S02]  /*15290*/  SHF.R.U32.HI R6, RZ, 0x8, R21 ;  /* 0x00000008ff067819 */ /* 0x000fc40000011615 */
[----:B------:R-:W-:Y:S02]  /*152a0*/  SHF.R.S32.HI R26, RZ, 0x1f, R25 ;  /* 0x0000001fff1a7819 */ /* 0x000fe40000011419 */
[----:B------:R-:W-:Y:S02]  /*152b0*/  SHF.L.U32 R31, R31, 0x7, RZ ;  /* 0x000000071f1f7819 */ /* 0x000fe400000006ff */
[----:B------:R-:W-:Y:S02]  /*152c0*/  LOP3.LUT R7, R21, 0xff, RZ, 0xc0, !PT ;  /* 0x000000ff15077812 */ /* 0x000fe400078ec0ff */
[----:B------:R-:W-:Y:S02]  /*152d0*/  LOP3.LUT R6, R6, 0xff, RZ, 0xc0, !PT ;  /* 0x000000ff06067812 */ /* 0x000fe400078ec0ff */
[----:B------:R-:W-:Y:S02]  /*152e0*/  LEA.HI R28, R26, R25, RZ, 0x3 ;  /* 0x000000191a1c7211 */ /* 0x000fe400078f18ff */
[----:B------:R-:W-:-:S02]  /*152f0*/  LOP3.LUT R31, R31, 0x380, RZ, 0xc0, !PT ;  /* 0x000003801f1f7812 */ /* 0x000fc400078ec0ff */
[----:B------:R-:W-:Y:S01]  /*15300*/  PRMT R32, R6, 0x7604, R7 ;  /* 0x0000760406207816 */ /* 0x000fe20000000007 */
[----:B------:R-:W-:Y:S01]  /*15310*/  IMAD.SHL.U32 R28, R28, 0x800, RZ ;  /* 0x000008001c1c7824 */ /* 0x000fe200078e00ff */
[----:B------:R-:W-:Y:S02]  /*15320*/  SHF.R.U32.HI R7, RZ, 0x8, R39 ;  /* 0x00000008ff077819 */ /* 0x000fe40000011627 */
[----:B------:R-:W-:Y:S02]  /*15330*/  SHF.R.U32.HI R25, RZ, 0x8, R40 ;  /* 0x00000008ff197819 */ /* 0x000fe40000011628 */
[----:B------:R-:W-:Y:S02]  /*15340*/  SHF.R.U32.HI R31, RZ, 0x3, R31 ;  /* 0x00000003ff1f7819 */ /* 0x000fe4000001161f */
[----:B0-----:R-:W-:Y:S02]  /*15350*/  LOP3.LUT R24, R39, 0xff, RZ, 0xc0, !PT ;  /* 0x000000ff27187812 */ /* 0x001fe400078ec0ff */
[----:B------:R-:W-:-:S02]  /*15360*/  LOP3.LUT R26, R40, 0xff, RZ, 0xc0, !PT ;  /* 0x000000ff281a7812 */ /* 0x000fc400078ec0ff */
[----:B------:R-:W-:Y:S02]  /*15370*/  LOP3.LUT R7, R7, 0xff, RZ, 0xc0, !PT ;  /* 0x000000ff07077812 */ /* 0x000fe400078ec0ff */
[----:B------:R-:W-:Y:S02]  /*15380*/  LOP3.LUT R25, R25, 0xff, RZ, 0xc0, !PT ;  /* 0x000000ff19197812 */ /* 0x000fe400078ec0ff */
[----:B------:R-:W-:Y:S02]  /*15390*/  LOP3.LUT R4, R4, R31, RZ, 0x3c, !PT ;  /* 0x0000001f04047212 */ /* 0x000fe400078e3cff */
[----:B------:R-:W-:Y:S02]  /*153a0*/  LOP3.LUT R27, R28, 0xffffc000, RZ, 0xc0, !PT ;  /* 0xffffc0001c1b7812 */ /* 0x000fe400078ec0ff */
[----:B------:R-:W-:Y:S02]  /*153b0*/  PRMT R44, R7, 0x7604, R24 ;  /* 0x00007604072c7816 */ /* 0x000fe40000000018 */
[----:B------:R-:W-:-:S02]  /*153c0*/  PRMT R37, R25, 0x7604, R26 ;  /* 0x0000760419257816 */ /* 0x000fc4000000001a */
        /* <DEDUP_REMOVED lines=8> */
[----:B------:R-:W-:Y:S02]  /*15450*/  SHF.R.U32.HI R31, RZ, 0x10, R21 ;  /* 0x00000010ff1f7819 */ /* 0x000fe40000011615 */
[----:B------:R-:W-:Y:S02]  /*15460*/  LOP3.LUT R46, R43, 0xff, RZ, 0xc0, !PT ;  /* 0x000000ff2b2e7812 */ /* 0x000fe400078ec0ff */
[----:B------:R-:W-:Y:S02]  /*15470*/  SHF.R.U32.HI R33, RZ, 0x10, R38 ;  /* 0x00000010ff217819 */ /* 0x000fe40000011626 */
[----:B------:R-:W-:-:S02]  /*15480*/  LOP3.LUT R31, R31, 0xff, RZ, 0xc0, !PT ;  /* 0x000000ff1f1f7812 */ /* 0x000fc400078ec0ff */
[----:B------:R-:W-:Y:S02]  /*15490*/  LOP3.LUT R33, R33, 0xff, RZ, 0xc0, !PT ;  /* 0x000000ff21217812 */ /* 0x000fe400078ec0ff */
[----:B------:R-:W-:Y:S02]  /*154a0*/  PRMT R31, R31, 0x7054, R32 ;  /* 0x000070541f1f7816 */ /* 0x000fe40000000020 */
[----:B------:R-:W-:Y:S02]  /*154b0*/  SHF.R.U32.HI R32, RZ, 0x10, R41 ;  /* 0x00000010ff207819 */ /* 0x000fe40000011629 */
[----:B------:R-:W-:Y:S02]  /*154c0*/  PRMT R33, R33, 0x7054, R34 ;  /* 0x0000705421217816 */ /* 0x000fe40000000022 */
[----:B------:R-:W-:Y:S02]  /*154d0*/  SHF.R.U32.HI R34, RZ, 0x10, R42 ;  /* 0x00000010ff227819 */ /* 0x000fe4000001162a */
[----:B------:R-:W-:-:S02]  /*154e0*/  LOP3.LUT R32, R32, 0xff, RZ, 0xc0, !PT ;  /* 0x000000ff20207812 */ /* 0x000fc400078ec0ff */
[----:B------:R-:W-:Y:S02]  /*154f0*/  LOP3.LUT R34, R34, 0xff, RZ, 0xc0, !PT ;  /* 0x000000ff22227812 */ /* 0x000fe400078ec0ff */
[----:B------:R-:W-:Y:S02]  /*15500*/  PRMT R47, R32, 0x7054, R45 ;  /* 0x00007054202f7816 */ /* 0x000fe4000000002d */
[----:B------:R-:W-:Y:S02]  /*15510*/  SHF.R.U32.HI R35, RZ, 0x10, R39 ;  /* 0x00000010ff237819 */ /* 0x000fe40000011627 */
[----:B------:R-:W-:Y:S02]  /*15520*/  LOP3.LUT R50, R47, 0xff000000, R41, 0xf8, !PT ;  /* 0xff0000002f327812 */ /* 0x000fe400078ef829 */
[----:B------:R-:W-:Y:S02]  /*15530*/  LOP3.LUT R45, R31, 0xff000000, R21, 0xf8, !PT ;  /* 0xff0000001f2d7812 */ /* 0x000fe400078ef815 */
[----:B------:R-:W-:-:S04]  /*15540*/  LOP3.LUT R35, R35, 0xff, RZ, 0xc0, !PT ;  /* 0x000000ff23237812 */ /* 0x000fc800078ec0ff */
[----:B------:R-:W-:Y:S02]  /*15550*/  PRMT R35, R35, 0x7054, R44 ;  /* 0x0000705423237816 */ /* 0x000fe4000000002c */
[----:B------:R-:W-:-:S04]  /*15560*/  SHF.R.U32.HI R44, RZ, 0x10, R43 ;  /* 0x00000010ff2c7819 */ /* 0x000fc8000001162b */
[----:B------:R-:W-:Y:S02]  /*15570*/  LOP3.LUT R44, R44, 0xff, RZ, 0xc0, !PT ;  /* 0x000000ff2c2c7812 */ /* 0x000fe400078ec0ff */
[----:B---3--:R-:W-:Y:S02]  /*15580*/  IADD3 R28, R4, R27, R29 ;  /* 0x0000001b041c7210 */ /* 0x008fe40007ffe01d */
[----:B------:R-:W-:Y:S01]  /*15590*/  LOP3.LUT R27, R42, 0xff, RZ, 0xc0, !PT ;  /* 0x000000ff2a1b7812 */ /* 0x000fe200078ec0ff */
[----:B----4-:R-:W0:Y:S02]  /*155a0*/  LDS.128 R4, [R61+0x20400] ;  /* 0x020400003d047984 */ /* 0x010e240000000c00 */
[----:B------:R-:W-:Y:S01]  /*155b0*/  IMAD.IADD R28, R23, 0x1, R28 ;  /* 0x00000001171c7824 */ /* 0x000fe200078e021c */
[----:B------:R-:W-:Y:S02]  /*155c0*/  PRMT R49, R26, 0x7604, R27 ;  /* 0x000076041a317816 */ /* 0x000fe4000000001b */
[----:B------:R-:W-:-:S02]  /*155d0*/  SHF.R.U32.HI R29, RZ, 0x8, R43 ;  /* 0x00000008ff1d7819 */ /* 0x000fc4000001162b */
[----:B------:R-:W1:Y:S01]  /*155e0*/  LDS.128 R24, [R28+0x20400] ;  /* 0x020400001c187984 */ /* 0x000e620000000c00 */
[----:B------:R-:W-:Y:S02]  /*155f0*/  PRMT R51, R34, 0x7054, R49 ;  /* 0x0000705422337816 */ /* 0x000fe40000000031 */
[----:B------:R-:W-:Y:S02]  /*15600*/  LOP3.LUT R29, R29, 0xff, RZ, 0xc0, !PT ;  /* 0x000000ff1d1d7812 */ /* 0x000fe400078ec0ff */
[----:B------:R-:W-:Y:S02]  /*15610*/  LOP3.LUT R21, R51, 0xff000000, R42, 0xf8, !PT ;  /* 0xff00000033157812 */ /* 0x000fe400078ef82a */
[----:B------:R-:W-:Y:S02]  /*15620*/  PRMT R53, R29, 0x7604, R46 ;  /* 0x000076041d357816 */ /* 0x000fe4000000002e */
[----:B------:R-:W-:Y:S02]  /*15630*/  SHF.R.U32.HI R29, RZ, 0x10, R20 ;  /* 0x00000010ff1d7819 */ /* 0x000fe40000011614 */
[----:B------:R-:W-:-:S02]  /*15640*/  F2FP.F16.E4M3.UNPACK_B R51, R50 ;  /* 0x00000032ff33723e */ /* 0x000fc400020006ff */
[----:B------:R-:W-:Y:S02]  /*15650*/  LOP3.LUT R29, R29, 0xff, RZ, 0xc0, !PT ;  /* 0x000000ff1d1d7812 */ /* 0x000fe400078ec0ff */
[----:B------:R-:W-:Y:S01]  /*15660*/  LOP3.LUT R49, R35, 0xff000000, R39, 0xf8, !PT ;  /* 0xff00000023317812 */ /* 0x000fe200078ef827 */
[--C-:B------:R-:W-:Y:S01]  /*15670*/  HADD2.F32 R52, -RZ, R51.reuse.H0_H0 ;  /* 0x20000033ff347230 */ /* 0x100fe20000004100 */
[----:B------:R-:W-:Y:S01]  /*15680*/  PRMT R29, R29, 0x7054, R30 ;  /* 0x000070541d1d7816 */ /* 0x000fe2000000001e */
[----:B------:R-:W-:Y:S01]  /*15690*/  HADD2.F32 R51, -RZ, R51.H1_H1 ;  /* 0x30000033ff337230 */ /* 0x000fe20000004100 */
[----:B------:R-:W-:Y:S02]  /*156a0*/  SHF.R.U32.HI R30, RZ, 0x10, R40 ;  /* 0x00000010ff1e7819 */ /* 0x000fe40000011628 */
[----:B------:R-:W-:Y:S02]  /*156b0*/  LOP3.LUT R29, R29, 0xff000000, R20, 0xf8, !PT ;  /* 0xff0000001d1d7812 */ /* 0x000fe400078ef814 */
[----:B------:R-:W-:-:S02]  /*156c0*/  LOP3.LUT R30, R30, 0xff, RZ, 0xc0, !PT ;  /* 0x000000ff1e1e7812 */ /* 0x000fc400078ec0ff */
[----:B------:R-:W-:Y:S02]  /*156d0*/  LOP3.LUT R20, R33, 0xff000000, R38, 0xf8, !PT ;  /* 0xff00000021147812 */ /* 0x000fe400078ef826 */
[----:B------:R-:W-:Y:S02]  /*156e0*/  PRMT R37, R30, 0x7054, R37 ;  /* 0x000070541e257816 */ /* 0x000fe40000000025 */
[----:B------:R-:W-:Y:S02]  /*156f0*/  F2FP.F16.E4M3.UNPACK_B R50, R50.H1 ;  /* 0x00000032ff32723e */ /* 0x000fe400030006ff */
[----:B------:R-:W-:Y:S02]  /*15700*/  LOP3.LUT R31, R37, 0xff000000, R40, 0xf8, !PT ;  /* 0xff000000251f7812 */ /* 0x000fe400078ef828 */
[----:B------:R-:W-:Y:S02]  /*15710*/  F2FP.F16.E4M3.UNPACK_B R40, R45 ;  /* 0x0000002dff28723e */ /* 0x000fe400020006ff */
[----:B0-----:R-:W-:-:S02]  /*15720*/  F2FP.F16.E4M3.UNPACK_B R32, R5 ;  /* 0x00000005ff20723e */ /* 0x001fc400020006ff */
[----:B------:R-:W-:Y:S01]  /*15730*/  F2FP.F16.E4M3.UNPACK_B R37, R5.H1 ;  /* 0x00000005ff25723e */ /* 0x000fe200030006ff */
[----:B------:R-:W-:Y:S01]  /*15740*/  HADD2.F32 R48, -RZ, R40.H0_H0 ;  /* 0x20000028ff307230 */ /* 0x000fe20000004100 */
[----:B------:R-:W-:Y:S01]  /*15750*/  PRMT R53, R44, 0x7054, R53 ;  /* 0x000070542c357816 */ /* 0x000fe20000000035 */
[----:B------:R-:W-:Y:S01]  /*15760*/  HADD2.F32 R33, -RZ, R32.H0_H0 ;  /* 0x20000020ff217230 */ /* 0x000fe20000004100 */
[-C--:B-1----:R-:W-:Y:S02]  /*15770*/  F2FP.F16.E4M3.UNPACK_B R38, R25.reuse ;  /* 0x00000019ff26723e */ /* 0x082fe400020006ff */
[-C--:B------:R-:W-:Y:S02]  /*15780*/  F2FP.F16.E4M3.UNPACK_B R34, R24.reuse ;  /* 0x00000018ff22723e */ /* 0x080fe400020006ff */
[----:B------:R-:W-:Y:S01]  /*15790*/  F2FP.F16.E4M3.UNPACK_B R41, R24.H1 ;  /* 0x00000018ff29723e */ /* 0x000fe200030006ff */
[--C-:B------:R-:W-:Y:S01]  /*157a0*/  HADD2.F32 R5, -RZ, R38.reuse.H0_H0 ;  /* 0x20000026ff057230 */ /* 0x100fe20000004100 */
[----:B------:R-:W-:Y:S01]  /*157b0*/  F2FP.F16.E4M3.UNPACK_B R39, R25.H1 ;  /* 0x00000019ff27723e */ /* 0x000fe200030006ff */
[----:B------:R-:W-:Y:S01]  /*157c0*/  HADD2.F32 R38, -RZ, R38.H1_H1 ;  /* 0x30000026ff267230 */ /* 0x000fe20000004100 */
[----:B------:R-:W-:-:S02]  /*157d0*/  F2FP.F16.E4M3.UNPACK_B R45, R45.H1 ;  /* 0x0000002dff2d723e */ /* 0x000fc400030006ff */
[C---:B------:R-:W-:Y:S01]  /*157e0*/  FMUL.FTZ R24, R5.reuse, R52 ;  /* 0x0000003405187220 */ /* 0x040fe20000410000 */
[-C--:B------:R-:W-:Y:S01]  /*157f0*/  FMUL.FTZ R25, R5, R48.reuse ;  /* 0x0000003005197220 */ /* 0x080fe20000410000 */
[----:B------:R-:W-:Y:S01]  /*15800*/  F2FP.F16.E4M3.UNPACK_B R44, R27 ;  /* 0x0000001bff2c723e */ /* 0x000fe200020006ff */
[----:B------:R-:W-:Y:S01]  /*15810*/  FMUL.FTZ R55, R38, R51 ;  /* 0x0000003326377220 */ /* 0x000fe20000410000 */
[----:B------:R-:W-:Y:S01]  /*15820*/  F2FP.F16.E4M3.UNPACK_B R47, R27.H1 ;  /* 0x0000001bff2f723e */ /* 0x000fe200030006ff */
[----:B------:R-:W-:Y:S01]  /*15830*/  FFMA.FTZ R5, R33, R48, -R24 ;  /* 0x0000003021057223 */ /* 0x000fe20000010818 */
[----:B------:R-:W-:Y:S01]  /*15840*/  HADD2.F32 R48, -RZ, R50.H0_H0 ;  /* 0x20000032ff307230 */ /* 0x000fe20000004100 */
[----:B------:R-:W-:Y:S01]  /*15850*/  LOP3.LUT R53, R53, 0xff000000, R43, 0xf8, !PT ;  /* 0xff00000035357812 */ /* 0x000fe200078ef82b */
[----:B------:R-:W-:Y:S02]  /*15860*/  HADD2.F32 R27, -RZ, R39.H0_H0 ;  /* 0x20000027ff1b7230 */ /* 0x000fe40000004100 */
[----:B------:R-:W-:Y:S01]  /*15870*/  FFMA.FTZ R25, R33, R52, R25 ;  /* 0x0000003421197223 */ /* 0x000fe20000010019 */
[----:B------:R-:W-:Y:S01]  /*15880*/  HADD2.F32 R43, -RZ, R40.H1_H1 ;  /* 0x30000028ff2b7230 */ /* 0x000fe20000004100 */
[----:B------:R-:W-:Y:S01]  /*15890*/  F2FP.F16.E4M3.UNPACK_B R42, R7 ;  /* 0x00000007ff2a723e */ /* 0x000fe200020006ff */
[----:B------:R-:W-:-:S02]  /*158a0*/  HADD2.F32 R40, -RZ, R45.H0_H0 ;  /* 0x2000002dff287230 */ /* 0x000fc40000004100 */
[C---:B------:R-:W-:Y:S01]  /*158b0*/  FMUL.FTZ R52, R27.reuse, R48 ;  /* 0x000000301b347220 */ /* 0x040fe20000410000 */
[----:B------:R-:W-:Y:S02]  /*158c0*/  HADD2.F32 R33, -RZ, R37.H0_H0 ;  /* 0x20000025ff217230 */ /* 0x000fe40000004100 */
[----:B------:R-:W-:Y:S01]  /*158d0*/  FMUL.FTZ R38, R38, R43 ;  /* 0x0000002b26267220 */ /* 0x000fe20000410000 */
[----:B------:R-:W-:Y:S02]  /*158e0*/  HADD2.F32 R24, -RZ, R32.H1_H1 ;  /* 0x30000020ff187230 */ /* 0x000fe40000004100 */
[-C--:B------:R-:W-:Y:S01]  /*158f0*/  FMUL.FTZ R57, R27, R40.reuse ;  /* 0x000000281b397220 */ /* 0x080fe20000410000 */
[----:B------:R-:W-:Y:S02]  /*15900*/  HADD2.F32 R50, -RZ, R50.H1_H1 ;  /* 0x30000032ff327230 */ /* 0x000fe40000004100 */
[C---:B------:R-:W-:Y:S01]  /*15910*/  FFMA.FTZ R27, R33.reuse, R40, -R52 ;  /* 0x00000028211b7223 */ /* 0x040fe20000010834 */
[----:B------:R-:W-:Y:S01]  /*15920*/  HADD2.F32 R40, -RZ, R45.H1_H1 ;  /* 0x3000002dff287230 */ /* 0x000fe20000004100 */
[----:B------:R-:W-:Y:S01]  /*15930*/  F2FP.F16.E4M3.UNPACK_B R52, R53 ;  /* 0x00000035ff34723e */ /* 0x000fe200020006ff */
[----:B------:R-:W-:Y:S01]  /*15940*/  HADD2.F32 R39, -RZ, R39.H1_H1 ;  /* 0x30000027ff277230 */ /* 0x000fe20000004100 */
[----:B------:R-:W-:Y:S01]  /*15950*/  F2FP.F16.E4M3.UNPACK_B R45, R49 ;  /* 0x00000031ff2d723e */ /* 0x000fe200020006ff */
[C---:B------:R-:W-:Y:S01]  /*15960*/  FFMA.FTZ R32, R24.reuse, R43, -R55 ;  /* 0x0000002b18207223 */ /* 0x040fe20000010837 */
[----:B------:R-:W-:Y:S01]  /*15970*/  FFMA.FTZ R24, R24, R51, R38 ;  /* 0x0000003318187223 */ /* 0x000fe20000010026 */
[----:B------:R-:W-:Y:S01]  /*15980*/  FFMA.FTZ R33, R33, R48, R57 ;  /* 0x0000003021217223 */ /* 0x000fe20000010039 */
        /* <DEDUP_REMOVED lines=13> */
[----:B------:R-:W-:Y:S01]  /*15a60*/  F2FP.F16.E4M3.UNPACK_B R50, R53.H1 ;  /* 0x00000035ff32723e */ /* 0x000fe200030006ff */
[C---:B------:R-:W-:Y:S01]  /*15a70*/  FFMA.FTZ R37, R43.reuse, R51, R58 ;  /* 0x000000332b257223 */ /* 0x040fe2000001003a */
[----:B------:R-:W-:Y:S01]  /*15a80*/  HADD2.F32 R53, -RZ, R52.H1_H1 ;  /* 0x30000034ff357230 */ /* 0x000fe20000004100 */
[----:B------:R-:W-:Y:S01]  /*15a90*/  F2FP.F16.E4M3.UNPACK_B R46, R7.H1 ;  /* 0x00000007ff2e723e */ /* 0x000fe200030006ff */
[----:B------:R-:W-:Y:S02]  /*15aa0*/  HADD2.F32 R51, -RZ, R45.H1_H1 ;  /* 0x3000002dff337230 */ /* 0x000fe40000004100 */
[----:B------:R-:W-:Y:S01]  /*15ab0*/  FFMA.FTZ R39, R43, R48, -R56 ;  /* 0x000000302b277223 */ /* 0x000fe20000010838 */
[----:B------:R-:W-:Y:S02]  /*15ac0*/  HADD2.F32 R42, -RZ, R42.H1_H1 ;  /* 0x3000002aff2a7230 */ /* 0x000fe40000004100 */
[----:B------:R-:W-:Y:S01]  /*15ad0*/  FMUL.FTZ R55, R44, R53 ;  /* 0x000000352c377220 */ /* 0x000fe20000410000 */
[----:B------:R-:W-:-:S02]  /*15ae0*/  HADD2.F32 R52, -RZ, R50.H0_H0 ;  /* 0x20000032ff347230 */ /* 0x000fc40000004100 */
[-C--:B------:R-:W-:Y:S01]  /*15af0*/  FMUL.FTZ R54, R44, R51.reuse ;  /* 0x000000332c367220 */ /* 0x080fe20000410000 */
[----:B------:R-:W-:Y:S02]  /*15b00*/  HADD2.F32 R43, -RZ, R47.H0_H0 ;  /* 0x2000002fff2b7230 */ /* 0x000fe40000004100 */
[C---:B------:R-:W-:Y:S01]  /*15b10*/  FFMA.FTZ R44, R42.reuse, R51, -R55 ;  /* 0x000000332a2c7223 */ /* 0x040fe20000010837 */
[----:B------:R-:W-:Y:S02]  /*15b20*/  HADD2.F32 R48, -RZ, R49.H0_H0 ;  /* 0x20000031ff307230 */ /* 0x000fe40000004100 */
[----:B------:R-:W-:Y:S01]  /*15b30*/  FFMA.FTZ R42, R42, R53, R54 ;  /* 0x000000352a2a7223 */ /* 0x000fe20000010036 */
[----:B------:R-:W-:Y:S02]  /*15b40*/  HADD2.F32 R45, -RZ, R46.H0_H0 ;  /* 0x2000002eff2d7230 */ /* 0x000fe40000004100 */
[C---:B------:R-:W-:Y:S01]  /*15b50*/  FMUL.FTZ R56, R43.reuse, R52 ;  /* 0x000000342b387220 */ /* 0x040fe20000410000 */
[----:B------:R-:W-:Y:S01]  /*15b60*/  F2FP.F16.E4M3.UNPACK_B R53, R31.H1 ;  /* 0x0000001fff35723e */ /* 0x000fe200030006ff */
[----:B------:R-:W-:Y:S01]  /*15b70*/  FMUL.FTZ R57, R43, R48 ;  /* 0x000000302b397220 */ /* 0x000fe20000410000 */
[----:B------:R-:W-:-:S02]  /*15b80*/  HADD2.F32 R55, -RZ, R50.H1_H1 ;  /* 0x30000032ff377230 */ /* 0x000fc40000004100 */
[C---:B------:R-:W-:Y:S01]  /*15b90*/  FFMA.FTZ R43, R45.reuse, R48, -R56 ;  /* 0x000000302d2b7223 */ /* 0x040fe20000010838 */
[----:B------:R-:W-:Y:S01]  /*15ba0*/  F2FP.F16.E4M3.UNPACK_B R35, R4.H1 ;  /* 0x00000004ff23723e */ /* 0x000fe200030006ff */
[----:B------:R-:W-:Y:S01]  /*15bb0*/  HADD2.F32 R48, -RZ, R46.H1_H1 ;  /* 0x3000002eff307230 */ /* 0x000fe20000004100 */
[----:B------:R-:W-:Y:S01]  /*15bc0*/  F2FP.F16.E4M3.UNPACK_B R50, R29.H1 ;  /* 0x0000001dff32723e */ /* 0x000fe200030006ff */
[----:B------:R-:W-:Y:S02]  /*15bd0*/  HADD2.F32 R54, -RZ, R53.H0_H0 ;  /* 0x20000035ff367230 */ /* 0x000fe40000004100 */
[----:B------:R-:W-:Y:S01]  /*15be0*/  FFMA.FTZ R45, R45, R52, R57 ;  /* 0x000000342d2d7223 */ /* 0x000fe20000010039 */
[----:B------:R-:W-:Y:S01]  /*15bf0*/  HADD2.F32 R46, -RZ, R41.H0_H0 ;  /* 0x20000029ff2e7230 */ /* 0x000fe20000004100 */
[----:B------:R-:W-:Y:S01]  /*15c00*/  F2FP.F16.E4M3.UNPACK_B R30, R4 ;  /* 0x00000004ff1e723e */ /* 0x000fe200020006ff */
[----:B------:R-:W-:Y:S01]  /*15c10*/  HADD2.F32 R52, -RZ, R49.H1_H1 ;  /* 0x30000031ff347230 */ /* 0x000fe20000004100 */
[----:B------:R-:W-:Y:S01]  /*15c20*/  F2FP.F16.E4M3.UNPACK_B R4, R6 ;  /* 0x00000006ff04723e */ /* 0x000fe200020006ff */
[----:B------:R-:W-:-:S02]  /*15c30*/  HADD2.F32 R47, -RZ, R47.H1_H1 ;  /* 0x3000002fff2f7230 */ /* 0x000fc40000004100 */
[C---:B------:R-:W-:Y:S01]  /*15c40*/  FMUL.FTZ R56, R46.reuse, R54 ;  /* 0x000000362e387220 */ /* 0x040fe20000410000 */
[----:B------:R-:W-:Y:S01]  /*15c50*/  HADD2.F32 R51, -RZ, R50.H0_H0 ;  /* 0x20000032ff337230 */ /* 0x000fe20000004100 */
[----:B------:R-:W-:Y:S01]  /*15c60*/  F2FP.F16.E4M3.UNPACK_B R7, R6.H1 ;  /* 0x00000006ff07723e */ /* 0x000fe200030006ff */
[----:B------:R-:W-:Y:S02]  /*15c70*/  HADD2.F32 R49, -RZ, R35.H0_H0 ;  /* 0x20000023ff317230 */ /* 0x000fe40000004100 */
[C---:B------:R-:W-:Y:S01]  /*15c80*/  FMUL.FTZ R59, R47.reuse, R55 ;  /* 0x000000372f3b7220 */ /* 0x040fe20000410000 */
[----:B------:R-:W-:Y:S01]  /*15c90*/  FMUL.FTZ R58, R47, R52 ;  /* 0x000000342f3a7220 */ /* 0x000fe20000410000 */
[----:B------:R-:W-:Y:S02]  /*15ca0*/  HADD2.F32 R41, -RZ, R41.H1_H1 ;  /* 0x30000029ff297230 */ /* 0x000fe40000004100 */
[-C--:B------:R-:W-:Y:S01]  /*15cb0*/  FMUL.FTZ R57, R46, R51.reuse ;  /* 0x000000332e397220 */ /* 0x080fe20000410000 */
[----:B------:R-:W-:Y:S01]  /*15cc0*/  FFMA.FTZ R47, R49, R51, -R56 ;  /* 0x00000033312f7223 */ /* 0x000fe20000010838 */
[----:B------:R-:W-:-:S02]  /*15cd0*/  HADD2.F32 R56, -RZ, R53.H1_H1 ;  /* 0x30000035ff387230 */ /* 0x000fc40000004100 */
[C---:B------:R-:W-:Y:S01]  /*15ce0*/  FFMA.FTZ R46, R48.reuse, R52, -R59 ;  /* 0x00000034302e7223 */ /* 0x040fe2000001083b */
[----:B------:R-:W-:Y:S01]  /*15cf0*/  FFMA.FTZ R48, R48, R55, R58 ;  /* 0x0000003730307223 */ /* 0x000fe2000001003a */
[----:B------:R-:W-:Y:S01]  /*15d00*/  HADD2.F32 R52, -RZ, R50.H1_H1 ;  /* 0x30000032ff347230 */ /* 0x000fe20000004100 */
[----:B------:R-:W-:Y:S01]  /*15d10*/  F2FP.F16.E4M3.UNPACK_B R51, R31 ;  /* 0x0000001fff33723e */ /* 0x000fe200020006ff */
[----:B------:R-:W-:Y:S01]  /*15d20*/  HADD2.F32 R35, -RZ, R35.H1_H1 ;  /* 0x30000023ff237230 */ /* 0x000fe20000004100 */
[----:B------:R-:W-:Y:S01]  /*15d30*/  F2FP.F16.E4M3.UNPACK_B R50, R29 ;  /* 0x0000001dff32723e */ /* 0x000fe200020006ff */
[----:B------:R-:W-:Y:S01]  /*15d40*/  FMUL.FTZ R58, R41, R56 ;  /* 0x00000038293a7220 */ /* 0x000fe20000410000 */
[----:B------:R-:W-:Y:S01]  /*15d50*/  FFMA.FTZ R49, R49, R54, R57 ;  /* 0x0000003631317223 */ /* 0x000fe20000010039 */
[-C--:B------:R-:W-:Y:S01]  /*15d60*/  FMUL.FTZ R41, R41, R52.reuse ;  /* 0x0000003429297220 */ /* 0x080fe20000410000 */
[----:B------:R-:W-:Y:S02]  /*15d70*/  HADD2.F32 R54, -RZ, R51.H0_H0 ;  /* 0x20000033ff367230 */ /* 0x000fe40000004100 */
        /* <DEDUP_REMOVED lines=10> */
[----:B------:R-:W-:Y:S01]  /*15e20*/  F2FP.F16.E4M3.UNPACK_B R26, R26.H1 ;  /* 0x0000001aff1a723e */ /* 0x000fe200030006ff */
[----:B------:R-:W-:Y:S01]  /*15e30*/  HADD2.F32 R31, -RZ, R50.H1_H1 ;  /* 0x30000032ff1f7230 */ /* 0x000fe20000004100 */
[----:B------:R-:W-:Y:S01]  /*15e40*/  F2FP.F16.E4M3.UNPACK_B R35, R21.H1 ;  /* 0x00000015ff23723e */ /* 0x000fe200030006ff */
[----:B------:R-:W-:-:S02]  /*15e50*/  HADD2.F32 R30, -RZ, R30.H1_H1 ;  /* 0x3000001eff1e7230 */ /* 0x000fc40000004100 */
[C---:B------:R-:W-:Y:S01]  /*15e60*/  FMUL.FTZ R41, R34.reuse, R51 ;  /* 0x0000003322297220 */ /* 0x040fe20000410000 */
[C---:B------:R-:W-:Y:S01]  /*15e70*/  FFMA.FTZ R56, R29.reuse, R52, -R56 ;  /* 0x000000341d387223 */ /* 0x040fe20000010838 */
[----:B------:R-:W-:Y:S01]  /*15e80*/  FFMA.FTZ R58, R29, R54, R58 ;  /* 0x000000361d3a7223 */ /* 0x000fe2000001003a */
[-C--:B------:R-:W-:Y:S01]  /*15e90*/  F2FP.F16.E4M3.UNPACK_B R29, R20.reuse.H1 ;  /* 0x00000014ff1d723e */ /* 0x080fe200030006ff */
[-C--:B------:R-:W-:Y:S01]  /*15ea0*/  FMUL.FTZ R34, R34, R31.reuse ;  /* 0x0000001f22227220 */ /* 0x080fe20000410000 */
[C---:B------:R-:W-:Y:S01]  /*15eb0*/  FFMA.FTZ R41, R30.reuse, R31, -R41 ;  /* 0x0000001f1e297223 */ /* 0x040fe20000010829 */
[----:B------:R-:W-:Y:S01]  /*15ec0*/  HADD2.F32 R50, -RZ, R35.H0_H0 ;  /* 0x20000023ff327230 */ /* 0x000fe20000004100 */
[----:B------:R-:W-:Y:S01]  /*15ed0*/  F2FP.F16.E4M3.UNPACK_B R20, R20 ;  /* 0x00000014ff14723e */ /* 0x000fe200020006ff */
[----:B------:R-:W-:Y:S02]  /*15ee0*/  HADD2.F32 R31, -RZ, R26.H0_H0 ;  /* 0x2000001aff1f7230 */ /* 0x000fe40000004100 */
[----:B------:R-:W-:Y:S01]  /*15ef0*/  FFMA.FTZ R51, R30, R51, R34 ;  /* 0x000000331e337223 */ /* 0x000fe20000010022 */
[--C-:B------:R-:W-:Y:S01]  /*15f00*/  HADD2.F32 R30, -RZ, R29.reuse.H0_H0 ;  /* 0x2000001dff1e7230 */ /* 0x100fe20000004100 */
[----:B------:R-:W-:Y:S01]  /*15f10*/  F2FP.SATFINITE.E4M3.F32.PACK_AB_MERGE_C R27, R38, R27, RZ ;  /* 0x0000001b261b723e */ /* 0x000fe200048070ff */
[----:B------:R-:W-:-:S02]  /*15f20*/  HADD2.F32 R34, -RZ, R29.H1_H1 ;  /* 0x3000001dff227230 */ /* 0x000fc40000004100 */
[C---:B------:R-:W-:Y:S01]  /*15f30*/  FMUL.FTZ R52, R31.reuse, R50 ;  /* 0x000000321f347220 */ /* 0x040fe20000410000 */
[----:B------:R-:W-:Y:S02]  /*15f40*/  HADD2.F32 R29, -RZ, R7.H0_H0 ;  /* 0x20000007ff1d7230 */ /* 0x000fe40000004100 */
[-C--:B------:R-:W-:Y:S01]  /*15f50*/  FMUL.FTZ R54, R31, R30.reuse ;  /* 0x0000001e1f367220 */ /* 0x080fe20000410000 */
[----:B------:R-:W-:Y:S01]  /*15f60*/  HADD2.F32 R35, -RZ, R35.H1_H1 ;  /* 0x30000023ff237230 */ /* 0x000fe20000004100 */
[----:B------:R-:W-:Y:S01]  /*15f70*/  F2FP.SATFINITE.E4M3.F32.PACK_AB_MERGE_C R33, R40, R33, RZ ;  /* 0x000000212821723e */ /* 0x000fe200048070ff */
[----:B------:R-:W-:Y:S02]  /*15f80*/  HADD2.F32 R26, -RZ, R26.H1_H1 ;  /* 0x3000001aff1a7230 */ /* 0x000fe40000004100 */
[C---:B------:R-:W-:Y:S01]  /*15f90*/  FFMA.FTZ R52, R29.reuse, R30, -R52 ;  /* 0x0000001e1d347223 */ /* 0x040fe20000010834 */
[----:B------:R-:W-:Y:S02]  /*15fa0*/  HADD2.F32 R7, -RZ, R7.H1_H1 ;  /* 0x30000007ff077230 */ /* 0x000fe40000004100 */
[----:B------:R-:W-:Y:S01]  /*15fb0*/  FFMA.FTZ R54, R29, R50, R54 ;  /* 0x000000321d367223 */ /* 0x000fe20000010036 */
[----:B------:R-:W-:-:S02]  /*15fc0*/  HADD2.F32 R29, -RZ, R20.H1_H1 ;  /* 0x30000014ff1d7230 */ /* 0x000fc40000004100 */
[C---:B------:R-:W-:Y:S01]  /*15fd0*/  FMUL.FTZ R30, R26.reuse, R35 ;  /* 0x000000231a1e7220 */ /* 0x040fe20000410000 */
[-C--:B------:R-:W-:Y:S01]  /*15fe0*/  FMUL.FTZ R64, R26, R34.reuse ;  /* 0x000000221a407220 */ /* 0x080fe20000410000 */
[----:B------:R-:W-:Y:S01]  /*15ff0*/  F2FP.F16.E4M3.UNPACK_B R26, R21 ;  /* 0x00000015ff1a723e */ /* 0x000fe200020006ff */
[----:B------:R-:W-:Y:S02]  /*16000*/  HADD2.F32 R21, -RZ, R20.H0_H0 ;  /* 0x20000014ff157230 */ /* 0x000fe40000004100 */
[C---:B------:R-:W-:Y:S01]  /*16010*/  FFMA.FTZ R55, R7.reuse, R34, -R30 ;  /* 0x0000002207377223 */ /* 0x040fe2000001081e */
[----:B------:R-:W-:Y:S01]  /*16020*/  FFMA.FTZ R57, R7, R35, R64 ;  /* 0x0000002307397223 */ /* 0x000fe20000010040 */
[----:B------:R-:W-:Y:S01]  /*16030*/  HADD2.F32 R7, -RZ, R6.H0_H0 ;  /* 0x20000006ff077230 */ /* 0x000fe20000004100 */
[----:B------:R-:W-:Y:S01]  /*16040*/  F2FP.SATFINITE.E4M3.F32.PACK_AB_MERGE_C R45, R48, R45, RZ ;  /* 0x0000002d302d723e */ /* 0x000fe200048070ff */
[--C-:B------:R-:W-:Y:S01]  /*16050*/  HADD2.F32 R30, -RZ, R26.reuse.H0_H0 ;  /* 0x2000001aff1e7230 */ /* 0x100fe20000004100 */
[----:B------:R-:W-:Y:S01]  /*16060*/  F2FP.SATFINITE.E4M3.F32.PACK_AB_MERGE_C R52, R55, R52, RZ ;  /* 0x000000343734723e */ /* 0x000fe200048070ff */
[----:B------:R-:W-:Y:S01]  /*16070*/  HADD2.F32 R31, -RZ, R26.H1_H1 ;  /* 0x3000001aff1f7230 */ /* 0x000fe20000004100 */
[----:B------:R-:W-:Y:S01]  /*16080*/  F2FP.SATFINITE.E4M3.F32.PACK_AB_MERGE_C R49, R62, R49, RZ ;  /* 0x000000313e31723e */ /* 0x000fe200048070ff */
[----:B------:R-:W-:-:S02]  /*16090*/  HADD2.F32 R20, -RZ, R6.H1_H1 ;  /* 0x30000006ff147230 */ /* 0x000fc40000004100 */
[CC--:B------:R-:W-:Y:S01]  /*160a0*/  FMUL.FTZ R35, R7.reuse, R30.reuse ;  /* 0x0000001e07237220 */ /* 0x0c0fe20000410000 */
[--C-:B------:R-:W-:Y:S02]  /*160b0*/  HADD2.F32 R6, -RZ, R4.reuse.H0_H0 ;  /* 0x20000004ff067230 */ /* 0x100fe40000004100 */
[----:B------:R-:W-:Y:S01]  /*160c0*/  FMUL.FTZ R7, R7, R21 ;  /* 0x0000001507077220 */ /* 0x000fe20000410000 */
[----:B------:R-:W-:Y:S02]  /*160d0*/  HADD2.F32 R4, -RZ, R4.H1_H1 ;  /* 0x30000004ff047230 */ /* 0x000fe40000004100 */
[C---:B------:R-:W-:Y:S01]  /*160e0*/  FMUL.FTZ R53, R20.reuse, R31 ;  /* 0x0000001f14357220 */ /* 0x040fe20000410000 */
        /* <DEDUP_REMOVED lines=13> */
[----:B------:R-:W-:Y:S02]  /*161c0*/  F2FP.SATFINITE.E4M3.F32.PACK_AB_MERGE_C R27, R42, R37, R45 ;  /* 0x000000252a1b723e */ /* 0x000fe4000480702d */
[----:B------:R-:W-:Y:S01]  /*161d0*/  F2FP.SATFINITE.E4M3.F32.PACK_AB_MERGE_C R24, R51, R58, R49 ;  /* 0x0000003a3318723e */ /* 0x000fe20004807031 */
[----:B------:R3:W-:Y:S01]  /*161e0*/  STS.128 [R61+0x20400], R4 ;  /* 0x020400043d007388 */ /* 0x0007e20000000c00 */
[----:B------:R-:W-:-:S05]  /*161f0*/  F2FP.SATFINITE.E4M3.F32.PACK_AB_MERGE_C R26, R31, R26, R54 ;  /* 0x0000001a1f1a723e */ /* 0x000fca0004807036 */
[----:B------:R3:W-:Y:S02]  /*16200*/  STS.128 [R28+0x20400], R24 ;  /* 0x020400181c007388 */ /* 0x0007e40000000c00 */
.L_x_3222:
[----:B------:R-:W-:Y:S05]  /*16210*/  BSYNC B1 ;  /* 0x0000000000017941 */ /* 0x000fea0003800000 */
.L_x_3221:
[----:B------:R-:W-:Y:S05]  /*16220*/  @P0 BRA `(.L_x_3206) ;  /* 0x0000000c00fc0947 */ /* 0x000fea0003800000 */
[----:B-123--:R-:W2:Y:S04]  /*16230*/  LDL R25, [R1+0x6c] ;  /* 0x00006c0001197983 */ /* 0x00eea80000100800 */
[----:B------:R-:W3:Y:S01]  /*16240*/  LDL R47, [R1+0x1a4] ;  /* 0x0001a400012f7983 */ /* 0x000ee20000100800 */
[----:B------:R-:W-:Y:S01]  /*16250*/  LEA.HI R21, R3, R0, RZ, 0x1c ;  /* 0x0000000003157211 */ /* 0x000fe200078fe0ff */
[----:B------:R-:W-:Y:S01]  /*16260*/  VIADD R26, R219, 0x60 ;  /* 0x00000060db1a7836 */ /* 0x000fe20000000000 */
[----:B-----5:R-:W-:Y:S02]  /*16270*/  SHF.R.U32.HI R3, RZ, 0x8, R12 ;  /* 0x00000008ff037819 */ /* 0x020fe4000001160c */
[----:B------:R-:W-:Y:S01]  /*16280*/  LOP3.LUT R0, R12, 0xff, RZ, 0xc0, !PT ;  /* 0x000000ff0c007812 */ /* 0x000fe200078ec0ff */
[----:B------:R-:W-:Y:S01]  /*16290*/  IMAD.SHL.U32 R26, R26, 0x80, RZ ;  /* 0x000000801a1a7824 */ /* 0x000fe200078e00ff */
[----:B------:R-:W-:-:S02]  /*162a0*/  LOP3.LUT R3, R3, 0xff, RZ, 0xc0, !PT ;  /* 0x000000ff03037812 */ /* 0x000fc400078ec0ff */
[----:B------:R-:W-:Y:S02]  /*162b0*/  SHF.R.U32.HI R5, RZ, 0x8, R13 ;  /* 0x00000008ff057819 */ /* 0x000fe4000001160d */
[----:B------:R-:W-:Y:S02]  /*162c0*/  PRMT R3, R3, 0x7604, R0 ;  /* 0x0000760403037816 */ /* 0x000fe40000000000 */
[----:B------:R-:W-:Y:S02]  /*162d0*/  SHF.R.S32.HI R0, RZ, 0x1f, R21 ;  /* 0x0000001fff007819 */ /* 0x000fe40000011415 */
[----:B------:R-:W-:Y:S02]  /*162e0*/  LOP3.LUT R26, R26, 0x380, RZ, 0xc0, !PT ;  /* 0x000003801a1a7812 */ /* 0x000fe400078ec0ff */
[----:B0-----:R-:W-:Y:S01]  /*162f0*/  LEA.HI R24, R0, R21, RZ, 0x3 ;  /* 0x0000001500187211 */ /* 0x001fe200078f18ff */
[----:B------:R-:W-:Y:S01]  /*16300*/  IMAD.SHL.U32 R0, R21, 0x10, RZ ;  /* 0x0000001015007824 */ /* 0x000fe200078e00ff */
[----:B------:R-:W-:-:S02]  /*16310*/  SHF.R.U32.HI R7, RZ, 0x8, R14 ;  /* 0x00000008ff077819 */ /* 0x000fc4000001160e */
[----:B------:R-:W-:Y:S01]  /*16320*/  LOP3.LUT R4, R13, 0xff, RZ, 0xc0, !PT ;  /* 0x000000ff0d047812 */ /* 0x000fe200078ec0ff */
[----:B------:R-:W-:Y:S01]  /*16330*/  IMAD.SHL.U32 R24, R24, 0x800, RZ ;  /* 0x0000080018187824 */ /* 0x000fe200078e00ff */
[----:B------:R-:W-:Y:S02]  /*16340*/  LOP3.LUT R0, R26, 0x70, R0, 0xf8, !PT ;  /* 0x000000701a007812 */ /* 0x000fe400078ef800 */
[----:B------:R-:W-:Y:S02]  /*16350*/  IADD3 R26, R219, 0x60, RZ ;  /* 0x00000060db1a7810 */ /* 0x000fe40007ffe0ff */
[----:B------:R-:W-:Y:S02]  /*16360*/  LOP3.LUT R21, R24, 0xffffc000, RZ, 0xc0, !PT ;  /* 0xffffc00018157812 */ /* 0x000fe400078ec0ff */
[----:B------:R-:W-:Y:S01]  /*16370*/  LOP3.LUT R6, R14, 0xff, RZ, 0xc0, !PT ;  /* 0x000000ff0e067812 */ /* 0x000fe200078ec0ff */
[----:B------:R-:W-:Y:S01]  /*16380*/  IMAD.SHL.U32 R26, R26, 0x80, RZ ;  /* 0x000000801a1a7824 */ /* 0x000fe200078e00ff */
[----:B------:R-:W-:-:S02]  /*16390*/  LOP3.LUT R5, R5, 0xff, RZ, 0xc0, !PT ;  /* 0x000000ff05057812 */ /* 0x000fc400078ec0ff */
[----:B------:R-:W-:Y:S02]  /*163a0*/  LOP3.LUT R7, R7, 0xff, RZ, 0xc0, !PT ;  /* 0x000000ff07077812 */ /* 0x000fe400078ec0ff */
[----:B------:R-:W-:Y:S02]  /*163b0*/  LOP3.LUT R26, R26, 0x380, RZ, 0xc0, !PT ;  /* 0x000003801a1a7812 */ /* 0x000fe400078ec0ff */
[----:B------:R-:W-:Y:S02]  /*163c0*/  PRMT R20, R5, 0x7604, R4 ;  /* 0x0000760405147816 */ /* 0x000fe40000000004 */
[----:B------:R-:W-:Y:S02]  /*163d0*/  SHF.R.U32.HI R26, RZ, 0x3, R26 ;  /* 0x00000003ff1a7819 */ /* 0x000fe4000001161a */
[----:B------:R-:W-:Y:S02]  /*163e0*/  PRMT R29, R7, 0x7604, R6 ;  /* 0x00007604071d7816 */ /* 0x000fe40000000006 */
[----:B------:R-:W-:-:S02]  /*163f0*/  LOP3.LUT R0, R0, R26, RZ, 0x3c, !PT ;  /* 0x0000001a00007212 */ /* 0x000fc400078e3cff */
        /* <DEDUP_REMOVED lines=10> */
[----:B------:R-:W-:Y:S02]  /*164a0*/  LOP3.LUT R30, R30, 0xff, RZ, 0xc0, !PT ;  /* 0x000000ff1e1e7812 */ /* 0x000fe400078ec0ff */
[----:B------:R-:W-:-:S02]  /*164b0*/  LOP3.LUT R34, R11, 0xff, RZ, 0xc0, !PT ;  /* 0x000000ff0b227812 */ /* 0x000fc400078ec0ff */
[----:B------:R-:W-:Y:S02]  /*164c0*/  LOP3.LUT R35, R35, 0xff, RZ, 0xc0, !PT ;  /* 0x000000ff23237812 */ /* 0x000fe400078ec0ff */
[----:B------:R-:W-:Y:S02]  /*164d0*/  SHF.R.U32.HI R32, RZ, 0x8, R10 ;  /* 0x00000008ff207819 */ /* 0x000fe4000001160a */
[----:B------:R-:W-:Y:S02]  /*164e0*/  PRMT R34, R35, 0x7604, R34 ;  /* 0x0000760423227816 */ /* 0x000fe40000000022 */
[----:B------:R-:W-:Y:S02]  /*164f0*/  SHF.R.U32.HI R35, RZ, 0x10, R9 ;  /* 0x00000010ff237819 */ /* 0x000fe40000011609 */
[----:B------:R-:W-:Y:S02]  /*16500*/  SHF.R.U32.HI R39, RZ, 0x10, R11 ;  /* 0x00000010ff277819 */ /* 0x000fe4000001160b */
[----:B------:R-:W-:-:S02]  /*16510*/  LOP3.LUT R31, R10, 0xff, RZ, 0xc0, !PT ;  /* 0x000000ff0a1f7812 */ /* 0x000fc400078ec0ff */
[----:B------:R-:W-:Y:S01]  /*16520*/  LOP3.LUT R32, R32, 0xff, RZ, 0xc0, !PT ;  /* 0x000000ff20207812 */ /* 0x000fe200078ec0ff */
[----:B------:R-:W-:Y:S01]  /*16530*/  IMAD.U32 R39, R39, 0x10000, RZ ;  /* 0x0001000027277824 */ /* 0x000fe200078e00ff */
[----:B------:R-:W-:Y:S02]  /*16540*/  SHF.L.U32 R35, R35, 0x10, RZ ;  /* 0x0000001023237819 */ /* 0x000fe400000006ff */
[----:B------:R-:W-:Y:S02]  /*16550*/  PRMT R37, R32, 0x7604, R31 ;  /* 0x0000760420257816 */ /* 0x000fe4000000001f */
        /* <DEDUP_REMOVED lines=8> */
[----:B------:R-:W-:-:S05]  /*165e0*/  IMAD.U32 R31, R31, 0x10000, RZ ;  /* 0x000100001f1f7824 */ /* 0x000fca00078e00ff */
[----:B------:R-:W-:Y:S02]  /*165f0*/  LOP3.LUT R31, R28, 0xff0000, R31, 0xf8, !PT ;  /* 0x00ff00001c1f7812 */ /* 0x000fe400078ef81f */
[----:B--2---:R-:W-:Y:S02]  /*16600*/  IADD3 R0, R0, R21, R25 ;  /* 0x0000001500007210 */ /* 0x004fe40007ffe019 */
[----:B------:R-:W-:Y:S01]  /*16610*/  LOP3.LUT R21, R9, 0xff, RZ, 0xc0, !PT ;  /* 0x000000ff09157812 */ /* 0x000fe200078ec0ff */
[----:B---3--:R-:W0:Y:S02]  /*16620*/  LDS.128 R4, [R47+0x20400] ;  /* 0x020400002f047984 */ /* 0x008e240000000c00 */
[----:B------:R-:W-:Y:S01]  /*16630*/  IMAD.IADD R0, R23, 0x1, R0 ;  /* 0x0000000117007824 */ /* 0x000fe200078e0200 */
[----:B------:R-:W-:Y:S02]  /*16640*/  PRMT R30, R30, 0x7604, R21 ;  /* 0x000076041e1e7816 */ /* 0x000fe40000000015 */
[----:B------:R-:W-:-:S02]  /*16650*/  SHF.R.U32.HI R21, RZ, 0x10, R13 ;  /* 0x00000010ff157819 */ /* 0x000fc4000001160d */
[----:B------:R-:W1:Y:S01]  /*16660*/  LDS.128 R24, [R0+0x20400] ;  /* 0x0204000000187984 */ /* 0x000e620000000c00 */
[----:B------:R-:W-:Y:S02]  /*16670*/  LOP3.LUT R35, R30, 0xff0000, R35, 0xf8, !PT ;  /* 0x00ff00001e237812 */ /* 0x000fe400078ef823 */
[----:B------:R-:W-:Y:S02]  /*16680*/  IMAD.U32 R21, R21, 0x10000, RZ ;  /* 0x0001000015157824 */ /* 0x000fe400078e00ff */
[----:B------:R-:W-:-:S03]  /*16690*/  LOP3.LUT R37, R35, 0xff000000, R9, 0xf8, !PT ;  /* 0xff00000023257812 */ /* 0x000fc600078ef809 */
[----:B------:R-:W-:-:S04]  /*166a0*/  LOP3.LUT R21, R20, 0xff0000, R21, 0xf8, !PT ;  /* 0x00ff000014157812 */ /* 0x000fc800078ef815 */
[----:B------:R-:W-:Y:S02]  /*166b0*/  LOP3.LUT R13, R21, 0xff000000, R13, 0xf8, !PT ;  /* 0xff000000150d7812 */ /* 0x000fe400078ef80d */
[--C-:B------:R-:W-:Y:S02]  /*166c0*/  LOP3.LUT R21, R33, 0xff0000, R8.reuse, 0xf8, !PT ;  /* 0x00ff000021157812 */ /* 0x100fe400078ef808 */
[----:B------:R-:W-:Y:S02]  /*166d0*/  F2FP.F16.E4M3.UNPACK_B R14, R13 ;  /* 0x0000000dff0e723e */ /* 0x000fe400020006ff */
[----:B------:R-:W-:Y:S02]  /*166e0*/  LOP3.LUT R29, R21, 0xff000000, R8, 0xf8, !PT ;  /* 0xff000000151d7812 */ /* 0x000fe400078ef808 */
[----:B------:R-:W-:Y:S01]  /*166f0*/  LOP3.LUT R8, R39, 0xff000000, R10, 0xf8, !PT ;  /* 0xff00000027087812 */ /* 0x000fe200078ef80a */
[----:B------:R-:W-:Y:S01]  /*16700*/  HADD2.F32 R28, -RZ, R14.H0_H0 ;  /* 0x2000000eff1c7230 */ /* 0x000fe20000004100 */
[----:B------:R-:W-:-:S02]  /*16710*/  F2FP.F16.E4M3.UNPACK_B R39, R37 ;  /* 0x00000025ff27723e */ /* 0x000fc400020006ff */
[----:B------:R-:W-:Y:S02]  /*16720*/  LOP3.LUT R33, R31, 0xff000000, R15, 0xf8, !PT ;  /* 0xff0000001f217812 */ /* 0x000fe400078ef80f */
[----:B------:R-:W-:Y:S01]  /*16730*/  F2FP.F16.E4M3.UNPACK_B R37, R37.H1 ;  /* 0x00000025ff25723e */ /* 0x000fe200030006ff */
[--C-:B------:R-:W-:Y:S02]  /*16740*/  HADD2.F32 R40, -RZ, R39.reuse.H0_H0 ;  /* 0x20000027ff287230 */ /* 0x100fe40000004100 */
[----:B------:R-:W-:Y:S01]  /*16750*/  HADD2.F32 R39, -RZ, R39.H1_H1 ;  /* 0x30000027ff277230 */ /* 0x000fe20000004100 */
[-C--:B0-----:R-:W-:Y:S02]  /*16760*/  F2FP.F16.E4M3.UNPACK_B R10, R5.reuse ;  /* 0x00000005ff0a723e */ /* 0x081fe400020006ff */
[----:B------:R-:W-:Y:S02]  /*16770*/  F2FP.F16.E4M3.UNPACK_B R20, R5.H1 ;  /* 0x00000005ff14723e */ /* 0x000fe400030006ff */
[----:B------:R-:W-:Y:S01]  /*16780*/  F2FP.F16.E4M3.UNPACK_B R30, R7 ;  /* 0x00000007ff1e723e */ /* 0x000fe200020006ff */
[--C-:B------:R-:W-:Y:S01]  /*16790*/  HADD2.F32 R9, -RZ, R10.reuse.H0_H0 ;  /* 0x2000000aff097230 */ /* 0x100fe20000004100 */
[-C--:B-1----:R-:W-:Y:S01]  /*167a0*/  F2FP.F16.E4M3.UNPACK_B R11, R25.reuse ;  /* 0x00000019ff0b723e */ /* 0x082fe200020006ff */
[----:B------:R-:W-:Y:S01]  /*167b0*/  HADD2.F32 R10, -RZ, R10.H1_H1 ;  /* 0x3000000aff0a7230 */ /* 0x000fe20000004100 */
[----:B------:R-:W-:-:S02]  /*167c0*/  F2FP.F16.E4M3.UNPACK_B R21, R25.H1 ;  /* 0x00000019ff15723e */ /* 0x000fc400030006ff */
[-C--:B------:R-:W-:Y:S01]  /*167d0*/  F2FP.F16.E4M3.UNPACK_B R25, R24.reuse ;  /* 0x00000018ff19723e */ /* 0x080fe200020006ff */
[--C-:B------:R-:W-:Y:S01]  /*167e0*/  HADD2.F32 R5, -RZ, R11.reuse.H0_H0 ;  /* 0x2000000bff057230 */ /* 0x100fe20000004100 */
[----:B------:R-:W-:Y:S01]  /*167f0*/  F2FP.F16.E4M3.UNPACK_B R34, R24.H1 ;  /* 0x00000018ff22723e */ /* 0x000fe200030006ff */
[----:B------:R-:W-:Y:S01]  /*16800*/  HADD2.F32 R11, -RZ, R11.H1_H1 ;  /* 0x3000000bff0b7230 */ /* 0x000fe20000004100 */
[-C--:B------:R-:W-:Y:S02]  /*16810*/  F2FP.F16.E4M3.UNPACK_B R31, R27.reuse ;  /* 0x0000001bff1f723e */ /* 0x080fe400020006ff */
[C---:B------:R-:W-:Y:S01]  /*16820*/  FMUL.FTZ R24, R5.reuse, R40 ;  /* 0x0000002805187220 */ /* 0x040fe20000410000 */
[----:B------:R-:W-:Y:S01]  /*16830*/  F2FP.F16.E4M3.UNPACK_B R38, R27.H1 ;  /* 0x0000001bff26723e */ /* 0x000fe200030006ff */
[-C--:B------:R-:W-:Y:S01]  /*16840*/  FMUL.FTZ R27, R5, R28.reuse ;  /* 0x0000001c051b7220 */ /* 0x080fe20000410000 */
[----:B------:R-:W-:Y:S01]  /*16850*/  FMUL.FTZ R41, R11, R39 ;  /* 0x000000270b297220 */ /* 0x000fe20000410000 */
[C---:B------:R-:W-:Y:S01]  /*16860*/  FFMA.FTZ R5, R9.reuse, R28, -R24 ;  /* 0x0000001c09057223 */ /* 0x040fe20000010818 */
[----:B------:R-:W-:Y:S01]  /*16870*/  F2FP.F16.E4M3.UNPACK_B R24, R13.H1 ;  /* 0x0000000dff18723e */ /* 0x000fe200030006ff */
[----:B------:R-:W-:Y:S01]  /*16880*/  FFMA.FTZ R9, R9, R40, R27 ;  /* 0x0000002809097223 */ /* 0x000fe2000001001b */
[----:B------:R-:W-:Y:S01]  /*16890*/  HADD2.F32 R27, -RZ, R14.H1_H1 ;  /* 0x3000000eff1b7230 */ /* 0x000fe20000004100 */
[----:B------:R-:W-:Y:S01]  /*168a0*/  F2FP.F16.E4M3.UNPACK_B R35, R7.H1 ;  /* 0x00000007ff23723e */ /* 0x000fe200030006ff */
[----:B------:R-:W-:Y:S01]  /*168b0*/  HADD2.F32 R40, -RZ, R37.H0_H0 ;  /* 0x20000025ff287230 */ /* 0x000fe20000004100 */
[----:B------:R-:W-:Y:S01]  /*168c0*/  F2FP.F16.E4M3.UNPACK_B R32, R4.H1 ;  /* 0x00000004ff20723e */ /* 0x000fe200030006ff */
[----:B------:R-:W-:-:S02]  /*168d0*/  HADD2.F32 R14, -RZ, R21.H0_H0 ;  /* 0x20000015ff0e7230 */ /* 0x000fc40000004100 */
[-C--:B------:R-:W-:Y:S01]  /*168e0*/  FMUL.FTZ R44, R11, R27.reuse ;  /* 0x0000001b0b2c7220 */ /* 0x080fe20000410000 */
[----:B------:R-:W-:Y:S01]  /*168f0*/  HADD2.F32 R28, -RZ, R24.H0_H0 ;  /* 0x20000018ff1c7230 */ /* 0x000fe20000004100 */
[----:B------:R-:W-:Y:S01]  /*16900*/  F2FP.F16.E4M3.UNPACK_B R15, R4 ;  /* 0x00000004ff0f723e */ /* 0x000fe200020006ff */
[----:B------:R-:W-:Y:S02]  /*16910*/  HADD2.F32 R13, -RZ, R20.H0_H0 ;  /* 0x20000014ff0d7230 */ /* 0x000fe40000004100 */
[C---:B------:R-:W-:Y:S01]  /*16920*/  FMUL.FTZ R46, R14.reuse, R40 ;  /* 0x000000280e2e7220 */ /* 0x040fe20000410000 */
[----:B------:R-:W-:Y:S01]  /*16930*/  F2FP.F16.E4M3.UNPACK_B R4, R6 ;  /* 0x00000006ff04723e */ /* 0x000fe200020006ff */
        /* <DEDUP_REMOVED lines=8> */
[----:B------:R-:W-:Y:S02]  /*169c0*/  HADD2.F32 R27, -RZ, R24.H1_H1 ;  /* 0x30000018ff1b7230 */ /* 0x000fe40000004100 */
[----:B------:R-:W-:Y:S01]  /*169d0*/  FFMA.FTZ R10, R10, R39, R44 ;  /* 0x000000270a0a7223 */ /* 0x000fe2000001002c */
[----:B------:R-:W-:Y:S01]  /*169e0*/  HADD2.F32 R20, -RZ, R21.H1_H1 ;  /* 0x30000015ff147230 */ /* 0x000fe20000004100 */
[----:B------:R-:W-:Y:S01]  /*169f0*/  F2FP.F16.E4M3.UNPACK_B R7, R6.H1 ;  /* 0x00000006ff07723e */ /* 0x000fe200030006ff */
[----:B------:R-:W-:Y:S01]  /*16a00*/  HADD2.F32 R43, -RZ, R40.H0_H0 ;  /* 0x20000028ff2b7230 */ /* 0x000fe20000004100 */
[----:B------:R-:W-:Y:S01]  /*16a10*/  F2FP.F16.E4M3.UNPACK_B R6, R26 ;  /* 0x0000001aff06723e */ /* 0x000fe200020006ff */
[----:B------:R-:W-:-:S02]  /*16a20*/  HADD2.F32 R24, -RZ, R31.H0_H0 ;  /* 0x2000001fff187230 */ /* 0x000fc40000004100 */
[C---:B------:R-:W-:Y:S01]  /*16a30*/  FMUL.FTZ R45, R20.reuse, R41 ;  /* 0x00000029142d7220 */ /* 0x040fe20000410000 */
[--C-:B------:R-:W-:Y:S02]  /*16a40*/  HADD2.F32 R39, -RZ, R37.reuse.H0_H0 ;  /* 0x20000025ff277230 */ /* 0x100fe40000004100 */
[----:B------:R-:W-:Y:S01]  /*16a50*/  FMUL.FTZ R44, R20, R27 ;  /* 0x0000001b142c7220 */ /* 0x000fe20000410000 */
[----:B------:R-:W-:Y:S02]  /*16a60*/  HADD2.F32 R21, -RZ, R30.H0_H0 ;  /* 0x2000001eff157230 */ /* 0x000fe40000004100 */
[----:B------:R-:W-:Y:S01]  /*16a70*/  FMUL.FTZ R46, R24, R43 ;  /* 0x0000002b182e7220 */ /* 0x000fe20000410000 */
[----:B------:R-:W-:Y:S01]  /*16a80*/  FFMA.FTZ R20, R28, R27, -R45 ;  /* 0x0000001b1c147223 */ /* 0x000fe2000001082d */
[----:B------:R-:W-:Y:S01]  /*16a90*/  FMUL.FTZ R48, R24, R39 ;  /* 0x0000002718307220 */ /* 0x000fe20000410000 */
[----:B------:R-:W-:Y:S01]  /*16aa0*/  FFMA.FTZ R28, R28, R41, R44 ;  /* 0x000000291c1c7223 */ /* 0x000fe2000001002c */
[----:B------:R-:W-:Y:S01]  /*16ab0*/  FFMA.FTZ R24, R21, R39, -R46 ;  /* 0x0000002715187223 */ /* 0x000fe2000001082e */
[----:B------:R-:W-:Y:S01]  /*16ac0*/  HADD2.F32 R39, -RZ, R37.H1_H1 ;  /* 0x30000025ff277230 */ /* 0x000fe20000004100 */
[----:B------:R-:W-:Y:S01]  /*16ad0*/  F2FP.F16.E4M3.UNPACK_B R41, R42.H1 ;  /* 0x0000002aff29723e */ /* 0x000fe200030006ff */
[----:B------:R-:W-:Y:S01]  /*16ae0*/  HADD2.F32 R42, -RZ, R40.H1_H1 ;  /* 0x30000028ff2a7230 */ /* 0x000fe20000004100 */
[----:B------:R-:W-:Y:S01]  /*16af0*/  F2FP.F16.E4M3.UNPACK_B R37, R33.H1 ;  /* 0x00000021ff25723e */ /* 0x000fe200030006ff */
[----:B------:R-:W-:-:S02]  /*16b00*/  HADD2.F32 R31, -RZ, R31.H1_H1 ;  /* 0x3000001fff1f7230 */ /* 0x000fc40000004100 */
[----:B------:R-:W-:Y:S01]  /*16b10*/  FFMA.FTZ R21, R21, R43, R48 ;  /* 0x0000002b15157223 */ /* 0x000fe20000010030 */
[----:B------:R-:W-:Y:S01]  /*16b20*/  HADD2.F32 R44, -RZ, R41.H0_H0 ;  /* 0x20000029ff2c7230 */ /* 0x000fe20000004100 */
[----:B------:R-:W-:Y:S01]  /*16b30*/  F2FP.F16.E4M3.UNPACK_B R26, R26.H1 ;  /* 0x0000001aff1a723e */ /* 0x000fe200030006ff */
[----:B------:R-:W-:Y:S02]  /*16b40*/  HADD2.F32 R27, -RZ, R38.H0_H0 ;  /* 0x20000026ff1b7230 */ /* 0x000fe40000004100 */
[C---:B------:R-:W-:Y:S01]  /*16b50*/  FMUL.FTZ R43, R31.reuse, R42 ;  /* 0x0000002a1f2b7220 */ /* 0x040fe20000410000 */
[----:B------:R-:W-:Y:S02]  /*16b60*/  HADD2.F32 R40, -RZ, R37.H0_H0 ;  /* 0x20000025ff287230 */ /* 0x000fe40000004100 */
[----:B------:R-:W-:Y:S01]  /*16b70*/  FMUL.FTZ R31, R31, R39 ;  /* 0x000000271f1f7220 */ /* 0x000fe20000410000 */
[----:B------:R-:W-:Y:S02]  /*16b80*/  HADD2.F32 R30, -RZ, R30.H1_H1 ;  /* 0x3000001eff1e7230 */ /* 0x000fe40000004100 */
[----:B------:R-:W-:Y:S01]  /*16b90*/  FMUL.FTZ R46, R27, R44 ;  /* 0x0000002c1b2e7220 */ /* 0x000fe20000410000 */
[----:B------:R-:W-:-:S02]  /*16ba0*/  HADD2.F32 R33, -RZ, R35.H0_H0 ;  /* 0x20000023ff217230 */ /* 0x000fc40000004100 */
[----:B------:R-:W-:Y:S01]  /*16bb0*/  FMUL.FTZ R45, R27, R40 ;  /* 0x000000281b2d7220 */ /* 0x000fe20000410000 */
[----:B------:R-:W-:Y:S01]  /*16bc0*/  F2FP.SATFINITE.E4M3.F32.PACK_AB_MERGE_C R11, R20, R11, RZ ;  /* 0x0000000b140b723e */ /* 0x000fe200048070ff */
[C---:B------:R-:W-:Y:S01]  /*16bd0*/  FFMA.FTZ R27, R30.reuse, R39, -R43 ;  /* 0x000000271e1b7223 */ /* 0x040fe2000001082b */
[----:B------:R-:W-:Y:S01]  /*16be0*/  FFMA.FTZ R30, R30, R42, R31 ;  /* 0x0000002a1e1e7223 */ /* 0x000fe2000001001f */
[C---:B------:R-:W-:Y:S01]  /*16bf0*/  FFMA.FTZ R31, R33.reuse, R40, -R46 ;  /* 0x00000028211f7223 */ /* 0x040fe2000001082e */
[----:B------:R-:W-:Y:S01]  /*16c00*/  F2FP.F16.E4M3.UNPACK_B R43, R29.H1 ;  /* 0x0000001dff2b723e */ /* 0x000fe200030006ff */
[----:B------:R-:W-:Y:S01]  /*16c10*/  HADD2.F32 R42, -RZ, R37.H1_H1 ;  /* 0x30000025ff2a7230 */ /* 0x000fe20000004100 */
[----:B------:R-:W-:Y:S01]  /*16c20*/  F2FP.F16.E4M3.UNPACK_B R40, R12.H1 ;  /* 0x0000000cff28723e */ /* 0x000fe200030006ff */
[----:B------:R-:W-:Y:S02]  /*16c30*/  HADD2.F32 R46, -RZ, R41.H1_H1 ;  /* 0x30000029ff2e7230 */ /* 0x000fe40000004100 */
[----:B------:R-:W-:Y:S01]  /*16c40*/  FFMA.FTZ R33, R33, R44, R45 ;  /* 0x0000002c21217223 */ /* 0x000fe2000001002d */
[----:B------:R-:W-:Y:S01]  /*16c50*/  HADD2.F32 R39, -RZ, R38.H1_H1 ;  /* 0x30000026ff277230 */ /* 0x000fe20000004100 */
[----:B------:R-:W-:Y:S01]  /*16c60*/  F2FP.SATFINITE.E4M3.F32.PACK_AB_MERGE_C R13, R28, R13, RZ ;  /* 0x0000000d1c0d723e */ /* 0x000fe200048070ff */
[----:B------:R-:W-:Y:S01]  /*16c70*/  HADD2.F32 R37, -RZ, R35.H1_H1 ;  /* 0x30000023ff257230 */ /* 0x000fe20000004100 */
[----:B------:R-:W-:Y:S01]  /*16c80*/  F2FP.SATFINITE.E4M3.F32.PACK_AB_MERGE_C R5, R14, R5, R11 ;  /* 0x000000050e05723e */ /* 0x000fe2000480700b */
[----:B------:R-:W-:-:S02]  /*16c90*/  HADD2.F32 R44, -RZ, R43.H0_H0 ;  /* 0x2000002bff2c7230 */ /* 0x000fc40000004100 */
[C---:B------:R-:W-:Y:S01]  /*16ca0*/  FMUL.FTZ R50, R39.reuse, R46 ;  /* 0x0000002e27327220 */ /* 0x040fe20000410000 */
[----:B------:R-:W-:Y:S02]  /*16cb0*/  HADD2.F32 R38, -RZ, R34.H0_H0 ;  /* 0x20000022ff267230 */ /* 0x000fe40000004100 */
[-C--:B------:R-:W-:Y:S01]  /*16cc0*/  FMUL.FTZ R45, R39, R42.reuse ;  /* 0x0000002a272d7220 */ /* 0x080fe20000410000 */
[----:B------:R-:W-:Y:S02]  /*16cd0*/  HADD2.F32 R41, -RZ, R40.H0_H0 ;  /* 0x20000028ff297230 */ /* 0x000fe40000004100 */
[C---:B------:R-:W-:Y:S01]  /*16ce0*/  FFMA.FTZ R50, R37.reuse, R42, -R50 ;  /* 0x0000002a25327223 */ /* 0x040fe20000010832 */
[----:B------:R-:W-:Y:S02]  /*16cf0*/  HADD2.F32 R35, -RZ, R32.H0_H0 ;  /* 0x20000020ff237230 */ /* 0x000fe40000004100 */
[C---:B------:R-:W-:Y:S01]  /*16d00*/  FMUL.FTZ R48, R38.reuse, R44 ;  /* 0x0000002c26307220 */ /* 0x040fe20000410000 */
[----:B------:R-:W-:Y:S01]  /*16d10*/  FFMA.FTZ R46, R37, R46, R45 ;  /* 0x0000002e252e7223 */ /* 0x000fe2000001002d */
[----:B------:R-:W-:Y:S01]  /*16d20*/  FMUL.FTZ R39, R38, R41 ;  /* 0x0000002926277220 */ /* 0x000fe20000410000 */
[----:B------:R-:W-:Y:S01]  /*16d30*/  HADD2.F32 R43, -RZ, R43.H1_H1 ;  /* 0x3000002bff2b7230 */ /* 0x000fe20000004100 */
[----:B------:R-:W-:Y:S01]  /*16d40*/  F2FP.F16.E4M3.UNPACK_B R38, R29 ;  /* 0x0000001dff26723e */ /* 0x000fe200020006ff */
[----:B------:R-:W-:-:S02]  /*16d50*/  HADD2.F32 R34, -RZ, R34.H1_H1 ;  /* 0x30000022ff227230 */ /* 0x000fc40000004100 */
[C---:B------:R-:W-:Y:S01]  /*16d60*/  FFMA.FTZ R48, R35.reuse, R41, -R48 ;  /* 0x0000002923307223 */ /* 0x040fe20000010830 */
[----:B------:R-:W-:Y:S02]  /*16d70*/  HADD2.F32 R37, -RZ, R40.H1_H1 ;  /* 0x30000028ff257230 */ /* 0x000fe40000004100 */
[----:B------:R-:W-:Y:S01]  /*16d80*/  FFMA.FTZ R44, R35, R44, R39 ;  /* 0x0000002c232c7223 */ /* 0x000fe20000010027 */
        /* <DEDUP_REMOVED lines=29> */
[--C-:B------:R-:W-:Y:S01]  /*16f60*/  HADD2.F32 R15, -RZ, R12.reuse.H0_H0 ;  /* 0x2000000cff0f7230 */ /* 0x100fe20000004100 */
[----:B------:R-:W-:Y:S01]  /*16f70*/  F2FP.SATFINITE.E4M3.F32.PACK_AB_MERGE_C R11, R30, R21, R33 ;  /* 0x000000151e0b723e */ /* 0x000fe20004807021 */
[----:B------:R-:W-:Y:S02]  /*16f80*/  HADD2.F32 R29, -RZ, R12.H1_H1 ;  /* 0x3000000cff1d7230 */ /* 0x000fe40000004100 */
[C---:B------:R-:W-:Y:S01]  /*16f90*/  FMUL.FTZ R45, R25.reuse, R32 ;  /* 0x00000020192d7220 */ /* 0x040fe20000410000 */
[----:B------:R-:W-:Y:S02]  /*16fa0*/  HADD2.F32 R12, -RZ, R7.H0_H0 ;  /* 0x20000007ff0c7230 */ /* 0x000fe40000004100 */
[----:B------:R-:W-:Y:S01]  /*16fb0*/  FMUL.FTZ R25, R25, R15 ;  /* 0x0000000f19197220 */ /* 0x000fe20000410000 */
[----:B------:R-:W-:Y:S02]  /*16fc0*/  HADD2.F32 R35, -RZ, R35.H1_H1 ;  /* 0x30000023ff237230 */ /* 0x000fe40000004100 */
        /* <DEDUP_REMOVED lines=37> */
.L_x_3206:
[----:B------:R-:W-:Y:S05]  /*17220*/  BSYNC B0 ;  /* 0x0000000000007941 */ /* 0x000fea0003800000 */
.L_x_3178:
        /* <DEDUP_REMOVED lines=8> */
.L_x_3175:
[----:B01--4-:R-:W0:Y:S01]  /*172b0*/  S2R R0, SR_TID.X ;  /* 0x0000000000007919 */ /* 0x013e220000002100 */
[----:B------:R-:W-:Y:S05]  /*172c0*/  WARPSYNC.ALL ;  /* 0x0000000000007948 */ /* 0x000fea0003800000 */
[----:B0-----:R-:W-:-:S05]  /*172d0*/  SHF.R.U32.HI R0, RZ, 0x7, R0 ;  /* 0x00000007ff007819 */ /* 0x001fca0000011600 */
[----:B------:R-:W-:Y:S02]  /*172e0*/  VIADD R88, R0, 0x8 ;  /* 0x0000000800587836 */ /* 0x000fe40000000000 */
[----:B------:R-:W-:-:S03]  /*172f0*/  IMAD.U32 R0, RZ, RZ, UR44 ;  /* 0x0000002cff007e24 */ /* 0x000fc6000f8e00ff */
[----:B------:R0:W-:Y:S02]  /*17300*/  BAR.SYNC.DEFER_BLOCKING R88, 0x100 ;  /* 0x000400580000751d */ /* 0x0001e40000010000 */
[----:B------:R-:W-:-:S13]  /*17310*/  ISETP.NE.AND P0, PT, R0, 0x3, PT ;  /* 0x000000030000780c */ /* 0x000fda0003f05270 */
[----:B0-----:R-:W-:Y:S05]  /*17320*/  @!P0 BRA `(.L_x_3223) ;  /* 0x0000000000048947 */ /* 0x001fea0003800000 */
[----:B------:R-:W-:Y:S01]  /*17330*/  BPT.TRAP 0x1 ;  /* 0x000000040000795c */ /* 0x000fe20000300000 */
.L_x_3223:
[----:B------:R-:W-:Y:S01]  /*17340*/  IMAD R3, R221, 0x8, R23 ;  /* 0x00000008dd037824 */ /* 0x000fe200078e0217 */
[----:B------:R-:W-:-:S04]  /*17350*/  SHF.L.U32 R89, R222, 0x1f, RZ ;  /* 0x0000001fde597819 */ /* 0x000fc800000006ff */
[----:B------:R0:W1:Y:S01]  /*17360*/  SYNCS.PHASECHK.TRANS64.TRYWAIT P1, [R3+URZ+0x38830], R89 ;  /* 0x03883059030075a7 */ /* 0x000062000802017f */
[----:B------:R-:W-:Y:S05]  /*17370*/  @!P0 BRA `(.L_x_3224) ;  /* 0x0000000000048947 */ /* 0x000fea0003800000 */
[----:B------:R-:W-:Y:S01]  /*17380*/  BPT.TRAP 0x1 ;  /* 0x000000040000795c */ /* 0x000fe20000300000 */
.L_x_3224:
[----:B-1----:R-:W-:Y:S05]  /*17390*/  @P1 BRA `(.L_x_3225) ;  /* 0x0000000000081947 */ /* 0x002fea0003800000 */
[----:B------:R-:W1:Y:S02]  /*173a0*/  SYNCS.PHASECHK.TRANS64.TRYWAIT P1, [R3+URZ+0x38830], R89 ;  /* 0x03883059030075a7 */ /* 0x000e64000802017f */
[----:B-1----:R-:W-:Y:S05]  /*173b0*/  @!P1 BRA `(.L_x_3226) ;  /* 0x000001c800ac9947 */ /* 0x002fea0003800000 */
.L_x_3225:
[----:B------:R-:W-:Y:S05]  /*173c0*/  WARPSYNC.ALL ;  /* 0x0000000000007948 */ /* 0x000fea0003800000 */
[----:B------:R-:W-:Y:S01]  /*173d0*/  R2UR UR4, R23 ;  /* 0x00000000170472ca */ /* 0x000fe200000e0000 */
[----:B--23-5:R-:W-:Y:S01]  /*173e0*/  IMAD.MOV.U32 R5, RZ, RZ, 0x40000040 ;  /* 0x40000040ff057424 */ /* 0x02cfe200078e00ff */
[----:B------:R-:W-:Y:S01]  /*173f0*/  LOP3.LUT R4, R36, 0x10000, RZ, 0xfc, !PT ;  /* 0x0001000024047812 */ /* 0x000fe200078efcff */
[----:B------:R-:W-:Y:S01]  /*17400*/  IMAD.MOV.U32 R95, RZ, RZ, 0x40000040 ;  /* 0x40000040ff5f7424 */ /* 0x000fe200078e00ff */
[----:B------:R-:W-:Y:S01]  /*17410*/  MOV R7, 0x40000040 ;  /* 0x4000004000077802 */ /* 0x000fe20000000f00 */
[----:B------:R-:W-:Y:S01]  /*17420*/  WARPGROUP.ARRIVE ;  /* 0x00000000000079c5 */ /* 0x000fe20000000000 */
[----:B------:R-:W-:Y:S01]  /*17430*/  R2UR UR5, R5 ;  /* 0x00000000050572ca */ /* 0x000fe200000e0000 */
[----:B------:R-:W-:Y:S01]  /*17440*/  VIADD R94, R4, 0x2 ;  /* 0x00000002045e7836 */ /* 0x000fe20000000000 */
[----:B------:R-:W-:Y:S01]  /*17450*/  R2UR UR7, R7 ;  /* 0x00000000070772ca */ /* 0x000fe200000e0000 */
[----:B------:R-:W-:-:S02]  /*17460*/  IMAD.MOV.U32 R9, RZ, RZ, 0x40000040 ;  /* 0x40000040ff097424 */ /* 0x000fc400078e00ff */
[----:B------:R-:W2:Y:S01]  /*17470*/  S2R R0, SR_TID.X ;  /* 0x0000000000007919 */ /* 0x000ea20000002100 */
[C---:B------:R-:W-:Y:S01]  /*17480*/  VIADD R92, R4.reuse, 0x4 ;  /* 0x00000004045c7836 */ /* 0x040fe20000000000 */
[----:B------:R-:W-:Y:S01]  /*17490*/  UIADD3 UR4, UR4, 0x28400, URZ ;  /* 0x0002840004047890 */ /* 0x000fe2000fffe03f */
[----:B------:R-:W-:Y:S01]  /*174a0*/  IMAD.MOV.U32 R93, RZ, RZ, 0x40000040 ;  /* 0x40000040ff5d7424 */ /* 0x000fe200078e00ff */
[----:B------:R-:W-:Y:S01]  /*174b0*/  STL.64 [R1+0x40], R94 ;  /* 0x0000405e01007387 */ /* 0x000fe20000100a00 */
[C---:B------:R-:W-:Y:S01]  /*174c0*/  VIADD R90, R4.reuse, 0x6 ;  /* 0x00000006045a7836 */ /* 0x040fe20000000000 */
[----:B------:R-:W-:Y:S01]  /*174d0*/  USHF.R.U32.HI UR4, URZ, 0x4, UR4 ;  /* 0x000000043f047899 */ /* 0x000fe20008011604 */
[----:B------:R-:W-:Y:S01]  /*174e0*/  IMAD.MOV.U32 R91, RZ, RZ, 0x40000040 ;  /* 0x40000040ff5b7424 */ /* 0x000fe200078e00ff */
[----:B------:R-:W-:Y:S01]  /*174f0*/  STL.64 [R1+0x38], R92 ;  /* 0x0000385c01007387 */ /* 0x000fe20000100a00 */
[C---:B------:R-:W-:Y:S01]  /*17500*/  VIADD R20, R4.reuse, 0x400 ;  /* 0x0000040004147836 */ /* 0x040fe20000000000 */
[----:B------:R-:W-:Y:S01]  /*17510*/  ULOP3.LUT UR4, UR4, 0x3fff, URZ, 0xc0, !UPT ;  /* 0x00003fff04047892 */ /* 0x000fe2000f8ec03f */
[----:B------:R-:W-:Y:S01]  /*17520*/  IMAD.MOV.U32 R21, RZ, RZ, 0x40000040 ;  /* 0x40000040ff157424 */ /* 0x000fe200078e00ff */
[----:B------:R-:W-:Y:S01]  /*17530*/  STL.64 [R1+0x30], R90 ;  /* 0x0000305a01007387 */ /* 0x000fe20000100a00 */
[C---:B------:R-:W-:Y:S01]  /*17540*/  VIADD R14, R4.reuse, 0x402 ;  /* 0x00000402040e7836 */ /* 0x040fe20000000000 */
[----:B------:R-:W-:Y:S01]  /*17550*/  ULOP3.LUT UR42, UR4, 0x10000, URZ, 0xfc, !UPT ;  /* 0x00010000042a7892 */ /* 0x000fe2000f8efc3f */
[----:B------:R-:W-:Y:S01]  /*17560*/  IMAD.MOV.U32 R15, RZ, RZ, 0x40000040 ;  /* 0x40000040ff0f7424 */ /* 0x000fe200078e00ff */
[----:B------:R3:W-:Y:S01]  /*17570*/  STL.64 [R1+0x10], R20 ;  /* 0x0000101401007387 */ /* 0x0007e20000100a00 */
[C---:B------:R-:W-:Y:S01]  /*17580*/  R2UR UR4, R4.reuse ;  /* 0x00000000040472ca */ /* 0x040fe200000e0000 */
[----:B------:R-:W-:-:S02]  /*17590*/  VIADD R12, R4, 0x404 ;  /* 0x00000404040c7836 */ /* 0x000fc40000000000 */
[----:B------:R-:W-:Y:S01]  /*175a0*/  LEA R6, R221, UR42, 0xb ;  /* 0x0000002add067c11 */ /* 0x000fe2000f8e58ff */
[----:B------:R-:W-:Y:S02]  /*175b0*/  IMAD.MOV.U32 R13, RZ, RZ, 0x40000040 ;  /* 0x40000040ff0d7424 */ /* 0x000fe400078e00ff */
[----:B------:R-:W-:Y:S01]  /*175c0*/  VIADD R10, R4, 0x406 ;  /* 0x00000406040a7836 */ /* 0x000fe20000000000 */
[C---:B------:R-:W-:Y:S01]  /*175d0*/  R2UR UR6, R6.reuse ;  /* 0x00000000060672ca */ /* 0x040fe200000e0000 */
[----:B------:R-:W-:Y:S02]  /*175e0*/  VIADD R8, R6, 0x2 ;  /* 0x0000000206087836 */ /* 0x000fe40000000000 */
[----:B------:R-:W-:Y:S02]  /*175f0*/  IMAD.MOV.U32 R11, RZ, RZ, 0x40000040 ;  /* 0x40000040ff0b7424 */ /* 0x000fe400078e00ff */
[----:B------:R-:W-:Y:S01]  /*17600*/  IMAD.MOV.U32 R7, RZ, RZ, 0x40000040 ;  /* 0x40000040ff077424 */ /* 0x000fe200078e00ff */
[----:B--2---:R-:W-:-:S07]  /*17610*/  SHF.R.U32.HI R0, RZ, 0x7, R0 ;  /* 0x00000007ff007819 */ /* 0x004fce0000011600 */
[----:B------:R-:W-:Y:S01]  /*17620*/  QGMMA.64x128x32.F32.E4M3.E4M3 R24, gdesc[UR4], RZ, !UPT, gsb0 ;  /* 0x01e00000041879f3 */ /* 0x000fe2000c0008ff */
[----:B------:R-:W-:Y:S02]  /*17630*/  R2UR UR4, R94 ;  /* 0x000000005e0472ca */ /* 0x000fe400000e0000 */
[----:B------:R-:W-:Y:S02]  /*17640*/  R2UR UR5, R95 ;  /* 0x000000005f0572ca */ /* 0x000fe400000e0000 */
[----:B------:R-:W-:Y:S02]  /*17650*/  R2UR UR6, R8 ;  /* 0x00000000080672ca */ /* 0x000fe400000e0000 */
[----:B------:R-:W-:Y:S01]  /*17660*/  R2UR UR7, R9 ;  /* 0x00000000090772ca */ /* 0x000fe200000e0000 */
[----:B------:R-:W-:Y:S01]  /*17670*/  IMAD.MOV.U32 R9, RZ, RZ, 0x40000040 ;  /* 0x40000040ff097424 */ /* 0x000fe200078e00ff */
[----:B------:R-:W-:Y:S01]  /*17680*/  IADD3 R8, R6, 0x4, RZ ;  /* 0x0000000406087810 */ /* 0x000fe20007ffe0ff */
[----:B------:R-:W-:-:S02]  /*17690*/  WARPGROUP.DEPBAR.LE gsb0, 0x0 ;  /* 0x00008000000079c5 */ /* 0x000fc40000010000 */
[----:B------:R-:W-:-:S08]  /*176a0*/  WARPGROUP.ARRIVE ;  /* 0x00000000000079c5 */ /* 0x000fd00000000000 */
[----:B------:R-:W-:Y:S01]  /*176b0*/  QGMMA.64x128x32.F32.E4M3.E4M3 R24, gdesc[UR4], R24, gsb0 ;  /* 0x01e00000041879f3 */ /* 0x000fe20008000818 */
[----:B------:R-:W-:Y:S02]  /*176c0*/  R2UR UR4, R92 ;  /* 0x000000005c0472ca */ /* 0x000fe400000e0000 */
[----:B------:R-:W-:Y:S02]  /*176d0*/  R2UR UR5, R93 ;  /* 0x000000005d0572ca */ /* 0x000fe400000e0000 */
[----:B------:R-:W-:Y:S01]  /*176e0*/  R2UR UR6, R8 ;  /* 0x00000000080672ca */ /* 0x000fe200000e0000 */
[----:B------:R-:W-:Y:S01]  /*176f0*/  VIADD R8, R6, 0x6 ;  /* 0x0000000606087836 */ /* 0x000fe20000000000 */
[----:B------:R-:W-:Y:S02]  /*17700*/  R2UR UR7, R9 ;  /* 0x00000000090772ca */ /* 0x000fe400000e0000 */
[----:B------:R-:W-:Y:S01]  /*17710*/  MOV R9, 0x40000040 ;  /* 0x4000004000097802 */ /* 0x000fe20000000f00 */
[----:B------:R-:W-:-:S02]  /*17720*/  WARPGROUP.DEPBAR.LE gsb0, 0x0 ;  /* 0x00008000000079c5 */ /* 0x000fc40000010000 */
[----:B------:R-:W-:-:S08]  /*17730*/  WARPGROUP.ARRIVE ;  /* 0x00000000000079c5 */ /* 0x000fd00000000000 */
[----:B------:R-:W-:Y:S01]  /*17740*/  QGMMA.64x128x32.F32.E4M3.E4M3 R24, gdesc[UR4], R24, gsb0 ;  /* 0x01e00000041879f3 */ /* 0x000fe20008000818 */
[----:B------:R-:W-:Y:S02]  /*17750*/  R2UR UR4, R90 ;  /* 0x000000005a0472ca */ /* 0x000fe400000e0000 */
[----:B------:R-:W-:Y:S02]  /*17760*/  R2UR UR5, R91 ;  /* 0x000000005b0572ca */ /* 0x000fe400000e0000 */
[----:B------:R-:W-:Y:S01]  /*17770*/  R2UR UR6, R8 ;  /* 0x00000000080672ca */ /* 0x000fe200000e0000 */
[----:B------:R-:W-:Y:S01]  /*17780*/  VIADD R8, R6, 0x400 ;  /* 0x0000040006087836 */ /* 0x000fe20000000000 */
[----:B------:R-:W-:Y:S01]  /*17790*/  R2UR UR7, R9 ;  /* 0x00000000090772ca */ /* 0x000fe200000e0000 */
[----:B------:R-:W-:Y:S01]  /*177a0*/  IMAD.MOV.U32 R9, RZ, RZ, 0x40000040 ;  /* 0x40000040ff097424 */ /* 0x000fe200078e00ff */
[----:B------:R-:W-:Y:S02]  /*177b0*/  WARPGROUP.DEPBAR.LE gsb0, 0x0 ;  /* 0x00008000000079c5 */ /* 0x000fe40000010000 */
[----:B------:R-:W-:-:S09]  /*177c0*/  WARPGROUP.ARRIVE ;  /* 0x00000000000079c5 */ /* 0x000fd20000000000 */
[----:B------:R-:W-:Y:S01]  /*177d0*/  QGMMA.64x128x32.F32.E4M3.E4M3 R24, gdesc[UR4], R24, gsb0 ;  /* 0x01e00000041879f3 */ /* 0x000fe20008000818 */
[----:B------:R-:W-:Y:S02]  /*177e0*/  R2UR UR4, R20 ;  /* 0x00000000140472ca */ /* 0x000fe400000e0000 */
[----:B------:R-:W-:Y:S02]  /*177f0*/  R2UR UR5, R21 ;  /* 0x00000000150572ca */ /* 0x000fe400000e0000 */
[----:B------:R-:W-:Y:S02]  /*17800*/  R2UR UR6, R8 ;  /* 0x00000000080672ca */ /* 0x000fe400000e0000 */
[----:B------:R-:W-:Y:S01]  /*17810*/  R2UR UR7, R9 ;  /* 0x00000000090772ca */ /* 0x000fe200000e0000 */
[----:B------:R-:W-:Y:S01]  /*17820*/  IMAD.MOV.U32 R9, RZ, RZ, 0x40000040 ;  /* 0x40000040ff097424 */ /* 0x000fe200078e00ff */
[----:B------:R-:W-:Y:S02]  /*17830*/  IADD3 R8, R6, 0x402, RZ ;  /* 0x0000040206087810 */ /* 0x000fe40007ffe0ff */
[----:B---3--:R-:W-:Y:S01]  /*17840*/  IADD3 R20, -R0, 0xb, RZ ;  /* 0x0000000b00147810 */ /* 0x008fe20007ffe1ff */
[----:B------:R-:W-:-:S02]  /*17850*/  WARPGROUP.DEPBAR.LE gsb0, 0x0 ;  /* 0x00008000000079c5 */ /* 0x000fc40000010000 */
[----:B------:R-:W-:-:S06]  /*17860*/  WARPGROUP.ARRIVE ;  /* 0x00000000000079c5 */ /* 0x000fcc0000000000 */
[----:B------:R-:W-:Y:S01]  /*17870*/  QGMMA.64x128x32.F32.E4M3.E4M3 R24, gdesc[UR4], R24, gsb0 ;  /* 0x01e00000041879f3 */ /* 0x000fe20008000818 */
[----:B------:R-:W-:Y:S02]  /*17880*/  R2UR UR4, R14 ;  /* 0x000000000e0472ca */ /* 0x000fe400000e0000 */
[----:B------:R-:W-:Y:S02]  /*17890*/  R2UR UR5, R15 ;  /* 0x000000000f0572ca */ /* 0x000fe400000e0000 */
[----:B------:R-:W-:Y:S01]  /*178a0*/  R2UR UR6, R8 ;  /* 0x00000000080672ca */ /* 0x000fe200000e0000 */
[C---:B------:R-:W-:Y:S01]  /*178b0*/  VIADD R8, R6.reuse, 0x404 ;  /* 0x0000040406087836 */ /* 0x040fe20000000000 */
[----:B------:R-:W-:Y:S01]  /*178c0*/  R2UR UR7, R9 ;  /* 0x00000000090772ca */ /* 0x000fe200000e0000 */
[----:B------:R-:W-:Y:S01]  /*178d0*/  VIADD R6, R6, 0x406 ;  /* 0x0000040606067836 */ /* 0x000fe20000000000 */
[----:B------:R-:W-:Y:S01]  /*178e0*/  MOV R9, 0x40000040 ;  /* 0x4000004000097802 */ /* 0x000fe20000000f00 */
[----:B------:R-:W-:-:S02]  /*178f0*/  WARPGROUP.DEPBAR.LE gsb0, 0x0 ;  /* 0x00008000000079c5 */ /* 0x000fc40000010000 */
[----:B------:R-:W-:-:S08]  /*17900*/  WARPGROUP.ARRIVE ;  /* 0x00000000000079c5 */ /* 0x000fd00000000000 */
[----:B------:R-:W-:Y:S01]  /*17910*/  QGMMA.64x128x32.F32.E4M3.E4M3 R24, gdesc[UR4], R24, gsb0 ;  /* 0x01e00000041879f3 */ /* 0x000fe20008000818 */
[----:B------:R-:W-:Y:S02]  /*17920*/  R2UR UR4, R12 ;  /* 0x000000000c0472ca */ /* 0x000fe400000e0000 */
[----:B------:R-:W-:Y:S02]  /*17930*/  R2UR UR5, R13 ;  /* 0x000000000d0572ca */ /* 0x000fe400000e0000 */
[----:B------:R-:W-:Y:S02]  /*17940*/  R2UR UR6, R8 ;  /* 0x00000000080672ca */ /* 0x000fe400000e0000 */
[----:B------:R-:W-:Y:S01]  /*17950*/  R2UR UR7, R9 ;  /* 0x00000000090772ca */ /* 0x000fe200000e0000 */
[----:B------:R-:W-:Y:S02]  /*17960*/  WARPGROUP.DEPBAR.LE gsb0, 0x0 ;  /* 0x00008000000079c5 */ /* 0x000fe40000010000 */
[----:B------:R-:W-:-:S10]  /*17970*/  WARPGROUP.ARRIVE ;  /* 0x00000000000079c5 */ /* 0x000fd40000000000 */
[----:B------:R-:W-:Y:S01]  /*17980*/  QGMMA.64x128x32.F32.E4M3.E4M3 R24, gdesc[UR4], R24, gsb0 ;  /* 0x01e00000041879f3 */ /* 0x000fe20008000818 */
[----:B------:R-:W-:Y:S02]  /*17990*/  R2UR UR4, R10 ;  /* 0x000000000a0472ca */ /* 0x000fe400000e0000 */
[----:B------:R-:W-:Y:S02]  /*179a0*/  R2UR UR5, R11 ;  /* 0x000000000b0572ca */ /* 0x000fe400000e0000 */
[----:B------:R-:W-:Y:S02]  /*179b0*/  R2UR UR6, R6 ;  /* 0x00000000060672ca */ /* 0x000fe400000e0000 */
[----:B------:R-:W-:Y:S01]  /*179c0*/  R2UR UR7, R7 ;  /* 0x00000000070772ca */ /* 0x000fe200000e0000 */
[----:B------:R-:W-:Y:S02]  /*179d0*/  WARPGROUP.DEPBAR.LE gsb0, 0x0 ;  /* 0x00008000000079c5 */ /* 0x000fe40000010000 */
[----:B------:R-:W-:-:S10]  /*179e0*/  WARPGROUP.ARRIVE ;  /* 0x00000000000079c5 */ /* 0x000fd40000000000 */
[----:B------:R-:W-:Y:S03]  /*179f0*/  QGMMA.64x128x32.F32.E4M3.E4M3 R24, gdesc[UR4], R24, gsb0 ;  /* 0x01e00000041879f3 */ /* 0x000fe60008000818 */
[----:B------:R-:W-:Y:S02]  /*17a00*/  WARPGROUP.DEPBAR.LE gsb0, 0x0 ;  /* 0x00008000000079c5 */ /* 0x000fe40000010000 */
[----:B------:R2:W-:Y:S06]  /*17a10*/  BAR.ARV R20, 0x100 ;  /* 0x000400140000751d */ /* 0x0005ec0000002000 */
[----:B------:R-:W-:Y:S05]  /*17a20*/  @!P0 BRA `(.L_x_3227) ;  /* 0x0000000000048947 */ /* 0x000fea0003800000 */
[----:B------:R-:W-:Y:S01]  /*17a30*/  BPT.TRAP 0x1 ;  /* 0x000000040000795c */ /* 0x000fe20000300000 */
.L_x_3227:
[----:B------:R-:W3:Y:S01]  /*17a40*/  LDL.LU R102, [R1] ;  /* 0x0000000001667983 */ /* 0x000ee20000300800 */
[C---:B------:R-:W-:Y:S01]  /*17a50*/  FMUL.FTZ R91, R2.reuse, R27 ;  /* 0x0000001b025b7220 */ /* 0x040fe20000410000 */
[C---:B------:R-:W-:Y:S01]  /*17a60*/  FMUL.FTZ R90, R2.reuse, R26 ;  /* 0x0000001a025a7220 */ /* 0x040fe20000410000 */
[C---:B------:R-:W-:Y:S01]  /*17a70*/  FMUL.FTZ R96, R2.reuse, R39 ;  /* 0x0000002702607220 */ /* 0x040fe20000410000 */
[----:B------:R-:W4:Y:S01]  /*17a80*/  LDL R105, [R1+0x50] ;  /* 0x0000500001697983 */ /* 0x000f220000100800 */
[----:B------:R-:W5:Y:S01]  /*17a90*/  LDC R103, c[0x0][0x448] ;  /* 0x00011200ff677b82 */ /* 0x000f620000000800 */
[C---:B------:R-:W-:Y:S01]  /*17aa0*/  FMUL.FTZ R95, R2.reuse, R35 ;  /* 0x00000023025f7220 */ /* 0x040fe20000410000 */
[C---:B------:R-:W-:Y:S01]  /*17ab0*/  FMUL.FTZ R0, R2.reuse, R24 ;  /* 0x0000001802007220 */ /* 0x040fe20000410000 */
[----:B------:R-:W4:Y:S01]  /*17ac0*/  LDL R104, [R1+0x7c] ;  /* 0x00007c0001687983 */ /* 0x000f220000100800 */
[C---:B------:R-:W-:Y:S01]  /*17ad0*/  FMUL.FTZ R27, R2.reuse, R41 ;  /* 0x00000029021b7220 */ /* 0x040fe20000410000 */
[C---:B------:R-:W-:Y:S01]  /*17ae0*/  FMUL.FTZ R26, R2.reuse, R40 ;  /* 0x00000028021a7220 */ /* 0x040fe20000410000 */
[C---:B------:R-:W-:Y:S01]  /*17af0*/  FMUL.FTZ R24, R2.reuse, R36 ;  /* 0x0000002402187220 */ /* 0x040fe20000410000 */
[----:B------:R-:W2:Y:S01]  /*17b00*/  LDL R41, [R1+0x54] ;  /* 0x0000540001297983 */ /* 0x000ea20000100800 */
[C---:B------:R-:W-:Y:S01]  /*17b10*/  FMUL.FTZ R94, R2.reuse, R34 ;  /* 0x00000022025e7220 */ /* 0x040fe20000410000 */
[C---:B------:R-:W-:Y:S01]  /*17b20*/  FMUL.FTZ R21, R2.reuse, R33 ;  /* 0x0000002102157220 */ /* 0x040fe20000410000 */
[C---:B------:R-:W-:Y:S01]  /*17b30*/  FMUL.FTZ R97, R2.reuse, R38 ;  /* 0x0000002602617220 */ /* 0x040fe20000410000 */
[----:B------:R-:W3:Y:S01]  /*17b40*/  LDL R40, [R1+0x68] ;  /* 0x0000680001287983 */ /* 0x000ee20000100800 */
[C---:B------:R-:W-:Y:S01]  /*17b50*/  FMUL.FTZ R92, R2.reuse, R30 ;  /* 0x0000001e025c7220 */ /* 0x040fe20000410000 */
[C---:B------:R-:W-:Y:S01]  /*17b60*/  FMUL.FTZ R6, R2.reuse, R25 ;  /* 0x0000001902067220 */ /* 0x040fe20000410000 */
[----:B------:R-:W0:Y:S01]  /*17b70*/  MUFU.TANH R90, R90 ;  /* 0x0000005a005a7308 */ /* 0x000e220000002400 */
[----:B------:R-:W3:Y:S01]  /*17b80*/  LDL R39, [R1+0x48] ;  /* 0x0000480001277983 */ /* 0x000ee20000100800 */
        /* <DEDUP_REMOVED lines=8> */
[----:B-----5:R-:W-:Y:S01]  /*17c10*/  ISETP.NE.AND P1, PT, R103, 0x1, PT ;  /* 0x000000016700780c */ /* 0x020fe20003f25270 */
[C---:B------:R-:W-:Y:S01]  /*17c20*/  FMUL.FTZ R33, R2.reuse, R53 ;  /* 0x0000003502217220 */ /* 0x040fe20000410000 */
[----:B------:R-:W-:Y:S01]  /*17c30*/  MOV R38, 0xffffff80 ;  /* 0xffffff8000267802 */ /* 0x000fe20000000f00 */
        /* <DEDUP_REMOVED lines=9> */
[----:B------:R-:W-:Y:S01]  /*17cd0*/  FMUL.FTZ R87, R2, R87 ;  /* 0x0000005702577220 */ /* 0x000fe20000410000 */
[----:B------:R-:W0:Y:S01]  /*17ce0*/  @P1 LDC R35, c[0x0][0x44c] ;  /* 0x00011300ff231b82 */ /* 0x000e220000000800 */
[----:B------:R-:W5:Y:S01]  /*17cf0*/  MUFU.TANH R93, R93 ;  /* 0x0000005d005d7308 */ /* 0x000f620000002400 */
[----:B------:R-:W-:-:S06]  /*17d00*/  ULDC UR41, c[0x0][0x988] ;  /* 0x0002620000297ab9 */ /* 0x000fcc0000000800 */
[----:B------:R-:W1:Y:S01]  /*17d10*/  @P1 LDC R36, c[0x0][0x450] ;  /* 0x00011400ff241b82 */ /* 0x000e620000000800 */
[C---:B------:R-:W-:Y:S01]  /*17d20*/  FMUL.FTZ R53, R2.reuse, R55 ;  /* 0x0000003702357220 */ /* 0x040fe20000410000 */
[----:B------:R-:W-:Y:S01]  /*17d30*/  IMAD R38, R169, R38, 0x80 ;  /* 0x00000080a9267424 */ /* 0x000fe200078e0226 */
[----:B------:R-:W5:Y:S08]  /*17d40*/  MUFU.TANH R94, R94 ;  /* 0x0000005e005e7308 */ /* 0x000f700000002400 */
[----:B------:R-:W5:Y:S08]  /*17d50*/  MUFU.TANH R95, R95 ;  /* 0x0000005f005f7308 */ /* 0x000f700000002400 */
[----:B------:R-:W5:Y:S08]  /*17d60*/  MUFU.TANH R97, R97 ;  /* 0x0000006100617308 */ /* 0x000f700000002400 */
[----:B------:R-:W5:Y:S08]  /*17d70*/  MUFU.TANH R96, R96 ;  /* 0x0000006000607308 */ /* 0x000f700000002400 */
[----:B------:R-:W5:Y:S01]  /*17d80*/  MUFU.TANH R99, R99 ;  /* 0x0000006300637308 */ /* 0x000f620000002400 */
[----:B------:R-:W-:-:S07]  /*17d90*/  FMUL.FTZ R103, R2, R50 ;  /* 0x0000003202677220 */ /* 0x000fce0000410000 */
[----:B------:R-:W5:Y:S08]  /*17da0*/  MUFU.TANH R98, R98 ;  /* 0x0000006200627308 */ /* 0x000f700000002400 */
[----:B------:R-:W5:Y:S08]  /*17db0*/  MUFU.TANH R101, R101 ;  /* 0x0000006500657308 */ /* 0x000f700000002400 */
[----:B------:R-:W5:Y:S08]  /*17dc0*/  MUFU.TANH R100, R100 ;  /* 0x0000006400647308 */ /* 0x000f700000002400 */
[----:B------:R-:W5:Y:S01]  /*17dd0*/  MUFU.TANH R103, R103 ;  /* 0x0000006700677308 */ /* 0x000f620000002400 */
[C---:B------:R-:W-:Y:S01]  /*17de0*/  FMUL.FTZ R31, R2.reuse, R49 ;  /* 0x00000031021f7220 */ /* 0x040fe20000410000 */
[----:B------:R-:W-:-:S06]  /*17df0*/  FMUL.FTZ R32, R2, R52 ;  /* 0x0000003402207220 */ /* 0x000fcc0000410000 */
[----:B------:R-:W-:Y:S08]  /*17e00*/  MUFU.TANH R54, R54 ;  /* 0x0000003600367308 */ /* 0x000ff00000002400 */
        /* <DEDUP_REMOVED lines=15> */
[----:B------:R-:W-:Y:S01]  /*17f00*/  MUFU.TANH R30, R30 ;  /* 0x0000001e001e7308 */ /* 0x000fe20000002400 */
[----:B----4-:R-:W-:-:S04]  /*17f10*/  IMAD.IADD R34, R104, 0x1, R105 ;  /* 0x0000000168227824 */ /* 0x010fc800078e0269 */
[----:B0-----:R-:W-:-:S05]  /*17f20*/  @P1 IMAD.HI.U32 R35, R34, R35, RZ ;  /* 0x0000002322231227 */ /* 0x001fca00078e00ff */
[----:B-1----:R-:W-:-:S05]  /*17f30*/  @P1 SHF.R.U32.HI R34, RZ, R36, R35 ;  /* 0x00000024ff221219 */ /* 0x002fca0000011623 */
[----:B------:R-:W0:Y:S01]  /*17f40*/  SHFL.IDX PT, R55, R34, 0x1, 0x1c1f ;  /* 0x003c1f0022377f89 */ /* 0x000e2200000e0000 */
[----:B--2---:R-:W-:Y:S02]  /*17f50*/  IADD3 R37, R41, 0x1, R38 ;  /* 0x0000000129257810 */ /* 0x004fe40007ffe026 */
[----:B---3--:R-:W-:Y:S02]  /*17f60*/  IADD3 R38, -R40, R38, R41 ;  /* 0x0000002628267210 */ /* 0x008fe40007ffe129 */
[----:B------:R-:W-:Y:S02]  /*17f70*/  IADD3 R37, -R39, R37, -R40 ;  /* 0x0000002527257210 */ /* 0x000fe40007ffe928 */
[----:B------:R-:W-:-:S04]  /*17f80*/  LOP3.LUT R102, R102, 0xfffffffe, RZ, 0xc0, !PT ;  /* 0xfffffffe66667812 */ /* 0x000fc800078ec0ff */
[----:B------:R-:W-:Y:S02]  /*17f90*/  @P1 LOP3.LUT R102, R102, 0x1, RZ, 0xfc, !PT ;  /* 0x0000000166661812 */ /* 0x000fe400078efcff */
[----:B0-----:R-:W-:-:S04]  /*17fa0*/  VIADDMNMX R55, R55, R37, R38, PT ;  /* 0x0000002537377246 */ /* 0x001fc80003800126 */
[C---:B------:R-:W-:Y:S02]  /*17fb0*/  ISETP.GT.AND P1, PT, R55.reuse, RZ, PT ;  /* 0x000000ff3700720c */ /* 0x040fe40003f24270 */
[C---:B------:R-:W-:Y:S02]  /*17fc0*/  ISETP.GT.AND P2, PT, R55.reuse, 0x1, PT ;  /* 0x000000013700780c */ /* 0x040fe40003f44270 */
[----:B------:R-:W-:Y:S02]  /*17fd0*/  ISETP.GT.AND P3, PT, R55, 0x8, PT ;  /* 0x000000083700780c */ /* 0x000fe40003f64270 */
[----:B------:R-:W-:Y:S02]  /*17fe0*/  FSEL R39, R90, -INF , P1 ;  /* 0xff8000005a277808 */ /* 0x000fe40000800000 */
[----:B------:R-:W-:Y:S02]  /*17ff0*/  FSEL R40, R91, -INF , P2 ;  /* 0xff8000005b287808 */ /* 0x000fe40001000000 */
[----:B------:R-:W-:-:S02]  /*18000*/  ISETP.GT.AND P1, PT, R55, 0x9, PT ;  /* 0x000000093700780c */ /* 0x000fc40003f24270 */
[----:B-----5:R-:W-:Y:S02]  /*18010*/  FSEL R41, R92, -INF , P3 ;  /* 0xff8000005c297808 */ /* 0x020fe40001800000 */
[----:B------:R-:W-:Y:S02]  /*18020*/  FMNMX.FTZ R44, R39, R40, !PT ;  /* 0x00000028272c7209 */ /* 0x000fe40007810000 */
[----:B------:R-:W-:Y:S02]  /*18030*/  ISETP.GT.AND P2, PT, R55, 0x10, PT ;  /* 0x000000103700780c */ /* 0x000fe40003f44270 */
[----:B------:R-:W-:Y:S02]  /*18040*/  FSEL R42, R93, -INF , P1 ;  /* 0xff8000005d2a7808 */ /* 0x000fe40000800000 */
[----:B------:R-:W-:Y:S02]  /*18050*/  FMNMX.FTZ R43, R41, R44, !PT ;  /* 0x0000002c292b7209 */ /* 0x000fe40007810000 */
[----:B------:R-:W-:-:S02]  /*18060*/  ISETP.GT.AND P1, PT, R55, 0x11, PT ;  /* 0x000000113700780c */ /* 0x000fc40003f24270 */
[----:B------:R-:W-:Y:S02]  /*18070*/  FSEL R44, R94, -INF , P2 ;  /* 0xff8000005e2c7808 */ /* 0x000fe40001000000 */
[----:B------:R-:W-:Y:S02]  /*18080*/  FMNMX.FTZ R45, R42, R43, !PT ;  /* 0x0000002b2a2d7209 */ /* 0x000fe40007810000 */
[----:B------:R-:W-:Y:S02]  /*18090*/  ISETP.GT.AND P2, PT, R55, 0x18, PT ;  /* 0x000000183700780c */ /* 0x000fe40003f44270 */
[----:B------:R-:W-:Y:S02]  /*180a0*/  FSEL R43, R95, -INF , P1 ;  /* 0xff8000005f2b7808 */ /* 0x000fe40000800000 */
[----:B------:R-:W-:Y:S02]  /*180b0*/  FMNMX.FTZ R48, R44, R45, !PT ;  /* 0x0000002d2c307209 */ /* 0x000fe40007810000 */
[----:B------:R-:W-:-:S02]  /*180c0*/  ISETP.GT.AND P1, PT, R55, 0x19, PT ;  /* 0x000000193700780c */ /* 0x000fc40003f24270 */
[----:B------:R-:W-:Y:S02]  /*180d0*/  FSEL R46, R97, -INF , P2 ;  /* 0xff800000612e7808 */ /* 0x000fe40001000000 */
[----:B------:R-:W-:Y:S01]  /*180e0*/  FMNMX.FTZ R47, R43, R48, !PT ;  /* 0x000000302b2f7209 */ /* 0x000fe20007810000 */
[----:B------:R0:W-:Y:S01]  /*180f0*/  STL [R1], R102 ;  /* 0x0000006601007387 */ /* 0x0001e20000100800 */
[C---:B------:R-:W-:Y:S02]  /*18100*/  ISETP.GT.AND P2, PT, R55.reuse, 0x20, PT ;  /* 0x000000203700780c */ /* 0x040fe40003f44270 */
[----:B------:R-:W-:Y:S02]  /*18110*/  FSEL R45, R96, -INF , P1 ;  /* 0xff800000602d7808 */ /* 0x000fe40000800000 */
[----:B------:R-:W-:Y:S02]  /*18120*/  FMNMX.FTZ R48, R46, R47, !PT ;  /* 0x0000002f2e307209 */ /* 0x000fe40007810000 */
[----:B------:R-:W-:Y:S01]  /*18130*/  ISETP.GT.AND P1, PT, R55, 0x21, PT ;  /* 0x000000213700780c */ /* 0x000fe20003f24270 */
[----:B0-----:R-:W-:Y:S01]  /*18140*/  FMUL.FTZ R102, R2, R51 ;  /* 0x0000003302667220 */ /* 0x001fe20000410000 */
[----:B------:R-:W-:-:S02]  /*18150*/  FSEL R47, R99, -INF , P2 ;  /* 0xff800000632f7808 */ /* 0x000fc40001000000 */
[----:B------:R-:W-:Y:S02]  /*18160*/  FMNMX.FTZ R50, R45, R48, !PT ;  /* 0x000000302d327209 */ /* 0x000fe40007810000 */
[----:B------:R-:W-:Y:S01]  /*18170*/  ISETP.GT.AND P2, PT, R55, 0x28, PT ;  /* 0x000000283700780c */ /* 0x000fe20003f44270 */
[----:B------:R-:W0:Y:S01]  /*18180*/  MUFU.TANH R102, R102 ;  /* 0x0000006600667308 */ /* 0x000e220000002400 */
[----:B------:R-:W-:Y:S02]  /*18190*/  FSEL R48, R98, -INF , P1 ;  /* 0xff80000062307808 */ /* 0x000fe40000800000 */
[----:B------:R-:W-:Y:S01]  /*181a0*/  FMNMX.FTZ R51, R47, R50, !PT ;  /* 0x000000322f337209 */ /* 0x000fe20007810000 */
[C---:B------:R-:W-:Y:S01]  /*181b0*/  FMUL.FTZ R36, R2.reuse, R57 ;  /* 0x0000003902247220 */ /* 0x040fe20000410000 */
[----:B------:R-:W-:Y:S01]  /*181c0*/  ISETP.GT.AND P1, PT, R55, 0x29, PT ;  /* 0x000000293700780c */ /* 0x000fe20003f24270 */
[----:B------:R-:W-:Y:S01]  /*181d0*/  FMUL.FTZ R57, R2, R58 ;  /* 0x0000003a02397220 */ /* 0x000fe20000410000 */
[----:B------:R-:W-:-:S02]  /*181e0*/  FSEL R49, R101, -INF , P2 ;  /* 0xff80000065317808 */ /* 0x000fc40001000000 */
[----:B------:R-:W-:Y:S01]  /*181f0*/  FMNMX.FTZ R52, R48, R51, !PT ;  /* 0x0000003330347209 */ /* 0x000fe20007810000 */
[C---:B------:R-:W-:Y:S01]  /*18200*/  FMUL.FTZ R35, R2.reuse, R56 ;  /* 0x0000003802237220 */ /* 0x040fe20000410000 */
[----:B------:R-:W-:Y:S01]  /*18210*/  ISETP.GT.AND P2, PT, R55, 0x30, PT ;  /* 0x000000303700780c */ /* 0x000fe20003f44270 */
[----:B------:R-:W-:Y:S01]  /*18220*/  FMUL.FTZ R56, R2, R59 ;  /* 0x0000003b02387220 */ /* 0x000fe20000410000 */
[----:B------:R-:W-:Y:S01]  /*18230*/  FSEL R50, R100, -INF , P1 ;  /* 0xff80000064327808 */ /* 0x000fe20000800000 */
[C---:B------:R-:W-:Y:S01]  /*18240*/  FMUL.FTZ R58, R2.reuse, R62 ;  /* 0x0000003e023a7220 */ /* 0x040fe20000410000 */
[----:B------:R-:W-:Y:S01]  /*18250*/  FMNMX.FTZ R91, R49, R52, !PT ;  /* 0x00000034315b7209 */ /* 0x000fe20007810000 */
[C---:B------:R-:W-:Y:S01]  /*18260*/  FMUL.FTZ R62, R2.reuse, R67 ;  /* 0x00000043023e7220 */ /* 0x040fe20000410000 */
[----:B------:R-:W1:Y:S01]  /*18270*/  MUFU.TANH R57, R57 ;  /* 0x0000003900397308 */ /* 0x000e620000002400 */
[----:B------:R-:W-:Y:S01]  /*18280*/  FMUL.FTZ R67, R2, R70 ;  /* 0x0000004602437220 */ /* 0x000fe20000410000 */
[----:B------:R-:W-:-:S02]  /*18290*/  ISETP.GT.AND P1, PT, R55, 0x31, PT ;  /* 0x000000313700780c */ /* 0x000fc40003f24270 */
[----:B------:R-:W-:Y:S02]  /*182a0*/  FSEL R51, R103, -INF , P2 ;  /* 0xff80000067337808 */ /* 0x000fe40001000000 */
[----:B------:R-:W-:Y:S02]  /*182b0*/  FMNMX.FTZ R70, R50, R91, !PT ;  /* 0x0000005b32467209 */ /* 0x000fe40007810000 */
[----:B------:R-:W2:Y:S01]  /*182c0*/  MUFU.TANH R56, R56 ;  /* 0x0000003800387308 */ /* 0x000ea20000002400 */
[----:B------:R-:W-:Y:S01]  /*182d0*/  ISETP.GT.AND P2, PT, R55, 0x38, PT ;  /* 0x000000383700780c */ /* 0x000fe20003f44270 */
[----:B------:R-:W-:Y:S01]  /*182e0*/  FMUL.FTZ R59, R2, R63 ;  /* 0x0000003f023b7220 */ /* 0x000fe20000410000 */
[----:B0-----:R-:W-:Y:S02]  /*182f0*/  FSEL R52, R102, -INF , P1 ;  /* 0xff80000066347808 */ /* 0x001fe40000800000 */
[----:B------:R-:W-:Y:S01]  /*18300*/  FMNMX.FTZ R91, R51, R70, !PT ;  /* 0x00000046335b7209 */ /* 0x000fe20007810000 */
[----:B------:R-:W-:Y:S01]  /*18310*/  FMUL.FTZ R63, R2, R66 ;  /* 0x00000042023f7220 */ /* 0x000fe20000410000 */
[----:B------:R-:W-:Y:S01]  /*18320*/  ISETP.GT.AND P1, PT, R55, 0x39, PT ;  /* 0x000000393700780c */ /* 0x000fe20003f24270 */
[----:B------:R-:W0:Y:S01]  /*18330*/  MUFU.TANH R58, R58 ;  /* 0x0000003a003a7308 */ /* 0x000e220000002400 */
[----:B------:R-:W-:-:S02]  /*18340*/  FSEL R54, R54, -INF , P2 ;  /* 0xff80000036367808 */ /* 0x000fc40001000000 */
[----:B------:R-:W-:Y:S01]  /*18350*/  FMNMX.FTZ R91, R52, R91, !PT ;  /* 0x0000005b345b7209 */ /* 0x000fe20007810000 */
[C---:B------:R-:W-:Y:S01]  /*18360*/  FMUL.FTZ R66, R2.reuse, R71 ;  /* 0x0000004702427220 */ /* 0x040fe20000410000 */
[----:B------:R-:W-:Y:S01]  /*18370*/  FMUL.FTZ R71, R2, R74 ;  /* 0x0000004a02477220 */ /* 0x000fe20000410000 */
[----:B------:R-:W-:Y:S02]  /*18380*/  ISETP.GT.AND P2, PT, R55, 0x40, PT ;  /* 0x000000403700780c */ /* 0x000fe40003f44270 */
[----:B------:R-:W3:Y:S01]  /*18390*/  MUFU.TANH R59, R59 ;  /* 0x0000003b003b7308 */ /* 0x000ee20000002400 */
[----:B------:R-:W-:Y:S02]  /*183a0*/  FSEL R53, R53, -INF , P1 ;  /* 0xff80000035357808 */ /* 0x000fe40000800000 */
[----:B------:R-:W-:Y:S02]  /*183b0*/  FMNMX.FTZ R74, R54, R91, !PT ;  /* 0x0000005b364a7209 */ /* 0x000fe40007810000 */
[----:B------:R-:W-:-:S02]  /*183c0*/  ISETP.GT.AND P1, PT, R55, 0x41, PT ;  /* 0x000000413700780c */ /* 0x000fc40003f24270 */
[----:B-1----:R-:W-:Y:S01]  /*183d0*/  FSEL R57, R57, -INF , P2 ;  /* 0xff80000039397808 */ /* 0x002fe20001000000 */
[----:B------:R-:W1:Y:S01]  /*183e0*/  MUFU.TANH R63, R63 ;  /* 0x0000003f003f7308 */ /* 0x000e620000002400 */
[----:B------:R-:W-:Y:S02]  /*183f0*/  FMNMX.FTZ R74, R53, R74, !PT ;  /* 0x0000004a354a7209 */ /* 0x000fe40007810000 */
[----:B------:R-:W-:Y:S02]  /*18400*/  ISETP.GT.AND P2, PT, R55, 0x48, PT ;  /* 0x000000483700780c */ /* 0x000fe40003f44270 */
[----:B--2---:R-:W-:Y:S02]  /*18410*/  FSEL R56, R56, -INF , P1 ;  /* 0xff80000038387808 */ /* 0x004fe40000800000 */
[----:B------:R-:W-:Y:S01]  /*18420*/  FMNMX.FTZ R91, R57, R74, !PT ;  /* 0x0000004a395b7209 */ /* 0x000fe20007810000 */
[----:B------:R-:W2:Y:S01]  /*18430*/  MUFU.TANH R62, R62 ;  /* 0x0000003e003e7308 */ /* 0x000ea20000002400 */
[----:B------:R-:W-:-:S02]  /*18440*/  ISETP.GT.AND P1, PT, R55, 0x49, PT ;  /* 0x000000493700780c */ /* 0x000fc40003f24270 */
[----:B0-----:R-:W-:Y:S02]  /*18450*/  FSEL R58, R58, -INF , P2 ;  /* 0xff8000003a3a7808 */ /* 0x001fe40001000000 */
[----:B------:R-:W-:-:S03]  /*18460*/  FMNMX.FTZ R91, R56, R91, !PT ;  /* 0x0000005b385b7209 */ /* 0x000fc60007810000 */
[----:B------:R-:W0:Y:S01]  /*18470*/  MUFU.TANH R67, R67 ;  /* 0x0000004300437308 */ /* 0x000e220000002400 */
[C---:B------:R-:W-:Y:S01]  /*18480*/  FMUL.FTZ R70, R2.reuse, R75 ;  /* 0x0000004b02467220 */ /* 0x040fe20000410000 */
[----:B------:R-:W-:Y:S01]  /*18490*/  FMUL.FTZ R75, R2, R78 ;  /* 0x0000004e024b7220 */ /* 0x000fe20000410000 */
[----:B------:R-:W-:Y:S02]  /*184a0*/  ISETP.GT.AND P2, PT, R55, 0x50, PT ;  /* 0x000000503700780c */ /* 0x000fe40003f44270 */
[----:B---3--:R-:W-:Y:S02]  /*184b0*/  FSEL R59, R59, -INF , P1 ;  /* 0xff8000003b3b7808 */ /* 0x008fe40000800000 */
[----:B------:R-:W-:Y:S01]  /*184c0*/  FMNMX.FTZ R78, R58, R91, !PT ;  /* 0x0000005b3a4e7209 */ /* 0x000fe20007810000 */
[----:B------:R-:W3:Y:S01]  /*184d0*/  MUFU.TANH R66, R66 ;  /* 0x0000004200427308 */ /* 0x000ee20000002400 */
[----:B------:R-:W-:Y:S02]  /*184e0*/  ISETP.GT.AND P1, PT, R55, 0x51, PT ;  /* 0x000000513700780c */ /* 0x000fe40003f24270 */
[----:B-1----:R-:W-:-:S02]  /*184f0*/  FSEL R63, R63, -INF , P2 ;  /* 0xff8000003f3f7808 */ /* 0x002fc40001000000 */
[----:B------:R-:W-:-:S03]  /*18500*/  FMNMX.FTZ R78, R59, R78, !PT ;  /* 0x0000004e3b4e7209 */ /* 0x000fc60007810000 */
[----:B------:R-:W1:Y:S01]  /*18510*/  MUFU.TANH R71, R71 ;  /* 0x0000004700477308 */ /* 0x000e620000002400 */
[----:B------:R-:W-:Y:S01]  /*18520*/  ISETP.GT.AND P2, PT, R55, 0x58, PT ;  /* 0x000000583700780c */ /* 0x000fe20003f44270 */
[----:B------:R-:W-:Y:S01]  /*18530*/  FMUL.FTZ R74, R2, R79 ;  /* 0x0000004f024a7220 */ /* 0x000fe20000410000 */
[----:B--2---:R-:W-:Y:S02]  /*18540*/  FSEL R62, R62, -INF , P1 ;  /* 0xff8000003e3e7808 */ /* 0x004fe40000800000 */
[----:B------:R-:W-:-:S03]  /*18550*/  FMNMX.FTZ R91, R63, R78, !PT ;  /* 0x0000004e3f5b7209 */ /* 0x000fc60007810000 */
[----:B------:R-:W2:Y:S01]  /*18560*/  MUFU.TANH R70, R70 ;  /* 0x0000004600467308 */ /* 0x000ea20000002400 */
[----:B------:R-:W-:Y:S01]  /*18570*/  ISETP.GT.AND P1, PT, R55, 0x59, PT ;  /* 0x000000593700780c */ /* 0x000fe20003f24270 */
[----:B------:R-:W-:Y:S01]  /*18580*/  FMUL.FTZ R79, R2, R82 ;  /* 0x00000052024f7220 */ /* 0x000fe20000410000 */
[----:B0-----:R-:W-:Y:S02]  /*18590*/  FSEL R67, R67, -INF , P2 ;  /* 0xff80000043437808 */ /* 0x001fe40001000000 */
[----:B------:R-:W-:-:S03]  /*185a0*/  FMNMX.FTZ R78, R62, R91, !PT ;  /* 0x0000005b3e4e7209 */ /* 0x000fc60007810000 */
[----:B------:R-:W0:Y:S01]  /*185b0*/  MUFU.TANH R75, R75 ;  /* 0x0000004b004b7308 */ /* 0x000e220000002400 */
[----:B------:R-:W-:Y:S02]  /*185c0*/  ISETP.GT.AND P2, PT, R55, 0x60, PT ;  /* 0x000000603700780c */ /* 0x000fe40003f44270 */
[----:B---3--:R-:W-:Y:S02]  /*185d0*/  FSEL R66, R66, -INF , P1 ;  /* 0xff80000042427808 */ /* 0x008fe40000800000 */
[----:B------:R-:W-:-:S03]  /*185e0*/  FMNMX.FTZ R91, R67, R78, !PT ;  /* 0x0000004e435b7209 */ /* 0x000fc60007810000 */
[----:B------:R-:W3:Y:S01]  /*185f0*/  MUFU.TANH R74, R74 ;  /* 0x0000004a004a7308 */ /* 0x000ee20000002400 */
[----:B------:R-:W-:Y:S02]  /*18600*/  ISETP.GT.AND P1, PT, R55, 0x61, PT ;  /* 0x000000613700780c */ /* 0x000fe40003f24270 */
[----:B-1----:R-:W-:Y:S02]  /*18610*/  FSEL R71, R71, -INF , P2 ;  /* 0xff80000047477808 */ /* 0x002fe40001000000 */
[----:B------:R-:W-:-:S03]  /*18620*/  FMNMX.FTZ R78, R66, R91, !PT ;  /* 0x0000005b424e7209 */ /* 0x000fc60007810000 */
[----:B------:R-:W1:Y:S01]  /*18630*/  MUFU.TANH R79, R79 ;  /* 0x0000004f004f7308 */ /* 0x000e620000002400 */
[----:B------:R-:W-:Y:S02]  /*18640*/  ISETP.GT.AND P2, PT, R55, 0x68, PT ;  /* 0x000000683700780c */ /* 0x000fe40003f44270 */
[----:B--2---:R-:W-:-:S05]  /*18650*/  FSEL R70, R70, -INF , P1 ;  /* 0xff80000046467808 */ /* 0x004fca0000800000 */
[----:B------:R2:W4:Y:S01]  /*18660*/  MUFU.TANH R90, R83 ;  /* 0x00000053005a7308 */ /* 0x0005220000002400 */
[----:B------:R-:W-:Y:S02]  /*18670*/  ISETP.GT.AND P1, PT, R55, 0x69, PT ;  /* 0x000000693700780c */ /* 0x000fe40003f24270 */
[----:B0-----:R-:W-:Y:S02]  /*18680*/  FSEL R75, R75, -INF , P2 ;  /* 0xff8000004b4b7808 */ /* 0x001fe40001000000 */
[----:B--2---:R-:W-:-:S04]  /*18690*/  FMNMX.FTZ R83, R71, R78, !PT ;  /* 0x0000004e47537209 */ /* 0x004fc80007810000 */
[----:B------:R-:W-:Y:S02]  /*186a0*/  FMNMX.FTZ R78, R70, R83, !PT ;  /* 0x00000053464e7209 */ /* 0x000fe40007810000 */
[----:B------:R-:W-:Y:S02]  /*186b0*/  ISETP.GT.AND P2, PT, R55, 0x70, PT ;  /* 0x000000703700780c */ /* 0x000fe40003f44270 */
[----:B---3--:R-:W-:Y:S02]  /*186c0*/  FSEL R74, R74, -INF , P1 ;  /* 0xff8000004a4a7808 */ /* 0x008fe40000800000 */
[----:B------:R-:W-:Y:S02]  /*186d0*/  FMNMX.FTZ R83, R75, R78, !PT ;  /* 0x0000004e4b537209 */ /* 0x000fe40007810000 */
[----:B------:R-:W-:Y:S02]  /*186e0*/  ISETP.GT.AND P1, PT, R55, 0x71, PT ;  /* 0x000000713700780c */ /* 0x000fe40003f24270 */
[----:B-1----:R-:W-:-:S02]  /*186f0*/  FSEL R79, R79, -INF , P2 ;  /* 0xff8000004f4f7808 */ /* 0x002fc40001000000 */
[----:B------:R-:W-:Y:S01]  /*18700*/  FMNMX.FTZ R82, R74, R83, !PT ;  /* 0x000000534a527209 */ /* 0x000fe20007810000 */
[----:B------:R-:W-:Y:S01]  /*18710*/  FMUL.FTZ R78, R2, R60 ;  /* 0x0000003c024e7220 */ /* 0x000fe20000410000 */
[----:B------:R-:W-:Y:S02]  /*18720*/  ISETP.GT.AND P2, PT, R55, 0x78, PT ;  /* 0x000000783700780c */ /* 0x000fe40003f44270 */
[----:B----4-:R-:W-:Y:S02]  /*18730*/  FSEL R60, R90, -INF , P1 ;  /* 0xff8000005a3c7808 */ /* 0x010fe40000800000 */
[----:B------:R-:W-:Y:S01]  /*18740*/  FMNMX.FTZ R83, R79, R82, !PT ;  /* 0x000000524f537209 */ /* 0x000fe20007810000 */
[----:B------:R-:W-:Y:S01]  /*18750*/  FMUL.FTZ R82, R2, R61 ;  /* 0x0000003d02527220 */ /* 0x000fe20000410000 */
[----:B------:R-:W-:Y:S02]  /*18760*/  FSEL R61, R86, -INF , P2 ;  /* 0xff800000563d7808 */ /* 0x000fe40001000000 */
[----:B------:R-:W-:-:S02]  /*18770*/  ISETP.GT.AND P1, PT, R55, 0x79, PT ;  /* 0x000000793700780c */ /* 0x000fc40003f24270 */
[----:B------:R-:W-:Y:S02]  /*18780*/  FMNMX.FTZ R86, R60, R83, !PT ;  /* 0x000000533c567209 */ /* 0x000fe40007810000 */
[----:B------:R-:W-:Y:S02]  /*18790*/  FSEL R55, R87, -INF , P1 ;  /* 0xff80000057377808 */ /* 0x000fe40000800000 */
[----:B------:R-:W-:-:S04]  /*187a0*/  FMNMX.FTZ R86, R61, R86, !PT ;  /* 0x000000563d567209 */ /* 0x000fc80007810000 */
[----:B------:R-:W-:-:S05]  /*187b0*/  FMNMX.FTZ R86, R55, R86, !PT ;  /* 0x0000005637567209 */ /* 0x000fca0007810000 */
[----:B------:R-:W0:Y:S04]  /*187c0*/  SHFL.BFLY PT, R83, R86, 0x2, 0x1f ;  /* 0x0c401f0056537f89 */ /* 0x000e2800000e0000 */
[----:B------:R-:W1:Y:S01]  /*187d0*/  SHFL.IDX PT, R34, R34, RZ, 0x1c1f ;  /* 0x001c1fff22227589 */ /* 0x000e6200000e0000 */
[----:B0-----:R-:W-:-:S05]  /*187e0*/  FMNMX.FTZ R83, R86, R83, !PT ;  /* 0x0000005356537209 */ /* 0x001fca0007810000 */
[----:B------:R-:W0:Y:S01]  /*187f0*/  SHFL.BFLY PT, R168, R83, 0x1, 0x1f ;  /* 0x0c201f0053a87f89 */ /* 0x000e2200000e0000 */
[----:B------:R-:W-:Y:S01]  /*18800*/  IMAD.U32 R87, RZ, RZ, UR41 ;  /* 0x00000029ff577e24 */ /* 0x000fe2000f8e00ff */
[----:B-1----:R-:W-:-:S04]  /*18810*/  VIADDMNMX R37, R34, R37, R38, PT ;  /* 0x0000002522257246 */ /* 0x002fc80003800126 */
[C---:B------:R-:W-:Y:S02]  /*18820*/  ISETP.GT.AND P2, PT, R37.reuse, 0x1, PT ;  /* 0x000000012500780c */ /* 0x040fe40003f44270 */
[----:B------:R-:W-:Y:S02]  /*18830*/  ISETP.GT.AND P3, PT, R37, 0x8, PT ;  /* 0x000000082500780c */ /* 0x000fe40003f64270 */
[----:B0-----:R-:W-:Y:S01]  /*18840*/  FMNMX.FTZ R168, R83, R168, !PT ;  /* 0x000000a853a87209 */ /* 0x001fe20007810000 */
[----:B------:R-:W-:-:S03]  /*18850*/  FMUL.FTZ R83, R2, R84 ;  /* 0x0000005402537220 */ /* 0x000fc60000410000 */
[C---:B------:R-:W-:Y:S01]  /*18860*/  FSETP.NEU.FTZ.AND P1, PT, R168.reuse, -INF , PT ;  /* 0xff800000a800780b */ /* 0x040fe20003f3d000 */
[----:B------:R-:W-:-:S05]  /*18870*/  FFMA.FTZ R84, R168, R87, -8 ;  /* 0xc1000000a8547423 */ /* 0x000fca0000010057 */
[----:B------:R-:W-:Y:S02]  /*18880*/  FSEL R84, R84, RZ, P1 ;  /* 0x000000ff54547208 */ /* 0x000fe40000800000 */
[----:B------:R-:W-:-:S03]  /*18890*/  ISETP.GT.AND P1, PT, R37, RZ, PT ;  /* 0x000000ff2500720c */ /* 0x000fc60003f24270 */
[--C-:B------:R-:W-:Y:S01]  /*188a0*/  FFMA.FTZ R153, R39, UR41, -R84.reuse ;  /* 0x0000002927997c23 */ /* 0x100fe20008010854 */
[----:B------:R-:W-:Y:S02]  /*188b0*/  FSEL R0, R0, -INF , P1 ;  /* 0xff80000000007808 */ /* 0x000fe40000800000 */
[----:B------:R-:W-:Y:S02]  /*188c0*/  FSEL R39, R6, -INF , P2 ;  /* 0xff80000006277808 */ /* 0x000fe40001000000 */
[----:B------:R-:W-:Y:S02]  /*188d0*/  ISETP.GT.AND P1, PT, R37, 0x9, PT ;  /* 0x000000092500780c */ /* 0x000fe40003f24270 */
[----:B------:R-:W-:Y:S02]  /*188e0*/  FSEL R7, R7, -INF , P3 ;  /* 0xff80000007077808 */ /* 0x000fe40001800000 */
[----:B------:R-:W-:Y:S01]  /*188f0*/  FMNMX.FTZ R38, R0, R39, !PT ;  /* 0x0000002700267209 */ /* 0x000fe20007810000 */
[--C-:B------:R-:W-:Y:S01]  /*18900*/  FFMA.FTZ R34, R40, UR41, -R84.reuse ;  /* 0x0000002928227c23 */ /* 0x100fe20008010854 */
[----:B------:R-:W-:-:S01]  /*18910*/  FFMA.FTZ R40, R41, UR41, -R84 ;  /* 0x0000002929287c23 */ /* 0x000fc20008010854 */
[----:B------:R-:W-:-:S02]  /*18920*/  ISETP.GT.AND P2, PT, R37, 0x10, PT ;  /* 0x000000102500780c */ /* 0x000fc40003f44270 */
[----:B------:R-:W-:Y:S02]  /*18930*/  FSEL R8, R8, -INF , P1 ;  /* 0xff80000008087808 */ /* 0x000fe40000800000 */
[----:B------:R-:W-:Y:S02]  /*18940*/  FMNMX.FTZ R41, R7, R38, !PT ;  /* 0x0000002607297209 */ /* 0x000fe40007810000 */
[----:B------:R-:W-:Y:S02]  /*18950*/  ISETP.GT.AND P1, PT, R37, 0x11, PT ;  /* 0x000000112500780c */ /* 0x000fe40003f24270 */
[----:B------:R-:W-:Y:S02]  /*18960*/  FSEL R38, R9, -INF , P2 ;  /* 0xff80000009267808 */ /* 0x000fe40001000000 */
[----:B------:R-:W-:Y:S01]  /*18970*/  FMNMX.FTZ R41, R8, R41, !PT ;  /* 0x0000002908297209 */ /* 0x000fe20007810000 */
[----:B------:R0:W-:Y:S01]  /*18980*/  MUFU.EX2 R6, R40 ;  /* 0x0000002800067308 */ /* 0x0001e20000000800 */
[----:B------:R-:W-:-:S02]  /*18990*/  ISETP.GT.AND P2, PT, R37, 0x18, PT ;  /* 0x000000182500780c */ /* 0x000fc40003f44270 */
[----:B------:R-:W-:Y:S01]  /*189a0*/  FMNMX.FTZ R41, R38, R41, !PT ;  /* 0x0000002926297209 */ /* 0x000fe20007810000 */
[----:B------:R-:W-:-:S01]  /*189b0*/  FFMA.FTZ R42, R42, UR41, -R84 ;  /* 0x000000292a2a7c23 */ /* 0x000fc20008010854 */
[----:B------:R-:W-:Y:S02]  /*189c0*/  FSEL R24, R24, -INF , P2 ;  /* 0xff80000018187808 */ /* 0x000fe40001000000 */
[----:B0-----:R-:W-:Y:S02]  /*189d0*/  FSEL R40, R21, -INF , P1 ;  /* 0xff80000015287808 */ /* 0x001fe40000800000 */
[C---:B------:R-:W-:Y:S02]  /*189e0*/  ISETP.GT.AND P1, PT, R37.reuse, 0x19, PT ;  /* 0x000000192500780c */ /* 0x040fe40003f24270 */
[----:B------:R-:W-:Y:S01]  /*189f0*/  FMNMX.FTZ R41, R40, R41, !PT ;  /* 0x0000002928297209 */ /* 0x000fe20007810000 */
[----:B------:R0:W-:Y:S01]  /*18a00*/  MUFU.EX2 R9, R42 ;  /* 0x0000002a00097308 */ /* 0x0001e20000000800 */
[----:B------:R-:W-:-:S02]  /*18a10*/  ISETP.GT.AND P2, PT, R37, 0x20, PT ;  /* 0x000000202500780c */ /* 0x000fc40003f44270 */
[----:B------:R-:W-:Y:S02]  /*18a20*/  FSEL R25, R25, -INF , P1 ;  /* 0xff80000019197808 */ /* 0x000fe40000800000 */
[----:B------:R-:W-:Y:S02]  /*18a30*/  ISETP.GT.AND P1, PT, R37, 0x21, PT ;  /* 0x000000212500780c */ /* 0x000fe40003f24270 */
[----:B0-----:R-:W-:Y:S02]  /*18a40*/  FMNMX.FTZ R42, R24, R41, !PT ;  /* 0x00000029182a7209 */ /* 0x001fe40007810000 */
[----:B------:R-:W-:Y:S02]  /*18a50*/  FSEL R41, R26, -INF , P2 ;  /* 0xff8000001a297808 */ /* 0x000fe40001000000 */
[----:B------:R-:W-:Y:S01]  /*18a60*/  FMNMX.FTZ R42, R25, R42, !PT ;  /* 0x0000002a192a7209 */ /* 0x000fe20007810000 */
[----:B------:R-:W0:Y:S01]  /*18a70*/  MUFU.TANH R31, R31 ;  /* 0x0000001f001f7308 */ /* 0x000e220000002400 */
[----:B------:R-:W-:-:S01]  /*18a80*/  FFMA.FTZ R155, R44, UR41, -R84 ;  /* 0x000000292c9b7c23 */ /* 0x000fc20008010854 */
[----:B------:R-:W-:-:S02]  /*18a90*/  ISETP.GT.AND P2, PT, R37, 0x28, PT ;  /* 0x000000282500780c */ /* 0x000fc40003f44270 */
[----:B------:R-:W-:Y:S02]  /*18aa0*/  FSEL R27, R27, -INF , P1 ;  /* 0xff8000001b1b7808 */ /* 0x000fe40000800000 */
[----:B------:R-:W-:Y:S02]  /*18ab0*/  FMNMX.FTZ R44, R41, R42, !PT ;  /* 0x0000002a292c7209 */ /* 0x000fe40007810000 */
[----:B------:R-:W1:Y:S01]  /*18ac0*/  MUFU.TANH R32, R32 ;  /* 0x0000002000207308 */ /* 0x000e620000002400 */
[----:B------:R-:W-:Y:S02]  /*18ad0*/  ISETP.GT.AND P1, PT, R37, 0x29, PT ;  /* 0x000000292500780c */ /* 0x000fe40003f24270 */
[----:B------:R-:W-:Y:S02]  /*18ae0*/  FSEL R42, R28, -INF , P2 ;  /* 0xff8000001c2a7808 */ /* 0x000fe40001000000 */
[----:B------:R-:W-:Y:S01]  /*18af0*/  FMNMX.FTZ R21, R27, R44, !PT ;  /* 0x0000002c1b157209 */ /* 0x000fe20007810000 */
[----:B------:R-:W-:Y:S01]  /*18b00*/  FFMA.FTZ R43, R43, UR41, -R84 ;  /* 0x000000292b2b7c23 */ /* 0x000fe20008010854 */
[----:B------:R-:W-:Y:S01]  /*18b10*/  ISETP.GT.AND P2, PT, R37, 0x30, PT ;  /* 0x000000302500780c */ /* 0x000fe20003f44270 */
[----:B------:R-:W2:Y:S01]  /*18b20*/  MUFU.TANH R33, R33 ;  /* 0x0000002100217308 */ /* 0x000ea20000002400 */
[----:B------:R-:W-:-:S02]  /*18b30*/  FSEL R29, R29, -INF , P1 ;  /* 0xff8000001d1d7808 */ /* 0x000fc40000800000 */
[----:B------:R-:W-:Y:S02]  /*18b40*/  FMNMX.FTZ R44, R42, R21, !PT ;  /* 0x000000152a2c7209 */ /* 0x000fe40007810000 */
[----:B------:R-:W-:Y:S02]  /*18b50*/  ISETP.GT.AND P1, PT, R37, 0x31, PT ;  /* 0x000000312500780c */ /* 0x000fe40003f24270 */
[----:B------:R-:W-:Y:S01]  /*18b60*/  FMNMX.FTZ R44, R29, R44, !PT ;  /* 0x0000002c1d2c7209 */ /* 0x000fe20007810000 */
[----:B------:R-:W3:Y:S01]  /*18b70*/  MUFU.TANH R35, R35 ;  /* 0x0000002300237308 */ /* 0x000ee20000002400 */
[----:B0-----:R-:W-:-:S07]  /*18b80*/  FSEL R31, R31, -INF , P1 ;  /* 0xff8000001f1f7808 */ /* 0x001fce0000800000 */
[----:B------:R0:W-:Y:S01]  /*18b90*/  MUFU.EX2 R26, R43 ;  /* 0x0000002b001a7308 */ /* 0x0001e20000000800 */
[----:B------:R-:W-:Y:S02]  /*18ba0*/  ISETP.GT.AND P1, PT, R37, 0x39, PT ;  /* 0x000000392500780c */ /* 0x000fe40003f24270 */
[----:B0-----:R-:W-:-:S05]  /*18bb0*/  FSEL R43, R30, -INF , P2 ;  /* 0xff8000001e2b7808 */ /* 0x001fca0001000000 */
[----:B------:R-:W0:Y:S01]  /*18bc0*/  MUFU.TANH R36, R36 ;  /* 0x0000002400247308 */ /* 0x000e220000002400 */
[----:B------:R-:W-:Y:S02]  /*18bd0*/  ISETP.GT.AND P2, PT, R37, 0x38, PT ;  /* 0x000000382500780c */ /* 0x000fe40003f44270 */
[----:B------:R-:W-:Y:S01]  /*18be0*/  FMNMX.FTZ R44, R43, R44, !PT ;  /* 0x0000002c2b2c7209 */ /* 0x000fe20007810000 */
[----:B------:R-:W-:Y:S01]  /*18bf0*/  FMUL.FTZ R64, R2, R64 ;  /* 0x0000004002407220 */ /* 0x000fe20000410000 */
[----:B-1----:R-:W-:Y:S02]  /*18c00*/  FSEL R32, R32, -INF , P2 ;  /* 0xff80000020207808 */ /* 0x002fe40001000000 */
[----:B------:R-:W-:Y:S01]  /*18c10*/  FMNMX.FTZ R21, R31, R44, !PT ;  /* 0x0000002c1f157209 */ /* 0x000fe20007810000 */
[----:B------:R-:W1:Y:S01]  /*18c20*/  MUFU.TANH R78, R78 ;  /* 0x0000004e004e7308 */ /* 0x000e620000002400 */
[----:B------:R-:W-:Y:S01]  /*18c30*/  ISETP.GT.AND P2, PT, R37, 0x40, PT ;  /* 0x000000402500780c */ /* 0x000fe20003f44270 */
[----:B------:R-:W-:Y:S01]  /*18c40*/  FMUL.FTZ R65, R2, R65 ;  /* 0x0000004102417220 */ /* 0x000fe20000410000 */
[----:B--2---:R-:W-:-:S02]  /*18c50*/  FSEL R33, R33, -INF , P1 ;  /* 0xff80000021217808 */ /* 0x004fc40000800000 */
[----:B------:R-:W-:-:S03]  /*18c60*/  FMNMX.FTZ R44, R32, R21, !PT ;  /* 0x00000015202c7209 */ /* 0x000fc60007810000 */
[----:B------:R-:W2:Y:S01]  /*18c70*/  MUFU.TANH R82, R82 ;  /* 0x0000005200527308 */ /* 0x000ea20000002400 */
[----:B------:R-:W-:Y:S01]  /*18c80*/  ISETP.GT.AND P1, PT, R37, 0x41, PT ;  /* 0x000000412500780c */ /* 0x000fe20003f24270 */
[----:B------:R-:W-:Y:S01]  /*18c90*/  FMUL.FTZ R68, R2, R68 ;  /* 0x0000004402447220 */ /* 0x000fe20000410000 */
[----:B---3--:R-:W-:Y:S02]  /*18ca0*/  FSEL R35, R35, -INF , P2 ;  /* 0xff80000023237808 */ /* 0x008fe40001000000 */
[----:B------:R-:W-:-:S03]  /*18cb0*/  FMNMX.FTZ R44, R33, R44, !PT ;  /* 0x0000002c212c7209 */ /* 0x000fc60007810000 */
[----:B------:R-:W3:Y:S01]  /*18cc0*/  MUFU.TANH R64, R64 ;  /* 0x0000004000407308 */ /* 0x000ee20000002400 */
[----:B------:R-:W-:Y:S01]  /*18cd0*/  ISETP.GT.AND P2, PT, R37, 0x48, PT ;  /* 0x000000482500780c */ /* 0x000fe20003f44270 */
[----:B------:R-:W-:Y:S01]  /*18ce0*/  FMUL.FTZ R69, R2, R69 ;  /* 0x0000004502457220 */ /* 0x000fe20000410000 */
[----:B0-----:R-:W-:Y:S02]  /*18cf0*/  FSEL R36, R36, -INF , P1 ;  /* 0xff80000024247808 */ /* 0x001fe40000800000 */
[----:B------:R-:W-:-:S03]  /*18d00*/  FMNMX.FTZ R21, R35, R44, !PT ;  /* 0x0000002c23157209 */ /* 0x000fc60007810000 */
[----:B------:R-:W0:Y:S01]  /*18d10*/  MUFU.TANH R65, R65 ;  /* 0x0000004100417308 */ /* 0x000e220000002400 */
[----:B------:R-:W-:Y:S01]  /*18d20*/  ISETP.GT.AND P1, PT, R37, 0x49, PT ;  /* 0x000000492500780c */ /* 0x000fe20003f24270 */
[----:B------:R-:W-:Y:S01]  /*18d30*/  FMUL.FTZ R72, R2, R72 ;  /* 0x0000004802487220 */ /* 0x000fe20000410000 */
[----:B-1----:R-:W-:Y:S02]  /*18d40*/  FSEL R78, R78, -INF , P2 ;  /* 0xff8000004e4e7808 */ /* 0x002fe40001000000 */
[----:B------:R-:W-:-:S03]  /*18d50*/  FMNMX.FTZ R21, R36, R21, !PT ;  /* 0x0000001524157209 */ /* 0x000fc60007810000 */
[----:B------:R-:W1:Y:S01]  /*18d60*/  MUFU.TANH R68, R68 ;  /* 0x0000004400447308 */ /* 0x000e620000002400 */
[----:B------:R-:W-:Y:S01]  /*18d70*/  ISETP.GT.AND P2, PT, R37, 0x50, PT ;  /* 0x000000502500780c */ /* 0x000fe20003f44270 */
[----:B------:R-:W-:Y:S01]  /*18d80*/  FMUL.FTZ R73, R2, R73 ;  /* 0x0000004902497220 */ /* 0x000fe20000410000 */
[----:B--2---:R-:W-:Y:S02]  /*18d90*/  FSEL R82, R82, -INF , P1 ;  /* 0xff80000052527808 */ /* 0x004fe40000800000 */
[----:B------:R-:W-:-:S03]  /*18da0*/  FMNMX.FTZ R21, R78, R21, !PT ;  /* 0x000000154e157209 */ /* 0x000fc60007810000 */
[----:B------:R-:W2:Y:S01]  /*18db0*/  MUFU.TANH R69, R69 ;  /* 0x0000004500457308 */ /* 0x000ea20000002400 */
[----:B------:R-:W-:-:S01]  /*18dc0*/  FFMA.FTZ R46, R46, UR41, -R84 ;  /* 0x000000292e2e7c23 */ /* 0x000fc20008010854 */
[C---:B------:R-:W-:Y:S01]  /*18dd0*/  ISETP.GT.AND P1, PT, R37.reuse, 0x51, PT ;  /* 0x000000512500780c */ /* 0x040fe20003f24270 */
[----:B------:R-:W-:Y:S01]  /*18de0*/  FMUL.FTZ R76, R2, R76 ;  /* 0x0000004c024c7220 */ /* 0x000fe20000410000 */
[----:B---3--:R-:W-:Y:S02]  /*18df0*/  FSEL R64, R64, -INF , P2 ;  /* 0xff80000040407808 */ /* 0x008fe40001000000 */
[----:B------:R-:W-:Y:S02]  /*18e00*/  FMNMX.FTZ R21, R82, R21, !PT ;  /* 0x0000001552157209 */ /* 0x000fe40007810000 */
[----:B------:R-:W3:Y:S01]  /*18e10*/  MUFU.TANH R72, R72 ;  /* 0x0000004800487308 */ /* 0x000ee20000002400 */
[----:B------:R-:W-:Y:S01]  /*18e20*/  ISETP.GT.AND P2, PT, R37, 0x58, PT ;  /* 0x000000582500780c */ /* 0x000fe20003f44270 */
[----:B------:R-:W-:Y:S01]  /*18e30*/  FMUL.FTZ R77, R2, R77 ;  /* 0x0000004d024d7220 */ /* 0x000fe20000410000 */
[----:B0-----:R-:W-:-:S05]  /*18e40*/  FSEL R65, R65, -INF , P1 ;  /* 0xff80000041417808 */ /* 0x001fca0000800000 */
[----:B------:R-:W0:Y:S01]  /*18e50*/  MUFU.TANH R73, R73 ;  /* 0x0000004900497308 */ /* 0x000e220000002400 */
[----:B------:R-:W-:Y:S01]  /*18e60*/  ISETP.GT.AND P1, PT, R37, 0x59, PT ;  /* 0x000000592500780c */ /* 0x000fe20003f24270 */
[----:B------:R-:W-:Y:S01]  /*18e70*/  FMUL.FTZ R80, R2, R80 ;  /* 0x0000005002507220 */ /* 0x000fe20000410000 */
[----:B-1----:R-:W-:-:S05]  /*18e80*/  FSEL R68, R68, -INF , P2 ;  /* 0xff80000044447808 */ /* 0x002fca0001000000 */
[----:B------:R1:W-:Y:S01]  /*18e90*/  MUFU.EX2 R28, R46 ;  /* 0x0000002e001c7308 */ /* 0x0003e20000000800 */
[----:B------:R-:W-:-:S01]  /*18ea0*/  FFMA.FTZ R30, R48, UR41, -R84 ;  /* 0x00000029301e7c23 */ /* 0x000fc20008010854 */
[----:B-1----:R-:W-:-:S06]  /*18eb0*/  FMNMX.FTZ R46, R64, R21, !PT ;  /* 0x00000015402e7209 */ /* 0x002fcc0007810000 */
[----:B------:R-:W1:Y:S01]  /*18ec0*/  MUFU.TANH R76, R76 ;  /* 0x0000004c004c7308 */ /* 0x000e620000002400 */
[----:B------:R-:W-:Y:S01]  /*18ed0*/  FMNMX.FTZ R21, R65, R46, !PT ;  /* 0x0000002e41157209 */ /* 0x000fe20007810000 */
[----:B------:R-:W-:Y:S01]  /*18ee0*/  FMUL.FTZ R81, R2, R81 ;  /* 0x0000005102517220 */ /* 0x000fe20000410000 */
[----:B------:R-:W-:Y:S02]  /*18ef0*/  ISETP.GT.AND P2, PT, R37, 0x60, PT ;  /* 0x000000602500780c */ /* 0x000fe40003f44270 */
[----:B--2---:R-:W-:-:S03]  /*18f00*/  FSEL R69, R69, -INF , P1 ;  /* 0xff80000045457808 */ /* 0x004fc60000800000 */
[----:B------:R-:W2:Y:S01]  /*18f10*/  MUFU.TANH R77, R77 ;  /* 0x0000004d004d7308 */ /* 0x000ea20000002400 */
[----:B------:R-:W-:Y:S02]  /*18f20*/  FMNMX.FTZ R48, R68, R21, !PT ;  /* 0x0000001544307209 */ /* 0x000fe40007810000 */
[----:B------:R-:W-:Y:S02]  /*18f30*/  ISETP.GT.AND P1, PT, R37, 0x61, PT ;  /* 0x000000612500780c */ /* 0x000fe40003f24270 */
[----:B---3--:R-:W-:Y:S02]  /*18f40*/  FSEL R72, R72, -INF , P2 ;  /* 0xff80000048487808 */ /* 0x008fe40001000000 */
[----:B------:R-:W-:Y:S01]  /*18f50*/  FMNMX.FTZ R21, R69, R48, !PT ;  /* 0x0000003045157209 */ /* 0x000fe20007810000 */
[----:B------:R-:W3:Y:S01]  /*18f60*/  MUFU.TANH R80, R80 ;  /* 0x0000005000507308 */ /* 0x000ee20000002400 */
[----:B------:R-:W-:Y:S01]  /*18f70*/  ISETP.GT.AND P2, PT, R37, 0x68, PT ;  /* 0x000000682500780c */ /* 0x000fe20003f44270 */
[----:B------:R-:W-:Y:S01]  /*18f80*/  FMUL.FTZ R85, R2, R85 ;  /* 0x0000005502557220 */ /* 0x000fe20000410000 */
[----:B0-----:R-:W-:-:S02]  /*18f90*/  FSEL R73, R73, -INF , P1 ;  /* 0xff80000049497808 */ /* 0x001fc40000800000 */
[----:B------:R-:W-:-:S03]  /*18fa0*/  FMNMX.FTZ R48, R72, R21, !PT ;  /* 0x0000001548307209 */ /* 0x000fc60007810000 */
[----:B------:R-:W0:Y:S01]  /*18fb0*/  MUFU.TANH R81, R81 ;  /* 0x0000005100517308 */ /* 0x000e220000002400 */
[----:B------:R-:W-:Y:S02]  /*18fc0*/  ISETP.GT.AND P1, PT, R37, 0x69, PT ;  /* 0x000000692500780c */ /* 0x000fe40003f24270 */
[----:B-1----:R-:W-:Y:S02]  /*18fd0*/  FSEL R76, R76, -INF , P2 ;  /* 0xff8000004c4c7808 */ /* 0x002fe40001000000 */
[----:B------:R-:W-:-:S03]  /*18fe0*/  FMNMX.FTZ R21, R73, R48, !PT ;  /* 0x0000003049157209 */ /* 0x000fc60007810000 */
[----:B------:R-:W1:Y:S01]  /*18ff0*/  MUFU.TANH R83, R83 ;  /* 0x0000005300537308 */ /* 0x000e620000002400 */
[----:B------:R-:W-:Y:S02]  /*19000*/  ISETP.GT.AND P2, PT, R37, 0x70, PT ;  /* 0x000000702500780c */ /* 0x000fe40003f44270 */
[----:B--2---:R-:W-:Y:S02]  /*19010*/  FSEL R77, R77, -INF , P1 ;  /* 0xff8000004d4d7808 */ /* 0x004fe40000800000 */
[----:B------:R-:W-:-:S03]  /*19020*/  FMNMX.FTZ R48, R76, R21, !PT ;  /* 0x000000154c307209 */ /* 0x000fc60007810000 */
[----:B------:R-:W2:Y:S01]  /*19030*/  MUFU.TANH R85, R85 ;  /* 0x0000005500557308 */ /* 0x000ea20000002400 */
[----:B------:R-:W-:Y:S02]  /*19040*/  ISETP.GT.AND P1, PT, R37, 0x71, PT ;  /* 0x000000712500780c */ /* 0x000fe40003f24270 */
[----:B---3--:R-:W-:Y:S02]  /*19050*/  FSEL R80, R80, -INF , P2 ;  /* 0xff80000050507808 */ /* 0x008fe40001000000 */
[----:B------:R-:W-:Y:S02]  /*19060*/  FMNMX.FTZ R21, R77, R48, !PT ;  /* 0x000000304d157209 */ /* 0x000fe40007810000 */
[----:B------:R-:W-:Y:S02]  /*19070*/  ISETP.GT.AND P2, PT, R37, 0x78, PT ;  /* 0x000000782500780c */ /* 0x000fe40003f44270 */
[----:B0-----:R-:W-:Y:S02]  /*19080*/  FSEL R81, R81, -INF , P1 ;  /* 0xff80000051517808 */ /* 0x001fe40000800000 */
[----:B------:R-:W-:-:S02]  /*19090*/  FMNMX.FTZ R48, R80, R21, !PT ;  /* 0x0000001550307209 */ /* 0x000fc40007810000 */
[----:B------:R-:W-:Y:S02]  /*190a0*/  ISETP.GT.AND P1, PT, R37, 0x79, PT ;  /* 0x000000792500780c */ /* 0x000fe40003f24270 */
[----:B-1----:R-:W-:Y:S02]  /*190b0*/  FSEL R83, R83, -INF , P2 ;  /* 0xff80000053537808 */ /* 0x002fe40001000000 */
[----:B------:R-:W-:Y:S01]  /*190c0*/  FMNMX.FTZ R48, R81, R48, !PT ;  /* 0x0000003051307209 */ /* 0x000fe20007810000 */
[--C-:B------:R-:W-:Y:S01]  /*190d0*/  FFMA.FTZ R157, R47, UR41, -R84.reuse ;  /* 0x000000292f9d7c23 */ /* 0x100fe20008010854 */
[----:B------:R-:W-:-:S01]  /*190e0*/  FFMA.FTZ R47, R50, UR41, -R84 ;  /* 0x00000029322f7c23 */ /* 0x000fc20008010854 */
[----:B--2---:R-:W-:Y:S02]  /*190f0*/  FSEL R85, R85, -INF , P1 ;  /* 0xff80000055557808 */ /* 0x004fe40000800000 */
[----:B------:R-:W-:-:S04]  /*19100*/  FMNMX.FTZ R50, R83, R48, !PT ;  /* 0x0000003053327209 */ /* 0x000fc80007810000 */
[----:B------:R-:W-:Y:S01]  /*19110*/  FMNMX.FTZ R21, R85, R50, !PT ;  /* 0x0000003255157209 */ /* 0x000fe20007810000 */
[----:B------:R-:W-:-:S04]  /*19120*/  FFMA.FTZ R46, R52, UR41, -R84 ;  /* 0x00000029342e7c23 */ /* 0x000fc80008010854 */
[----:B------:R-:W0:Y:S01]  /*19130*/  SHFL.BFLY PT, R52, R21, 0x2, 0x1f ;  /* 0x0c401f0015347f89 */ /* 0x000e2200000e0000 */
[----:B------:R-:W-:-:S04]  /*19140*/  FFMA.FTZ R56, R56, UR41, -R84 ;  /* 0x0000002938387c23 */ /* 0x000fc80008010854 */
[----:B------:R0:W-:Y:S02]  /*19150*/  MUFU.EX2 R48, R56 ;  /* 0x0000003800307308 */ /* 0x0001e40000000800 */
[----:B0-----:R-:W-:-:S05]  /*19160*/  FMNMX.FTZ R56, R21, R52, !PT ;  /* 0x0000003415387209 */ /* 0x001fca0007810000 */
[----:B------:R-:W0:Y:S01]  /*19170*/  SHFL.BFLY PT, R21, R56, 0x1, 0x1f ;  /* 0x0c201f0038157f89 */ /* 0x000e2200000e0000 */
[----:B------:R-:W-:Y:S01]  /*19180*/  MUFU.EX2 R153, R153 ;  /* 0x0000009900997308 */ /* 0x000fe20000000800 */
[----:B------:R-:W-:-:S01]  /*19190*/  FFMA.FTZ R52, R70, UR41, -R84 ;  /* 0x0000002946347c23 */ /* 0x000fc20008010854 */
[----:B0-----:R-:W-:Y:S01]  /*191a0*/  FMNMX.FTZ R21, R56, R21, !PT ;  /* 0x0000001538157209 */ /* 0x001fe20007810000 */
[----:B------:R-:W-:-:S01]  /*191b0*/  FFMA.FTZ R56, R60, UR41, -R84 ;  /* 0x000000293c387c23 */ /* 0x000fc20008010854 */
[----:B------:R-:W-:Y:S02]  /*191c0*/  IMAD.U32 R60, RZ, RZ, UR41 ;  /* 0x00000029ff3c7e24 */ /* 0x000fe4000f8e00ff */
[C---:B------:R-:W-:Y:S02]  /*191d0*/  FSETP.NEU.FTZ.AND P1, PT, R21.reuse, -INF , PT ;  /* 0xff8000001500780b */ /* 0x040fe40003f3d000 */
[----:B------:R-:W-:-:S05]  /*191e0*/  FFMA.FTZ R60, R21, R60, -8 ;  /* 0xc1000000153c7423 */ /* 0x000fca000001003c */
[----:B------:R-:W-:-:S05]  /*191f0*/  FSEL R60, R60, RZ, P1 ;  /* 0x000000ff3c3c7208 */ /* 0x000fca0000800000 */
[--C-:B------:R-:W-:Y:S01]  /*19200*/  FFMA.FTZ R152, R0, UR41, -R60.reuse ;  /* 0x0000002900987c23 */ /* 0x100fe2000801083c */
[----:B------:R-:W-:-:S01]  /*19210*/  FFMA.FTZ R39, R39, UR41, -R60 ;  /* 0x0000002927277c23 */ /* 0x000fc2000801083c */
[----:B------:R-:W-:Y:S01]  /*19220*/  FFMA.FTZ R0, R7, UR41, -R60 ;  /* 0x0000002907007c23 */ /* 0x000fe2000801083c */
[----:B------:R-:W0:Y:S01]  /*19230*/  MUFU.EX2 R34, R34 ;  /* 0x0000002200227308 */ /* 0x000e220000000800 */
[----:B------:R-:W-:-:S01]  /*19240*/  FFMA.FTZ R70, R55, UR41, -R84 ;  /* 0x0000002937467c23 */ /* 0x000fc20008010854 */
[----:B------:R-:W-:-:S06]  /*19250*/  FFMA.FTZ R55, R8, UR41, -R60 ;  /* 0x0000002908377c23 */ /* 0x000fcc000801083c */
[----:B------:R-:W-:Y:S01]  /*19260*/  MUFU.EX2 R152, R152 ;  /* 0x0000009800987308 */ /* 0x000fe20000000800 */
[----:B------:R-:W-:-:S07]  /*19270*/  FFMA.FTZ R154, R38, UR41, -R60 ;  /* 0x00000029269a7c23 */ /* 0x000fce000801083c */
[----:B------:R-:W1:Y:S01]  /*19280*/  MUFU.EX2 R39, R39 ;  /* 0x0000002700277308 */ /* 0x000e620000000800 */
[----:B------:R-:W-:-:S07]  /*19290*/  FFMA.FTZ R7, R40, UR41, -R60 ;  /* 0x0000002928077c23 */ /* 0x000fce000801083c */
[----:B------:R-:W2:Y:S01]  /*192a0*/  MUFU.EX2 R0, R0 ;  /* 0x0000000000007308 */ /* 0x000ea20000000800 */
[----:B------:R-:W-:-:S01]  /*192b0*/  FFMA.FTZ R37, R58, UR41, -R84 ;  /* 0x000000293a257c23 */ /* 0x000fc20008010854 */
[----:B------:R-:W-:-:S06]  /*192c0*/  FFMA.FTZ R58, R59, UR41, -R84 ;  /* 0x000000293b3a7c23 */ /* 0x000fcc0008010854 */
[----:B------:R-:W3:Y:S01]  /*192d0*/  MUFU.EX2 R55, R55 ;  /* 0x0000003700377308 */ /* 0x000ee20000000800 */
[----:B------:R-:W-:-:S01]  /*192e0*/  FFMA.FTZ R8, R24, UR41, -R60 ;  /* 0x0000002918087c23 */ /* 0x000fc2000801083c */
[--C-:B------:R-:W-:Y:S01]  /*192f0*/  FFMA.FTZ R59, R25, UR41, -R60.reuse ;  /* 0x00000029193b7c23 */ /* 0x100fe2000801083c */
[----:B------:R-:W-:-:S01]  /*19300*/  FFMA.FTZ R158, R43, UR41, -R60 ;  /* 0x000000292b9e7c23 */ /* 0x000fc2000801083c */
[----:B------:R-:W-:-:S04]  /*19310*/  FFMA.FTZ R25, R27, UR41, -R60 ;  /* 0x000000291b197c23 */ /* 0x000fc8000801083c */
[----:B------:R-:W4:Y:S01]  /*19320*/  MUFU.EX2 R155, R155 ;  /* 0x0000009b009b7308 */ /* 0x000f220000000800 */
[----:B------:R-:W-:-:S01]  /*19330*/  FFMA.FTZ R43, R33, UR41, -R60 ;  /* 0x00000029212b7c23 */ /* 0x000fc2000801083c */
[----:B------:R-:W-:Y:S01]  /*19340*/  FFMA.FTZ R27, R31, UR41, -R60 ;  /* 0x000000291f1b7c23 */ /* 0x000fe2000801083c */
[----:B0-----:R-:W-:-:S05]  /*19350*/  FADD.FTZ R33, R153, R34 ;  /* 0x0000002299217221 */ /* 0x001fca0000010000 */
[----:B------:R-:W0:Y:S01]  /*19360*/  MUFU.EX2 R154, R154 ;  /* 0x0000009a009a7308 */ /* 0x000e220000000800 */
[----:B------:R-:W-:-:S01]  /*19370*/  FFMA.FTZ R45, R45, UR41, -R84 ;  /* 0x000000292d2d7c23 */ /* 0x000fc20008010854 */
[----:B-1----:R-:W-:Y:S01]  /*19380*/  FADD.FTZ R31, R152, R39 ;  /* 0x00000027981f7221 */ /* 0x002fe20000010000 */
[----:B------:R-:W-:-:S05]  /*19390*/  FADD.FTZ R40, R6, R33 ;  /* 0x0000002106287221 */ /* 0x000fca0000010000 */
[----:B------:R-:W1:Y:S01]  /*193a0*/  MUFU.EX2 R7, R7 ;  /* 0x0000000700077308 */ /* 0x000e620000000800 */
[----:B--2---:R-:W-:-:S01]  /*193b0*/  FADD.FTZ R38, R0, R31 ;  /* 0x0000001f00267221 */ /* 0x004fc20000010000 */
[----:B------:R-:W-:Y:S01]  /*193c0*/  FFMA.FTZ R156, R41, UR41, -R60 ;  /* 0x00000029299c7c23 */ /* 0x000fe2000801083c */
[----:B------:R-:W-:-:S05]  /*193d0*/  FADD.FTZ R40, R9, R40 ;  /* 0x0000002809287221 */ /* 0x000fca0000010000 */
[----:B------:R-:W2:Y:S01]  /*193e0*/  MUFU.EX2 R8, R8 ;  /* 0x0000000800087308 */ /* 0x000ea20000000800 */
[----:B---3--:R-:W-:-:S01]  /*193f0*/  FADD.FTZ R31, R55, R38 ;  /* 0x00000026371f7221 */ /* 0x008fc20000010000 */
[----:B----4-:R-:W-:-:S06]  /*19400*/  FADD.FTZ R33, R155, R40 ;  /* 0x000000289b217221 */ /* 0x010fcc0000010000 */
[----:B------:R-:W3:Y:S01]  /*19410*/  MUFU.EX2 R45, R45 ;  /* 0x0000002d002d7308 */ /* 0x000ee20000000800 */
[----:B0-----:R-:W-:-:S01]  /*19420*/  FADD.FTZ R38, R154, R31 ;  /* 0x0000001f9a267221 */ /* 0x001fc20000010000 */
[----:B------:R-:W-:-:S06]  /*19430*/  FFMA.FTZ R161, R57, UR41, -R84 ;  /* 0x0000002939a17c23 */ /* 0x000fcc0008010854 */
[----:B------:R-:W0:Y:S01]  /*19440*/  MUFU.EX2 R59, R59 ;  /* 0x0000003b003b7308 */ /* 0x000e220000000800 */
[----:B------:R-:W-:-:S01]  /*19450*/  FFMA.FTZ R24, R42, UR41, -R60 ;  /* 0x000000292a187c23 */ /* 0x000fc2000801083c */
[--C-:B------:R-:W-:Y:S01]  /*19460*/  FFMA.FTZ R49, R49, UR41, -R84.reuse ;  /* 0x0000002931317c23 */ /* 0x100fe20008010854 */
[----:B------:R-:W-:-:S05]  /*19470*/  FFMA.FTZ R57, R61, UR41, -R84 ;  /* 0x000000293d397c23 */ /* 0x000fca0008010854 */
[----:B------:R-:W4:Y:S01]  /*19480*/  MUFU.EX2 R157, R157 ;  /* 0x0000009d009d7308 */ /* 0x000f220000000800 */
[----:B------:R-:W-:-:S01]  /*19490*/  FADD.FTZ R61, R26, R33 ;  /* 0x000000211a3d7221 */ /* 0x000fc20000010000 */
[----:B-1----:R-:W-:-:S06]  /*194a0*/  FADD.FTZ R33, R7, R38 ;  /* 0x0000002607217221 */ /* 0x002fcc0000010000 */
[----:B------:R-:W1:Y:S01]  /*194b0*/  MUFU.EX2 R156, R156 ;  /* 0x0000009c009c7308 */ /* 0x000e620000000800 */
[----:B------:R-:W-:-:S01]  /*194c0*/  FFMA.FTZ R41, R29, UR41, -R60 ;  /* 0x000000291d297c23 */ /* 0x000fc2000801083c */
[----:B------:R-:W-:-:S06]  /*194d0*/  FADD.FTZ R40, R28, R61 ;  /* 0x0000003d1c287221 */ /* 0x000fcc0000010000 */
[----:B------:R-:W5:Y:S01]  /*194e0*/  MUFU.EX2 R30, R30 ;  /* 0x0000001e001e7308 */ /* 0x000f620000000800 */
[----:B------:R-:W-:-:S01]  /*194f0*/  FFMA.FTZ R159, R51, UR41, -R84 ;  /* 0x00000029339f7c23 */ /* 0x000fc20008010854 */
[----:B--2---:R-:W-:-:S06]  /*19500*/  FADD.FTZ R38, R8, R33 ;  /* 0x0000002108267221 */ /* 0x004fcc0000010000 */
[----:B------:R-:W2:Y:S01]  /*19510*/  MUFU.EX2 R25, R25 ;  /* 0x0000001900197308 */ /* 0x000ea20000000800 */
[----:B---3--:R-:W-:-:S01]  /*19520*/  FADD.FTZ R40, R45, R40 ;  /* 0x000000282d287221 */ /* 0x008fc20000010000 */
[----:B0-----:R-:W-:-:S06]  /*19530*/  FADD.FTZ R33, R59, R38 ;  /* 0x000000263b217221 */ /* 0x001fcc0000010000 */
[----:B------:R0:W3:Y:S08]  /*19540*/  MUFU.EX2 R44, R49 ;  /* 0x00000031002c7308 */ /* 0x0000f00000000800 */
[----:B------:R-:W3:Y:S01]  /*19550*/  MUFU.EX2 R24, R24 ;  /* 0x0000001800187308 */ /* 0x000ee20000000800 */
[----:B----4-:R-:W-:-:S01]  /*19560*/  FADD.FTZ R61, R157, R40 ;  /* 0x000000289d3d7221 */ /* 0x010fc20000010000 */
[----:B0-----:R-:W-:-:S06]  /*19570*/  FFMA.FTZ R49, R54, UR41, -R84 ;  /* 0x0000002936317c23 */ /* 0x001fcc0008010854 */
[----:B------:R-:W0:Y:S01]  /*19580*/  MUFU.EX2 R47, R47 ;  /* 0x0000002f002f7308 */ /* 0x000e220000000800 */
[----:B-1----:R-:W-:-:S01]  /*19590*/  FADD.FTZ R40, R156, R33 ;  /* 0x000000219c287221 */ /* 0x002fc20000010000 */
[----:B------:R-:W-:-:S06]  /*195a0*/  FFMA.FTZ R32, R32, UR41, -R60 ;  /* 0x0000002920207c23 */ /* 0x000fcc000801083c */
[----:B------:R-:W1:Y:S01]  /*195b0*/  MUFU.EX2 R41, R41 ;  /* 0x0000002900297308 */ /* 0x000e620000000800 */
[----:B------:R-:W-:-:S01]  /*195c0*/  FFMA.FTZ R163, R63, UR41, -R84 ;  /* 0x000000293fa37c23 */ /* 0x000fc20008010854 */
[----:B-----5:R-:W-:-:S06]  /*195d0*/  FADD.FTZ R63, R30, R61 ;  /* 0x0000003d1e3f7221 */ /* 0x020fcc0000010000 */
[----:B------:R-:W4:Y:S01]  /*195e0*/  MUFU.EX2 R159, R159 ;  /* 0x0000009f009f7308 */ /* 0x000f220000000800 */
[----:B------:R-:W-:-:S01]  /*195f0*/  FFMA.FTZ R54, R53, UR41, -R84 ;  /* 0x0000002935367c23 */ /* 0x000fc20008010854 */
[----:B--2---:R-:W-:-:S06]  /*19600*/  FADD.FTZ R33, R25, R40 ;  /* 0x0000002819217221 */ /* 0x004fcc0000010000 */
[----:B------:R-:W2:Y:S01]  /*19610*/  MUFU.EX2 R158, R158 ;  /* 0x0000009e009e7308 */ /* 0x000ea20000000800 */
[----:B---3--:R-:W-:-:S01]  /*19620*/  FADD.FTZ R42, R44, R63 ;  /* 0x0000003f2c2a7221 */ /* 0x008fc20000010000 */
[----:B------:R-:W-:-:S06]  /*19630*/  FADD.FTZ R40, R24, R33 ;  /* 0x0000002118287221 */ /* 0x000fcc0000010000 */
[----:B------:R-:W3:Y:S01]  /*19640*/  MUFU.EX2 R46, R46 ;  /* 0x0000002e002e7308 */ /* 0x000ee20000000800 */
[----:B------:R-:W-:-:S07]  /*19650*/  FFMA.FTZ R160, R35, UR41, -R60 ;  /* 0x0000002923a07c23 */ /* 0x000fce000801083c */
[----:B------:R-:W5:Y:S01]  /*19660*/  MUFU.EX2 R27, R27 ;  /* 0x0000001b001b7308 */ /* 0x000f620000000800 */
[----:B0-----:R-:W-:-:S01]  /*19670*/  FADD.FTZ R42, R47, R42 ;  /* 0x0000002a2f2a7221 */ /* 0x001fc20000010000 */
[----:B-1----:R-:W-:-:S06]  /*19680*/  FADD.FTZ R33, R41, R40 ;  /* 0x0000002829217221 */ /* 0x002fcc0000010000 */
[----:B------:R-:W0:Y:S01]  /*19690*/  MUFU.EX2 R49, R49 ;  /* 0x0000003100317308 */ /* 0x000e220000000800 */
[----:B------:R-:W-:-:S07]  /*196a0*/  FFMA.FTZ R29, R36, UR41, -R60 ;  /* 0x00000029241d7c23 */ /* 0x000fce000801083c */
[----:B------:R-:W1:Y:S01]  /*196b0*/  MUFU.EX2 R32, R32 ;  /* 0x0000002000207308 */ /* 0x000e620000000800 */
[----:B----4-:R-:W-:-:S01]  /*196c0*/  FADD.FTZ R63, R159, R42 ;  /* 0x0000002a9f3f7221 */ /* 0x010fc20000010000 */
[----:B--2---:R-:W-:-:S06]  /*196d0*/  FADD.FTZ R40, R158, R33 ;  /* 0x000000219e287221 */ /* 0x004fcc0000010000 */
[----:B------:R-:W2:Y:S01]  /*196e0*/  MUFU.EX2 R54, R54 ;  /* 0x0000003600367308 */ /* 0x000ea20000000800 */
[----:B------:R-:W-:-:S07]  /*196f0*/  FFMA.FTZ R35, R78, UR41, -R60 ;  /* 0x000000294e237c23 */ /* 0x000fce000801083c */
[----:B------:R-:W4:Y:S01]  /*19700*/  MUFU.EX2 R43, R43 ;  /* 0x0000002b002b7308 */ /* 0x000f220000000800 */
[----:B---3--:R-:W-:-:S01]  /*19710*/  FADD.FTZ R42, R46, R63 ;  /* 0x0000003f2e2a7221 */ /* 0x008fc20000010000 */
[----:B-----5:R-:W-:-:S06]  /*19720*/  FADD.FTZ R63, R27, R40 ;  /* 0x000000281b3f7221 */ /* 0x020fcc0000010000 */
[----:B------:R-:W3:Y:S01]  /*19730*/  MUFU.EX2 R161, R161 ;  /* 0x000000a100a17308 */ /* 0x000ee20000000800 */
[----:B------:R-:W-:-:S07]  /*19740*/  FFMA.FTZ R36, R82, UR41, -R60 ;  /* 0x0000002952247c23 */ /* 0x000fce000801083c */
[----:B------:R-:W5:Y:S01]  /*19750*/  MUFU.EX2 R160, R160 ;  /* 0x000000a000a07308 */ /* 0x000f620000000800 */
[----:B------:R-:W-:-:S01]  /*19760*/  FFMA.FTZ R31, R65, UR41, -R60 ;  /* 0x00000029411f7c23 */ /* 0x000fc2000801083c */
[----:B0-----:R-:W-:Y:S01]  /*19770*/  FADD.FTZ R65, R49, R42 ;  /* 0x0000002a31417221 */ /* 0x001fe20000010000 */
[----:B-1----:R-:W-:-:S05]  /*19780*/  FADD.FTZ R40, R32, R63 ;  /* 0x0000003f20287221 */ /* 0x002fca0000010000 */
[----:B------:R-:W0:Y:S01]  /*19790*/  MUFU.EX2 R29, R29 ;  /* 0x0000001d001d7308 */ /* 0x000e220000000800 */
[----:B------:R-:W-:-:S01]  /*197a0*/  FFMA.FTZ R162, R64, UR41, -R60 ;  /* 0x0000002940a27c23 */ /* 0x000fc2000801083c */
[----:B--2---:R-:W-:-:S06]  /*197b0*/  FADD.FTZ R42, R54, R65 ;  /* 0x00000041362a7221 */ /* 0x004fcc0000010000 */
[----:B------:R-:W1:Y:S01]  /*197c0*/  MUFU.EX2 R37, R37 ;  /* 0x0000002500257308 */ /* 0x000e620000000800 */
[----:B------:R-:W-:-:S01]  /*197d0*/  FFMA.FTZ R50, R62, UR41, -R84 ;  /* 0x000000293e327c23 */ /* 0x000fc20008010854 */
[----:B----4-:R-:W-:-:S06]  /*197e0*/  FADD.FTZ R63, R43, R40 ;  /* 0x000000282b3f7221 */ /* 0x010fcc0000010000 */
[----:B------:R-:W2:Y:S01]  /*197f0*/  MUFU.EX2 R35, R35 ;  /* 0x0000002300237308 */ /* 0x000ea20000000800 */
[----:B---3--:R-:W-:-:S01]  /*19800*/  FADD.FTZ R65, R161, R42 ;  /* 0x0000002aa1417221 */ /* 0x008fc20000010000 */
[----:B------:R-:W-:-:S06]  /*19810*/  FFMA.FTZ R51, R67, UR41, -R84 ;  /* 0x0000002943337c23 */ /* 0x000fcc0008010854 */
[----:B------:R-:W3:Y:S01]  /*19820*/  MUFU.EX2 R58, R58 ;  /* 0x0000003a003a7308 */ /* 0x000ee20000000800 */
[----:B-----5:R-:W-:-:S01]  /*19830*/  FADD.FTZ R64, R160, R63 ;  /* 0x0000003fa0407221 */ /* 0x020fc20000010000 */
[----:B------:R-:W-:-:S06]  /*19840*/  FFMA.FTZ R38, R68, UR41, -R60 ;  /* 0x0000002944267c23 */ /* 0x000fcc000801083c */
[----:B------:R-:W4:Y:S01]  /*19850*/  MUFU.EX2 R36, R36 ;  /* 0x0000002400247308 */ /* 0x000f220000000800 */
[----:B------:R-:W-:Y:S02]  /*19860*/  VIADD R42, R3, 0x38840 ;  /* 0x00038840032a7836 */ /* 0x000fe40000000000 */
[----:B------:R-:W-:Y:S01]  /*19870*/  FADD.FTZ R68, R48, R65 ;  /* 0x0000004130447221 */ /* 0x000fe20000010000 */
[----:B------:R-:W-:-:S04]  /*19880*/  IMAD.U32 R63, RZ, RZ, UR37 ;  /* 0x00000025ff3f7e24 */ /* 0x000fc8000f8e00ff */
[----:B------:R-:W5:Y:S01]  /*19890*/  MUFU.EX2 R163, R163 ;  /* 0x000000a300a37308 */ /* 0x000f620000000800 */
[----:B------:R-:W-:-:S01]  /*198a0*/  FFMA.FTZ R62, R66, UR41, -R84 ;  /* 0x00000029423e7c23 */ /* 0x000fc20008010854 */
[----:B0-----:R-:W-:-:S06]  /*198b0*/  FADD.FTZ R64, R29, R64 ;  /* 0x000000401d407221 */ /* 0x001fcc0000010000 */
[----:B------:R-:W0:Y:S01]  /*198c0*/  MUFU.EX2 R162, R162 ;  /* 0x000000a200a27308 */ /* 0x000e220000000800 */
[----:B------:R-:W-:-:S01]  /*198d0*/  FFMA.FTZ R61, R69, UR41, -R60 ;  /* 0x00000029453d7c23 */ /* 0x000fc2000801083c */
[----:B-1----:R-:W-:Y:S01]  /*198e0*/  FADD.FTZ R67, R37, R68 ;  /* 0x0000004425437221 */ /* 0x002fe20000010000 */
[----:B------:R-:W-:-:S05]  /*198f0*/  PRMT R42, R63, 0x654, R42 ;  /* 0x000006543f2a7816 */ /* 0x000fca000000002a */
[----:B------:R-:W1:Y:S01]  /*19900*/  MUFU.EX2 R50, R50 ;  /* 0x0000003200327308 */ /* 0x000e620000000800 */
[----:B------:R-:W-:-:S01]  /*19910*/  FFMA.FTZ R165, R71, UR41, -R84 ;  /* 0x0000002947a57c23 */ /* 0x000fc20008010854 */
[----:B--2---:R-:W-:-:S06]  /*19920*/  FADD.FTZ R63, R35, R64 ;  /* 0x00000040233f7221 */ /* 0x004fcc0000010000 */
[----:B------:R-:W2:Y:S01]  /*19930*/  MUFU.EX2 R31, R31 ;  /* 0x0000001f001f7308 */ /* 0x000ea20000000800 */
[----:B------:R-:W-:-:S01]  /*19940*/  FFMA.FTZ R164, R72, UR41, -R60 ;  /* 0x0000002948a47c23 */ /* 0x000fc2000801083c */
[----:B---3--:R-:W-:-:S06]  /*19950*/  FADD.FTZ R64, R58, R67 ;  /* 0x000000433a407221 */ /* 0x008fcc0000010000 */
[----:B------:R-:W3:Y:S01]  /*19960*/  MUFU.EX2 R51, R51 ;  /* 0x0000003300337308 */ /* 0x000ee20000000800 */
[----:B----4-:R-:W-:-:S01]  /*19970*/  FADD.FTZ R67, R36, R63 ;  /* 0x0000003f24437221 */ /* 0x010fc20000010000 */
[----:B------:R-:W-:Y:S01]  /*19980*/  FFMA.FTZ R33, R73, UR41, -R60 ;  /* 0x0000002949217c23 */ /* 0x000fe2000801083c */
[----:B------:R0:W-:Y:S05]  /*19990*/  SYNCS.ARRIVE.TRANS64.RED.A1T0 RZ, [R42+URZ], RZ ;  /* 0x000000ff2aff79a7 */ /* 0x0001ea000810043f */
[----:B------:R-:W4:Y:S01]  /*199a0*/  MUFU.EX2 R38, R38 ;  /* 0x0000002600267308 */ /* 0x000f220000000800 */
[----:B-----5:R-:W-:-:S01]  /*199b0*/  FADD.FTZ R69, R163, R64 ;  /* 0x00000040a3457221 */ /* 0x020fc20000010000 */
[----:B------:R-:W-:-:S06]  /*199c0*/  FFMA.FTZ R53, R75, UR41, -R84 ;  /* 0x000000294b357c23 */ /* 0x000fcc0008010854 */
[----:B------:R-:W5:Y:S01]  /*199d0*/  MUFU.EX2 R62, R62 ;  /* 0x0000003e003e7308 */ /* 0x000f620000000800 */
[----:B0-----:R-:W-:-:S01]  /*199e0*/  FADD.FTZ R42, R162, R67 ;  /* 0x00000043a22a7221 */ /* 0x001fc20000010000 */
[----:B------:R-:W-:-:S06]  /*199f0*/  FFMA.FTZ R40, R76, UR41, -R60 ;  /* 0x000000294c287c23 */ /* 0x000fcc000801083c */
[----:B------:R-:W0:Y:S01]  /*19a00*/  MUFU.EX2 R61, R61 ;  /* 0x0000003d003d7308 */ /* 0x000e220000000800 */
[----:B-1----:R-:W-:-:S01]  /*19a10*/  FADD.FTZ R64, R50, R69 ;  /* 0x0000004532407221 */ /* 0x002fc20000010000 */
[----:B------:R-:W-:-:S06]  /*19a20*/  FFMA.FTZ R66, R74, UR41, -R84 ;  /* 0x000000294a427c23 */ /* 0x000fcc0008010854 */
[----:B------:R-:W1:Y:S01]  /*19a30*/  MUFU.EX2 R165, R165 ;  /* 0x000000a500a57308 */ /* 0x000e620000000800 */
[----:B--2---:R-:W-:-:S01]  /*19a40*/  FADD.FTZ R67, R31, R42 ;  /* 0x0000002a1f437221 */ /* 0x004fc20000010000 */
[----:B------:R-:W-:-:S06]  /*19a50*/  FFMA.FTZ R65, R77, UR41, -R60 ;  /* 0x000000294d417c23 */ /* 0x000fcc000801083c */
[----:B------:R-:W2:Y:S01]  /*19a60*/  MUFU.EX2 R164, R164 ;  /* 0x000000a400a47308 */ /* 0x000ea20000000800 */
[----:B---3--:R-:W-:-:S01]  /*19a70*/  FADD.FTZ R69, R51, R64 ;  /* 0x0000004033457221 */ /* 0x008fc20000010000 */
[----:B------:R-:W-:-:S06]  /*19a80*/  FFMA.FTZ R167, R79, UR41, -R84 ;  /* 0x000000294fa77c23 */ /* 0x000fcc0008010854 */
[----:B------:R-:W3:Y:S01]  /*19a90*/  MUFU.EX2 R52, R52 ;  /* 0x0000003400347308 */ /* 0x000ee20000000800 */
[----:B----4-:R-:W-:-:S01]  /*19aa0*/  FADD.FTZ R42, R38, R67 ;  /* 0x00000043262a7221 */ /* 0x010fc20000010000 */
[----:B------:R-:W-:-:S06]  /*19ab0*/  FFMA.FTZ R166, R80, UR41, -R60 ;  /* 0x0000002950a67c23 */ /* 0x000fcc000801083c */
[----:B------:R-:W4:Y:S01]  /*19ac0*/  MUFU.EX2 R33, R33 ;  /* 0x0000002100217308 */ /* 0x000f220000000800 */
[----:B------:R-:W-:Y:S01]  /*19ad0*/  F2FP.SATFINITE.E4M3.F32.PACK_AB_MERGE_C R6, R9, R6, RZ ;  /* 0x000000060906723e */ /* 0x000fe200048070ff */
[----:B-----5:R-:W-:-:S06]  /*19ae0*/  FADD.FTZ R64, R62, R69 ;  /* 0x000000453e407221 */ /* 0x020fcc0000010000 */
[----:B------:R-:W5:Y:S01]  /*19af0*/  MUFU.EX2 R53, R53 ;  /* 0x0000003500357308 */ /* 0x000f620000000800 */
[----:B0-----:R-:W-:-:S01]  /*19b00*/  FADD.FTZ R9, R61, R42 ;  /* 0x0000002a3d097221 */ /* 0x001fc20000010000 */
[----:B------:R-:W-:-:S06]  /*19b10*/  FFMA.FTZ R63, R81, UR41, -R60 ;  /* 0x00000029513f7c23 */ /* 0x000fcc000801083c */
[----:B------:R-:W0:Y:S01]  /*19b20*/  MUFU.EX2 R40, R40 ;  /* 0x0000002800287308 */ /* 0x000e220000000800 */
[----:B------:R-:W-:Y:S01]  /*19b30*/  F2FP.SATFINITE.E4M3.F32.PACK_AB_MERGE_C R28, R45, R28, RZ ;  /* 0x0000001c2d1c723e */ /* 0x000fe200048070ff */
[----:B-1----:R-:W-:Y:S01]  /*19b40*/  FADD.FTZ R45, R165, R64 ;  /* 0x00000040a52d7221 */ /* 0x002fe20000010000 */
[----:B------:R-:W-:-:S05]  /*19b50*/  F2FP.SATFINITE.E4M3.F32.PACK_AB_MERGE_C R55, R55, R0, RZ ;  /* 0x000000003737723e */ /* 0x000fca00048070ff */
[----:B------:R-:W1:Y:S01]  /*19b60*/  MUFU.EX2 R66, R66 ;  /* 0x0000004200427308 */ /* 0x000e620000000800 */
[----:B------:R-:W-:-:S01]  /*19b70*/  FFMA.FTZ R83, R83, UR41, -R60 ;  /* 0x0000002953537c23 */ /* 0x000fc2000801083c */
[----:B--2---:R-:W-:-:S06]  /*19b80*/  FADD.FTZ R0, R164, R9 ;  /* 0x00000009a4007221 */ /* 0x004fcc0000010000 */
[----:B------:R-:W2:Y:S01]  /*19b90*/  MUFU.EX2 R65, R65 ;  /* 0x0000004100417308 */ /* 0x000ea20000000800 */
[----:B------:R-:W-:-:S01]  /*19ba0*/  FFMA.FTZ R60, R85, UR41, -R60 ;  /* 0x00000029553c7c23 */ /* 0x000fc2000801083c */
[----:B---3--:R-:W-:Y:S01]  /*19bb0*/  FADD.FTZ R42, R52, R45 ;  /* 0x0000002d342a7221 */ /* 0x008fe20000010000 */
[----:B------:R-:W-:-:S05]  /*19bc0*/  F2FP.SATFINITE.E4M3.F32.PACK_AB_MERGE_C R24, R41, R24, RZ ;  /* 0x000000182918723e */ /* 0x000fca00048070ff */
[----:B------:R-:W3:Y:S01]  /*19bd0*/  MUFU.EX2 R167, R167 ;  /* 0x000000a700a77308 */ /* 0x000ee20000000800 */
[----:B----4-:R-:W-:-:S07]  /*19be0*/  FADD.FTZ R41, R33, R0 ;  /* 0x0000000021297221 */ /* 0x010fce0000010000 */
[----:B------:R-:W4:Y:S01]  /*19bf0*/  MUFU.EX2 R166, R166 ;  /* 0x000000a600a67308 */ /* 0x000f220000000800 */
[----:B-----5:R-:W-:-:S01]  /*19c00*/  FADD.FTZ R45, R53, R42 ;  /* 0x0000002a352d7221 */ /* 0x020fc20000010000 */
[----:B0-----:R-:W-:-:S06]  /*19c10*/  FADD.FTZ R0, R40, R41 ;  /* 0x0000002928007221 */ /* 0x001fcc0000010000 */
[----:B------:R-:W0:Y:S08]  /*19c20*/  MUFU.EX2 R56, R56 ;  /* 0x0000003800387308 */ /* 0x000e300000000800 */
[----:B------:R-:W5:Y:S01]  /*19c30*/  MUFU.EX2 R63, R63 ;  /* 0x0000003f003f7308 */ /* 0x000f620000000800 */
[----:B-1----:R-:W-:-:S01]  /*19c40*/  FADD.FTZ R42, R66, R45 ;  /* 0x0000002d422a7221 */ /* 0x002fc20000010000 */
[----:B--2---:R-:W-:-:S06]  /*19c50*/  FADD.FTZ R41, R65, R0 ;  /* 0x0000000041297221 */ /* 0x004fcc0000010000 */
[----:B------:R-:W1:Y:S01]  /*19c60*/  MUFU.EX2 R57, R57 ;  /* 0x0000003900397308 */ /* 0x000e620000000800 */
[----:B------:R-:W-:-:S07]  /*19c70*/  F2FP.SATFINITE.E4M3.F32.PACK_AB_MERGE_C R32, R43, R32, RZ ;  /* 0x000000202b20723e */ /* 0x000fce00048070ff */
[----:B------:R-:W-:Y:S01]  /*19c80*/  MUFU.EX2 R70, R70 ;  /* 0x0000004600467308 */ /* 0x000fe20000000800 */
[----:B------:R-:W-:-:S07]  /*19c90*/  F2FP.SATFINITE.E4M3.F32.PACK_AB_MERGE_C R43, R36, R35, RZ ;  /* 0x00000023242b723e */ /* 0x000fce00048070ff */
[----:B------:R-:W2:Y:S08]  /*19ca0*/  MUFU.EX2 R9, R83 ;  /* 0x0000005300097308 */ /* 0x000eb00000000800 */
[----:B------:R-:W2:Y:S01]  /*19cb0*/  MUFU.EX2 R60, R60 ;  /* 0x0000003c003c7308 */ /* 0x000ea20000000800 */
[----:B---3--:R-:W-:-:S01]  /*19cc0*/  FADD.FTZ R35, R167, R42 ;  /* 0x0000002aa7237221 */ /* 0x008fc20000010000 */
[----:B----4-:R-:W-:-:S03]  /*19cd0*/  FADD.FTZ R0, R166, R41 ;  /* 0x00000029a6007221 */ /* 0x010fc60000010000 */
[----:B0-----:R-:W-:Y:S01]  /*19ce0*/  FADD.FTZ R36, R56, R35 ;  /* 0x0000002338247221 */ /* 0x001fe20000010000 */
[----:B-----5:R-:W-:-:S01]  /*19cf0*/  FADD.FTZ R0, R63, R0 ;  /* 0x000000003f007221 */ /* 0x020fc20000010000 */
[----:B------:R-:W-:Y:S02]  /*19d00*/  F2FP.SATFINITE.E4M3.F32.PACK_AB_MERGE_C R58, R58, R37, RZ ;  /* 0x000000253a3a723e */ /* 0x000fe400048070ff */
[----:B-1----:R-:W-:-:S01]  /*19d10*/  FADD.FTZ R37, R57, R36 ;  /* 0x0000002439257221 */ /* 0x002fc20000010000 */
[----:B------:R-:W-:Y:S01]  /*19d20*/  F2FP.SATFINITE.E4M3.F32.PACK_AB_MERGE_C R8, R59, R8, RZ ;  /* 0x000000083b08723e */ /* 0x000fe200048070ff */
[----:B--2---:R-:W-:-:S01]  /*19d30*/  FADD.FTZ R35, R9, R0 ;  /* 0x0000000009237221 */ /* 0x004fc20000010000 */
[----:B------:R-:W-:Y:S02]  /*19d40*/  F2FP.SATFINITE.E4M3.F32.PACK_AB_MERGE_C R44, R47, R44, RZ ;  /* 0x0000002c2f2c723e */ /* 0x000fe400048070ff */
[----:B------:R-:W-:Y:S02]  /*19d50*/  F2FP.SATFINITE.E4M3.F32.PACK_AB_MERGE_C R49, R54, R49, RZ ;  /* 0x000000313631723e */ /* 0x000fe400048070ff */
[----:B------:R-:W-:-:S02]  /*19d60*/  F2FP.SATFINITE.E4M3.F32.PACK_AB_MERGE_C R38, R61, R38, RZ ;  /* 0x000000263d26723e */ /* 0x000fc400048070ff */
[----:B------:R-:W-:Y:S02]  /*19d70*/  F2FP.SATFINITE.E4M3.F32.PACK_AB_MERGE_C R51, R62, R51, RZ ;  /* 0x000000333e33723e */ /* 0x000fe400048070ff */
[----:B------:R-:W-:Y:S02]  /*19d80*/  F2FP.SATFINITE.E4M3.F32.PACK_AB_MERGE_C R40, R65, R40, RZ ;  /* 0x000000284128723e */ /* 0x000fe400048070ff */
[----:B------:R-:W-:Y:S02]  /*19d90*/  F2FP.SATFINITE.E4M3.F32.PACK_AB_MERGE_C R53, R66, R53, RZ ;  /* 0x000000354235723e */ /* 0x000fe400048070ff */
[----:B------:R-:W-:Y:S02]  /*19da0*/  F2FP.SATFINITE.E4M3.F32.PACK_AB_MERGE_C R57, R70, R57, RZ ;  /* 0x000000394639723e */ /* 0x000fe400048070ff */
[----:B------:R-:W-:Y:S01]  /*19db0*/  F2FP.SATFINITE.E4M3.F32.PACK_AB_MERGE_C R36, R60, R9, RZ ;  /* 0x000000093c24723e */ /* 0x000fe200048070ff */
[----:B------:R-:W-:Y:S01]  /*19dc0*/  FADD.FTZ R0, R70, R37 ;  /* 0x0000002546007221 */ /* 0x000fe20000010000 */
[----:B------:R-:W-:-:S01]  /*19dd0*/  FADD.FTZ R9, R60, R35 ;  /* 0x000000233c097221 */ /* 0x000fc20000010000 */
[----:B------:R-:W-:-:S02]  /*19de0*/  F2FP.SATFINITE.E4M3.F32.PACK_AB_MERGE_C R153, R34, R153, R6 ;  /* 0x000000992299723e */ /* 0x000fc40004807006 */
[----:B------:R-:W-:Y:S02]  /*19df0*/  F2FP.SATFINITE.E4M3.F32.PACK_AB_MERGE_C R155, R26, R155, R28 ;  /* 0x0000009b1a9b723e */ /* 0x000fe4000480701c */
[----:B------:R-:W-:Y:S02]  /*19e00*/  F2FP.SATFINITE.E4M3.F32.PACK_AB_MERGE_C R152, R39, R152, R55 ;  /* 0x000000982798723e */ /* 0x000fe40004807037 */
[----:B------:R-:W-:Y:S02]  /*19e10*/  F2FP.SATFINITE.E4M3.F32.PACK_AB_MERGE_C R154, R7, R154, R8 ;  /* 0x0000009a079a723e */ /* 0x000fe40004807008 */
[----:B------:R-:W-:Y:S02]  /*19e20*/  F2FP.SATFINITE.E4M3.F32.PACK_AB_MERGE_C R156, R25, R156, R24 ;  /* 0x0000009c199c723e */ /* 0x000fe40004807018 */
[----:B------:R-:W-:Y:S02]  /*19e30*/  F2FP.SATFINITE.E4M3.F32.PACK_AB_MERGE_C R157, R30, R157, R44 ;  /* 0x0000009d1e9d723e */ /* 0x000fe4000480702c */
        /* <DEDUP_REMOVED lines=9> */
[----:B------:R-:W-:Y:S01]  /*19ed0*/  F2FP.SATFINITE.E4M3.F32.PACK_AB_MERGE_C R167, R56, R167, R57 ;  /* 0x000000a738a7723e */ /* 0x000fe20004807039 */
[----:B------:R-:W-:Y:S06]  /*19ee0*/  @!P0 BRA `(.L_x_3228) ;  /* 0x0000000000048947 */ /* 0x000fec0003800000 */
[----:B------:R-:W-:Y:S01]  /*19ef0*/  BPT.TRAP 0x1 ;  /* 0x000000040000795c */ /* 0x000fe20000300000 */
.L_x_3228:
[----:B------:R0:W1:Y:S01]  /*19f00*/  SYNCS.PHASECHK.TRANS64.TRYWAIT P1, [R3+URZ+0x38850], R89 ;  /* 0x03885059030075a7 */ /* 0x000062000802017f */
[----:B------:R-:W-:Y:S05]  /*19f10*/  @!P0 BRA `(.L_x_3229) ;  /* 0x0000000000048947 */ /* 0x000fea0003800000 */
[----:B------:R-:W-:Y:S01]  /*19f20*/  BPT.TRAP 0x1 ;  /* 0x000000040000795c */ /* 0x000fe20000300000 */
.L_x_3229:
[----:B------:R-:W-:Y:S04]  /*19f30*/  BSSY B0, `(.L_x_3230) ;  /* 0x0000004000007945 */ /* 0x000fe80003800000 */
[----:B-1----:R-:W-:Y:S05]  /*19f40*/  @P1 BRA `(.L_x_3231) ;  /* 0x0000000000081947 */ /* 0x002fea0003800000 */
[----:B------:R-:W1:Y:S02]  /*19f50*/  SYNCS.PHASECHK.TRANS64.TRYWAIT P1, [R3+URZ+0x38850], R89 ;  /* 0x03885059030075a7 */ /* 0x000e64000802017f */
[----:B-1----:R-:W-:Y:S05]  /*19f60*/  @!P1 BRA `(.L_x_3232) ;  /* 0x0000019c00d49947 */ /* 0x002fea0003800000 */
.L_x_3231:
[----:B------:R-:W-:Y:S05]  /*19f70*/  BSYNC B0 ;  /* 0x0000000000007941 */ /* 0x000fea0003800000 */
.L_x_3230:
        /* <DEDUP_REMOVED lines=13> */
[----:B------:R-:W-:-:S06]  /*1a050*/  ULOP3.LUT UR43, UR4, 0x10000, URZ, 0xfc, !UPT ;  /* 0x00010000042b7892 */ /* 0x000fcc000f8efc3f */
[----:B------:R-:W-:-:S04]  /*1a060*/  LEA R26, R221, UR43, 0xb ;  /* 0x0000002bdd1a7c11 */ /* 0x000fc8000f8e58ff */
[C---:B------:R-:W-:Y:S01]  /*1a070*/  R2UR UR6, R26.reuse ;  /* 0x000000001a0672ca */ /* 0x040fe200000e0000 */
[C---:B------:R-:W-:Y:S01]  /*1a080*/  VIADD R6, R26.reuse, 0x4 ;  /* 0x000000041a067836 */ /* 0x040fe20000000000 */
[C---:B------:R-:W-:Y:S01]  /*1a090*/  IADD3 R24, R26.reuse, 0x2, RZ ;  /* 0x000000021a187810 */ /* 0x040fe20007ffe0ff */
[----:B------:R-:W-:-:S03]  /*1a0a0*/  VIADD R26, R26, 0x6 ;  /* 0x000000061a1a7836 */ /* 0x000fc60000000000 */
[----:B------:R-:W-:Y:S02]  /*1a0b0*/  R2UR UR10, R24 ;  /* 0x00000000180a72ca */ /* 0x000fe400000e0000 */
[----:B------:R-:W-:Y:S02]  /*1a0c0*/  R2UR UR18, R26 ;  /* 0x000000001a1272ca */ /* 0x000fe400000e0000 */
[----:B01----:R-:W-:Y:S01]  /*1a0d0*/  WARPGROUP.ARRIVE ;  /* 0x00000000000079c5 */ /* 0x003fe20000000000 */
[----:B------:R-:W-:-:S05]  /*1a0e0*/  R2UR UR14, R6 ;  /* 0x00000000060e72ca */ /* 0x000fca00000e0000 */
        /* <DEDUP_REMOVED lines=14> */
[----:B------:R-:W-:Y:S05]  /*1a1d0*/  @!P0 BRA `(.L_x_3233) ;  /* 0x0000000000048947 */ /* 0x000fea0003800000 */
[----:B------:R-:W-:Y:S01]  /*1a1e0*/  BPT.TRAP 0x1 ;  /* 0x000000040000795c */ /* 0x000fe20000300000 */
.L_x_3233:
[----:B------:R-:W2:Y:S01]  /*1a1f0*/  LDL R7, [R1+0x50] ;  /* 0x0000500001077983 */ /* 0x000ea20000100800 */
[----:B------:R-:W0:Y:S03]  /*1a200*/  LDC R6, c[0x0][0x448] ;  /* 0x00011200ff067b82 */ /* 0x000e260000000800 */
[----:B------:R-:W3:Y:S04]  /*1a210*/  LDL R153, [R1+0x48] ;  /* 0x0000480001997983 */ /* 0x000ee80000100800 */
[----:B------:R-:W3:Y:S04]  /*1a220*/  LDL R152, [R1+0x54] ;  /* 0x0000540001987983 */ /* 0x000ee80000100800 */
[----:B------:R-:W4:Y:S01]  /*1a230*/  LDL R8, [R1+0x5c] ;  /* 0x00005c0001087983 */ /* 0x000f220000100800 */
[----:B------:R-:W-:Y:S01]  /*1a240*/  VIADD R3, R3, 0x38860 ;  /* 0x0003886003037836 */ /* 0x000fe20000000000 */
[----:B------:R-:W-:Y:S01]  /*1a250*/  ULDC UR39, c[0x0][0x988] ;  /* 0x0002620000277ab9 */ /* 0x000fe20000000800 */
[----:B------:R-:W-:Y:S01]  /*1a260*/  ULDC UR40, c[0x0][0x988] ;  /* 0x0002620000287ab9 */ /* 0x000fe20000000800 */
[----:B0-----:R-:W-:-:S02]  /*1a270*/  ISETP.NE.AND P1, PT, R6, 0x1, PT ;  /* 0x000000010600780c */ /* 0x001fc40003f25270 */
[----:B------:R-:W-:-:S04]  /*1a280*/  MOV R6, UR37 ;  /* 0x0000002500067c02 */ /* 0x000fc80008000f00 */
[----:B------:R-:W-:-:S04]  /*1a290*/  PRMT R3, R6, 0x654, R3 ;  /* 0x0000065406037816 */ /* 0x000fc80000000003 */
[----:B------:R0:W-:Y:S03]  /*1a2a0*/  SYNCS.ARRIVE.TRANS64.RED.A1T0 RZ, [R3+URZ], RZ ;  /* 0x000000ff03ff79a7 */ /* 0x0001e6000810043f */
[----:B------:R-:W2:Y:S08]  /*1a2b0*/  @P1 LDC R6, c[0x0][0x44c] ;  /* 0x00011300ff061b82 */ /* 0x000eb00000000800 */
[----:B0-----:R-:W0:Y:S01]  /*1a2c0*/  @P1 LDC R3, c[0x0][0x450] ;  /* 0x00011400ff031b82 */ /* 0x001e220000000800 */
[----:B--2---:R-:W-:-:S05]  /*1a2d0*/  @P1 IMAD.HI.U32 R6, R7, R6, RZ ;  /* 0x0000000607061227 */ /* 0x004fca00078e00ff */
[----:B0-----:R-:W-:-:S04]  /*1a2e0*/  @P1 SHF.R.U32.HI R7, RZ, R3, R6 ;  /* 0x00000003ff071219 */ /* 0x001fc80000011606 */
[----:B---3--:R-:W-:-:S04]  /*1a2f0*/  IADD3 R3, R7, R152, -R153 ;  /* 0x0000009807037210 */ /* 0x008fc80007ffe899 */
[----:B------:R-:W-:-:S04]  /*1a300*/  SHF.R.S32.HI R6, RZ, 0x1f, R3 ;  /* 0x0000001fff067819 */ /* 0x000fc80000011403 */
[----:B------:R-:W-:Y:S01]  /*1a310*/  LEA.HI R6, R6, R3, RZ, 0x7 ;  /* 0x0000000306067211 */ /* 0x000fe200078f38ff */
[----:B------:R-:W-:-:S03]  /*1a320*/  VIADD R3, R169, 0xfffffffe ;  /* 0xfffffffea9037836 */ /* 0x000fc60000000000 */
[----:B------:R-:W-:-:S04]  /*1a330*/  SHF.R.S32.HI R6, RZ, 0x7, R6 ;  /* 0x00000007ff067819 */ /* 0x000fc80000011406 */
[----:B----4-:R-:W-:-:S04]  /*1a340*/  VIMNMX R8, R8, R6, !PT ;  /* 0x0000000608087248 */ /* 0x010fc80007fe0100 */
[----:B------:R-:W-:Y:S01]  /*1a350*/  ISETP.GE.AND P1, PT, R3, R8, PT ;  /* 0x000000080300720c */ /* 0x000fe20003f26270 */
[----:B------:R0:W-:-:S12]  /*1a360*/  STL [R1+0x58], R8 ;  /* 0x0000580801007387 */ /* 0x0001d80000100800 */
[----:B0-----:R-:W-:Y:S05]  /*1a370*/  @!P1 BRA `(.L_x_3234) ;  /* 0x0000003800dc9947 */ /* 0x001fea0003800000 */
[----:B------:R-:W-:Y:S02]  /*1a380*/  IMAD.MOV.U32 R225, RZ, RZ, R168 ;  /* 0x000000ffffe17224 */ /* 0x000fe400078e00a8 */
[----:B------:R-:W-:-:S07]  /*1a390*/  IMAD.MOV.U32 R224, RZ, RZ, R21 ;  /* 0x000000ffffe07224 */ /* 0x000fce00078e0015 */
.L_x_3246:
[----:B------:R-:W-:Y:S01]  /*1a3a0*/  VIADD R221, R221, 0x1 ;  /* 0x00000001dddd7836 */ /* 0x000fe20000000000 */
[----:B------:R-:W-:Y:S05]  /*1a3b0*/  YIELD ;  /* 0x0000000000007946 */ /* 0x000fea0003800000 */
[----:B------:R-:W-:-:S04]  /*1a3c0*/  ISETP.NE.AND P1, PT, R221, 0x2, PT ;  /* 0x00000002dd00780c */ /* 0x000fc80003f25270 */
[----:B------:R-:W-:Y:S02]  /*1a3d0*/  SEL R8, R221, RZ, P1 ;  /* 0x000000ffdd087207 */ /* 0x000fe40000800000 */
[----:B------:R-:W-:-:S03]  /*1a3e0*/  SEL R6, RZ, 0x1, P1 ;  /* 0x00000001ff067807 */ /* 0x000fc60000800000 */
[----:B------:R-:W-:Y:S01]  /*1a3f0*/  IMAD.MOV.U32 R221, RZ, RZ, R8 ;  /* 0x000000ffffdd7224 */ /* 0x000fe200078e0008 */
[----:B------:R-:W-:Y:S01]  /*1a400*/  LOP3.LUT R222, R222, R6, RZ, 0x3c, !PT ;  /* 0x00000006dede7212 */ /* 0x000fe200078e3cff */
[----:B------:R-:W-:Y:S06]  /*1a410*/  @!P0 BRA `(.L_x_3235) ;  /* 0x0000000000048947 */ /* 0x000fec0003800000 */
[----:B------:R-:W-:Y:S01]  /*1a420*/  BPT.TRAP 0x1 ;  /* 0x000000040000795c */ /* 0x000fe20000300000 */
.L_x_3235:
[----:B------:R-:W-:Y:S02]  /*1a430*/  LEA R6, R221, R23, 0x3 ;  /* 0x00000017dd067211 */ /* 0x000fe400078e18ff */
[----:B------:R-:W-:-:S04]  /*1a440*/  SHF.L.U32 R7, R222, 0x1f, RZ ;  /* 0x0000001fde077819 */ /* 0x000fc800000006ff */
[----:B------:R0:W1:Y:S01]  /*1a450*/  SYNCS.PHASECHK.TRANS64.TRYWAIT P1, [R6+URZ+0x38830], R7 ;  /* 0x03883007060075a7 */ /* 0x000062000802017f */
[----:B------:R-:W-:Y:S05]  /*1a460*/  @!P0 BRA `(.L_x_3236) ;  /* 0x0000000000048947 */ /* 0x000fea0003800000 */
[----:B------:R-:W-:Y:S01]  /*1a470*/  BPT.TRAP 0x1 ;  /* 0x000000040000795c */ /* 0x000fe20000300000 */
.L_x_3236:
[----:B------:R-:W-:Y:S01]  /*1a480*/  LEA R20, R8, UR42, 0xb ;  /* 0x0000002a08147c11 */ /* 0x000fe2000f8e58ff */
[----:B------:R-:W-:-:S04]  /*1a490*/  IMAD.MOV.U32 R21, RZ, RZ, 0x40000040 ;  /* 0x40000040ff157424 */ /* 0x000fc800078e00ff */
[C---:B------:R-:W-:Y:S02]  /*1a4a0*/  VIADD R152, R20.reuse, 0x2 ;  /* 0x0000000214987836 */ /* 0x040fe40000000000 */
[----:B------:R-:W-:Y:S01]  /*1a4b0*/  VIADD R155, R20, 0x4 ;  /* 0x00000004149b7836 */ /* 0x000fe20000000000 */
[----:B-1----:R-:W-:Y:S06]  /*1a4c0*/  @P1 BRA `(.L_x_3237) ;  /* 0x0000000000081947 */ /* 0x002fec0003800000 */
[----:B------:R-:W1:Y:S02]  /*1a4d0*/  SYNCS.PHASECHK.TRANS64.TRYWAIT P1, [R6+URZ+0x38830], R7 ;  /* 0x03883007060075a7 */ /* 0x000e64000802017f */
[----:B-1----:R-:W-:Y:S05]  /*1a4e0*/  @!P1 BRA `(.L_x_3238) ;  /* 0x0000019800889947 */ /* 0x002fea0003800000 */
.L_x_3237:
[----:B------:R0:W-:Y:S04]  /*1a4f0*/  STL.64 [R1+0x1c0], R6 ;  /* 0x0001c00601007387 */ /* 0x0001e80000100a00 */
[----:B01----:R-:W2:Y:S04]  /*1a500*/  LDL.64 R6, [R1+0x40] ;  /* 0x0000400001067983 */ /* 0x003ea80000100a00 */
[----:B------:R0:W-:Y:S01]  /*1a510*/  STL.64 [R1+0x1b8], R2 ;  /* 0x0001b80201007387 */ /* 0x0001e20000100a00 */
[----:B------:R-:W-:Y:S05]  /*1a520*/  WARPSYNC.ALL ;  /* 0x0000000000007948 */ /* 0x000fea0003800000 */
[----:B------:R-:W-:Y:S01]  /*1a530*/  VIADD R154, R20, 0x6 ;  /* 0x00000006149a7836 */ /* 0x000fe20000000000 */
[----:B------:R-:W-:Y:S01]  /*1a540*/  MOV R157, 0x40000040 ;  /* 0x40000040009d7802 */ /* 0x000fe20000000f00 */
[----:B------:R-:W-:Y:S01]  /*1a550*/  IMAD.MOV.U32 R153, RZ, RZ, 0x40000040 ;  /* 0x40000040ff997424 */ /* 0x000fe200078e00ff */
[----:B------:R-:W3:Y:S04]  /*1a560*/  LDL.64 R226, [R1+0x10] ;  /* 0x0000100001e27983 */ /* 0x000ee80000100a00 */
[----:B0-----:R-:W4:Y:S01]  /*1a570*/  LDL.64 R2, [R1+0x38] ;  /* 0x0000380001027983 */ /* 0x001f220000100a00 */
[----:B------:R-:W-:-:S02]  /*1a580*/  R2UR UR10, R152 ;  /* 0x00000000980a72ca */ /* 0x000fc400000e0000 */
[----:B------:R-:W-:Y:S01]  /*1a590*/  MOV R152, R155 ;  /* 0x0000009b00987202 */ /* 0x000fe20000000f00 */
[----:B------:R-:W-:Y:S01]  /*1a5a0*/  IMAD.MOV.U32 R155, RZ, RZ, 0x40000040 ;  /* 0x40000040ff9b7424 */ /* 0x000fe200078e00ff */
[C---:B------:R-:W-:Y:S01]  /*1a5b0*/  R2UR UR6, R20.reuse ;  /* 0x00000000140672ca */ /* 0x040fe200000e0000 */
[----:B------:R-:W-:Y:S01]  /*1a5c0*/  VIADD R156, R20, 0x404 ;  /* 0x00000404149c7836 */ /* 0x000fe20000000000 */
[----:B------:R-:W-:Y:S02]  /*1a5d0*/  R2UR UR7, R21 ;  /* 0x00000000150772ca */ /* 0x000fe400000e0000 */
[----:B------:R-:W-:Y:S01]  /*1a5e0*/  R2UR UR14, R152 ;  /* 0x00000000980e72ca */ /* 0x000fe200000e0000 */
[----:B------:R-:W-:Y:S01]  /*1a5f0*/  VIADD R152, R20, 0x400 ;  /* 0x0000040014987836 */ /* 0x000fe20000000000 */
[----:B------:R-:W-:Y:S02]  /*1a600*/  R2UR UR4, R4 ;  /* 0x00000000040472ca */ /* 0x000fe400000e0000 */
[----:B------:R-:W-:-:S02]  /*1a610*/  R2UR UR5, R5 ;  /* 0x00000000050572ca */ /* 0x000fc400000e0000 */
[----:B------:R-:W-:Y:S01]  /*1a620*/  R2UR UR18, R154 ;  /* 0x000000009a1272ca */ /* 0x000fe200000e0000 */
[----:B------:R-:W-:Y:S01]  /*1a630*/  VIADD R154, R20, 0x402 ;  /* 0x00000402149a7836 */ /* 0x000fe20000000000 */
[C---:B------:R-:W-:Y:S02]  /*1a640*/  R2UR UR11, R153.reuse ;  /* 0x00000000990b72ca */ /* 0x040fe400000e0000 */
[----:B------:R-:W-:Y:S02]  /*1a650*/  R2UR UR15, R153 ;  /* 0x00000000990f72ca */ /* 0x000fe400000e0000 */
[----:B------:R-:W-:Y:S02]  /*1a660*/  R2UR UR19, R155 ;  /* 0x000000009b1372ca */ /* 0x000fe400000e0000 */
[----:B------:R-:W-:Y:S02]  /*1a670*/  R2UR UR22, R152 ;  /* 0x00000000981672ca */ /* 0x000fe400000e0000 */
[----:B------:R-:W-:-:S02]  /*1a680*/  R2UR UR23, R153 ;  /* 0x00000000991772ca */ /* 0x000fc400000e0000 */
[----:B------:R-:W-:Y:S02]  /*1a690*/  R2UR UR26, R154 ;  /* 0x000000009a1a72ca */ /* 0x000fe400000e0000 */
[----:B------:R-:W-:Y:S02]  /*1a6a0*/  R2UR UR27, R155 ;  /* 0x000000009b1b72ca */ /* 0x000fe400000e0000 */
[----:B------:R-:W-:Y:S02]  /*1a6b0*/  R2UR UR30, R156 ;  /* 0x000000009c1e72ca */ /* 0x000fe400000e0000 */
[----:B------:R-:W-:Y:S02]  /*1a6c0*/  R2UR UR31, R157 ;  /* 0x000000009d1f72ca */ /* 0x000fe400000e0000 */
[----:B------:R-:W-:-:S06]  /*1a6d0*/  WARPGROUP.ARRIVE ;  /* 0x00000000000079c5 */ /* 0x000fcc0000000000 */
[----:B------:R-:W-:Y:S01]  /*1a6e0*/  QGMMA.64x128x32.F32.E4M3.E4M3 R152, gdesc[UR4], RZ, !UPT, gsb0 ;  /* 0x01e00000049879f3 */ /* 0x000fe2000c0008ff */
[----:B------:R-:W-:Y:S02]  /*1a6f0*/  VIADD R20, R20, 0x406 ;  /* 0x0000040614147836 */ /* 0x000fe40000000000 */
[----:B------:R-:W-:-:S03]  /*1a700*/  IMAD.MOV.U32 R21, RZ, RZ, 0x40000040 ;  /* 0x40000040ff157424 */ /* 0x000fc600078e00ff */
[----:B------:R-:W-:Y:S02]  /*1a710*/  R2UR UR34, R20 ;  /* 0x00000000142272ca */ /* 0x000fe400000e0000 */
[----:B------:R-:W-:Y:S02]  /*1a720*/  R2UR UR35, R21 ;  /* 0x00000000152372ca */ /* 0x000fe400000e0000 */
[----:B------:R-:W3:Y:S01]  /*1a730*/  LDL.64 R20, [R1+0x30] ;  /* 0x0000300001147983 */ /* 0x000ee20000100a00 */
[----:B------:R-:W-:Y:S02]  /*1a740*/  WARPGROUP.DEPBAR.LE gsb0, 0x0 ;  /* 0x00008000000079c5 */ /* 0x000fe40000010000 */
[----:B------:R-:W-:Y:S01]  /*1a750*/  WARPGROUP.ARRIVE ;  /* 0x00000000000079c5 */ /* 0x000fe20000000000 */
[----:B--2---:R-:W-:Y:S02]  /*1a760*/  R2UR UR8, R6 ;  /* 0x00000000060872ca */ /* 0x004fe400000e0000 */
[----:B------:R-:W-:-:S02]  /*1a770*/  R2UR UR9, R7 ;  /* 0x00000000070972ca */ /* 0x000fc400000e0000 */
[----:B------:R-:W-:Y:S01]  /*1a780*/  R2UR UR24, R14 ;  /* 0x000000000e1872ca */ /* 0x000fe200000e0000 */
[----:B------:R0:W5:Y:S10]  /*1a790*/  LDL.LU.64 R6, [R1+0x1c0] ;  /* 0x0001c00001067983 */ /* 0x0001740000300a00 */
[----:B------:R-:W-:Y:S01]  /*1a7a0*/  QGMMA.64x128x32.F32.E4M3.E4M3 R152, gdesc[UR8], R152, gsb0 ;  /* 0x01e00000089879f3 */ /* 0x000fe20008000898 */
[----:B----4-:R-:W-:-:S02]  /*1a7b0*/  R2UR UR12, R2 ;  /* 0x00000000020c72ca */ /* 0x010fc400000e0000 */
[----:B------:R-:W-:Y:S02]  /*1a7c0*/  R2UR UR13, R3 ;  /* 0x00000000030d72ca */ /* 0x000fe400000e0000 */
[----:B---3--:R-:W-:Y:S01]  /*1a7d0*/  R2UR UR20, R226 ;  /* 0x00000000e21472ca */ /* 0x008fe200000e0000 */
[----:B------:R0:W5:Y:S01]  /*1a7e0*/  LDL.LU.64 R2, [R1+0x1b8] ;  /* 0x0001b80001027983 */ /* 0x0001620000300a00 */
[----:B------:R-:W-:Y:S02]  /*1a7f0*/  WARPGROUP.DEPBAR.LE gsb0, 0x0 ;  /* 0x00008000000079c5 */ /* 0x000fe40000010000 */
[----:B------:R-:W-:-:S07]  /*1a800*/  WARPGROUP.ARRIVE ;  /* 0x00000000000079c5 */ /* 0x000fce0000000000 */
[----:B------:R-:W-:Y:S01]  /*1a810*/  QGMMA.64x128x32.F32.E4M3.E4M3 R152, gdesc[UR12], R152, gsb0 ;  /* 0x01e000000c9879f3 */ /* 0x000fe20008000898 */
[----:B------:R-:W-:Y:S02]  /*1a820*/  R2UR UR16, R20 ;  /* 0x00000000141072ca */ /* 0x000fe400000e0000 */
[----:B------:R-:W-:Y:S02]  /*1a830*/  R2UR UR17, R21 ;  /* 0x00000000151172ca */ /* 0x000fe400000e0000 */
[----:B------:R-:W-:Y:S01]  /*1a840*/  R2UR UR21, R227 ;  /* 0x00000000e31572ca */ /* 0x000fe200000e0000 */
[----:B------:R-:W-:Y:S02]  /*1a850*/  WARPGROUP.DEPBAR.LE gsb0, 0x0 ;  /* 0x00008000000079c5 */ /* 0x000fe40000010000 */
[----:B------:R-:W-:-:S08]  /*1a860*/  WARPGROUP.ARRIVE ;  /* 0x00000000000079c5 */ /* 0x000fd00000000000 */
[----:B------:R-:W-:Y:S01]  /*1a870*/  QGMMA.64x128x32.F32.E4M3.E4M3 R152, gdesc[UR16], R152, gsb0 ;  /* 0x01e00000109879f3 */ /* 0x000fe20008000898 */
[----:B------:R-:W-:Y:S02]  /*1a880*/  R2UR UR25, R15 ;  /* 0x000000000f1972ca */ /* 0x000fe400000e0000 */
[----:B------:R-:W-:Y:S02]  /*1a890*/  WARPGROUP.DEPBAR.LE gsb0, 0x0 ;  /* 0x00008000000079c5 */ /* 0x000fe40000010000 */
[----:B------:R-:W-:-:S07]  /*1a8a0*/  WARPGROUP.ARRIVE ;  /* 0x00000000000079c5 */ /* 0x000fce0000000000 */
[----:B------:R-:W-:Y:S01]  /*1a8b0*/  QGMMA.64x128x32.F32.E4M3.E4M3 R152, gdesc[UR20], R152, gsb0 ;  /* 0x01e00000149879f3 */ /* 0x000fe20008000898 */
[----:B------:R-:W-:Y:S02]  /*1a8c0*/  R2UR UR28, R12 ;  /* 0x000000000c1c72ca */ /* 0x000fe400000e0000 */
[----:B------:R-:W-:Y:S01]  /*1a8d0*/  R2UR UR29, R13 ;  /* 0x000000000d1d72ca */ /* 0x000fe200000e0000 */
[----:B------:R-:W-:Y:S02]  /*1a8e0*/  WARPGROUP.DEPBAR.LE gsb0, 0x0 ;  /* 0x00008000000079c5 */ /* 0x000fe40000010000 */
[----:B------:R-:W-:-:S06]  /*1a8f0*/  WARPGROUP.ARRIVE ;  /* 0x00000000000079c5 */ /* 0x000fcc0000000000 */
[----:B------:R-:W-:Y:S01]  /*1a900*/  QGMMA.64x128x32.F32.E4M3.E4M3 R152, gdesc[UR24], R152, gsb0 ;  /* 0x01e00000189879f3 */ /* 0x000fe20008000898 */
[----:B------:R-:W-:Y:S02]  /*1a910*/  R2UR UR32, R10 ;  /* 0x000000000a2072ca */ /* 0x000fe400000e0000 */
[----:B------:R-:W-:Y:S01]  /*1a920*/  R2UR UR33, R11 ;  /* 0x000000000b2172ca */ /* 0x000fe200000e0000 */
[----:B------:R-:W-:Y:S02]  /*1a930*/  WARPGROUP.DEPBAR.LE gsb0, 0x0 ;  /* 0x00008000000079c5 */ /* 0x000fe40000010000 */
[----:B------:R-:W-:-:S06]  /*1a940*/  WARPGROUP.ARRIVE ;  /* 0x00000000000079c5 */ /* 0x000fcc0000000000 */
[----:B------:R-:W-:Y:S03]  /*1a950*/  QGMMA.64x128x32.F32.E4M3.E4M3 R152, gdesc[UR28], R152, gsb0 ;  /* 0x01e000001c9879f3 */ /* 0x000fe60008000898 */
[----:B------:R-:W1:Y:S01]  /*1a960*/  S2R R226, SR_TID.X ;  /* 0x0000000000e27919 */ /* 0x000e620000002100 */
[----:B------:R-:W-:Y:S02]  /*1a970*/  WARPGROUP.DEPBAR.LE gsb0, 0x0 ;  /* 0x00008000000079c5 */ /* 0x000fe40000010000 */
[----:B------:R-:W-:-:S06]  /*1a980*/  WARPGROUP.ARRIVE ;  /* 0x00000000000079c5 */ /* 0x000fcc0000000000 */
[----:B------:R-:W-:Y:S01]  /*1a990*/  QGMMA.64x128x32.F32.E4M3.E4M3 R152, gdesc[UR32], R152, gsb0 ;  /* 0x01e00000209879f3 */ /* 0x000fe20008000898 */
[----:B-1----:R-:W-:-:S04]  /*1a9a0*/  SHF.R.U32.HI R226, RZ, 0x7, R226 ;  /* 0x00000007ffe27819 */ /* 0x002fc800000116e2 */
[----:B------:R-:W-:Y:S01]  /*1a9b0*/  IADD3 R20, -R226, 0xb, RZ ;  /* 0x0000000be2147810 */ /* 0x000fe20007ffe1ff */
[----:B------:R-:W-:-:S04]  /*1a9c0*/  WARPGROUP.DEPBAR.LE gsb0, 0x0 ;  /* 0x00008000000079c5 */ /* 0x000fc80000010000 */
[----:B------:R0:W-:Y:S06]  /*1a9d0*/  BAR.ARV R20, 0x100 ;  /* 0x000400140000751d */ /* 0x0001ec0000002000 */
[----:B------:R-:W-:Y:S05]  /*1a9e0*/  @!P0 BRA `(.L_x_3239) ;  /* 0x0000000000048947 */ /* 0x000fea0003800000 */
[----:B------:R-:W-:Y:S01]  /*1a9f0*/  BPT.TRAP 0x1 ;  /* 0x000000040000795c */ /* 0x000fe20000300000 */
.L_x_3239:
[----:B------:R-:W2:Y:S01]  /*1aa00*/  LDL R226, [R1+0x7c] ;  /* 0x00007c0001e27983 */ /* 0x000ea20000100800 */
[----:B------:R-:W1:Y:S03]  /*1aa10*/  LDC R21, c[0x0][0x448] ;  /* 0x00011200ff157b82 */ /* 0x000e660000000800 */
[----:B------:R3:W-:Y:S04]  /*1aa20*/  STL [R1+0x1c4], R8 ;  /* 0x0001c40801007387 */ /* 0x0007e80000100800 */
[----:B---3--:R-:W2:Y:S01]  /*1aa30*/  LDL R8, [R1+0x50] ;  /* 0x0000500001087983 */ /* 0x008ea20000100800 */
[C---:B-----5:R-:W-:Y:S01]  /*1aa40*/  FMUL.FTZ R154, R2.reuse, R154 ;  /* 0x0000009a029a7220 */ /* 0x060fe20000410000 */
[C---:B------:R-:W-:Y:S01]  /*1aa50*/  FMUL.FTZ R152, R2.reuse, R152 ;  /* 0x0000009802987220 */ /* 0x040fe20000410000 */
[C---:B------:R-:W-:Y:S01]  /*1aa60*/  FMUL.FTZ R158, R2.reuse, R158 ;  /* 0x0000009e029e7220 */ /* 0x040fe20000410000 */
[----:B------:R3:W-:Y:S01]  /*1aa70*/  STL [R1+0x1c0], R7 ;  /* 0x0001c00701007387 */ /* 0x0007e20000100800 */
[C---:B------:R-:W-:Y:S01]  /*1aa80*/  FMUL.FTZ R167, R2.reuse, R167 ;  /* 0x000000a702a77220 */ /* 0x040fe20000410000 */
[C---:B------:R-:W-:Y:S01]  /*1aa90*/  FMUL.FTZ R166, R2.reuse, R166 ;  /* 0x000000a602a67220 */ /* 0x040fe20000410000 */
[C---:B------:R-:W-:Y:S01]  /*1aaa0*/  FMUL.FTZ R162, R2.reuse, R162 ;  /* 0x000000a202a27220 */ /* 0x040fe20000410000 */
[----:B------:R-:W-:Y:S01]  /*1aab0*/  STL [R1+0x1bc], R5 ;  /* 0x0001bc0501007387 */ /* 0x000fe20000100800 */
[C---:B------:R-:W-:Y:S01]  /*1aac0*/  FMUL.FTZ R163, R2.reuse, R163 ;  /* 0x000000a302a37220 */ /* 0x040fe20000410000 */
[C---:B------:R-:W-:Y:S01]  /*1aad0*/  FMUL.FTZ R155, R2.reuse, R155 ;  /* 0x0000009b029b7220 */ /* 0x040fe20000410000 */
[----:B-1----:R-:W-:Y:S01]  /*1aae0*/  ISETP.NE.AND P1, PT, R21, 0x1, PT ;  /* 0x000000011500780c */ /* 0x002fe20003f25270 */
[----:B------:R1:W-:Y:S01]  /*1aaf0*/  STL [R1+0x1b8], R4 ;  /* 0x0001b80401007387 */ /* 0x0003e20000100800 */
[C---:B------:R-:W-:Y:S01]  /*1ab00*/  FMUL.FTZ R171, R2.reuse, R171 ;  /* 0x000000ab02ab7220 */ /* 0x040fe20000410000 */
[----:B---3--:R3:W-:Y:S01]  /*1ab10*/  MUFU.TANH R7, R158 ;  /* 0x0000009e00077308 */ /* 0x0087e20000002400 */
[C---:B------:R-:W-:Y:S01]  /*1ab20*/  FMUL.FTZ R170, R2.reuse, R170 ;  /* 0x000000aa02aa7220 */ /* 0x040fe20000410000 */
[C---:B------:R-:W-:Y:S01]  /*1ab30*/  FMUL.FTZ R179, R2.reuse, R179 ;  /* 0x000000b302b37220 */ /* 0x040fe20000410000 */
[C---:B------:R-:W-:Y:S01]  /*1ab40*/  FMUL.FTZ R174, R2.reuse, R174 ;  /* 0x000000ae02ae7220 */ /* 0x040fe20000410000 */
[C---:B------:R-:W-:Y:S01]  /*1ab50*/  FMUL.FTZ R182, R2.reuse, R182 ;  /* 0x000000b602b67220 */ /* 0x040fe20000410000 */
[C---:B------:R-:W-:Y:S01]  /*1ab60*/  FMUL.FTZ R187, R2.reuse, R187 ;  /* 0x000000bb02bb7220 */ /* 0x040fe20000410000 */
[C---:B------:R-:W-:Y:S01]  /*1ab70*/  FMUL.FTZ R191, R2.reuse, R191 ;  /* 0x000000bf02bf7220 */ /* 0x040fe20000410000 */
[C---:B------:R-:W-:Y:S01]  /*1ab80*/  FMUL.FTZ R178, R2.reuse, R178 ;  /* 0x000000b202b27220 */ /* 0x040fe20000410000 */
[----:B-1----:R1:W4:Y:S01]  /*1ab90*/  MUFU.TANH R4, R152 ;  /* 0x0000009800047308 */ /* 0x0023220000002400 */
[C---:B---3--:R-:W-:Y:S01]  /*1aba0*/  FMUL.FTZ R158, R2.reuse, R169 ;  /* 0x000000a9029e7220 */ /* 0x048fe20000410000 */
[----:B------:R-:W3:Y:S01]  /*1abb0*/  @P1 LDC R227, c[0x0][0x44c] ;  /* 0x00011300ffe31b82 */ /* 0x000ee20000000800 */
[C---:B------:R-:W-:Y:S01]  /*1abc0*/  FMUL.FTZ R190, R2.reuse, R190 ;  /* 0x000000be02be7220 */ /* 0x040fe20000410000 */
[C---:B------:R-:W-:Y:S01]  /*1abd0*/  FMUL.FTZ R159, R2.reuse, R159 ;  /* 0x0000009f029f7220 */ /* 0x040fe20000410000 */
[C---:B------:R-:W-:Y:S01]  /*1abe0*/  FMUL.FTZ R175, R2.reuse, R175 ;  /* 0x000000af02af7220 */ /* 0x040fe20000410000 */
[C---:B------:R-:W-:Y:S01]  /*1abf0*/  FMUL.FTZ R228, R2.reuse, R153 ;  /* 0x0000009902e47220 */ /* 0x040fe20000410000 */
[C---:B------:R-:W-:Y:S01]  /*1ac00*/  FMUL.FTZ R183, R2.reuse, R183 ;  /* 0x000000b702b77220 */ /* 0x040fe20000410000 */
[----:B------:R0:W0:Y:S01]  /*1ac10*/  MUFU.TANH R5, R155 ;  /* 0x0000009b00057308 */ /* 0x0000220000002400 */
[C---:B-1----:R-:W-:Y:S01]  /*1ac20*/  FMUL.FTZ R152, R2.reuse, R156 ;  /* 0x0000009c02987220 */ /* 0x042fe20000410000 */
[----:B------:R-:W1:Y:S01]  /*1ac30*/  @P1 LDC R21, c[0x0][0x450] ;  /* 0x00011400ff151b82 */ /* 0x000e620000000800 */
[C---:B------:R-:W-:Y:S01]  /*1ac40*/  FMUL.FTZ R156, R2.reuse, R164 ;  /* 0x000000a4029c7220 */ /* 0x040fe20000410000 */
[C---:B------:R-:W-:Y:S01]  /*1ac50*/  FMUL.FTZ R194, R2.reuse, R194 ;  /* 0x000000c202c27220 */ /* 0x040fe20000410000 */
[C---:B------:R-:W-:Y:S01]  /*1ac60*/  FMUL.FTZ R199, R2.reuse, R199 ;  /* 0x000000c702c77220 */ /* 0x040fe20000410000 */
[C---:B------:R-:W-:Y:S01]  /*1ac70*/  FMUL.FTZ R202, R2.reuse, R202 ;  /* 0x000000ca02ca7220 */ /* 0x040fe20000410000 */
[----:B------:R-:W-:Y:S01]  /*1ac80*/  FMUL.FTZ R203, R2, R203 ;  /* 0x000000cb02cb7220 */ /* 0x000fe20000410000 */
[----:B------:R0:W-:Y:S01]  /*1ac90*/  MUFU.TANH R164, R166 ;  /* 0x000000a600a47308 */ /* 0x0001e20000002400 */
[----:B----4-:R-:W-:-:S02]  /*1aca0*/  IMAD.MOV.U32 R169, RZ, RZ, R4 ;  /* 0x000000ffffa97224 */ /* 0x010fc400078e0004 */
[C---:B0-----:R-:W-:Y:S01]  /*1acb0*/  FMUL.FTZ R155, R2.reuse, R161 ;  /* 0x000000a1029b7220 */ /* 0x041fe20000410000 */
[----:B------:R-:W-:Y:S02]  /*1acc0*/  IMAD.MOV.U32 R161, RZ, RZ, R7 ;  /* 0x000000ffffa17224 */ /* 0x000fe400078e0007 */
[C---:B------:R-:W-:Y:S01]  /*1acd0*/  FMUL.FTZ R198, R2.reuse, R198 ;  /* 0x000000c602c67220 */ /* 0x040fe20000410000 */
[C---:B------:R-:W-:Y:S01]  /*1ace0*/  FMUL.FTZ R186, R2.reuse, R186 ;  /* 0x000000ba02ba7220 */ /* 0x040fe20000410000 */
[C---:B------:R-:W-:Y:S01]  /*1acf0*/  FMUL.FTZ R195, R2.reuse, R195 ;  /* 0x000000c302c37220 */ /* 0x040fe20000410000 */
[----:B------:R-:W-:Y:S01]  /*1ad00*/  MUFU.TANH R4, R171 ;  /* 0x000000ab00047308 */ /* 0x000fe20000002400 */
[----:B------:R-:W-:Y:S02]  /*1ad10*/  IMAD.MOV.U32 R166, RZ, RZ, R161 ;  /* 0x000000ffffa67224 */ /* 0x000fe400078e00a1 */
[C---:B------:R-:W-:Y:S01]  /*1ad20*/  FMUL.FTZ R161, R2.reuse, R172 ;  /* 0x000000ac02a17220 */ /* 0x040fe20000410000 */
[----:B------:R-:W-:Y:S01]  /*1ad30*/  FMUL.FTZ R172, R2, R188 ;  /* 0x000000bc02ac7220 */ /* 0x000fe20000410000 */
[----:B------:R-:W-:-:S03]  /*1ad40*/  IMAD.MOV.U32 R188, RZ, RZ, R5 ;  /* 0x000000ffffbc7224 */ /* 0x000fc600078e0005 */
[----:B------:R-:W-:Y:S08]  /*1ad50*/  MUFU.TANH R7, R170 ;  /* 0x000000aa00077308 */ /* 0x000ff00000002400 */
[----:B------:R-:W-:Y:S08]  /*1ad60*/  MUFU.TANH R5, R190 ;  /* 0x000000be00057308 */ /* 0x000ff00000002400 */
[----:B------:R0:W-:Y:S01]  /*1ad70*/  MUFU.TANH R153, R159 ;  /* 0x0000009f00997308 */ /* 0x0001e20000002400 */
[C---:B------:R-:W-:Y:S01]  /*1ad80*/  FMUL.FTZ R206, R2.reuse, R206 ;  /* 0x000000ce02ce7220 */ /* 0x040fe20000410000 */
[----:B------:R-:W-:-:S06]  /*1ad90*/  FMUL.FTZ R207, R2, R207 ;  /* 0x000000cf02cf7220 */ /* 0x000fcc0000410000 */
[----:B------:R-:W-:Y:S01]  /*1ada0*/  MUFU.TANH R228, R228 ;  /* 0x000000e400e47308 */ /* 0x000fe20000002400 */
[----:B0-----:R-:W-:-:S07]  /*1adb0*/  FMUL.FTZ R159, R2, R168 ;  /* 0x000000a8029f7220 */ /* 0x001fce0000410000 */
        /* <DEDUP_REMOVED lines=8> */
[----:B--2---:R-:W-:-:S07]  /*1ae40*/  IMAD.IADD R226, R226, 0x1, R8 ;  /* 0x00000001e2e27824 */ /* 0x004fce00078e0208 */
[----:B------:R0:W2:Y:S01]  /*1ae50*/  MUFU.TANH R8, R154 ;  /* 0x0000009a00087308 */ /* 0x0000a20000002400 */
[----:B---3--:R-:W-:-:S05]  /*1ae60*/  @P1 IMAD.HI.U32 R227, R226, R227, RZ ;  /* 0x000000e3e2e31227 */ /* 0x008fca00078e00ff */
[----:B-1----:R-:W-:Y:S01]  /*1ae70*/  @P1 SHF.R.U32.HI R226, RZ, R21, R227 ;  /* 0x00000015ffe21219 */ /* 0x002fe200000116e3 */
[C---:B------:R-:W-:Y:S01]  /*1ae80*/  FMUL.FTZ R21, R2.reuse, R157 ;  /* 0x0000009d02157220 */ /* 0x040fe20000410000 */
[----:B------:R1:W3:Y:S01]  /*1ae90*/  MUFU.TANH R227, R167 ;  /* 0x000000a700e37308 */ /* 0x0002e20000002400 */
[C---:B0-----:R-:W-:Y:S01]  /*1aea0*/  FMUL.FTZ R154, R2.reuse, R160 ;  /* 0x000000a0029a7220 */ /* 0x041fe20000410000 */
[----:B------:R-:W-:Y:S01]  /*1aeb0*/  FMUL.FTZ R157, R2, R165 ;  /* 0x000000a5029d7220 */ /* 0x000fe20000410000 */
[----:B--2---:R-:W-:-:S05]  /*1aec0*/  IMAD.MOV.U32 R160, RZ, RZ, R8 ;  /* 0x000000ffffa07224 */ /* 0x004fca00078e0008 */
[----:B------:R0:W2:Y:S01]  /*1aed0*/  MUFU.TANH R165, R174 ;  /* 0x000000ae00a57308 */ /* 0x0000a20000002400 */
[----:B-1----:R-:W-:Y:S02]  /*1aee0*/  IMAD.MOV.U32 R167, RZ, RZ, R160 ;  /* 0x000000ffffa77224 */ /* 0x002fe400078e00a0 */
[C---:B------:R-:W-:Y:S01]  /*1aef0*/  FMUL.FTZ R160, R2.reuse, R173 ;  /* 0x000000ad02a07220 */ /* 0x040fe20000410000 */
[C---:B------:R-:W-:Y:S01]  /*1af00*/  FMUL.FTZ R173, R2.reuse, R189 ;  /* 0x000000bd02ad7220 */ /* 0x040fe20000410000 */
[----:B------:R-:W-:-:S03]  /*1af10*/  FMUL.FTZ R189, R2, R204 ;  /* 0x000000cc02bd7220 */ /* 0x000fc60000410000 */
[----:B------:R-:W-:Y:S01]  /*1af20*/  MUFU.TANH R8, R162 ;  /* 0x000000a200087308 */ /* 0x000fe20000002400 */
[----:B---3--:R-:W-:Y:S01]  /*1af30*/  IMAD.MOV.U32 R170, RZ, RZ, R227 ;  /* 0x000000ffffaa7224 */ /* 0x008fe200078e00e3 */
[----:B------:R-:W3:Y:S01]  /*1af40*/  LDL R204, [R1+0x48] ;  /* 0x0000480001cc7983 */ /* 0x000ee20000100800 */
[----:B0-----:R-:W-:-:S05]  /*1af50*/  IMAD.MOV.U32 R174, RZ, RZ, R7 ;  /* 0x000000ffffae7224 */ /* 0x001fca00078e0007 */
[----:B------:R0:W1:Y:S01]  /*1af60*/  MUFU.TANH R162, R163 ;  /* 0x000000a300a27308 */ /* 0x0000620000002400 */
[----:B--2---:R-:W-:Y:S02]  /*1af70*/  IMAD.MOV.U32 R175, RZ, RZ, R165 ;  /* 0x000000ffffaf7224 */ /* 0x004fe400078e00a5 */
[----:B------:R-:W-:-:S05]  /*1af80*/  FMUL.FTZ R165, R2, R185 ;  /* 0x000000b902a57220 */ /* 0x000fca0000410000 */
[----:B------:R2:W-:Y:S01]  /*1af90*/  MUFU.TANH R227, R179 ;  /* 0x000000b300e37308 */ /* 0x0005e20000002400 */
[C---:B0-----:R-:W-:Y:S01]  /*1afa0*/  FMUL.FTZ R163, R2.reuse, R177 ;  /* 0x000000b102a37220 */ /* 0x041fe20000410000 */
[----:B------:R-:W-:-:S06]  /*1afb0*/  FMUL.FTZ R177, R2, R184 ;  /* 0x000000b802b17220 */ /* 0x000fcc0000410000 */
[----:B------:R0:W-:Y:S01]  /*1afc0*/  MUFU.TANH R7, R178 ;  /* 0x000000b200077308 */ /* 0x0001e20000002400 */
[----:B--2---:R-:W-:Y:S02]  /*1afd0*/  IMAD.MOV.U32 R179, RZ, RZ, R164 ;  /* 0x000000ffffb37224 */ /* 0x004fe400078e00a4 */
[C---:B------:R-:W-:Y:S01]  /*1afe0*/  FMUL.FTZ R164, R2.reuse, R181 ;  /* 0x000000b502a47220 */ /* 0x040fe20000410000 */
[----:B-1----:R-:W-:Y:S01]  /*1aff0*/  MOV R171, R162 ;  /* 0x000000a200ab7202 */ /* 0x002fe20000000f00 */
[C---:B------:R-:W-:Y:S01]  /*1b000*/  FMUL.FTZ R162, R2.reuse, R176 ;  /* 0x000000b002a27220 */ /* 0x040fe20000410000 */
[----:B------:R-:W-:Y:S02]  /*1b010*/  IMAD.MOV.U32 R176, RZ, RZ, R4 ;  /* 0x000000ffffb07224 */ /* 0x000fe400078e0004 */
[----:B------:R-:W-:Y:S01]  /*1b020*/  IMAD.MOV.U32 R184, RZ, RZ, R179 ;  /* 0x000000ffffb87224 */ /* 0x000fe200078e00b3 */
[----:B------:R1:W2:Y:S01]  /*1b030*/  MUFU.TANH R181, R182 ;  /* 0x000000b600b57308 */ /* 0x0002a20000002400 */
[----:B0-----:R-:W-:-:S07]  /*1b040*/  FMUL.FTZ R178, R2, R180 ;  /* 0x000000b402b27220 */ /* 0x001fce0000410000 */
[----:B------:R-:W-:Y:S01]  /*1b050*/  MUFU.TANH R4, R187 ;  /* 0x000000bb00047308 */ /* 0x000fe20000002400 */
[----:B-1----:R-:W-:-:S07]  /*1b060*/  MOV R182, R169 ;  /* 0x000000a900b67202 */ /* 0x002fce0000000f00 */
[----:B------:R0:W1:Y:S01]  /*1b070*/  MUFU.TANH R187, R191 ;  /* 0x000000bf00bb7308 */ /* 0x0000620000002400 */
[----:B--2---:R-:W-:Y:S01]  /*1b080*/  IMAD.MOV.U32 R190, RZ, RZ, R181 ;  /* 0x000000ffffbe7224 */ /* 0x004fe200078e00b5 */
[----:B------:R-:W-:Y:S01]  /*1b090*/  MOV R181, R174 ;  /* 0x000000ae00b57202 */ /* 0x000fe20000000f00 */
[----:B------:R-:W-:-:S05]  /*1b0a0*/  FMUL.FTZ R174, R2, R197 ;  /* 0x000000c502ae7220 */ /* 0x000fca0000410000 */
[----:B------:R2:W4:Y:S01]  /*1b0b0*/  MUFU.TANH R169, R183 ;  /* 0x000000b700a97308 */ /* 0x0005220000002400 */
[----:B0-----:R-:W-:Y:S02]  /*1b0c0*/  IMAD.MOV.U32 R191, RZ, RZ, R166 ;  /* 0x000000ffffbf7224 */ /* 0x001fe400078e00a6 */
[----:B------:R-:W-:Y:S01]  /*1b0d0*/  FMUL.FTZ R166, R2, R193 ;  /* 0x000000c102a67220 */ /* 0x000fe20000410000 */
[----:B------:R-:W-:-:S04]  /*1b0e0*/  MOV R193, R168 ;  /* 0x000000a800c17202 */ /* 0x000fc80000000f00 */
[----:B------:R0:W-:Y:S01]  /*1b0f0*/  MUFU.TANH R179, R194 ;  /* 0x000000c200b37308 */ /* 0x0001e20000002400 */
[----:B--2---:R-:W-:Y:S02]  /*1b100*/  IMAD.MOV.U32 R183, RZ, RZ, R170 ;  /* 0x000000ffffb77224 */ /* 0x004fe400078e00aa */
[----:B------:R-:W-:Y:S02]  /*1b110*/  IMAD.MOV.U32 R170, RZ, RZ, R167 ;  /* 0x000000ffffaa7224 */ /* 0x000fe400078e00a7 */
[----:B------:R-:W-:-:S03]  /*1b120*/  FMUL.FTZ R167, R2, R192 ;  /* 0x000000c002a77220 */ /* 0x000fc60000410000 */
[----:B------:R2:W-:Y:S01]  /*1b130*/  MUFU.TANH R197, R199 ;  /* 0x000000c700c57308 */ /* 0x0005e20000002400 */
[----:B0-----:R-:W-:Y:S01]  /*1b140*/  MOV R194, R176 ;  /* 0x000000b000c27202 */ /* 0x001fe20000000f00 */
[C---:B------:R-:W-:Y:S01]  /*1b150*/  FMUL.FTZ R176, R2.reuse, R201 ;  /* 0x000000c902b07220 */ /* 0x040fe20000410000 */
[----:B-1----:R-:W-:Y:S02]  /*1b160*/  IMAD.MOV.U32 R201, RZ, RZ, R187 ;  /* 0x000000ffffc97224 */ /* 0x002fe400078e00bb */
[----:B------:R-:W-:Y:S02]  /*1b170*/  IMAD.MOV.U32 R187, RZ, RZ, R183 ;  /* 0x000000ffffbb7224 */ /* 0x000fe400078e00b7 */
[----:B----4-:R-:W-:Y:S01]  /*1b180*/  IMAD.MOV.U32 R192, RZ, RZ, R169 ;  /* 0x000000ffffc07224 */ /* 0x010fe200078e00a9 */
[----:B------:R0:W1:Y:S01]  /*1b190*/  MUFU.TANH R183, R202 ;  /* 0x000000ca00b77308 */ /* 0x0000620000002400 */
[----:B--2---:R-:W-:Y:S02]  /*1b1a0*/  IMAD.MOV.U32 R199, RZ, RZ, R175 ;  /* 0x000000ffffc77224 */ /* 0x004fe400078e00af */
[----:B------:R-:W-:Y:S01]  /*1b1b0*/  FMUL.FTZ R175, R2, R200 ;  /* 0x000000c802af7220 */ /* 0x000fe20000410000 */
[----:B------:R-:W-:-:S02]  /*1b1c0*/  IMAD.MOV.U32 R200, RZ, RZ, R184 ;  /* 0x000000ffffc87224 */ /* 0x000fc400078e00b8 */
[----:B------:R-:W-:Y:S01]  /*1b1d0*/  FMUL.FTZ R169, R2, R196 ;  /* 0x000000c402a97220 */ /* 0x000fe20000410000 */
[----:B------:R-:W-:Y:S02]  /*1b1e0*/  IMAD.MOV.U32 R184, RZ, RZ, R7 ;  /* 0x000000ffffb87224 */ /* 0x000fe400078e0007 */
[----:B------:R-:W-:Y:S01]  /*1b1f0*/  IMAD.MOV.U32 R196, RZ, RZ, R153 ;  /* 0x000000ffffc47224 */ /* 0x000fe200078e0099 */
[----:B------:R2:W-:Y:S01]  /*1b200*/  MUFU.TANH R7, R203 ;  /* 0x000000cb00077308 */ /* 0x0005e20000002400 */
[----:B0-----:R-:W-:-:S07]  /*1b210*/  IMAD.MOV.U32 R202, RZ, RZ, R5 ;  /* 0x000000ffffca7224 */ /* 0x001fce00078e0005 */
[----:B------:R0:W-:Y:S01]  /*1b220*/  MUFU.TANH R5, R206 ;  /* 0x000000ce00057308 */ /* 0x0001e20000002400 */
[----:B--2---:R-:W-:-:S07]  /*1b230*/  IMAD.MOV.U32 R203, RZ, RZ, R4 ;  /* 0x000000ffffcb7224 */ /* 0x004fce00078e0004 */
[----:B------:R2:W-:Y:S01]  /*1b240*/  MUFU.TANH R4, R207 ;  /* 0x000000cf00047308 */ /* 0x0005e20000002400 */
[----:B0-----:R-:W4:Y:S07]  /*1b250*/  LDL R206, [R1+0x54] ;  /* 0x0000540001ce7983 */ /* 0x001f2e0000100800 */
[----:B------:R0:W1:Y:S01]  /*1b260*/  MUFU.TANH R185, R198 ;  /* 0x000000c600b97308 */ /* 0x0000620000002400 */
[----:B--2---:R-:W4:Y:S04]  /*1b270*/  LDL R207, [R1+0x68] ;  /* 0x0000680001cf7983 */ /* 0x004f280000100800 */
[----:B------:R-:W2:Y:S03]  /*1b280*/  SHFL.IDX PT, R153, R226, RZ, 0x1c1f ;  /* 0x001c1fffe2997589 */ /* 0x000ea600000e0000 */
[----:B------:R-:W2:Y:S01]  /*1b290*/  MUFU.TANH R154, R154 ;  /* 0x0000009a009a7308 */ /* 0x000ea20000002400 */
[----:B0-----:R-:W-:-:S02]  /*1b2a0*/  IMAD.MOV.U32 R198, RZ, RZ, R188 ;  /* 0x000000ffffc67224 */ /* 0x001fc400078e00bc */
[----:B------:R-:W-:Y:S02]  /*1b2b0*/  IMAD.MOV.U32 R188, RZ, RZ, R170 ;  /* 0x000000ffffbc7224 */ /* 0x000fe400078e00aa */
[----:B------:R-:W-:Y:S01]  /*1b2c0*/  IMAD.MOV.U32 R170, RZ, RZ, -0x80 ;  /* 0xffffff80ffaa7424 */ /* 0x000fe200078e00ff */
[----:B------:R0:W2:Y:S02]  /*1b2d0*/  SHFL.IDX PT, R168, R226, 0x1, 0x1c1f ;  /* 0x003c1f00e2a87f89 */ /* 0x0000a400000e0000 */
[----:B------:R-:W2:Y:S01]  /*1b2e0*/  MUFU.TANH R21, R21 ;  /* 0x0000001500157308 */ /* 0x000ea20000002400 */
[----:B------:R-:W-:-:S07]  /*1b2f0*/  IMAD R170, R3, R170, 0x1 ;  /* 0x0000000103aa7424 */ /* 0x000fce00078e02aa */
[----:B------:R-:W-:Y:S08]  /*1b300*/  MUFU.TANH R180, R186 ;  /* 0x000000ba00b47308 */ /* 0x000ff00000002400 */
[----:B------:R-:W2:Y:S08]  /*1b310*/  MUFU.TANH R157, R157 ;  /* 0x0000009d009d7308 */ /* 0x000eb00000002400 */
[----:B------:R1:W2:Y:S08]  /*1b320*/  MUFU.TANH R186, R195 ;  /* 0x000000c300ba7308 */ /* 0x0002b00000002400 */
[----:B------:R-:W2:Y:S08]  /*1b330*/  MUFU.TANH R160, R160 ;  /* 0x000000a000a07308 */ /* 0x000eb00000002400 */
[----:B------:R-:W2:Y:S08]  /*1b340*/  MUFU.TANH R162, R162 ;  /* 0x000000a200a27308 */ /* 0x000eb00000002400 */
[----:B------:R-:W2:Y:S01]  /*1b350*/  MUFU.TANH R163, R163 ;  /* 0x000000a300a37308 */ /* 0x000ea20000002400 */
[----:B-1----:R-:W-:-:S07]  /*1b360*/  FMUL.FTZ R195, R2, R211 ;  /* 0x000000d302c37220 */ /* 0x002fce0000410000 */
[----:B------:R-:W1:Y:S08]  /*1b370*/  MUFU.TANH R178, R178 ;  /* 0x000000b200b27308 */ /* 0x000e700000002400 */
[----:B------:R-:W1:Y:S08]  /*1b380*/  MUFU.TANH R164, R164 ;  /* 0x000000a400a47308 */ /* 0x000e700000002400 */
[----:B------:R-:W1:Y:S08]  /*1b390*/  MUFU.TANH R177, R177 ;  /* 0x000000b100b17308 */ /* 0x000e700000002400 */
[----:B------:R-:W1:Y:S01]  /*1b3a0*/  MUFU.TANH R165, R165 ;  /* 0x000000a500a57308 */ /* 0x000e620000002400 */
[C---:B------:R-:W-:Y:S01]  /*1b3b0*/  FMUL.FTZ R229, R2.reuse, R210 ;  /* 0x000000d202e57220 */ /* 0x040fe20000410000 */
[----:B0-----:R-:W-:Y:S01]  /*1b3c0*/  FMUL.FTZ R226, R2, R214 ;  /* 0x000000d602e27220 */ /* 0x001fe20000410000 */
[----:B------:R-:W-:-:S05]  /*1b3d0*/  IMAD.MOV.U32 R210, RZ, RZ, R183 ;  /* 0x000000ffffd27224 */ /* 0x000fca00078e00b7 */
[----:B------:R-:W0:Y:S01]  /*1b3e0*/  MUFU.TANH R173, R173 ;  /* 0x000000ad00ad7308 */ /* 0x000e220000002400 */
[----:B------:R-:W-:-:S07]  /*1b3f0*/  IMAD.MOV.U32 R214, RZ, RZ, R185 ;  /* 0x000000ffffd67224 */ /* 0x000fce00078e00b9 */
[----:B------:R-:W0:Y:S08]  /*1b400*/  MUFU.TANH R167, R167 ;  /* 0x000000a700a77308 */ /* 0x000e300000002400 */
[----:B------:R-:W0:Y:S08]  /*1b410*/  MUFU.TANH R166, R166 ;  /* 0x000000a600a67308 */ /* 0x000e300000002400 */
[----:B------:R-:W0:Y:S08]  /*1b420*/  MUFU.TANH R169, R169 ;  /* 0x000000a900a97308 */ /* 0x000e300000002400 */
[----:B------:R-:W0:Y:S08]  /*1b430*/  MUFU.TANH R174, R174 ;  /* 0x000000ae00ae7308 */ /* 0x000e300000002400 */
[----:B------:R-:W0:Y:S08]  /*1b440*/  MUFU.TANH R175, R175 ;  /* 0x000000af00af7308 */ /* 0x000e300000002400 */
[----:B------:R-:W0:Y:S08]  /*1b450*/  MUFU.TANH R176, R176 ;  /* 0x000000b000b07308 */ /* 0x000e300000002400 */
[----:B------:R-:W0:Y:S01]  /*1b460*/  MUFU.TANH R189, R189 ;  /* 0x000000bd00bd7308 */ /* 0x000e220000002400 */
[----:B----4-:R-:W-:-:S04]  /*1b470*/  IADD3 R170, R206, R170, -R207 ;  /* 0x000000aaceaa7210 */ /* 0x010fc80007ffe8cf */
[----:B---3--:R-:W-:-:S05]  /*1b480*/  IADD3 R170, R170, -R204, RZ ;  /* 0x800000ccaaaa7210 */ /* 0x008fca0007ffe0ff */
[----:B--2---:R-:W-:Y:S02]  /*1b490*/  IMAD.IADD R153, R170, 0x1, R153 ;  /* 0x00000001aa997824 */ /* 0x004fe400078e0299 */
[----:B------:R-:W-:-:S03]  /*1b4a0*/  IMAD.MOV.U32 R204, RZ, RZ, R202 ;  /* 0x000000ffffcc7224 */ /* 0x000fc600078e00ca */
[C---:B------:R-:W-:Y:S01]  /*1b4b0*/  ISETP.GT.AND P2, PT, R153.reuse, RZ, PT ;  /* 0x000000ff9900720c */ /* 0x040fe20003f44270 */
[----:B------:R-:W-:Y:S01]  /*1b4c0*/  IMAD.MOV.U32 R202, RZ, RZ, R199 ;  /* 0x000000ffffca7224 */ /* 0x000fe200078e00c7 */
[----:B------:R-:W-:Y:S01]  /*1b4d0*/  MOV R199, R192 ;  /* 0x000000c000c77202 */ /* 0x000fe20000000f00 */
[----:B------:R-:W-:Y:S01]  /*1b4e0*/  IMAD.MOV.U32 R206, RZ, RZ, R203 ;  /* 0x000000ffffce7224 */ /* 0x000fe200078e00cb */
[C---:B------:R-:W-:Y:S02]  /*1b4f0*/  ISETP.GT.AND P3, PT, R153.reuse, 0x1, PT ;  /* 0x000000019900780c */ /* 0x040fe40003f64270 */
[----:B------:R-:W-:Y:S01]  /*1b500*/  FSEL R192, R182, -INF , P2 ;  /* 0xff800000b6c07808 */ /* 0x000fe20001000000 */
[----:B------:R-:W-:Y:S01]  /*1b510*/  IMAD.MOV.U32 R203, RZ, RZ, R201 ;  /* 0x000000ffffcb7224 */ /* 0x000fe200078e00c9 */
[C---:B------:R-:W-:Y:S02]  /*1b520*/  ISETP.GT.AND P4, PT, R153.reuse, 0x8, PT ;  /* 0x000000089900780c */ /* 0x040fe40003f84270 */
[C---:B------:R-:W-:Y:S01]  /*1b530*/  ISETP.GT.AND P2, PT, R153.reuse, 0x10, PT ;  /* 0x000000109900780c */ /* 0x040fe20003f44270 */
[----:B------:R-:W-:Y:S01]  /*1b540*/  IMAD.MOV.U32 R201, RZ, RZ, R197 ;  /* 0x000000ffffc97224 */ /* 0x000fe200078e00c5 */
[C---:B------:R-:W-:Y:S01]  /*1b550*/  ISETP.GT.AND P1, PT, R153.reuse, 0x9, PT ;  /* 0x000000099900780c */ /* 0x040fe20003f24270 */
[----:B------:R-:W-:Y:S01]  /*1b560*/  IMAD.IADD R168, R170, 0x1, R168 ;  /* 0x00000001aaa87824 */ /* 0x000fe200078e02a8 */
[----:B------:R-:W-:Y:S01]  /*1b570*/  FSEL R170, R228, -INF , P3 ;  /* 0xff800000e4aa7808 */ /* 0x000fe20001800000 */
[----:B------:R-:W-:Y:S01]  /*1b580*/  IMAD.MOV.U32 R197, RZ, RZ, R190 ;  /* 0x000000ffffc57224 */ /* 0x000fe200078e00be */
[C---:B------:R-:W-:Y:S01]  /*1b590*/  ISETP.GT.AND P3, PT, R153.reuse, 0x11, PT ;  /* 0x000000119900780c */ /* 0x040fe20003f64270 */
[----:B------:R-:W-:Y:S01]  /*1b5a0*/  IMAD.MOV.U32 R190, RZ, RZ, R227 ;  /* 0x000000ffffbe7224 */ /* 0x000fe200078e00e3 */
[----:B------:R-:W-:Y:S01]  /*1b5b0*/  FSEL R152, R152, -INF , P4 ;  /* 0xff80000098987808 */ /* 0x000fe20002000000 */
[----:B------:R-:W-:Y:S01]  /*1b5c0*/  FMUL.FTZ R227, R2, R215 ;  /* 0x000000d702e37220 */ /* 0x000fe20000410000 */
[----:B------:R-:W-:Y:S01]  /*1b5d0*/  FSEL R182, R154, -INF , P2 ;  /* 0xff8000009ab67808 */ /* 0x000fe20001000000 */
[----:B------:R-:W-:Y:S01]  /*1b5e0*/  IMAD.MOV.U32 R215, RZ, RZ, R171 ;  /* 0x000000ffffd77224 */ /* 0x000fe200078e00ab */
[----:B------:R-:W-:-:S02]  /*1b5f0*/  ISETP.GT.AND P4, PT, R153, 0x18, PT ;  /* 0x000000189900780c */ /* 0x000fc40003f84270 */
[----:B------:R-:W-:Y:S01]  /*1b600*/  MOV R154, R206 ;  /* 0x000000ce009a7202 */ /* 0x000fe20000000f00 */
[----:B------:R-:W-:Y:S01]  /*1b610*/  IMAD.MOV.U32 R206, RZ, RZ, R204 ;  /* 0x000000ffffce7224 */ /* 0x000fe200078e00cc */
[----:B------:R-:W-:Y:S01]  /*1b620*/  FSEL R171, R21, -INF , P1 ;  /* 0xff80000015ab7808 */ /* 0x000fe20000800000 */
[----:B------:R-:W-:Y:S01]  /*1b630*/  IMAD.MOV.U32 R204, RZ, RZ, R197 ;  /* 0x000000ffffcc7224 */ /* 0x000fe200078e00c5 */
[----:B------:R-:W-:Y:S02]  /*1b640*/  ISETP.GT.AND P1, PT, R153, 0x19, PT ;  /* 0x000000199900780c */ /* 0x000fe40003f24270 */
[----:B------:R-:W-:Y:S02]  /*1b650*/  MOV R197, R188 ;  /* 0x000000bc00c57202 */ /* 0x000fe40000000f00 */
[----:B------:R-:W-:Y:S01]  /*1b660*/  FSEL R155, R155, -INF , P3 ;  /* 0xff8000009b9b7808 */ /* 0x000fe20001800000 */
[----:B------:R-:W-:Y:S01]  /*1b670*/  IMAD.MOV.U32 R207, RZ, RZ, R203 ;  /* 0x000000ffffcf7224 */ /* 0x000fe200078e00cb */
[C---:B------:R-:W-:Y:S01]  /*1b680*/  ISETP.GT.AND P2, PT, R153.reuse, 0x20, PT ;  /* 0x000000209900780c */ /* 0x040fe20003f44270 */
[----:B------:R-:W-:Y:S01]  /*1b690*/  IMAD.MOV.U32 R211, RZ, RZ, R201 ;  /* 0x000000ffffd37224 */ /* 0x000fe200078e00c9 */
[----:B------:R-:W-:-:S02]  /*1b6a0*/  ISETP.GT.AND P3, PT, R153, 0x21, PT ;  /* 0x000000219900780c */ /* 0x000fc40003f64270 */
[----:B------:R-:W-:Y:S01]  /*1b6b0*/  FSEL R188, R156, -INF , P4 ;  /* 0xff8000009cbc7808 */ /* 0x000fe20002000000 */
[----:B------:R-:W-:Y:S01]  /*1b6c0*/  IMAD.MOV.U32 R203, RZ, RZ, R193 ;  /* 0x000000ffffcb7224 */ /* 0x000fe200078e00c1 */
[----:B------:R-:W-:Y:S01]  /*1b6d0*/  ISETP.GT.AND P4, PT, R153, 0x28, PT ;  /* 0x000000289900780c */ /* 0x000fe20003f84270 */
[----:B------:R-:W-:Y:S01]  /*1b6e0*/  IMAD.MOV.U32 R201, RZ, RZ, R187 ;  /* 0x000000ffffc97224 */ /* 0x000fe200078e00bb */
[----:B------:R-:W-:Y:S01]  /*1b6f0*/  FSEL R187, R157, -INF , P1 ;  /* 0xff8000009dbb7808 */ /* 0x000fe20000800000 */
[----:B------:R-:W-:Y:S01]  /*1b700*/  IMAD.MOV.U32 R21, RZ, RZ, R186 ;  /* 0x000000ffff157224 */ /* 0x000fe200078e00ba */
[----:B------:R-:W-:Y:S01]  /*1b710*/  MOV R156, R180 ;  /* 0x000000b4009c7202 */ /* 0x000fe20000000f00 */
[----:B------:R-:W-:Y:S01]  /*1b720*/  IMAD.MOV.U32 R193, RZ, RZ, R181 ;  /* 0x000000ffffc17224 */ /* 0x000fe200078e00b5 */
[----:B------:R-:W-:Y:S02]  /*1b730*/  ISETP.GT.AND P1, PT, R153, 0x29, PT ;  /* 0x000000299900780c */ /* 0x000fe40003f24270 */
[----:B------:R-:W-:-:S02]  /*1b740*/  FSEL R186, R159, -INF , P2 ;  /* 0xff8000009fba7808 */ /* 0x000fc40001000000 */
[----:B------:R-:W-:Y:S01]  /*1b750*/  FSEL R181, R158, -INF , P3 ;  /* 0xff8000009eb57808 */ /* 0x000fe20001800000 */
[----:B------:R-:W-:Y:S01]  /*1b760*/  IMAD.MOV.U32 R157, RZ, RZ, R179 ;  /* 0x000000ffff9d7224 */ /* 0x000fe200078e00b3 */
[C---:B------:R-:W-:Y:S02]  /*1b770*/  ISETP.GT.AND P2, PT, R153.reuse, 0x30, PT ;  /* 0x000000309900780c */ /* 0x040fe40003f44270 */
[----:B------:R-:W-:Y:S02]  /*1b780*/  ISETP.GT.AND P3, PT, R153, 0x31, PT ;  /* 0x000000319900780c */ /* 0x000fe40003f64270 */
[----:B------:R-:W-:Y:S02]  /*1b790*/  FSEL R180, R161, -INF , P4 ;  /* 0xff800000a1b47808 */ /* 0x000fe40002000000 */
[----:B------:R-:W-:Y:S02]  /*1b7a0*/  ISETP.GT.AND P4, PT, R153, 0x38, PT ;  /* 0x000000389900780c */ /* 0x000fe40003f84270 */
[----:B------:R-:W-:-:S02]  /*1b7b0*/  FSEL R183, R160, -INF , P1 ;  /* 0xff800000a0b77808 */ /* 0x000fc40000800000 */
[----:B------:R-:W-:Y:S02]  /*1b7c0*/  ISETP.GT.AND P1, PT, R153, 0x39, PT ;  /* 0x000000399900780c */ /* 0x000fe40003f24270 */
[----:B------:R-:W-:Y:S02]  /*1b7d0*/  FSEL R185, R162, -INF , P2 ;  /* 0xff800000a2b97808 */ /* 0x000fe40001000000 */
[----:B------:R-:W-:Y:S01]  /*1b7e0*/  FSEL R179, R163, -INF , P3 ;  /* 0xff800000a3b37808 */ /* 0x000fe20001800000 */
[----:B------:R-:W-:Y:S01]  /*1b7f0*/  IMAD.MOV.U32 R163, RZ, RZ, R157 ;  /* 0x000000ffffa37224 */ /* 0x000fe200078e009d */
[C---:B------:R-:W-:Y:S01]  /*1b800*/  ISETP.GT.AND P2, PT, R153.reuse, 0x40, PT ;  /* 0x000000409900780c */ /* 0x040fe20003f44270 */
[----:B------:R-:W-:Y:S01]  /*1b810*/  IMAD.MOV.U32 R157, RZ, RZ, R156 ;  /* 0x000000ffff9d7224 */ /* 0x000fe200078e009c */
[----:B-1----:R-:W-:Y:S01]  /*1b820*/  FSEL R178, R178, -INF , P4 ;  /* 0xff800000b2b27808 */ /* 0x002fe20002000000 */
[----:B------:R-:W-:Y:S01]  /*1b830*/  IMAD.MOV.U32 R156, RZ, RZ, R184 ;  /* 0x000000ffff9c7224 */ /* 0x000fe200078e00b8 */
[----:B------:R-:W-:-:S02]  /*1b840*/  ISETP.GT.AND P3, PT, R153, 0x41, PT ;  /* 0x000000419900780c */ /* 0x000fc40003f64270 */
[----:B------:R-:W-:Y:S02]  /*1b850*/  ISETP.GT.AND P4, PT, R153, 0x48, PT ;  /* 0x000000489900780c */ /* 0x000fe40003f84270 */
[----:B------:R-:W-:Y:S01]  /*1b860*/  FSEL R184, R164, -INF , P1 ;  /* 0xff800000a4b87808 */ /* 0x000fe20000800000 */
[----:B------:R-:W-:Y:S01]  /*1b870*/  IMAD.MOV.U32 R164, RZ, RZ, R154 ;  /* 0x000000ffffa47224 */ /* 0x000fe200078e009a */
[----:B------:R-:W-:Y:S02]  /*1b880*/  FSEL R177, R177, -INF , P2 ;  /* 0xff800000b1b17808 */ /* 0x000fe40001000000 */
[C---:B------:R-:W-:Y:S02]  /*1b890*/  ISETP.GT.AND P1, PT, R153.reuse, 0x49, PT ;  /* 0x000000499900780c */ /* 0x040fe40003f24270 */
[----:B------:R-:W-:Y:S02]  /*1b8a0*/  ISETP.GT.AND P2, PT, R153, 0x50, PT ;  /* 0x000000509900780c */ /* 0x000fe40003f44270 */
[----:B------:R-:W-:-:S02]  /*1b8b0*/  FSEL R154, R165, -INF , P3 ;  /* 0xff800000a59a7808 */ /* 0x000fc40001800000 */
[----:B------:R-:W-:Y:S02]  /*1b8c0*/  FSEL R172, R172, -INF , P4 ;  /* 0xff800000acac7808 */ /* 0x000fe40002000000 */
[C---:B------:R-:W-:Y:S02]  /*1b8d0*/  ISETP.GT.AND P3, PT, R153.reuse, 0x51, PT ;  /* 0x000000519900780c */ /* 0x040fe40003f64270 */
[----:B------:R-:W-:Y:S02]  /*1b8e0*/  ISETP.GT.AND P4, PT, R153, 0x58, PT ;  /* 0x000000589900780c */ /* 0x000fe40003f84270 */
[----:B0-----:R-:W-:Y:S02]  /*1b8f0*/  FSEL R173, R173, -INF , P1 ;  /* 0xff800000adad7808 */ /* 0x001fe40000800000 */
[----:B------:R-:W-:Y:S02]  /*1b900*/  FSEL R161, R167, -INF , P2 ;  /* 0xff800000a7a17808 */ /* 0x000fe40001000000 */
[----:B------:R-:W-:-:S02]  /*1b910*/  ISETP.GT.AND P1, PT, R153, 0x59, PT ;  /* 0x000000599900780c */ /* 0x000fc40003f24270 */
[----:B------:R-:W-:Y:S02]  /*1b920*/  ISETP.GT.AND P2, PT, R153, 0x60, PT ;  /* 0x000000609900780c */ /* 0x000fe40003f44270 */
[----:B------:R-:W-:Y:S02]  /*1b930*/  FSEL R160, R166, -INF , P3 ;  /* 0xff800000a6a07808 */ /* 0x000fe40001800000 */
[----:B------:R-:W-:Y:S02]  /*1b940*/  FSEL R162, R169, -INF , P4 ;  /* 0xff800000a9a27808 */ /* 0x000fe40002000000 */
[C---:B------:R-:W-:Y:S02]  /*1b950*/  ISETP.GT.AND P3, PT, R153.reuse, 0x61, PT ;  /* 0x000000619900780c */ /* 0x040fe40003f64270 */
[----:B------:R-:W-:Y:S01]  /*1b960*/  ISETP.GT.AND P4, PT, R153, 0x68, PT ;  /* 0x000000689900780c */ /* 0x000fe20003f84270 */
[----:B------:R-:W-:Y:S01]  /*1b970*/  IMAD.MOV.U32 R167, RZ, RZ, R156 ;  /* 0x000000ffffa77224 */ /* 0x000fe200078e009c */
[----:B------:R-:W-:-:S02]  /*1b980*/  MOV R165, R157 ;  /* 0x0000009d00a57202 */ /* 0x000fc40000000f00 */
[----:B------:R-:W-:Y:S02]  /*1b990*/  FSEL R156, R174, -INF , P1 ;  /* 0xff800000ae9c7808 */ /* 0x000fe40000800000 */
[----:B------:R-:W-:Y:S02]  /*1b9a0*/  FSEL R157, R175, -INF , P2 ;  /* 0xff800000af9d7808 */ /* 0x000fe40001000000 */
[C---:B------:R-:W-:Y:S02]  /*1b9b0*/  ISETP.GT.AND P1, PT, R168.reuse, RZ, PT ;  /* 0x000000ffa800720c */ /* 0x040fe40003f24270 */
[----:B------:R-:W-:Y:S02]  /*1b9c0*/  ISETP.GT.AND P2, PT, R168, 0x1, PT ;  /* 0x00000001a800780c */ /* 0x000fe40003f44270 */
[----:B------:R-:W-:Y:S02]  /*1b9d0*/  FSEL R158, R176, -INF , P3 ;  /* 0xff800000b09e7808 */ /* 0x000fe40001800000 */
[----:B------:R-:W-:-:S02]  /*1b9e0*/  FSEL R159, R189, -INF , P4 ;  /* 0xff800000bd9f7808 */ /* 0x000fc40002000000 */
[C---:B------:R-:W-:Y:S02]  /*1b9f0*/  ISETP.GT.AND P3, PT, R168.reuse, 0x8, PT ;  /* 0x00000008a800780c */ /* 0x040fe40003f64270 */
[----:B------:R-:W-:Y:S02]  /*1ba00*/  ISETP.GT.AND P4, PT, R168, 0x9, PT ;  /* 0x00000009a800780c */ /* 0x000fe40003f84270 */
[----:B------:R-:W-:Y:S02]  /*1ba10*/  FSEL R197, R197, -INF , P1 ;  /* 0xff800000c5c57808 */ /* 0x000fe40000800000 */
[----:B------:R-:W-:Y:S02]  /*1ba20*/  FSEL R198, R198, -INF , P2 ;  /* 0xff800000c6c67808 */ /* 0x000fe40001000000 */
[C---:B------:R-:W-:Y:S02]  /*1ba30*/  ISETP.GT.AND P1, PT, R168.reuse, 0x10, PT ;  /* 0x00000010a800780c */ /* 0x040fe40003f24270 */
[----:B------:R-:W-:-:S02]  /*1ba40*/  ISETP.GT.AND P2, PT, R168, 0x11, PT ;  /* 0x00000011a800780c */ /* 0x000fc40003f44270 */
[----:B------:R-:W-:Y:S02]  /*1ba50*/  FSEL R191, R191, -INF , P3 ;  /* 0xff800000bfbf7808 */ /* 0x000fe40001800000 */
[----:B------:R-:W-:Y:S02]  /*1ba60*/  FSEL R196, R196, -INF , P4 ;  /* 0xff800000c4c47808 */ /* 0x000fe40002000000 */
[C---:B------:R-:W-:Y:S02]  /*1ba70*/  ISETP.GT.AND P3, PT, R168.reuse, 0x18, PT ;  /* 0x00000018a800780c */ /* 0x040fe40003f64270 */
[----:B------:R-:W-:Y:S02]  /*1ba80*/  ISETP.GT.AND P4, PT, R168, 0x19, PT ;  /* 0x00000019a800780c */ /* 0x000fe40003f84270 */
[----:B------:R-:W-:Y:S02]  /*1ba90*/  FSEL R228, R8, -INF , P1 ;  /* 0xff80000008e47808 */ /* 0x000fe40000800000 */
[----:B------:R-:W-:Y:S01]  /*1baa0*/  FSEL R215, R215, -INF , P2 ;  /* 0xff800000d7d77808 */ /* 0x000fe20001000000 */
[----:B------:R-:W0:Y:S01]  /*1bab0*/  MUFU.TANH R229, R229 ;  /* 0x000000e500e57308 */ /* 0x000e220000002400 */
[C---:B------:R-:W-:Y:S01]  /*1bac0*/  ISETP.GT.AND P1, PT, R168.reuse, 0x20, PT ;  /* 0x00000020a800780c */ /* 0x040fe20003f24270 */
[----:B------:R-:W-:Y:S01]  /*1bad0*/  UMOV UR41, UR40 ;  /* 0x0000002800297c82 */ /* 0x000fe20008000000 */
[----:B------:R-:W-:Y:S01]  /*1bae0*/  ISETP.GT.AND P2, PT, R168, 0x21, PT ;  /* 0x00000021a800780c */ /* 0x000fe20003f44270 */
[----:B------:R-:W-:Y:S01]  /*1baf0*/  FMUL.FTZ R205, R2, R205 ;  /* 0x000000cd02cd7220 */ /* 0x000fe20000410000 */
[----:B------:R-:W-:Y:S01]  /*1bb00*/  FSEL R200, R200, -INF , P3 ;  /* 0xff800000c8c87808 */ /* 0x000fe20001800000 */
[----:B------:R1:W5:Y:S01]  /*1bb10*/  LDL.LU R8, [R1+0x1c4] ;  /* 0x0001c40001087983 */ /* 0x0003620000300800 */
        /* <DEDUP_REMOVED lines=26> */
[C---:B------:R-:W-:Y:S02]  /*1bcc0*/  ISETP.GT.AND P4, PT, R168.reuse, 0x59, PT ;  /* 0x00000059a800780c */ /* 0x040fe40003f84270 */
[----:B------:R-:W-:Y:S02]  /*1bcd0*/  FSEL R163, R163, -INF , P1 ;  /* 0xff800000a3a37808 */ /* 0x000fe40000800000 */
[----:B------:R-:W-:Y:S02]  /*1bce0*/  FSEL R164, R21, -INF , P2 ;  /* 0xff80000015a47808 */ /* 0x000fe40001000000 */
[----:B------:R-:W-:Y:S02]  /*1bcf0*/  ISETP.GT.AND P1, PT, R168, 0x60, PT ;  /* 0x00000060a800780c */ /* 0x000fe40003f24270 */
[----:B------:R-:W-:-:S02]  /*1bd00*/  FSEL R214, R214, -INF , P3 ;  /* 0xff800000d6d67808 */ /* 0x000fc40001800000 */
[----:B------:R-:W-:Y:S02]  /*1bd10*/  FSEL R21, R211, -INF , P4 ;  /* 0xff800000d3157808 */ /* 0x000fe40002000000 */
[C---:B------:R-:W-:Y:S02]  /*1bd20*/  ISETP.GT.AND P2, PT, R168.reuse, 0x61, PT ;  /* 0x00000061a800780c */ /* 0x040fe40003f44270 */
[C---:B------:R-:W-:Y:S02]  /*1bd30*/  ISETP.GT.AND P3, PT, R168.reuse, 0x68, PT ;  /* 0x00000068a800780c */ /* 0x040fe40003f64270 */
[----:B------:R-:W-:Y:S02]  /*1bd40*/  ISETP.GT.AND P4, PT, R168, 0x69, PT ;  /* 0x00000069a800780c */ /* 0x000fe40003f84270 */
[----:B------:R-:W-:Y:S02]  /*1bd50*/  FSEL R165, R210, -INF , P1 ;  /* 0xff800000d2a57808 */ /* 0x000fe40000800000 */
[----:B------:R-:W-:-:S02]  /*1bd60*/  FSEL R166, R7, -INF , P2 ;  /* 0xff80000007a67808 */ /* 0x000fc40001000000 */
[----:B------:R-:W-:Y:S01]  /*1bd70*/  FSEL R167, R5, -INF , P3 ;  /* 0xff80000005a77808 */ /* 0x000fe20001800000 */
[----:B------:R-:W2:Y:S01]  /*1bd80*/  MUFU.TANH R195, R195 ;  /* 0x000000c300c37308 */ /* 0x000ea20000002400 */
[----:B------:R-:W-:-:S07]  /*1bd90*/  FSEL R210, R4, -INF , P4 ;  /* 0xff80000004d27808 */ /* 0x000fce0002000000 */
[----:B------:R-:W3:Y:S01]  /*1bda0*/  MUFU.TANH R226, R226 ;  /* 0x000000e200e27308 */ /* 0x000ee20000002400 */
[----:B------:R-:W-:-:S07]  /*1bdb0*/  ISETP.GT.AND P1, PT, R168, 0x70, PT ;  /* 0x00000070a800780c */ /* 0x000fce0003f24270 */
[----:B------:R-:W4:Y:S01]  /*1bdc0*/  MUFU.TANH R227, R227 ;  /* 0x000000e300e37308 */ /* 0x000f220000002400 */
[C---:B------:R-:W-:Y:S02]  /*1bdd0*/  ISETP.GT.AND P2, PT, R168.reuse, 0x71, PT ;  /* 0x00000071a800780c */ /* 0x040fe40003f44270 */
[----:B------:R-:W-:Y:S01]  /*1bde0*/  ISETP.GT.AND P5, PT, R153, 0x79, PT ;  /* 0x000000799900780c */ /* 0x000fe20003fa4270 */
[----:B------:R-:W-:Y:S01]  /*1bdf0*/  IMAD.U32 R169, RZ, RZ, UR41 ;  /* 0x00000029ffa97e24 */ /* 0x000fe2000f8e00ff */
[C---:B------:R-:W-:Y:S01]  /*1be00*/  ISETP.GT.AND P3, PT, R168.reuse, 0x78, PT ;  /* 0x00000078a800780c */ /* 0x040fe20003f64270 */
[----:B------:R1:W5:Y:S01]  /*1be10*/  LDL.LU R7, [R1+0x1c0] ;  /* 0x0001c00001077983 */ /* 0x0003620000300800 */
[----:B------:R-:W-:Y:S02]  /*1be20*/  ISETP.GT.AND P4, PT, R168, 0x79, PT ;  /* 0x00000079a800780c */ /* 0x000fe40003f84270 */
[----:B------:R-:W-:Y:S01]  /*1be30*/  FMNMX.FTZ R168, R197, R225, !PT ;  /* 0x000000e1c5a87209 */ /* 0x000fe20007810000 */
[----:B------:R1:W-:Y:S01]  /*1be40*/  MUFU.TANH R176, R205 ;  /* 0x000000cd00b07308 */ /* 0x0003e20000002400 */
[----:B0-----:R-:W-:Y:S01]  /*1be50*/  FSEL R211, R229, -INF , P1 ;  /* 0xff800000e5d37808 */ /* 0x001fe20000800000 */
[----:B------:R0:W5:Y:S01]  /*1be60*/  LDL.LU R5, [R1+0x1bc] ;  /* 0x0001bc0001057983 */ /* 0x0001620000300800 */
[----:B------:R-:W-:-:S02]  /*1be70*/  FMNMX.FTZ R168, R198, R168, !PT ;  /* 0x000000a8c6a87209 */ /* 0x000fc40007810000 */
[----:B--2---:R-:W-:Y:S01]  /*1be80*/  FSEL R195, R195, -INF , P2 ;  /* 0xff800000c3c37808 */ /* 0x004fe20001000000 */
[----:B------:R0:W5:Y:S01]  /*1be90*/  LDL.LU R4, [R1+0x1b8] ;  /* 0x0001b80001047983 */ /* 0x0001620000300800 */
        /* <DEDUP_REMOVED lines=26> */
[----:B------:R-:W-:Y:S02]  /*1c040*/  FMNMX.FTZ R168, R211, R168, !PT ;  /* 0x000000a8d3a87209 */ /* 0x000fe40007810000 */
[----:B---3--:R-:W-:Y:S02]  /*1c050*/  FSEL R226, R226, -INF , P3 ;  /* 0xff800000e2e27808 */ /* 0x008fe40001800000 */
[----:B------:R-:W-:Y:S02]  /*1c060*/  FMNMX.FTZ R168, R195, R168, !PT ;  /* 0x000000a8c3a87209 */ /* 0x000fe40007810000 */
[----:B----4-:R-:W-:Y:S02]  /*1c070*/  FSEL R227, R227, -INF , P4 ;  /* 0xff800000e3e37808 */ /* 0x010fe40002000000 */
[C---:B------:R-:W-:Y:S02]  /*1c080*/  ISETP.GT.AND P1, PT, R153.reuse, 0x69, PT ;  /* 0x000000699900780c */ /* 0x040fe40003f24270 */
[----:B------:R-:W-:-:S02]  /*1c090*/  ISETP.GT.AND P2, PT, R153, 0x70, PT ;  /* 0x000000709900780c */ /* 0x000fc40003f44270 */
[C---:B------:R-:W-:Y:S02]  /*1c0a0*/  ISETP.GT.AND P3, PT, R153.reuse, 0x71, PT ;  /* 0x000000719900780c */ /* 0x040fe40003f64270 */
[----:B------:R-:W-:Y:S02]  /*1c0b0*/  ISETP.GT.AND P4, PT, R153, 0x78, PT ;  /* 0x000000789900780c */ /* 0x000fe40003f84270 */
[----:B------:R-:W-:-:S04]  /*1c0c0*/  FMNMX.FTZ R153, R226, R168, !PT ;  /* 0x000000a8e2997209 */ /* 0x000fc80007810000 */
[----:B------:R-:W-:-:S05]  /*1c0d0*/  FMNMX.FTZ R153, R227, R153, !PT ;  /* 0x00000099e3997209 */ /* 0x000fca0007810000 */
[----:B------:R-:W2:Y:S02]  /*1c0e0*/  SHFL.BFLY PT, R168, R153, 0x2, 0x1f ;  /* 0x0c401f0099a87f89 */ /* 0x000ea400000e0000 */
[----:B--2---:R-:W-:-:S05]  /*1c0f0*/  FMNMX.FTZ R168, R153, R168, !PT ;  /* 0x000000a899a87209 */ /* 0x004fca0007810000 */
[----:B------:R-:W2:Y:S02]  /*1c100*/  SHFL.BFLY PT, R153, R168, 0x1, 0x1f ;  /* 0x0c201f00a8997f89 */ /* 0x000ea400000e0000 */
[----:B--2---:R-:W-:-:S04]  /*1c110*/  FMNMX.FTZ R168, R168, R153, !PT ;  /* 0x00000099a8a87209 */ /* 0x004fc80007810000 */
[C---:B------:R-:W-:Y:S01]  /*1c120*/  FSETP.NEU.FTZ.AND P6, PT, R168.reuse, -INF , PT ;  /* 0xff800000a800780b */ /* 0x040fe20003fdd000 */
[----:B------:R-:W-:-:S03]  /*1c130*/  FFMA.FTZ R169, R168, R169, -8 ;  /* 0xc1000000a8a97423 */ /* 0x000fc600000100a9 */
[----:B------:R-:W-:Y:S02]  /*1c140*/  FSEL R153, R168, RZ, P6 ;  /* 0x000000ffa8997208 */ /* 0x000fe40003000000 */
[----:B------:R-:W-:-:S03]  /*1c150*/  FSEL R169, R169, RZ, P6 ;  /* 0x000000ffa9a97208 */ /* 0x000fc60003000000 */
[----:B------:R-:W-:Y:S02]  /*1c160*/  FADD.FTZ R153, -R153, R225 ;  /* 0x000000e199997221 */ /* 0x000fe40000010100 */
[----:B------:R-:W-:-:S02]  /*1c170*/  FFMA.FTZ R191, R191, UR41, -R169 ;  /* 0x00000029bfbf7c23 */ /* 0x000fc400080108a9 */
[----:B------:R-:W-:Y:S01]  /*1c180*/  FMUL.FTZ R153, R153, UR41 ;  /* 0x0000002999997c20 */ /* 0x000fe20008410000 */
        /* <DEDUP_REMOVED lines=14> */
[----:B-1----:R-:W-:-:S01]  /*1c270*/  FFMA.FTZ R205, R199, UR41, -R169 ;  /* 0x00000029c7cd7c23 */ /* 0x002fc200080108a9 */
        /* <DEDUP_REMOVED lines=15> */
[----:B------:R-:W-:-:S02]  /*1c370*/  FFMA.FTZ R227, R227, UR41, -R169 ;  /* 0x00000029e3e37c23 */ /* 0x000fc400080108a9 */
[----:B------:R-:W-:Y:S08]  /*1c380*/  MUFU.EX2 R169, R153 ;  /* 0x0000009900a97308 */ /* 0x000ff00000000800 */
[----:B------:R-:W-:Y:S08]  /*1c390*/  MUFU.EX2 R153, R191 ;  /* 0x000000bf00997308 */ /* 0x000ff00000000800 */
[----:B------:R1:W-:Y:S02]  /*1c3a0*/  MUFU.EX2 R191, R196 ;  /* 0x000000c400bf7308 */ /* 0x0003e40000000800 */
[----:B-1----:R-:W-:-:S04]  /*1c3b0*/  FMNMX.FTZ R196, R192, R224, !PT ;  /* 0x000000e0c0c47209 */ /* 0x002fc80007810000 */
        /* <DEDUP_REMOVED lines=9> */
[----:B------:R-:W-:Y:S01]  /*1c450*/  FMNMX.FTZ R196, R180, R196, !PT ;  /* 0x000000c4b4c47209 */ /* 0x000fe20007810000 */
[----:B------:R-:W1:Y:S03]  /*1c460*/  MUFU.EX2 R197, R197 ;  /* 0x000000c500c57308 */ /* 0x000e660000000800 */
[----:B------:R-:W-:-:S04]  /*1c470*/  FMNMX.FTZ R196, R183, R196, !PT ;  /* 0x000000c4b7c47209 */ /* 0x000fc80007810000 */
[----:B------:R-:W-:Y:S01]  /*1c480*/  FMNMX.FTZ R196, R185, R196, !PT ;  /* 0x000000c4b9c47209 */ /* 0x000fe20007810000 */
[----:B------:R-:W2:Y:S03]  /*1c490*/  MUFU.EX2 R198, R198 ;  /* 0x000000c600c67308 */ /* 0x000ea60000000800 */
[----:B------:R-:W-:-:S04]  /*1c4a0*/  FMNMX.FTZ R196, R179, R196, !PT ;  /* 0x000000c4b3c47209 */ /* 0x000fc80007810000 */
[----:B------:R-:W-:Y:S01]  /*1c4b0*/  FMNMX.FTZ R196, R178, R196, !PT ;  /* 0x000000c4b2c47209 */ /* 0x000fe20007810000 */
[----:B-1----:R-:W-:-:S03]  /*1c4c0*/  FFMA.FTZ R0, R169, R0, R197 ;  /* 0x00000000a9007223 */ /* 0x002fc600000100c5 */
[----:B------:R-:W-:-:S04]  /*1c4d0*/  FMNMX.FTZ R196, R184, R196, !PT ;  /* 0x000000c4b8c47209 */ /* 0x000fc80007810000 */
[----:B------:R-:W-:Y:S01]  /*1c4e0*/  FMNMX.FTZ R196, R177, R196, !PT ;  /* 0x000000c4b1c47209 */ /* 0x000fe20007810000 */
[----:B--2---:R-:W-:-:S03]  /*1c4f0*/  FADD.FTZ R0, R198, R0 ;  /* 0x00000000c6007221 */ /* 0x004fc60000010000 */
[----:B------:R-:W-:Y:S01]  /*1c500*/  FMNMX.FTZ R196, R154, R196, !PT ;  /* 0x000000c49ac47209 */ /* 0x000fe20007810000 */
[----:B------:R-:W-:-:S01]  /*1c510*/  FADD.FTZ R0, R153, R0 ;  /* 0x0000000099007221 */ /* 0x000fc20000010000 */
[----:B------:R-:W-:Y:S02]  /*1c520*/  F2FP.SATFINITE.E4M3.F32.PACK_AB_MERGE_C R153, R191, R153, RZ ;  /* 0x00000099bf99723e */ /* 0x000fe400048070ff */
[----:B------:R-:W-:Y:S02]  /*1c530*/  FMNMX.FTZ R196, R172, R196, !PT ;  /* 0x000000c4acc47209 */ /* 0x000fe40007810000 */
[----:B------:R-:W-:Y:S02]  /*1c540*/  F2FP.SATFINITE.E4M3.F32.PACK_AB_MERGE_C R153, R198, R197, R153 ;  /* 0x000000c5c699723e */ /* 0x000fe40004807099 */
[----:B------:R-:W-:-:S04]  /*1c550*/  FMNMX.FTZ R197, R173, R196, !PT ;  /* 0x000000c4adc57209 */ /* 0x000fc80007810000 */
[----:B------:R-:W-:Y:S01]  /*1c560*/  FMNMX.FTZ R197, R161, R197, !PT ;  /* 0x000000c5a1c57209 */ /* 0x000fe20007810000 */
[----:B------:R-:W-:-:S03]  /*1c570*/  FMUL.FTZ R208, R2, R208 ;  /* 0x000000d002d07220 */ /* 0x000fc60000410000 */
[----:B------:R-:W-:Y:S01]  /*1c580*/  FMNMX.FTZ R197, R160, R197, !PT ;  /* 0x000000c5a0c57209 */ /* 0x000fe20007810000 */
[----:B------:R-:W-:-:S03]  /*1c590*/  FMUL.FTZ R198, R2, R209 ;  /* 0x000000d102c67220 */ /* 0x000fc60000410000 */
[----:B------:R-:W-:Y:S01]  /*1c5a0*/  FMNMX.FTZ R197, R162, R197, !PT ;  /* 0x000000c5a2c57209 */ /* 0x000fe20007810000 */
[----:B------:R1:W2:Y:S03]  /*1c5b0*/  MUFU.TANH R196, R208 ;  /* 0x000000d000c47308 */ /* 0x0002a60000002400 */
[----:B------:R-:W-:Y:S01]  /*1c5c0*/  FMNMX.FTZ R199, R156, R197, !PT ;  /* 0x000000c59cc77209 */ /* 0x000fe20007810000 */
[----:B------:R-:W-:-:S03]  /*1c5d0*/  FMUL.FTZ R212, R2, R212 ;  /* 0x000000d402d47220 */ /* 0x000fc60000410000 */
[----:B------:R-:W-:Y:S01]  /*1c5e0*/  FMNMX.FTZ R199, R157, R199, !PT ;  /* 0x000000c79dc77209 */ /* 0x000fe20007810000 */
[----:B------:R-:W3:Y:S01]  /*1c5f0*/  MUFU.TANH R198, R198 ;  /* 0x000000c600c67308 */ /* 0x000ee20000002400 */
[----:B------:R-:W-:Y:S02]  /*1c600*/  FMUL.FTZ R213, R2, R213 ;  /* 0x000000d502d57220 */ /* 0x000fe40000410000 */
[----:B-1----:R-:W-:-:S05]  /*1c610*/  FMNMX.FTZ R208, R158, R199, !PT ;  /* 0x000000c79ed07209 */ /* 0x002fca0007810000 */
[----:B------:R-:W1:Y:S01]  /*1c620*/  MUFU.TANH R197, R212 ;  /* 0x000000d400c57308 */ /* 0x000e620000002400 */
[----:B------:R-:W-:Y:S02]  /*1c630*/  FSEL R176, R176, -INF , P1 ;  /* 0xff800000b0b07808 */ /* 0x000fe40000800000 */
[----:B------:R-:W-:-:S05]  /*1c640*/  FMNMX.FTZ R208, R159, R208, !PT ;  /* 0x000000d09fd07209 */ /* 0x000fca0007810000 */
[----:B------:R-:W4:Y:S01]  /*1c650*/  MUFU.TANH R199, R213 ;  /* 0x000000d500c77308 */ /* 0x000f220000002400 */
[----:B--2---:R-:W-:Y:S02]  /*1c660*/  FSEL R196, R196, -INF , P2 ;  /* 0xff800000c4c47808 */ /* 0x004fe40001000000 */
[----:B------:R-:W-:Y:S02]  /*1c670*/  FMNMX.FTZ R208, R176, R208, !PT ;  /* 0x000000d0b0d07209 */ /* 0x000fe40007810000 */
[----:B---3--:R-:W-:Y:S02]  /*1c680*/  FSEL R198, R198, -INF , P3 ;  /* 0xff800000c6c67808 */ /* 0x008fe40001800000 */
[----:B------:R-:W-:Y:S02]  /*1c690*/  FMNMX.FTZ R208, R196, R208, !PT ;  /* 0x000000d0c4d07209 */ /* 0x000fe40007810000 */
[----:B-1----:R-:W-:Y:S02]  /*1c6a0*/  FSEL R197, R197, -INF , P4 ;  /* 0xff800000c5c57808 */ /* 0x002fe40002000000 */
[----:B------:R-:W-:-:S04]  /*1c6b0*/  FMNMX.FTZ R208, R198, R208, !PT ;  /* 0x000000d0c6d07209 */ /* 0x000fc80007810000 */
[----:B------:R-:W-:Y:S02]  /*1c6c0*/  FMNMX.FTZ R208, R197, R208, !PT ;  /* 0x000000d0c5d07209 */ /* 0x000fe40007810000 */
[----:B----4-:R-:W-:-:S04]  /*1c6d0*/  FSEL R199, R199, -INF , P5 ;  /* 0xff800000c7c77808 */ /* 0x010fc80002800000 */
[----:B------:R-:W-:-:S05]  /*1c6e0*/  FMNMX.FTZ R208, R199, R208, !PT ;  /* 0x000000d0c7d07209 */ /* 0x000fca0007810000 */
[----:B------:R-:W1:Y:S01]  /*1c6f0*/  SHFL.BFLY PT, R209, R208, 0x2, 0x1f ;  /* 0x0c401f00d0d17f89 */ /* 0x000e6200000e0000 */
[----:B------:R1:W-:Y:S08]  /*1c700*/  MUFU.EX2 R212, R215 ;  /* 0x000000d700d47308 */ /* 0x0003f00000000800 */
[----:B------:R2:W-:Y:S01]  /*1c710*/  MUFU.EX2 R213, R225 ;  /* 0x000000e100d57308 */ /* 0x0005e20000000800 */
[----:B-1----:R-:W-:-:S05]  /*1c720*/  FMNMX.FTZ R215, R208, R209, !PT ;  /* 0x000000d1d0d77209 */ /* 0x002fca0007810000 */
[----:B--2---:R-:W1:Y:S02]  /*1c730*/  SHFL.BFLY PT, R225, R215, 0x1, 0x1f ;  /* 0x0c201f00d7e17f89 */ /* 0x004e6400000e0000 */
[----:B------:R1:W-:Y:S08]  /*1c740*/  MUFU.EX2 R209, R21 ;  /* 0x0000001500d17308 */ /* 0x0003f00000000800 */
[----:B------:R2:W-:Y:S01]  /*1c750*/  MUFU.EX2 R208, R214 ;  /* 0x000000d600d07308 */ /* 0x0005e20000000800 */
[----:B-1----:R-:W-:Y:S01]  /*1c760*/  FMNMX.FTZ R21, R215, R225, !PT ;  /* 0x000000e1d7157209 */ /* 0x002fe20007810000 */
[----:B------:R-:W-:-:S03]  /*1c770*/  IMAD.U32 R215, RZ, RZ, UR41 ;  /* 0x00000029ffd77e24 */ /* 0x000fc6000f8e00ff */
[C---:B------:R-:W-:Y:S01]  /*1c780*/  FSETP.NEU.FTZ.AND P1, PT, R21.reuse, -INF , PT ;  /* 0xff8000001500780b */ /* 0x040fe20003f3d000 */
[----:B------:R-:W-:-:S03]  /*1c790*/  FFMA.FTZ R215, R21, R215, -8 ;  /* 0xc100000015d77423 */ /* 0x000fc600000100d7 */
[----:B--2---:R-:W-:Y:S02]  /*1c7a0*/  FSEL R214, R21, RZ, P1 ;  /* 0x000000ff15d67208 */ /* 0x004fe40000800000 */
[----:B------:R-:W-:-:S03]  /*1c7b0*/  FSEL R215, R215, RZ, P1 ;  /* 0x000000ffd7d77208 */ /* 0x000fc60000800000 */
[----:B------:R-:W-:Y:S02]  /*1c7c0*/  FADD.FTZ R224, -R214, R224 ;  /* 0x000000e0d6e07221 */ /* 0x000fe40000010100 */
[----:B------:R-:W-:Y:S01]  /*1c7d0*/  MUFU.EX2 R214, R167 ;  /* 0x000000a700d67308 */ /* 0x000fe20000000800 */
[----:B------:R-:W-:-:S07]  /*1c7e0*/  FFMA.FTZ R192, R192, UR41, -R215 ;  /* 0x00000029c0c07c23 */ /* 0x000fce00080108d7 */
[----:B------:R1:W-:Y:S02]  /*1c7f0*/  MUFU.EX2 R167, R211 ;  /* 0x000000d300a77308 */ /* 0x0003e40000000800 */
[----:B-1----:R-:W-:-:S01]  /*1c800*/  FFMA.FTZ R211, R170, UR41, -R215 ;  /* 0x00000029aad37c23 */ /* 0x002fc200080108d7 */
[----:B------:R-:W-:-:S05]  /*1c810*/  FMUL.FTZ R170, R224, UR41 ;  /* 0x00000029e0aa7c20 */ /* 0x000fca0008410000 */
[----:B------:R-:W-:Y:S01]  /*1c820*/  MUFU.EX2 R192, R192 ;  /* 0x000000c000c07308 */ /* 0x000fe20000000800 */
[----:B------:R-:W-:-:S01]  /*1c830*/  FFMA.FTZ R152, R152, UR41, -R215 ;  /* 0x0000002998987c23 */ /* 0x000fc200080108d7 */
[----:B------:R-:W-:-:S06]  /*1c840*/  FFMA.FTZ R224, R171, UR41, -R215 ;  /* 0x00000029abe07c23 */ /* 0x000fcc00080108d7 */
[----:B------:R-:W1:Y:S08]  /*1c850*/  MUFU.EX2 R170, R170 ;  /* 0x000000aa00aa7308 */ /* 0x000e700000000800 */
[----:B------:R-:W2:Y:S08]  /*1c860*/  MUFU.EX2 R211, R211 ;  /* 0x000000d300d37308 */ /* 0x000eb00000000800 */
[----:B------:R-:W3:Y:S08]  /*1c870*/  MUFU.EX2 R152, R152 ;  /* 0x0000009800987308 */ /* 0x000ef00000000800 */
[----:B------:R-:W4:Y:S01]  /*1c880*/  MUFU.EX2 R224, R224 ;  /* 0x000000e000e07308 */ /* 0x000f220000000800 */
[----:B-1----:R-:W-:-:S04]  /*1c890*/  FFMA.FTZ R9, R170, R9, R192 ;  /* 0x00000009aa097223 */ /* 0x002fc800000100c0 */
[----:B--2---:R-:W-:Y:S01]  /*1c8a0*/  FADD.FTZ R9, R211, R9 ;  /* 0x00000009d3097221 */ /* 0x004fe20000010000 */
[----:B------:R-:W-:-:S03]  /*1c8b0*/  FFMA.FTZ R182, R182, UR41, -R215 ;  /* 0x00000029b6b67c23 */ /* 0x000fc600080108d7 */
[----:B---3--:R-:W-:Y:S01]  /*1c8c0*/  FADD.FTZ R9, R152, R9 ;  /* 0x0000000998097221 */ /* 0x008fe20000010000 */
[----:B----4-:R-:W-:Y:S02]  /*1c8d0*/  F2FP.SATFINITE.E4M3.F32.PACK_AB_MERGE_C R152, R224, R152, RZ ;  /* 0x00000098e098723e */ /* 0x010fe400048070ff */
[----:B------:R-:W1:Y:S02]  /*1c8e0*/  MUFU.EX2 R182, R182 ;  /* 0x000000b600b67308 */ /* 0x000e640000000800 */
[----:B------:R-:W-:Y:S01]  /*1c8f0*/  F2FP.SATFINITE.E4M3.F32.PACK_AB_MERGE_C R152, R211, R192, R152 ;  /* 0x000000c0d398723e */ /* 0x000fe20004807098 */
[--C-:B------:R-:W-:Y:S01]  /*1c900*/  FFMA.FTZ R192, R155, UR41, -R215.reuse ;  /* 0x000000299bc07c23 */ /* 0x100fe200080108d7 */
[----:B------:R-:W-:-:S01]  /*1c910*/  FFMA.FTZ R188, R188, UR41, -R215 ;  /* 0x00000029bcbc7c23 */ /* 0x000fc200080108d7 */
[----:B------:R-:W-:-:S04]  /*1c920*/  FFMA.FTZ R187, R187, UR41, -R215 ;  /* 0x00000029bbbb7c23 */ /* 0x000fc800080108d7 */
[----:B------:R-:W2:Y:S01]  /*1c930*/  MUFU.EX2 R192, R192 ;  /* 0x000000c000c07308 */ /* 0x000ea20000000800 */
[----:B------:R-:W-:-:S01]  /*1c940*/  FFMA.FTZ R186, R186, UR41, -R215 ;  /* 0x00000029baba7c23 */ /* 0x000fc200080108d7 */
[----:B------:R-:W-:-:S06]  /*1c950*/  FADD.FTZ R191, R191, R0 ;  /* 0x00000000bfbf7221 */ /* 0x000fcc0000010000 */
[----:B------:R-:W3:Y:S01]  /*1c960*/  MUFU.EX2 R200, R200 ;  /* 0x000000c800c87308 */ /* 0x000ee20000000800 */
[----:B------:R-:W-:-:S01]  /*1c970*/  FADD.FTZ R9, R224, R9 ;  /* 0x00000009e0097221 */ /* 0x000fc20000010000 */
[----:B------:R-:W-:-:S06]  /*1c980*/  FFMA.FTZ R181, R181, UR41, -R215 ;  /* 0x00000029b5b57c23 */ /* 0x000fcc00080108d7 */
[----:B------:R-:W4:Y:S01]  /*1c990*/  MUFU.EX2 R188, R188 ;  /* 0x000000bc00bc7308 */ /* 0x000f220000000800 */
[----:B------:R-:W-:-:S01]  /*1c9a0*/  FADD.FTZ R191, R213, R191 ;  /* 0x000000bfd5bf7221 */ /* 0x000fc20000010000 */
[----:B-1----:R-:W-:-:S06]  /*1c9b0*/  FADD.FTZ R9, R182, R9 ;  /* 0x00000009b6097221 */ /* 0x002fcc0000010000 */
[----:B------:R-:W1:Y:S08]  /*1c9c0*/  MUFU.EX2 R201, R201 ;  /* 0x000000c900c97308 */ /* 0x000e700000000800 */
[----:B------:R-:W0:Y:S01]  /*1c9d0*/  MUFU.EX2 R187, R187 ;  /* 0x000000bb00bb7308 */ /* 0x000e220000000800 */
[----:B------:R-:W-:-:S01]  /*1c9e0*/  FADD.FTZ R191, R212, R191 ;  /* 0x000000bfd4bf7221 */ /* 0x000fc20000010000 */
[----:B--2---:R-:W-:-:S06]  /*1c9f0*/  FADD.FTZ R9, R192, R9 ;  /* 0x00000009c0097221 */ /* 0x004fcc0000010000 */
[----:B------:R-:W2:Y:S01]  /*1ca00*/  MUFU.EX2 R193, R193 ;  /* 0x000000c100c17308 */ /* 0x000ea20000000800 */
[----:B------:R-:W-:-:S07]  /*1ca10*/  FFMA.FTZ R183, R183, UR41, -R215 ;  /* 0x00000029b7b77c23 */ /* 0x000fce00080108d7 */
[----:B------:R-:W2:Y:S01]  /*1ca20*/  MUFU.EX2 R186, R186 ;  /* 0x000000ba00ba7308 */ /* 0x000ea20000000800 */
[----:B---3--:R-:W-:-:S07]  /*1ca30*/  FADD.FTZ R191, R200, R191 ;  /* 0x000000bfc8bf7221 */ /* 0x008fce0000010000 */
[----:B------:R3:W-:Y:S01]  /*1ca40*/  MUFU.EX2 R171, R195 ;  /* 0x000000c300ab7308 */ /* 0x0007e20000000800 */
[----:B----4-:R-:W-:-:S07]  /*1ca50*/  FADD.FTZ R9, R188, R9 ;  /* 0x00000009bc097221 */ /* 0x010fce0000010000 */
[----:B------:R-:W4:Y:S01]  /*1ca60*/  MUFU.EX2 R194, R194 ;  /* 0x000000c200c27308 */ /* 0x000f220000000800 */
[----:B---3--:R-:W-:-:S01]  /*1ca70*/  FFMA.FTZ R195, R180, UR41, -R215 ;  /* 0x00000029b4c37c23 */ /* 0x008fc200080108d7 */
[----:B------:R-:W-:-:S06]  /*1ca80*/  FFMA.FTZ R180, R185, UR41, -R215 ;  /* 0x00000029b9b47c23 */ /* 0x000fcc00080108d7 */
[----:B------:R-:W3:Y:S01]  /*1ca90*/  MUFU.EX2 R181, R181 ;  /* 0x000000b500b57308 */ /* 0x000ee20000000800 */
[----:B-1----:R-:W-:-:S01]  /*1caa0*/  FADD.FTZ R191, R201, R191 ;  /* 0x000000bfc9bf7221 */ /* 0x002fc20000010000 */
[----:B0-----:R-:W-:-:S06]  /*1cab0*/  FADD.FTZ R9, R187, R9 ;  /* 0x00000009bb097221 */ /* 0x001fcc0000010000 */
[----:B------:R-:W0:Y:S01]  /*1cac0*/  MUFU.EX2 R202, R202 ;  /* 0x000000ca00ca7308 */ /* 0x000e220000000800 */
[----:B------:R-:W-:-:S07]  /*1cad0*/  FFMA.FTZ R179, R179, UR41, -R215 ;  /* 0x00000029b3b37c23 */ /* 0x000fce00080108d7 */
[----:B------:R-:W1:Y:S01]  /*1cae0*/  MUFU.EX2 R195, R195 ;  /* 0x000000c300c37308 */ /* 0x000e620000000800 */
[----:B--2---:R-:W-:-:S01]  /*1caf0*/  FADD.FTZ R191, R193, R191 ;  /* 0x000000bfc1bf7221 */ /* 0x004fc20000010000 */
[----:B------:R-:W-:-:S06]  /*1cb00*/  FADD.FTZ R9, R186, R9 ;  /* 0x00000009ba097221 */ /* 0x000fcc0000010000 */
[----:B------:R-:W2:Y:S01]  /*1cb10*/  MUFU.EX2 R203, R203 ;  /* 0x000000cb00cb7308 */ /* 0x000ea20000000800 */
[----:B------:R-:W-:-:S07]  /*1cb20*/  FFMA.FTZ R178, R178, UR41, -R215 ;  /* 0x00000029b2b27c23 */ /* 0x000fce00080108d7 */
[----:B------:R-:W2:Y:S01]  /*1cb30*/  MUFU.EX2 R183, R183 ;  /* 0x000000b700b77308 */ /* 0x000ea20000000800 */
[----:B----4-:R-:W-:-:S01]  /*1cb40*/  FADD.FTZ R191, R194, R191 ;  /* 0x000000bfc2bf7221 */ /* 0x010fc20000010000 */
[----:B---3--:R-:W-:-:S06]  /*1cb50*/  FADD.FTZ R9, R181, R9 ;  /* 0x00000009b5097221 */ /* 0x008fcc0000010000 */
[----:B------:R-:W3:Y:S01]  /*1cb60*/  MUFU.EX2 R189, R189 ;  /* 0x000000bd00bd7308 */ /* 0x000ee20000000800 */
[----:B------:R-:W-:-:S07]  /*1cb70*/  FFMA.FTZ R0, R184, UR41, -R215 ;  /* 0x00000029b8007c23 */ /* 0x000fce00080108d7 */
[----:B------:R-:W4:Y:S01]  /*1cb80*/  MUFU.EX2 R180, R180 ;  /* 0x000000b400b47308 */ /* 0x000f220000000800 */
[----:B0-----:R-:W-:-:S01]  /*1cb90*/  FADD.FTZ R191, R202, R191 ;  /* 0x000000bfcabf7221 */ /* 0x001fc20000010000 */
[----:B-1----:R-:W-:-:S06]  /*1cba0*/  FADD.FTZ R9, R195, R9 ;  /* 0x00000009c3097221 */ /* 0x002fcc0000010000 */
        /* <DEDUP_REMOVED lines=8> */
[----:B---3--:R-:W-:-:S01]  /*1cc30*/  FADD.FTZ R191, R189, R191 ;  /* 0x000000bfbdbf7221 */ /* 0x008fc20000010000 */
[----:B----4-:R-:W-:-:S06]  /*1cc40*/  FADD.FTZ R9, R180, R9 ;  /* 0x00000009b4097221 */ /* 0x010fcc0000010000 */
[----:B------:R-:W3:Y:S01]  /*1cc50*/  MUFU.EX2 R205, R205 ;  /* 0x000000cd00cd7308 */ /* 0x000ee20000000800 */
[----:B------:R-:W-:-:S07]  /*1cc60*/  FFMA.FTZ R172, R172, UR41, -R215 ;  /* 0x00000029acac7c23 */ /* 0x000fce00080108d7 */
[----:B------:R-:W4:Y:S01]  /*1cc70*/  MUFU.EX2 R0, R0 ;  /* 0x0000000000007308 */ /* 0x000f220000000800 */
[----:B------:R-:W-:Y:S01]  /*1cc80*/  F2FP.SATFINITE.E4M3.F32.PACK_AB_MERGE_C R154, R187, R188, RZ ;  /* 0x000000bcbb9a723e */ /* 0x000fe200048070ff */
[----:B0-----:R-:W-:-:S06]  /*1cc90*/  FADD.FTZ R191, R190, R191 ;  /* 0x000000bfbebf7221 */ /* 0x001fcc0000010000 */
[----:B------:R-:W0:Y:S01]  /*1cca0*/  MUFU.EX2 R175, R175 ;  /* 0x000000af00af7308 */ /* 0x000e220000000800 */
[----:B------:R-:W-:-:S01]  /*1ccb0*/  FFMA.FTZ R173, R173, UR41, -R215 ;  /* 0x00000029adad7c23 */ /* 0x000fc200080108d7 */
[----:B-1----:R-:W-:-:S06]  /*1ccc0*/  FADD.FTZ R9, R179, R9 ;  /* 0x00000009b3097221 */ /* 0x002fcc0000010000 */
[----:B------:R-:W1:Y:S01]  /*1ccd0*/  MUFU.EX2 R177, R177 ;  /* 0x000000b100b17308 */ /* 0x000e620000000800 */
[----:B------:R-:W-:Y:S01]  /*1cce0*/  F2FP.SATFINITE.E4M3.F32.PACK_AB_MERGE_C R154, R192, R182, R154 ;  /* 0x000000b6c09a723e */ /* 0x000fe2000480709a */
[----:B--2---:R-:W-:-:S06]  /*1ccf0*/  FADD.FTZ R191, R204, R191 ;  /* 0x000000bfccbf7221 */ /* 0x004fcc0000010000 */
[----:B------:R-:W2:Y:S01]  /*1cd00*/  MUFU.EX2 R174, R174 ;  /* 0x000000ae00ae7308 */ /* 0x000ea20000000800 */
[----:B------:R-:W-:-:S07]  /*1cd10*/  FADD.FTZ R9, R178, R9 ;  /* 0x00000009b2097221 */ /* 0x000fce0000010000 */
[----:B------:R-:W2:Y:S01]  /*1cd20*/  MUFU.EX2 R184, R184 ;  /* 0x000000b800b87308 */ /* 0x000ea20000000800 */
[----:B---3--:R-:W-:-:S01]  /*1cd30*/  FADD.FTZ R191, R205, R191 ;  /* 0x000000bfcdbf7221 */ /* 0x008fc20000010000 */
[----:B----4-:R-:W-:-:S06]  /*1cd40*/  FADD.FTZ R9, R0, R9 ;  /* 0x0000000900097221 */ /* 0x010fcc0000010000 */
[----:B------:R-:W3:Y:S08]  /*1cd50*/  MUFU.EX2 R206, R206 ;  /* 0x000000ce00ce7308 */ /* 0x000ef00000000800 */
[----:B------:R-:W4:Y:S01]  /*1cd60*/  MUFU.EX2 R172, R172 ;  /* 0x000000ac00ac7308 */ /* 0x000f220000000800 */
[----:B0-----:R-:W-:-:S07]  /*1cd70*/  FADD.FTZ R191, R175, R191 ;  /* 0x000000bfafbf7221 */ /* 0x001fce0000010000 */
[----:B------:R0:W-:Y:S01]  /*1cd80*/  MUFU.EX2 R182, R173 ;  /* 0x000000ad00b67308 */ /* 0x0001e20000000800 */
[----:B-1----:R-:W-:-:S07]  /*1cd90*/  FADD.FTZ R9, R177, R9 ;  /* 0x00000009b1097221 */ /* 0x002fce0000010000 */
[----:B------:R-:W1:Y:S01]  /*1cda0*/  MUFU.EX2 R207, R207 ;  /* 0x000000cf00cf7308 */ /* 0x000e620000000800 */
[----:B0-----:R-:W-:-:S01]  /*1cdb0*/  FFMA.FTZ R173, R161, UR41, -R215 ;  /* 0x00000029a1ad7c23 */ /* 0x001fc200080108d7 */
[--C-:B------:R-:W-:Y:S01]  /*1cdc0*/  FFMA.FTZ R161, R160, UR41, -R215.reuse ;  /* 0x00000029a0a17c23 */ /* 0x100fe200080108d7 */
[----:B------:R-:W-:-:S05]  /*1cdd0*/  FFMA.FTZ R160, R162, UR41, -R215 ;  /* 0x00000029a2a07c23 */ /* 0x000fca00080108d7 */
[----:B------:R-:W0:Y:S01]  /*1cde0*/  MUFU.EX2 R163, R163 ;  /* 0x000000a300a37308 */ /* 0x000e220000000800 */
[----:B--2---:R-:W-:-:S01]  /*1cdf0*/  FADD.FTZ R191, R174, R191 ;  /* 0x000000bfaebf7221 */ /* 0x004fc20000010000 */
[----:B------:R-:W-:-:S06]  /*1ce00*/  FADD.FTZ R9, R184, R9 ;  /* 0x00000009b8097221 */ /* 0x000fcc0000010000 */
[----:B------:R-:W2:Y:S01]  /*1ce10*/  MUFU.EX2 R173, R173 ;  /* 0x000000ad00ad7308 */ /* 0x000ea20000000800 */
[----:B------:R-:W-:-:S01]  /*1ce20*/  FFMA.FTZ R156, R156, UR41, -R215 ;  /* 0x000000299c9c7c23 */ /* 0x000fc200080108d7 */
[----:B---3--:R-:W-:-:S06]  /*1ce30*/  FADD.FTZ R191, R206, R191 ;  /* 0x000000bfcebf7221 */ /* 0x008fcc0000010000 */
[----:B------:R-:W3:Y:S01]  /*1ce40*/  MUFU.EX2 R164, R164 ;  /* 0x000000a400a47308 */ /* 0x000ee20000000800 */
[----:B----4-:R-:W-:-:S07]  /*1ce50*/  FADD.FTZ R9, R172, R9 ;  /* 0x00000009ac097221 */ /* 0x010fce0000010000 */
[----:B------:R4:W3:Y:S01]  /*1ce60*/  MUFU.EX2 R162, R161 ;  /* 0x000000a100a27308 */ /* 0x0008e20000000800 */
[----:B------:R-:W-:-:S01]  /*1ce70*/  FFMA.FTZ R157, R157, UR41, -R215 ;  /* 0x000000299d9d7c23 */ /* 0x000fc200080108d7 */
[----:B-1----:R-:W-:Y:S01]  /*1ce80*/  FADD.FTZ R191, R207, R191 ;  /* 0x000000bfcfbf7221 */ /* 0x002fe20000010000 */
[----:B------:R-:W-:-:S05]  /*1ce90*/  FADD.FTZ R9, R182, R9 ;  /* 0x00000009b6097221 */ /* 0x000fca0000010000 */
[----:B------:R-:W1:Y:S01]  /*1cea0*/  MUFU.EX2 R160, R160 ;  /* 0x000000a000a07308 */ /* 0x000e620000000800 */
[----:B------:R-:W-:Y:S01]  /*1ceb0*/  F2FP.SATFINITE.E4M3.F32.PACK_AB_MERGE_C R195, R183, R195, RZ ;  /* 0x000000c3b7c3723e */ /* 0x000fe200048070ff */
[----:B------:R-:W-:Y:S01]  /*1cec0*/  FFMA.FTZ R158, R158, UR41, -R215 ;  /* 0x000000299e9e7c23 */ /* 0x000fe200080108d7 */
[----:B0-----:R-:W-:-:S05]  /*1ced0*/  FADD.FTZ R191, R163, R191 ;  /* 0x000000bfa3bf7221 */ /* 0x001fca0000010000 */
[----:B------:R-:W0:Y:S01]  /*1cee0*/  MUFU.EX2 R156, R156 ;  /* 0x0000009c009c7308 */ /* 0x000e220000000800 */
[----:B--2---:R-:W-:-:S01]  /*1cef0*/  FADD.FTZ R9, R173, R9 ;  /* 0x00000009ad097221 */ /* 0x004fc20000010000 */
[----:B------:R-:W-:Y:S01]  /*1cf00*/  FFMA.FTZ R159, R159, UR41, -R215 ;  /* 0x000000299f9f7c23 */ /* 0x000fe200080108d7 */
[----:B----4-:R-:W-:-:S05]  /*1cf10*/  F2FP.SATFINITE.E4M3.F32.PACK_AB_MERGE_C R161, R0, R178, RZ ;  /* 0x000000b200a1723e */ /* 0x010fca00048070ff */
[----:B------:R-:W2:Y:S01]  /*1cf20*/  MUFU.EX2 R165, R165 ;  /* 0x000000a500a57308 */ /* 0x000ea20000000800 */
[----:B---3--:R-:W-:-:S01]  /*1cf30*/  FADD.FTZ R191, R164, R191 ;  /* 0x000000bfa4bf7221 */ /* 0x008fc20000010000 */
[----:B------:R-:W-:-:S06]  /*1cf40*/  FADD.FTZ R9, R162, R9 ;  /* 0x00000009a2097221 */ /* 0x000fcc0000010000 */
[----:B------:R-:W3:Y:S01]  /*1cf50*/  MUFU.EX2 R183, R157 ;  /* 0x0000009d00b77308 */ /* 0x000ee20000000800 */
[----:B------:R-:W-:-:S01]  /*1cf60*/  FFMA.FTZ R176, R176, UR41, -R215 ;  /* 0x00000029b0b07c23 */ /* 0x000fc200080108d7 */
[----:B------:R-:W-:-:S06]  /*1cf70*/  FADD.FTZ R191, R208, R191 ;  /* 0x000000bfd0bf7221 */ /* 0x000fcc0000010000 */
[----:B------:R-:W4:Y:S01]  /*1cf80*/  MUFU.EX2 R166, R166 ;  /* 0x000000a600a67308 */ /* 0x000f220000000800 */
[----:B-1----:R-:W-:-:S01]  /*1cf90*/  FADD.FTZ R9, R160, R9 ;  /* 0x00000009a0097221 */ /* 0x002fc20000010000 */
[----:B------:R-:W-:-:S06]  /*1cfa0*/  FFMA.FTZ R196, R196, UR41, -R215 ;  /* 0x00000029c4c47c23 */ /* 0x000fcc00080108d7 */
[----:B------:R-:W1:Y:S01]  /*1cfb0*/  MUFU.EX2 R178, R158 ;  /* 0x0000009e00b27308 */ /* 0x000e620000000800 */
[----:B------:R-:W-:-:S01]  /*1cfc0*/  FADD.FTZ R191, R209, R191 ;  /* 0x000000bfd1bf7221 */ /* 0x000fc20000010000 */
[----:B0-----:R-:W-:-:S06]  /*1cfd0*/  FADD.FTZ R9, R156, R9 ;  /* 0x000000099c097221 */ /* 0x001fcc0000010000 */
[----:B------:R-:W0:Y:S01]  /*1cfe0*/  MUFU.EX2 R159, R159 ;  /* 0x0000009f009f7308 */ /* 0x000e220000000800 */
[----:B------:R-:W-:-:S01]  /*1cff0*/  FFMA.FTZ R198, R198, UR41, -R215 ;  /* 0x00000029c6c67c23 */ /* 0x000fc200080108d7 */
[----:B--2---:R-:W-:-:S06]  /*1d000*/  FADD.FTZ R191, R165, R191 ;  /* 0x000000bfa5bf7221 */ /* 0x004fcc0000010000 */
[----:B------:R-:W2:Y:S01]  /*1d010*/  MUFU.EX2 R210, R210 ;  /* 0x000000d200d27308 */ /* 0x000ea20000000800 */
[----:B---3--:R-:W-:-:S01]  /*1d020*/  FADD.FTZ R9, R183, R9 ;  /* 0x00000009b7097221 */ /* 0x008fc20000010000 */
[----:B------:R-:W-:-:S06]  /*1d030*/  FFMA.FTZ R197, R197, UR41, -R215 ;  /* 0x00000029c5c57c23 */ /* 0x000fcc00080108d7 */
[----:B------:R-:W3:Y:S01]  /*1d040*/  MUFU.EX2 R0, R176 ;  /* 0x000000b000007308 */ /* 0x000ee20000000800 */
[----:B------:R-:W-:-:S01]  /*1d050*/  FFMA.FTZ R199, R199, UR41, -R215 ;  /* 0x00000029c7c77c23 */ /* 0x000fc200080108d7 */
[----:B----4-:R-:W-:Y:S01]  /*1d060*/  FADD.FTZ R191, R166, R191 ;  /* 0x000000bfa6bf7221 */ /* 0x010fe20000010000 */
[----:B-1----:R-:W-:-:S05]  /*1d070*/  FADD.FTZ R9, R178, R9 ;  /* 0x00000009b2097221 */ /* 0x002fca0000010000 */
[----:B------:R-:W1:Y:S01]  /*1d080*/  MUFU.EX2 R196, R196 ;  /* 0x000000c400c47308 */ /* 0x000e620000000800 */
[----:B------:R-:W-:-:S01]  /*1d090*/  FADD.FTZ R191, R214, R191 ;  /* 0x000000bfd6bf7221 */ /* 0x000fc20000010000 */
[----:B0-----:R-:W-:-:S06]  /*1d0a0*/  FADD.FTZ R9, R159, R9 ;  /* 0x000000099f097221 */ /* 0x001fcc0000010000 */
[----:B------:R-:W0:Y:S01]  /*1d0b0*/  MUFU.EX2 R198, R198 ;  /* 0x000000c600c67308 */ /* 0x000e220000000800 */
[----:B--2---:R-:W-:-:S01]  /*1d0c0*/  FADD.FTZ R191, R210, R191 ;  /* 0x000000bfd2bf7221 */ /* 0x004fc20000010000 */
[----:B---3--:R-:W-:-:S06]  /*1d0d0*/  FADD.FTZ R9, R0, R9 ;  /* 0x0000000900097221 */ /* 0x008fcc0000010000 */
[----:B------:R-:W2:Y:S01]  /*1d0e0*/  MUFU.EX2 R226, R226 ;  /* 0x000000e200e27308 */ /* 0x000ea20000000800 */
[----:B------:R-:W-:-:S07]  /*1d0f0*/  VIADD R155, R6, 0x38840 ;  /* 0x00038840069b7836 */ /* 0x000fce0000000000 */
[----:B------:R-:W-:Y:S01]  /*1d100*/  MUFU.EX2 R227, R227 ;  /* 0x000000e300e37308 */ /* 0x000fe20000000800 */
[----:B------:R-:W-:-:S07]  /*1d110*/  IMAD.U32 R185, RZ, RZ, UR37 ;  /* 0x00000025ffb97e24 */ /* 0x000fce000f8e00ff */
[----:B------:R-:W3:Y:S08]  /*1d120*/  MUFU.EX2 R197, R197 ;  /* 0x000000c500c57308 */ /* 0x000ef00000000800 */
[----:B------:R-:W4:Y:S01]  /*1d130*/  MUFU.EX2 R199, R199 ;  /* 0x000000c700c77308 */ /* 0x000f220000000800 */
[----:B------:R-:W-:-:S01]  /*1d140*/  FADD.FTZ R191, R167, R191 ;  /* 0x000000bfa7bf7221 */ /* 0x000fc20000010000 */
[----:B-1----:R-:W-:Y:S01]  /*1d150*/  FADD.FTZ R9, R196, R9 ;  /* 0x00000009c4097221 */ /* 0x002fe20000010000 */
[----:B------:R-:W-:-:S02]  /*1d160*/  F2FP.SATFINITE.E4M3.F32.PACK_AB_MERGE_C R172, R182, R172, RZ ;  /* 0x000000acb6ac723e */ /* 0x000fc400048070ff */
[----:B------:R-:W-:Y:S01]  /*1d170*/  F2FP.SATFINITE.E4M3.F32.PACK_AB_MERGE_C R182, R0, R159, RZ ;  /* 0x0000009f00b6723e */ /* 0x000fe200048070ff */
[----:B------:R-:W-:-:S01]  /*1d180*/  FADD.FTZ R0, R171, R191 ;  /* 0x000000bfab007221 */ /* 0x000fc20000010000 */
[----:B------:R-:W-:Y:S01]  /*1d190*/  PRMT R155, R185, 0x654, R155 ;  /* 0x00000654b99b7816 */ /* 0x000fe2000000009b */
[----:B0-----:R-:W-:-:S01]  /*1d1a0*/  FADD.FTZ R9, R198, R9 ;  /* 0x00000009c6097221 */ /* 0x001fc20000010000 */
[----:B------:R-:W-:Y:S01]  /*1d1b0*/  F2FP.SATFINITE.E4M3.F32.PACK_AB_MERGE_C R208, R209, R208, RZ ;  /* 0x000000d0d1d0723e */ /* 0x000fe200048070ff */
[----:B--2---:R-:W-:-:S01]  /*1d1c0*/  FADD.FTZ R0, R226, R0 ;  /* 0x00000000e2007221 */ /* 0x004fc20000010000 */
[----:B------:R0:W-:Y:S01]  /*1d1d0*/  SYNCS.ARRIVE.TRANS64.RED.A1T0 RZ, [R155+URZ], RZ ;  /* 0x000000ff9bff79a7 */ /* 0x0001e2000810043f */
[----:B------:R-:W-:Y:S01]  /*1d1e0*/  F2FP.SATFINITE.E4M3.F32.PACK_AB_MERGE_C R210, R210, R214, RZ ;  /* 0x000000d6d2d2723e */ /* 0x000fe200048070ff */
[----:B---3--:R-:W-:Y:S01]  /*1d1f0*/  FADD.FTZ R9, R197, R9 ;  /* 0x00000009c5097221 */ /* 0x008fe20000010000 */
[----:B------:R-:W-:Y:S02]  /*1d200*/  F2FP.SATFINITE.E4M3.F32.PACK_AB_MERGE_C R202, R203, R202, RZ ;  /* 0x000000cacbca723e */ /* 0x000fe400048070ff */
[----:B------:R-:W-:-:S02]  /*1d210*/  F2FP.SATFINITE.E4M3.F32.PACK_AB_MERGE_C R204, R205, R204, RZ ;  /* 0x000000cccdcc723e */ /* 0x000fc400048070ff */
[----:B------:R-:W-:Y:S02]  /*1d220*/  F2FP.SATFINITE.E4M3.F32.PACK_AB_MERGE_C R206, R207, R206, RZ ;  /* 0x000000cecfce723e */ /* 0x000fe400048070ff */
[----:B0-----:R-:W-:Y:S02]  /*1d230*/  F2FP.SATFINITE.E4M3.F32.PACK_AB_MERGE_C R155, R201, R200, RZ ;  /* 0x000000c8c99b723e */ /* 0x001fe400048070ff */
[----:B------:R-:W-:Y:S02]  /*1d240*/  F2FP.SATFINITE.E4M3.F32.PACK_AB_MERGE_C R176, R156, R160, RZ ;  /* 0x000000a09cb0723e */ /* 0x000fe400048070ff */
[----:B------:R-:W-:Y:S02]  /*1d250*/  F2FP.SATFINITE.E4M3.F32.PACK_AB_MERGE_C R226, R227, R226, RZ ;  /* 0x000000e2e3e2723e */ /* 0x000fe400048070ff */
[----:B----4-:R-:W-:Y:S01]  /*1d260*/  F2FP.SATFINITE.E4M3.F32.PACK_AB_MERGE_C R185, R199, R197, RZ ;  /* 0x000000c5c7b9723e */ /* 0x010fe200048070ff */
[----:B------:R-:W-:Y:S01]  /*1d270*/  FADD.FTZ R0, R227, R0 ;  /* 0x00000000e3007221 */ /* 0x000fe20000010000 */
[----:B------:R-:W-:Y:S01]  /*1d280*/  F2FP.SATFINITE.E4M3.F32.PACK_AB_MERGE_C R158, R179, R180, R161 ;  /* 0x000000b4b39e723e */ /* 0x000fe200048070a1 */
[----:B------:R-:W-:Y:S01]  /*1d290*/  FADD.FTZ R9, R199, R9 ;  /* 0x00000009c7097221 */ /* 0x000fe20000010000 */
[----:B------:R-:W-:Y:S01]  /*1d2a0*/  F2FP.SATFINITE.E4M3.F32.PACK_AB_MERGE_C R163, R164, R163, R208 ;  /* 0x000000a3a4a3723e */ /* 0x000fe200048070d0 */
[-C--:B------:R-:W-:Y:S01]  /*1d2b0*/  FMUL.FTZ R24, R24, R170.reuse ;  /* 0x000000aa18187220 */ /* 0x080fe20000410000 */
[----:B------:R-:W-:Y:S01]  /*1d2c0*/  F2FP.SATFINITE.E4M3.F32.PACK_AB_MERGE_C R165, R166, R165, R210 ;  /* 0x000000a5a6a5723e */ /* 0x000fe200048070d2 */
[-C--:B------:R-:W-:Y:S01]  /*1d2d0*/  FMUL.FTZ R25, R25, R170.reuse ;  /* 0x000000aa19197220 */ /* 0x080fe20000410000 */
[----:B------:R-:W-:Y:S01]  /*1d2e0*/  F2FP.SATFINITE.E4M3.F32.PACK_AB_MERGE_C R155, R212, R213, R155 ;  /* 0x000000d5d49b723e */ /* 0x000fe2000480709b */
[----:B------:R-:W-:Y:S01]  /*1d2f0*/  FMUL.FTZ R28, R28, R170 ;  /* 0x000000aa1c1c7220 */ /* 0x000fe20000410000 */
[----:B------:R-:W-:Y:S01]  /*1d300*/  F2FP.SATFINITE.E4M3.F32.PACK_AB_MERGE_C R156, R181, R186, R195 ;  /* 0x000000bab59c723e */ /* 0x000fe200048070c3 */
[-C--:B------:R-:W-:Y:S01]  /*1d310*/  FMUL.FTZ R29, R29, R170.reuse ;  /* 0x000000aa1d1d7220 */ /* 0x080fe20000410000 */
        /* <DEDUP_REMOVED lines=132> */
[----:B------:R-:W-:Y:S06]  /*1db60*/  @!P0 BRA `(.L_x_3240) ;  /* 0x0000000000048947 */ /* 0x000fec0003800000 */
[----:B------:R-:W-:Y:S01]  /*1db70*/  BPT.TRAP 0x1 ;  /* 0x000000040000795c */ /* 0x000fe20000300000 */
.L_x_3240:
[----:B-----5:R0:W1:Y:S01]  /*1db80*/  SYNCS.PHASECHK.TRANS64.TRYWAIT P1, [R6+URZ+0x38850], R7 ;  /* 0x03885007060075a7 */ /* 0x020062000802017f */
[----:B------:R-:W-:Y:S05]  /*1db90*/  @!P0 BRA `(.L_x_3241) ;  /* 0x0000000000048947 */ /* 0x000fea0003800000 */
[----:B------:R-:W-:Y:S01]  /*1dba0*/  BPT.TRAP 0x1 ;  /* 0x000000040000795c */ /* 0x000fe20000300000 */
.L_x_3241:
[----:B------:R-:W-:Y:S04]  /*1dbb0*/  BSSY B0, `(.L_x_3242) ;  /* 0x0000004000007945 */ /* 0x000fe80003800000 */
[----:B-1----:R-:W-:Y:S05]  /*1dbc0*/  @P1 BRA `(.L_x_3243) ;  /* 0x0000000000081947 */ /* 0x002fea0003800000 */
[----:B------:R-:W1:Y:S02]  /*1dbd0*/  SYNCS.PHASECHK.TRANS64.TRYWAIT P1, [R6+URZ+0x38850], R7 ;  /* 0x03885007060075a7 */ /* 0x000e64000802017f */
[----:B-1----:R-:W-:Y:S05]  /*1dbe0*/  @!P1 BRA `(.L_x_3244) ;  /* 0x0000016000dc9947 */ /* 0x002fea0003800000 */
.L_x_3243:
[----:B------:R-:W-:Y:S05]  /*1dbf0*/  BSYNC B0 ;  /* 0x0000000000007941 */ /* 0x000fea0003800000 */
.L_x_3242:
[----:B------:R-:W2:Y:S01]  /*1dc00*/  S2R R169, SR_TID.X ;  /* 0x0000000000a97919 */ /* 0x000ea20000002100 */
[----:B------:R-:W-:Y:S05]  /*1dc10*/  WARPSYNC.ALL ;  /* 0x0000000000007948 */ /* 0x000fea0003800000 */
[----:B------:R-:W-:Y:S02]  /*1dc20*/  LEA R170, R8, UR43, 0xb ;  /* 0x0000002b08aa7c11 */ /* 0x000fe4000f8e58ff */
[----:B------:R-:W-:Y:S02]  /*1dc30*/  MOV R171, 0x40000040 ;  /* 0x4000004000ab7802 */ /* 0x000fe40000000f00 */
[----:B------:R-:W-:-:S02]  /*1dc40*/  R2UR UR6, R170 ;  /* 0x00000000aa0672ca */ /* 0x000fc400000e0000 */
[----:B------:R-:W-:Y:S01]  /*1dc50*/  R2UR UR7, R171 ;  /* 0x00000000ab0772ca */ /* 0x000fe200000e0000 */
[----:B------:R-:W-:Y:S01]  /*1dc60*/  IMAD.MOV.U32 R171, RZ, RZ, 0x40000040 ;  /* 0x40000040ffab7424 */ /* 0x000fe200078e00ff */
[----:B--2---:R-:W-:-:S05]  /*1dc70*/  SHF.R.U32.HI R169, RZ, 0x7, R169 ;  /* 0x00000007ffa97819 */ /* 0x004fca00000116a9 */
[----:B01----:R-:W-:-:S05]  /*1dc80*/  VIADD R7, R169, 0x8 ;  /* 0x00000008a9077836 */ /* 0x003fca0000000000 */
[----:B------:R0:W-:Y:S06]  /*1dc90*/  BAR.SYNC.DEFER_BLOCKING R7, 0x100 ;  /* 0x000400070000751d */ /* 0x0001ec0000010000 */
[----:B------:R-:W-:-:S06]  /*1dca0*/  WARPGROUP.ARRIVE ;  /* 0x00000000000079c5 */ /* 0x000fcc0000000000 */
[----:B------:R-:W-:Y:S03]  /*1dcb0*/  QGMMA.64x256x32.F32.E4M3.E4M3 R24, R152, gdesc[UR4], R24, gsb0 ;  /* 0x03e0000498187df3 */ /* 0x000fe60008000818 */
[----:B------:R-:W-:Y:S02]  /*1dcc0*/  WARPGROUP.DEPBAR.LE gsb0, 0x0 ;  /* 0x00008000000079c5 */ /* 0x000fe40000010000 */
[----:B------:R-:W-:Y:S01]  /*1dcd0*/  VIADD R152, R170, 0x2 ;  /* 0x00000002aa987836 */ /* 0x000fe20000000000 */
[----:B------:R-:W-:Y:S01]  /*1dce0*/  WARPGROUP.ARRIVE ;  /* 0x00000000000079c5 */ /* 0x000fe20000000000 */
[----:B------:R-:W-:-:S03]  /*1dcf0*/  IMAD.MOV.U32 R153, RZ, RZ, 0x40000040 ;  /* 0x40000040ff997424 */ /* 0x000fc600078e00ff */
[----:B------:R-:W-:Y:S01]  /*1dd00*/  R2UR UR6, R152 ;  /* 0x00000000980672ca */ /* 0x000fe200000e0000 */
[C---:B------:R-:W-:Y:S01]  /*1dd10*/  VIADD R152, R170.reuse, 0x4 ;  /* 0x00000004aa987836 */ /* 0x040fe20000000000 */
[----:B------:R-:W-:Y:S01]  /*1dd20*/  R2UR UR7, R153 ;  /* 0x00000000990772ca */ /* 0x000fe200000e0000 */
[----:B------:R-:W-:Y:S01]  /*1dd30*/  IMAD.MOV.U32 R153, RZ, RZ, 0x40000040 ;  /* 0x40000040ff997424 */ /* 0x000fe200078e00ff */
[----:B------:R-:W-:-:S14]  /*1dd40*/  IADD3 R170, R170, 0x6, RZ ;  /* 0x00000006aaaa7810 */ /* 0x000fdc0007ffe0ff */
        /* <DEDUP_REMOVED lines=14> */
[----:B0-----:R-:W-:Y:S05]  /*1de30*/  @!P0 BRA `(.L_x_3245) ;  /* 0x0000000000048947 */ /* 0x001fea0003800000 */
[----:B------:R-:W-:Y:S01]  /*1de40*/  BPT.TRAP 0x1 ;  /* 0x000000040000795c */ /* 0x000fe20000300000 */
.L_x_3245:
[----:B------:R-:W2:Y:S01]  /*1de50*/  LDL R8, [R1+0x58] ;  /* 0x0000580001087983 */ /* 0x000ea20000100800 */
[----:B------:R-:W-:Y:S01]  /*1de60*/  VIADD R6, R6, 0x38860 ;  /* 0x0003886006067836 */ /* 0x000fe20000000000 */
[----:B------:R-:W-:Y:S01]  /*1de70*/  MOV R224, R21 ;  /* 0x0000001500e07202 */ /* 0x000fe20000000f00 */
[----:B------:R-:W-:Y:S02]  /*1de80*/  IMAD.U32 R7, RZ, RZ, UR37 ;  /* 0x00000025ff077e24 */ /* 0x000fe4000f8e00ff */
[----:B------:R-:W-:-:S03]  /*1de90*/  IMAD.MOV.U32 R225, RZ, RZ, R168 ;  /* 0x000000ffffe17224 */ /* 0x000fc600078e00a8 */
[----:B------:R-:W-:-:S04]  /*1dea0*/  PRMT R6, R7, 0x654, R6 ;  /* 0x0000065407067816 */ /* 0x000fc80000000006 */
[----:B------:R0:W-:Y:S01]  /*1deb0*/  SYNCS.ARRIVE.TRANS64.RED.A1T0 RZ, [R6+URZ], RZ ;  /* 0x000000ff06ff79a7 */ /* 0x0001e2000810043f */
[C---:B--2---:R-:W-:Y:S01]  /*1dec0*/  ISETP.GT.AND P1, PT, R3.reuse, R8, PT ;  /* 0x000000080300720c */ /* 0x044fe20003f24270 */
[----:B------:R-:W-:-:S12]  /*1ded0*/  VIADD R3, R3, 0xffffffff ;  /* 0xffffffff03037836 */ /* 0x000fd80000000000 */
[----:B0-----:R-:W-:Y:S05]  /*1dee0*/  @P1 BRA `(.L_x_3246) ;  /* 0xffffffc4002c1947 */ /* 0x001fea000383ffff */
.L_x_3234:
[----:B------:R-:W2:Y:S02]  /*1def0*/  LDL R6, [R1+0x5c] ;  /* 0x00005c0001067983 */ /* 0x000ea40000100800 */
[----:B--2---:R-:W-:-:S13]  /*1df00*/  ISETP.GE.AND P1, PT, R3, R6, PT ;  /* 0x000000060300720c */ /* 0x004fda0003f26270 */
[----:B------:R-:W-:Y:S05]  /*1df10*/  @!P1 BRA `(.L_x_3247) ;  /* 0x0000002c006c9947 */ /* 0x000fea0003800000 */
[----:B------:R-:W-:Y:S02]  /*1df20*/  IMAD.MOV.U32 R224, RZ, RZ, R168 ;  /* 0x000000ffffe07224 */ /* 0x000fe400078e00a8 */
[----:B------:R-:W-:-:S07]  /*1df30*/  IMAD.MOV.U32 R225, RZ, RZ, R21 ;  /* 0x000000ffffe17224 */ /* 0x000fce00078e0015 */
.L_x_3259:
[----:B------:R-:W-:Y:S01]  /*1df40*/  VIADD R221, R221, 0x1 ;  /* 0x00000001dddd7836 */ /* 0x000fe20000000000 */
[----:B------:R-:W-:Y:S05]  /*1df50*/  YIELD ;  /* 0x0000000000007946 */ /* 0x000fea0003800000 */
[----:B------:R-:W-:-:S04]  /*1df60*/  ISETP.NE.AND P1, PT, R221, 0x2, PT ;  /* 0x00000002dd00780c */ /* 0x000fc80003f25270 */
[----:B------:R-:W-:Y:S02]  /*1df70*/  SEL R8, R221, RZ, P1 ;  /* 0x000000ffdd087207 */ /* 0x000fe40000800000 */
[----:B------:R-:W-:-:S03]  /*1df80*/  SEL R6, RZ, 0x1, P1 ;  /* 0x00000001ff067807 */ /* 0x000fc60000800000 */
[----:B------:R-:W-:Y:S01]  /*1df90*/  IMAD.MOV.U32 R221, RZ, RZ, R8 ;  /* 0x000000ffffdd7224 */ /* 0x000fe200078e0008 */
[----:B------:R-:W-:Y:S01]  /*1dfa0*/  LOP3.LUT R222, R222, R6, RZ, 0x3c, !PT ;  /* 0x00000006dede7212 */ /* 0x000fe200078e3cff */
[----:B0-----:R-:W-:Y:S06]  /*1dfb0*/  @!P0 BRA `(.L_x_3248) ;  /* 0x0000000000048947 */ /* 0x001fec0003800000 */
[----:B------:R-:W-:Y:S01]  /*1dfc0*/  BPT.TRAP 0x1 ;  /* 0x000000040000795c */ /* 0x000fe20000300000 */
.L_x_3248:
[----:B------:R-:W-:Y:S01]  /*1dfd0*/  IMAD R6, R221, 0x8, R23 ;  /* 0x00000008dd067824 */ /* 0x000fe200078e0217 */
[----:B------:R-:W-:-:S04]  /*1dfe0*/  SHF.L.U32 R7, R222, 0x1f, RZ ;  /* 0x0000001fde077819 */ /* 0x000fc800000006ff */
[----:B------:R0:W1:Y:S01]  /*1dff0*/  SYNCS.PHASECHK.TRANS64.TRYWAIT P1, [R6+URZ+0x38830], R7 ;  /* 0x03883007060075a7 */ /* 0x000062000802017f */
[----:B------:R-:W-:Y:S05]  /*1e000*/  @!P0 BRA `(.L_x_3249) ;  /* 0x0000000000048947 */ /* 0x000fea0003800000 */
[----:B------:R-:W-:Y:S01]  /*1e010*/  BPT.TRAP 0x1 ;  /* 0x000000040000795c */ /* 0x000fe20000300000 */
.L_x_3249:
[----:B------:R-:W-:Y:S01]  /*1e020*/  LEA R20, R8, UR42, 0xb ;  /* 0x0000002a08147c11 */ /* 0x000fe2000f8e58ff */
[----:B------:R-:W-:-:S03]  /*1e030*/  IMAD.MOV.U32 R21, RZ, RZ, 0x40000040 ;  /* 0x40000040ff157424 */ /* 0x000fc600078e00ff */
[C---:B------:R-:W-:Y:S01]  /*1e040*/  IADD3 R152, R20.reuse, 0x2, RZ ;  /* 0x0000000214987810 */ /* 0x040fe20007ffe0ff */
[----:B------:R-:W-:Y:S01]  /*1e050*/  VIADD R155, R20, 0x4 ;  /* 0x00000004149b7836 */ /* 0x000fe20000000000 */
[----:B-1----:R-:W-:Y:S06]  /*1e060*/  @P1 BRA `(.L_x_3250) ;  /* 0x0000000000081947 */ /* 0x002fec0003800000 */
[----:B------:R-:W1:Y:S02]  /*1e070*/  SYNCS.PHASECHK.TRANS64.TRYWAIT P1, [R6+URZ+0x38830], R7 ;  /* 0x03883007060075a7 */ /* 0x000e64000802017f */
[----:B-1----:R-:W-:Y:S05]  /*1e080*/  @!P1 BRA `(.L_x_3251) ;  /* 0x0000015c00c89947 */ /* 0x002fea0003800000 */
.L_x_3250:
[----:B------:R0:W-:Y:S04]  /*1e090*/  STL.64 [R1+0x1c0], R6 ;  /* 0x0001c00601007387 */ /* 0x0001e80000100a00 */
[----:B01----:R-:W2:Y:S04]  /*1e0a0*/  LDL.64 R6, [R1+0x40] ;  /* 0x0000400001067983 */ /* 0x003ea80000100a00 */
[----:B------:R0:W-:Y:S01]  /*1e0b0*/  STL.64 [R1+0x1b8], R2 ;  /* 0x0001b80201007387 */ /* 0x0001e20000100a00 */
[----:B------:R-:W-:Y:S05]  /*1e0c0*/  WARPSYNC.ALL ;  /* 0x0000000000007948 */ /* 0x000fea0003800000 */
[----:B------:R-:W-:Y:S01]  /*1e0d0*/  VIADD R154, R20, 0x6 ;  /* 0x00000006149a7836 */ /* 0x000fe20000000000 */
[----:B------:R-:W3:Y:S04]  /*1e0e0*/  LDL.64 R226, [R1+0x10] ;  /* 0x0000100001e27983 */ /* 0x000ee80000100a00 */
[----:B0-----:R-:W4:Y:S01]  /*1e0f0*/  LDL.64 R2, [R1+0x38] ;  /* 0x0000380001027983 */ /* 0x001f220000100a00 */
[----:B------:R-:W-:Y:S01]  /*1e100*/  R2UR UR10, R152 ;  /* 0x00000000980a72ca */ /* 0x000fe200000e0000 */
[----:B------:R-:W-:Y:S01]  /*1e110*/  IMAD.MOV.U32 R152, RZ, RZ, R155 ;  /* 0x000000ffff987224 */ /* 0x000fe200078e009b */
        /* <DEDUP_REMOVED lines=8> */
[----:B------:R-:W-:-:S02]  /*1e1a0*/  R2UR UR5, R5 ;  /* 0x00000000050572ca */ /* 0x000fc400000e0000 */
[----:B------:R-:W-:Y:S01]  /*1e1b0*/  R2UR UR18, R154 ;  /* 0x000000009a1272ca */ /* 0x000fe200000e0000 */
[C---:B------:R-:W-:Y:S01]  /*1e1c0*/  VIADD R154, R20.reuse, 0x402 ;  /* 0x00000402149a7836 */ /* 0x040fe20000000000 */
[----:B------:R-:W-:Y:S02]  /*1e1d0*/  IADD3 R152, R20, 0x400, RZ ;  /* 0x0000040014987810 */ /* 0x000fe40007ffe0ff */
[C---:B------:R-:W-:Y:S02]  /*1e1e0*/  R2UR UR11, R153.reuse ;  /* 0x00000000990b72ca */ /* 0x040fe400000e0000 */
[----:B------:R-:W-:Y:S02]  /*1e1f0*/  R2UR UR15, R153 ;  /* 0x00000000990f72ca */ /* 0x000fe400000e0000 */
[----:B------:R-:W-:Y:S02]  /*1e200*/  R2UR UR19, R155 ;  /* 0x000000009b1372ca */ /* 0x000fe400000e0000 */
[----:B------:R-:W-:-:S02]  /*1e210*/  R2UR UR22, R152 ;  /* 0x00000000981672ca */ /* 0x000fc400000e0000 */
[----:B------:R-:W-:Y:S02]  /*1e220*/  R2UR UR23, R153 ;  /* 0x00000000991772ca */ /* 0x000fe400000e0000 */
[----:B------:R-:W-:Y:S02]  /*1e230*/  R2UR UR26, R154 ;  /* 0x000000009a1a72ca */ /* 0x000fe400000e0000 */
[----:B------:R-:W-:Y:S02]  /*1e240*/  R2UR UR27, R155 ;  /* 0x000000009b1b72ca */ /* 0x000fe400000e0000 */
[----:B------:R-:W-:Y:S02]  /*1e250*/  R2UR UR30, R156 ;  /* 0x000000009c1e72ca */ /* 0x000fe400000e0000 */
[----:B------:R-:W-:Y:S02]  /*1e260*/  R2UR UR31, R157 ;  /* 0x000000009d1f72ca */ /* 0x000fe400000e0000 */
[----:B------:R-:W-:-:S06]  /*1e270*/  WARPGROUP.ARRIVE ;  /* 0x00000000000079c5 */ /* 0x000fcc0000000000 */
[----:B------:R-:W-:Y:S01]  /*1e280*/  QGMMA.64x128x32.F32.E4M3.E4M3 R152, gdesc[UR4], RZ, !UPT, gsb0 ;  /* 0x01e00000049879f3 */ /* 0x000fe2000c0008ff */
[----:B------:R-:W-:Y:S01]  /*1e290*/  VIADD R20, R20, 0x406 ;  /* 0x0000040614147836 */ /* 0x000fe20000000000 */
[----:B------:R-:W-:-:S04]  /*1e2a0*/  MOV R21, 0x40000040 ;  /* 0x4000004000157802 */ /* 0x000fc80000000f00 */
        /* <DEDUP_REMOVED lines=47> */
.L_x_3252:
[C---:B-----5:R-:W-:Y:S01]  /*1e5a0*/  FMUL.FTZ R152, R2.reuse, R152 ;  /* 0x0000009802987220 */ /* 0x060fe20000410000 */
        /* <DEDUP_REMOVED lines=39> */
[----:B------:R-:W-:Y:S01]  /*1e820*/  UMOV UR41, UR39 ;  /* 0x0000002700297c82 */ /* 0x000fe20008000000 */
        /* <DEDUP_REMOVED lines=10> */
[----:B------:R-:W-:Y:S01]  /*1e8d0*/  FMUL.FTZ R194, R2, R207 ;  /* 0x000000cf02c27220 */ /* 0x000fe20000410000 */
[----:B------:R-:W-:-:S02]  /*1e8e0*/  IMAD.U32 R207, RZ, RZ, UR41 ;  /* 0x00000029ffcf7e24 */ /* 0x000fc4000f8e00ff */
        /* <DEDUP_REMOVED lines=52> */
[----:B------:R-:W-:Y:S01]  /*1ec30*/  MUFU.TANH R229, R229 ;  /* 0x000000e500e57308 */ /* 0x000fe20000002400 */
[----:B-1----:R-:W-:-:S07]  /*1ec40*/  FMNMX.FTZ R21, R212, R21, !PT ;  /* 0x00000015d4157209 */ /* 0x002fce0007810000 */
[----:B------:R-:W-:Y:S01]  /*1ec50*/  MUFU.TANH R228, R228 ;  /* 0x000000e400e47308 */ /* 0x000fe20000002400 */
[----:B--2---:R-:W-:-:S05]  /*1ec60*/  FMNMX.FTZ R21, R213, R21, !PT ;  /* 0x00000015d5157209 */ /* 0x004fca0007810000 */
[----:B------:R-:W1:Y:S02]  /*1ec70*/  SHFL.BFLY PT, R226, R21, 0x2, 0x1f ;  /* 0x0c401f0015e27f89 */ /* 0x000e6400000e0000 */
[----:B------:R-:W-:Y:S08]  /*1ec80*/  MUFU.TANH R155, R155 ;  /* 0x0000009b009b7308 */ /* 0x000ff00000002400 */
[----:B------:R-:W-:Y:S08]  /*1ec90*/  MUFU.TANH R158, R158 ;  /* 0x0000009e009e7308 */ /* 0x000ff00000002400 */
[----:B------:R-:W-:Y:S01]  /*1eca0*/  MUFU.TANH R166, R166 ;  /* 0x000000a600a67308 */ /* 0x000fe20000002400 */
[----:B-1----:R-:W-:-:S07]  /*1ecb0*/  FMNMX.FTZ R21, R21, R226, !PT ;  /* 0x000000e215157209 */ /* 0x002fce0007810000 */
[----:B------:R-:W-:Y:S01]  /*1ecc0*/  MUFU.TANH R171, R171 ;  /* 0x000000ab00ab7308 */ /* 0x000fe20000002400 */
[----:B------:R-:W1:Y:S07]  /*1ecd0*/  SHFL.BFLY PT, R226, R21, 0x1, 0x1f ;  /* 0x0c201f0015e27f89 */ /* 0x000e6e00000e0000 */
[----:B------:R-:W-:Y:S08]  /*1ece0*/  MUFU.TANH R179, R179 ;  /* 0x000000b300b37308 */ /* 0x000ff00000002400 */
[----:B------:R-:W-:Y:S01]  /*1ecf0*/  MUFU.TANH R194, R194 ;  /* 0x000000c200c27308 */ /* 0x000fe20000002400 */
        /* <DEDUP_REMOVED lines=9> */
[----:B------:R-:W-:Y:S01]  /*1ed90*/  FMUL.FTZ R227, R2, R159 ;  /* 0x0000009f02e37220 */ /* 0x000fe20000410000 */
        /* <DEDUP_REMOVED lines=34> */
[----:B------:R-:W-:Y:S01]  /*1efc0*/  FFMA.FTZ R213, R213, UR41, -R225 ;  /* 0x00000029d5d57c23 */ /* 0x000fe200080108e1 */
[C---:B------:R-:W-:Y:S01]  /*1efd0*/  FMUL.FTZ R225, R2.reuse, R162 ;  /* 0x000000a202e17220 */ /* 0x040fe20000410000 */
[C---:B------:R-:W-:Y:S01]  /*1efe0*/  FMUL.FTZ R159, R2.reuse, R174 ;  /* 0x000000ae029f7220 */ /* 0x040fe20000410000 */
[C---:B------:R-:W-:Y:S01]  /*1eff0*/  FMUL.FTZ R162, R2.reuse, R175 ;  /* 0x000000af02a27220 */ /* 0x040fe20000410000 */
[C---:B------:R-:W-:Y:S01]  /*1f000*/  FMUL.FTZ R175, R2.reuse, R187 ;  /* 0x000000bb02af7220 */ /* 0x040fe20000410000 */
[----:B------:R-:W-:Y:S01]  /*1f010*/  FMUL.FTZ R174, R2, R190 ;  /* 0x000000be02ae7220 */ /* 0x000fe20000410000 */
[----:B------:R-:W-:Y:S01]  /*1f020*/  MUFU.TANH R227, R227 ;  /* 0x000000e300e37308 */ /* 0x000fe20000002400 */
[----:B---3--:R-:W-:-:S01]  /*1f030*/  FADD.FTZ R9, R156, R9 ;  /* 0x000000099c097221 */ /* 0x008fc20000010000 */
[C---:B------:R-:W-:Y:S01]  /*1f040*/  FMUL.FTZ R187, R2.reuse, R202 ;  /* 0x000000ca02bb7220 */ /* 0x040fe20000410000 */
[C---:B------:R-:W-:Y:S01]  /*1f050*/  FMUL.FTZ R190, R2.reuse, R203 ;  /* 0x000000cb02be7220 */ /* 0x040fe20000410000 */
[----:B------:R-:W-:Y:S01]  /*1f060*/  FMUL.FTZ R202, R2, R215 ;  /* 0x000000d702ca7220 */ /* 0x000fe20000410000 */
[-C--:B------:R-:W-:Y:S01]  /*1f070*/  FMUL.FTZ R24, R24, R226.reuse ;  /* 0x000000e218187220 */ /* 0x080fe20000410000 */
[-C--:B------:R-:W-:Y:S01]  /*1f080*/  FMUL.FTZ R25, R25, R226.reuse ;  /* 0x000000e219197220 */ /* 0x080fe20000410000 */
[----:B------:R-:W-:Y:S01]  /*1f090*/  FMUL.FTZ R28, R28, R226 ;  /* 0x000000e21c1c7220 */ /* 0x000fe20000410000 */
[----:B------:R-:W-:Y:S01]  /*1f0a0*/  MUFU.TANH R225, R225 ;  /* 0x000000e100e17308 */ /* 0x000fe20000002400 */
[C---:B-1----:R-:W-:Y:S01]  /*1f0b0*/  F2FP.SATFINITE.E4M3.F32.PACK_AB_MERGE_C R156, R157.reuse, R156, RZ ;  /* 0x0000009c9d9c723e */ /* 0x042fe200048070ff */
[----:B------:R-:W-:Y:S01]  /*1f0c0*/  FADD.FTZ R9, R157, R9 ;  /* 0x000000099d097221 */ /* 0x000fe20000010000 */
[C---:B------:R-:W-:Y:S01]  /*1f0d0*/  FMUL.FTZ R157, R2.reuse, R170 ;  /* 0x000000aa029d7220 */ /* 0x040fe20000410000 */
[C---:B------:R-:W-:Y:S01]  /*1f0e0*/  FMUL.FTZ R170, R2.reuse, R183 ;  /* 0x000000b702aa7220 */ /* 0x040fe20000410000 */
[----:B------:R-:W-:Y:S01]  /*1f0f0*/  F2FP.SATFINITE.E4M3.F32.PACK_AB_MERGE_C R152, R153, R152, R156 ;  /* 0x000000989998723e */ /* 0x000fe2000480709c */
[C---:B------:R-:W-:Y:S01]  /*1f100*/  FMUL.FTZ R156, R2.reuse, R167 ;  /* 0x000000a7029c7220 */ /* 0x040fe20000410000 */
[C---:B------:R-:W-:Y:S01]  /*1f110*/  FMUL.FTZ R167, R2.reuse, R182 ;  /* 0x000000b602a77220 */ /* 0x040fe20000410000 */
[----:B------:R1:W2:Y:S01]  /*1f120*/  MUFU.TANH R153, R154 ;  /* 0x0000009a00997308 */ /* 0x0002a20000002400 */
[C---:B------:R-:W-:Y:S01]  /*1f130*/  FMUL.FTZ R182, R2.reuse, R195 ;  /* 0x000000c302b67220 */ /* 0x040fe20000410000 */
[C---:B------:R-:W-:Y:S01]  /*1f140*/  FMUL.FTZ R183, R2.reuse, R198 ;  /* 0x000000c602b77220 */ /* 0x040fe20000410000 */
[----:B------:R-:W-:Y:S01]  /*1f150*/  FMUL.FTZ R195, R2, R210 ;  /* 0x000000d202c37220 */ /* 0x000fe20000410000 */
[-C--:B------:R-:W-:Y:S01]  /*1f160*/  FMUL.FTZ R29, R29, R226.reuse ;  /* 0x000000e21d1d7220 */ /* 0x080fe20000410000 */
[-C--:B------:R-:W-:Y:S01]  /*1f170*/  FMUL.FTZ R32, R32, R226.reuse ;  /* 0x000000e220207220 */ /* 0x080fe20000410000 */
[-C--:B------:R-:W-:Y:S01]  /*1f180*/  FMUL.FTZ R33, R33, R226.reuse ;  /* 0x000000e221217220 */ /* 0x080fe20000410000 */
[----:B------:R-:W-:Y:S01]  /*1f190*/  FMUL.FTZ R36, R36, R226 ;  /* 0x000000e224247220 */ /* 0x000fe20000410000 */
[----:B------:R-:W-:Y:S01]  /*1f1a0*/  MUFU.TANH R156, R156 ;  /* 0x0000009c009c7308 */ /* 0x000fe20000002400 */
[C---:B-1----:R-:W-:Y:S01]  /*1f1b0*/  FMUL.FTZ R154, R2.reuse, R163 ;  /* 0x000000a3029a7220 */ /* 0x042fe20000410000 */
[C---:B------:R-:W-:Y:S01]  /*1f1c0*/  FMUL.FTZ R163, R2.reuse, R178 ;  /* 0x000000b202a37220 */ /* 0x040fe20000410000 */
[C---:B------:R-:W-:Y:S01]  /*1f1d0*/  FMUL.FTZ R178, R2.reuse, R191 ;  /* 0x000000bf02b27220 */ /* 0x040fe20000410000 */
[----:B------:R-:W-:Y:S01]  /*1f1e0*/  FMUL.FTZ R191, R2, R206 ;  /* 0x000000ce02bf7220 */ /* 0x000fe20000410000 */
[-C--:B------:R-:W-:Y:S01]  /*1f1f0*/  FMUL.FTZ R37, R37, R226.reuse ;  /* 0x000000e225257220 */ /* 0x080fe20000410000 */
[-C--:B------:R-:W-:Y:S01]  /*1f200*/  FMUL.FTZ R40, R40, R226.reuse ;  /* 0x000000e228287220 */ /* 0x080fe20000410000 */
[----:B------:R-:W-:Y:S01]  /*1f210*/  FMUL.FTZ R41, R41, R226 ;  /* 0x000000e229297220 */ /* 0x000fe20000410000 */
[----:B------:R-:W1:Y:S01]  /*1f220*/  MUFU.TANH R154, R154 ;  /* 0x0000009a009a7308 */ /* 0x000e620000002400 */
[----:B--2---:R-:W-:-:S02]  /*1f230*/  IMAD.MOV.U32 R186, RZ, RZ, R153 ;  /* 0x000000ffffba7224 */ /* 0x004fc400078e0099 */
[-C--:B------:R-:W-:Y:S01]  /*1f240*/  FMUL.FTZ R44, R44, R226.reuse ;  /* 0x000000e22c2c7220 */ /* 0x080fe20000410000 */
[-C--:B------:R-:W-:Y:S01]  /*1f250*/  FMUL.FTZ R45, R45, R226.reuse ;  /* 0x000000e22d2d7220 */ /* 0x080fe20000410000 */
[----:B------:R-:W-:Y:S01]  /*1f260*/  FMUL.FTZ R48, R48, R226 ;  /* 0x000000e230307220 */ /* 0x000fe20000410000 */
[----:B------:R-:W-:Y:S01]  /*1f270*/  IMAD.MOV.U32 R198, RZ, RZ, R186 ;  /* 0x000000ffffc67224 */ /* 0x000fe200078e00ba */
[----:B------:R-:W-:Y:S01]  /*1f280*/  FMNMX.FTZ R153, R186, R224, !PT ;  /* 0x000000e0ba997209 */ /* 0x000fe20007810000 */
[C---:B------:R-:W-:Y:S01]  /*1f290*/  FMUL.FTZ R186, R2.reuse, R199 ;  /* 0x000000c702ba7220 */ /* 0x040fe20000410000 */
[----:B------:R-:W2:Y:S01]  /*1f2a0*/  MUFU.TANH R157, R157 ;  /* 0x0000009d009d7308 */ /* 0x000ea20000002400 */
[----:B------:R-:W-:Y:S01]  /*1f2b0*/  IMAD.MOV.U32 R210, RZ, RZ, R198 ;  /* 0x000000ffffd27224 */ /* 0x000fe200078e00c6 */
[----:B------:R-:W-:Y:S01]  /*1f2c0*/  FMNMX.FTZ R153, R229, R153, !PT ;  /* 0x00000099e5997209 */ /* 0x000fe20007810000 */
[C---:B------:R-:W-:Y:S01]  /*1f2d0*/  FMUL.FTZ R198, R2.reuse, R211 ;  /* 0x000000d302c67220 */ /* 0x040fe20000410000 */
[----:B------:R-:W-:Y:S01]  /*1f2e0*/  FMUL.FTZ R199, R2, R214 ;  /* 0x000000d602c77220 */ /* 0x000fe20000410000 */
[-C--:B------:R-:W-:Y:S01]  /*1f2f0*/  FMUL.FTZ R49, R49, R226.reuse ;  /* 0x000000e231317220 */ /* 0x080fe20000410000 */
[----:B------:R-:W-:Y:S01]  /*1f300*/  FMNMX.FTZ R153, R228, R153, !PT ;  /* 0x00000099e4997209 */ /* 0x000fe20007810000 */
[-C--:B------:R-:W-:Y:S01]  /*1f310*/  FMUL.FTZ R52, R52, R226.reuse ;  /* 0x000000e234347220 */ /* 0x080fe20000410000 */
[----:B------:R-:W3:Y:S01]  /*1f320*/  MUFU.TANH R159, R159 ;  /* 0x0000009f009f7308 */ /* 0x000ee20000002400 */
[-C--:B------:R-:W-:Y:S01]  /*1f330*/  FMUL.FTZ R53, R53, R226.reuse ;  /* 0x000000e235357220 */ /* 0x080fe20000410000 */
[----:B------:R-:W-:Y:S01]  /*1f340*/  FMNMX.FTZ R153, R227, R153, !PT ;  /* 0x00000099e3997209 */ /* 0x000fe20007810000 */
[-C--:B------:R-:W-:Y:S01]  /*1f350*/  FMUL.FTZ R56, R56, R226.reuse ;  /* 0x000000e238387220 */ /* 0x080fe20000410000 */
[-C--:B------:R-:W-:Y:S01]  /*1f360*/  FMUL.FTZ R57, R57, R226.reuse ;  /* 0x000000e239397220 */ /* 0x080fe20000410000 */
[-C--:B------:R-:W-:Y:S01]  /*1f370*/  FMUL.FTZ R60, R60, R226.reuse ;  /* 0x000000e23c3c7220 */ /* 0x080fe20000410000 */
[----:B------:R-:W-:Y:S01]  /*1f380*/  FMNMX.FTZ R153, R225, R153, !PT ;  /* 0x00000099e1997209 */ /* 0x000fe20007810000 */
[-C--:B------:R-:W-:Y:S01]  /*1f390*/  FMUL.FTZ R61, R61, R226.reuse ;  /* 0x000000e23d3d7220 */ /* 0x080fe20000410000 */
[----:B------:R-:W4:Y:S01]  /*1f3a0*/  MUFU.TANH R162, R162 ;  /* 0x000000a200a27308 */ /* 0x000f220000002400 */
[-C--:B------:R-:W-:Y:S01]  /*1f3b0*/  FMUL.FTZ R64, R64, R226.reuse ;  /* 0x000000e240407220 */ /* 0x080fe20000410000 */
[----:B-1----:R-:W-:Y:S01]  /*1f3c0*/  FMNMX.FTZ R153, R154, R153, !PT ;  /* 0x000000999a997209 */ /* 0x002fe20007810000 */
[-C--:B------:R-:W-:Y:S01]  /*1f3d0*/  FMUL.FTZ R65, R65, R226.reuse ;  /* 0x000000e241417220 */ /* 0x080fe20000410000 */
[-C--:B------:R-:W-:Y:S01]  /*1f3e0*/  FMUL.FTZ R68, R68, R226.reuse ;  /* 0x000000e244447220 */ /* 0x080fe20000410000 */
[-C--:B------:R-:W-:Y:S01]  /*1f3f0*/  FMUL.FTZ R69, R69, R226.reuse ;  /* 0x000000e245457220 */ /* 0x080fe20000410000 */
[----:B------:R-:W-:Y:S01]  /*1f400*/  FMNMX.FTZ R153, R155, R153, !PT ;  /* 0x000000999b997209 */ /* 0x000fe20007810000 */
[-C--:B------:R-:W-:Y:S01]  /*1f410*/  FMUL.FTZ R72, R72, R226.reuse ;  /* 0x000000e248487220 */ /* 0x080fe20000410000 */
[----:B------:R-:W1:Y:S01]  /*1f420*/  MUFU.TANH R163, R163 ;  /* 0x000000a300a37308 */ /* 0x000e620000002400 */
[-C--:B------:R-:W-:Y:S01]  /*1f430*/  FMUL.FTZ R73, R73, R226.reuse ;  /* 0x000000e249497220 */ /* 0x080fe20000410000 */
[----:B------:R-:W-:Y:S01]  /*1f440*/  FMNMX.FTZ R153, R156, R153, !PT ;  /* 0x000000999c997209 */ /* 0x000fe20007810000 */
[-C--:B------:R-:W-:Y:S01]  /*1f450*/  FMUL.FTZ R76, R76, R226.reuse ;  /* 0x000000e24c4c7220 */ /* 0x080fe20000410000 */
[-C--:B------:R-:W-:Y:S01]  /*1f460*/  FMUL.FTZ R77, R77, R226.reuse ;  /* 0x000000e24d4d7220 */ /* 0x080fe20000410000 */
[-C--:B------:R-:W-:Y:S01]  /*1f470*/  FMUL.FTZ R80, R80, R226.reuse ;  /* 0x000000e250507220 */ /* 0x080fe20000410000 */
[----:B--2---:R-:W-:Y:S01]  /*1f480*/  FMNMX.FTZ R153, R157, R153, !PT ;  /* 0x000000999d997209 */ /* 0x004fe20007810000 */
[-C--:B------:R-:W-:Y:S01]  /*1f490*/  FMUL.FTZ R81, R81, R226.reuse ;  /* 0x000000e251517220 */ /* 0x080fe20000410000 */
[----:B------:R-:W2:Y:S01]  /*1f4a0*/  MUFU.TANH R167, R167 ;  /* 0x000000a700a77308 */ /* 0x000ea20000002400 */
[-C--:B------:R-:W-:Y:S01]  /*1f4b0*/  FMUL.FTZ R84, R84, R226.reuse ;  /* 0x000000e254547220 */ /* 0x080fe20000410000 */
[----:B------:R-:W-:Y:S01]  /*1f4c0*/  FMNMX.FTZ R153, R158, R153, !PT ;  /* 0x000000999e997209 */ /* 0x000fe20007810000 */
[-C--:B------:R-:W-:Y:S01]  /*1f4d0*/  FMUL.FTZ R85, R85, R226.reuse ;  /* 0x000000e255557220 */ /* 0x080fe20000410000 */
[-C--:B------:R-:W-:Y:S01]  /*1f4e0*/  FMUL.FTZ R88, R88, R226.reuse ;  /* 0x000000e258587220 */ /* 0x080fe20000410000 */
[-C--:B------:R-:W-:Y:S01]  /*1f4f0*/  FMUL.FTZ R89, R89, R226.reuse ;  /* 0x000000e259597220 */ /* 0x080fe20000410000 */
[----:B---3--:R-:W-:Y:S01]  /*1f500*/  FMNMX.FTZ R153, R159, R153, !PT ;  /* 0x000000999f997209 */ /* 0x008fe20007810000 */
[-C--:B------:R-:W-:Y:S01]  /*1f510*/  FMUL.FTZ R92, R92, R226.reuse ;  /* 0x000000e25c5c7220 */ /* 0x080fe20000410000 */
[----:B------:R-:W3:Y:S01]  /*1f520*/  MUFU.TANH R170, R170 ;  /* 0x000000aa00aa7308 */ /* 0x000ee20000002400 */
[-C--:B------:R-:W-:Y:S01]  /*1f530*/  FMUL.FTZ R93, R93, R226.reuse ;  /* 0x000000e25d5d7220 */ /* 0x080fe20000410000 */
[----:B----4-:R-:W-:Y:S01]  /*1f540*/  FMNMX.FTZ R153, R162, R153, !PT ;  /* 0x00000099a2997209 */ /* 0x010fe20007810000 */
[-C--:B------:R-:W-:Y:S01]  /*1f550*/  FMUL.FTZ R96, R96, R226.reuse ;  /* 0x000000e260607220 */ /* 0x080fe20000410000 */
[-C--:B------:R-:W-:Y:S01]  /*1f560*/  FMUL.FTZ R97, R97, R226.reuse ;  /* 0x000000e261617220 */ /* 0x080fe20000410000 */
[-C--:B------:R-:W-:Y:S01]  /*1f570*/  FMUL.FTZ R100, R100, R226.reuse ;  /* 0x000000e264647220 */ /* 0x080fe20000410000 */
[----:B-1----:R-:W-:Y:S01]  /*1f580*/  FMNMX.FTZ R153, R163, R153, !PT ;  /* 0x00000099a3997209 */ /* 0x002fe20007810000 */
        /* <DEDUP_REMOVED lines=11> */
[----:B---3--:R-:W-:Y:S01]  /*1f640*/  FMNMX.FTZ R153, R170, R153, !PT ;  /* 0x00000099aa997209 */ /* 0x008fe20007810000 */
[-C--:B------:R-:W-:Y:S01]  /*1f650*/  FMUL.FTZ R116, R116, R226.reuse ;  /* 0x000000e274747220 */ /* 0x080fe20000410000 */
[-C--:B------:R-:W-:Y:S01]  /*1f660*/  FMUL.FTZ R117, R117, R226.reuse ;  /* 0x000000e275757220 */ /* 0x080fe20000410000 */
[-C--:B------:R-:W-:Y:S01]  /*1f670*/  FMUL.FTZ R120, R120, R226.reuse ;  /* 0x000000e278787220 */ /* 0x080fe20000410000 */
[----:B------:R-:W-:Y:S01]  /*1f680*/  FMNMX.FTZ R153, R171, R153, !PT ;  /* 0x00000099ab997209 */ /* 0x000fe20007810000 */
[-C--:B------:R-:W-:Y:S01]  /*1f690*/  FMUL.FTZ R121, R121, R226.reuse ;  /* 0x000000e279797220 */ /* 0x080fe20000410000 */
[----:B------:R-:W3:Y:S01]  /*1f6a0*/  MUFU.TANH R178, R178 ;  /* 0x000000b200b27308 */ /* 0x000ee20000002400 */
[-C--:B------:R-:W-:Y:S01]  /*1f6b0*/  FMUL.FTZ R124, R124, R226.reuse ;  /* 0x000000e27c7c7220 */ /* 0x080fe20000410000 */
[----:B-1----:R-:W-:Y:S01]  /*1f6c0*/  FMNMX.FTZ R153, R175, R153, !PT ;  /* 0x00000099af997209 */ /* 0x002fe20007810000 */
        /* <DEDUP_REMOVED lines=16> */
[----:B------:R-:W-:-:S02]  /*1f7d0*/  FMUL.FTZ R149, R149, R226 ;  /* 0x000000e295957220 */ /* 0x000fc40000410000 */
[----:B------:R-:W-:-:S03]  /*1f7e0*/  FMNMX.FTZ R153, R179, R153, !PT ;  /* 0x00000099b3997209 */ /* 0x000fc60007810000 */
        /* <DEDUP_REMOVED lines=12> */
[----:B------:R-:W-:-:S03]  /*1f8b0*/  FMNMX.FTZ R153, R194, R153, !PT ;  /* 0x00000099c2997209 */ /* 0x000fc60007810000 */
[----:B------:R-:W3:Y:S01]  /*1f8c0*/  MUFU.TANH R199, R199 ;  /* 0x000000c700c77308 */ /* 0x000ee20000002400 */
[----:B-1----:R-:W-:-:S07]  /*1f8d0*/  FMNMX.FTZ R153, R195, R153, !PT ;  /* 0x00000099c3997209 */ /* 0x002fce0007810000 */
[----:B------:R-:W1:Y:S01]  /*1f8e0*/  MUFU.TANH R202, R202 ;  /* 0x000000ca00ca7308 */ /* 0x000e620000002400 */
[----:B--2---:R-:W-:-:S07]  /*1f8f0*/  FMNMX.FTZ R153, R198, R153, !PT ;  /* 0x00000099c6997209 */ /* 0x004fce0007810000 */
[----:B------:R-:W-:Y:S01]  /*1f900*/  MUFU.EX2 R203, R164 ;  /* 0x000000a400cb7308 */ /* 0x000fe20000000800 */
[----:B---3--:R-:W-:-:S07]  /*1f910*/  FMNMX.FTZ R153, R199, R153, !PT ;  /* 0x00000099c7997209 */ /* 0x008fce0007810000 */
[----:B------:R-:W-:Y:S01]  /*1f920*/  MUFU.EX2 R164, R168 ;  /* 0x000000a800a47308 */ /* 0x000fe20000000800 */
[----:B-1----:R-:W-:-:S05]  /*1f930*/  FMNMX.FTZ R153, R202, R153, !PT ;  /* 0x00000099ca997209 */ /* 0x002fca0007810000 */
[----:B------:R-:W1:Y:S02]  /*1f940*/  SHFL.BFLY PT, R206, R153, 0x2, 0x1f ;  /* 0x0c401f0099ce7f89 */ /* 0x000e6400000e0000 */
[----:B------:R-:W2:Y:S08]  /*1f950*/  MUFU.EX2 R160, R160 ;  /* 0x000000a000a07308 */ /* 0x000eb00000000800 */
[----:B------:R-:W3:Y:S08]  /*1f960*/  MUFU.EX2 R161, R161 ;  /* 0x000000a100a17308 */ /* 0x000ef00000000800 */
[----:B------:R-:W4:Y:S01]  /*1f970*/  MUFU.EX2 R165, R165 ;  /* 0x000000a500a57308 */ /* 0x000f220000000800 */
[----:B--2---:R-:W-:-:S01]  /*1f980*/  FADD.FTZ R9, R160, R9 ;  /* 0x00000009a0097221 */ /* 0x004fc20000010000 */
[----:B-1----:R-:W-:-:S06]  /*1f990*/  FMNMX.FTZ R168, R153, R206, !PT ;  /* 0x000000ce99a87209 */ /* 0x002fcc0007810000 */
[----:B------:R-:W1:Y:S01]  /*1f9a0*/  MUFU.EX2 R169, R169 ;  /* 0x000000a900a97308 */ /* 0x000e620000000800 */
[----:B---3--:R-:W-:-:S01]  /*1f9b0*/  FADD.FTZ R9, R161, R9 ;  /* 0x00000009a1097221 */ /* 0x008fc20000010000 */
[----:B------:R-:W2:Y:S03]  /*1f9c0*/  SHFL.BFLY PT, R153, R168, 0x1, 0x1f ;  /* 0x0c201f00a8997f89 */ /* 0x000ea600000e0000 */
[----:B------:R-:W-:-:S03]  /*1f9d0*/  FADD.FTZ R9, R203, R9 ;  /* 0x00000009cb097221 */ /* 0x000fc60000010000 */
[----:B------:R-:W3:Y:S01]  /*1f9e0*/  MUFU.EX2 R172, R172 ;  /* 0x000000ac00ac7308 */ /* 0x000ee20000000800 */
[----:B----4-:R-:W-:-:S04]  /*1f9f0*/  FADD.FTZ R9, R165, R9 ;  /* 0x00000009a5097221 */ /* 0x010fc80000010000 */
[----:B------:R-:W-:-:S03]  /*1fa00*/  FADD.FTZ R9, R164, R9 ;  /* 0x00000009a4097221 */ /* 0x000fc60000010000 */
[----:B------:R-:W4:Y:S01]  /*1fa10*/  MUFU.EX2 R173, R173 ;  /* 0x000000ad00ad7308 */ /* 0x000f220000000800 */
[----:B-1----:R-:W-:-:S07]  /*1fa20*/  FADD.FTZ R9, R169, R9 ;  /* 0x00000009a9097221 */ /* 0x002fce0000010000 */
[----:B------:R-:W1:Y:S01]  /*1fa30*/  MUFU.EX2 R176, R176 ;  /* 0x000000b000b07308 */ /* 0x000e620000000800 */
[----:B---3--:R-:W-:-:S01]  /*1fa40*/  FADD.FTZ R9, R172, R9 ;  /* 0x00000009ac097221 */ /* 0x008fc20000010000 */
[----:B--2---:R-:W-:-:S05]  /*1fa50*/  FMNMX.FTZ R168, R168, R153, !PT ;  /* 0x00000099a8a87209 */ /* 0x004fca0007810000 */
[C---:B------:R-:W-:Y:S01]  /*1fa60*/  FADD.FTZ R153, -R168.reuse, R224 ;  /* 0x000000e0a8997221 */ /* 0x040fe20000010100 */
[----:B------:R-:W-:-:S01]  /*1fa70*/  FFMA.FTZ R207, R168, R207, -8 ;  /* 0xc1000000a8cf7423 */ /* 0x000fc200000100cf */
[----:B------:R-:W2:Y:S01]  /*1fa80*/  MUFU.EX2 R177, R177 ;  /* 0x000000b100b17308 */ /* 0x000ea20000000800 */
[----:B----4-:R-:W-:-:S01]  /*1fa90*/  FADD.FTZ R9, R173, R9 ;  /* 0x00000009ad097221 */ /* 0x010fc20000010000 */
[----:B------:R-:W-:Y:S01]  /*1faa0*/  FMUL.FTZ R153, R153, UR41 ;  /* 0x0000002999997c20 */ /* 0x000fe20008410000 */
[----:B------:R-:W-:-:S01]  /*1fab0*/  FFMA.FTZ R214, R228, UR41, -R207 ;  /* 0x00000029e4d67c23 */ /* 0x000fc200080108cf */
[--C-:B------:R-:W-:Y:S01]  /*1fac0*/  FFMA.FTZ R211, R227, UR41, -R207.reuse ;  /* 0x00000029e3d37c23 */ /* 0x100fe200080108cf */
[----:B------:R-:W-:-:S01]  /*1fad0*/  FFMA.FTZ R155, R155, UR41, -R207 ;  /* 0x000000299b9b7c23 */ /* 0x000fc200080108cf */
[--C-:B------:R-:W-:Y:S01]  /*1fae0*/  FFMA.FTZ R156, R156, UR41, -R207.reuse ;  /* 0x000000299c9c7c23 */ /* 0x100fe200080108cf */
[----:B------:R-:W-:-:S01]  /*1faf0*/  FFMA.FTZ R157, R157, UR41, -R207 ;  /* 0x000000299d9d7c23 */ /* 0x000fc200080108cf */
[----:B------:R3:W4:Y:S01]  /*1fb00*/  MUFU.EX2 R206, R153 ;  /* 0x0000009900ce7308 */ /* 0x0007220000000800 */
[----:B------:R-:W-:-:S01]  /*1fb10*/  FFMA.FTZ R158, R158, UR41, -R207 ;  /* 0x000000299e9e7c23 */ /* 0x000fc200080108cf */
[--C-:B------:R-:W-:Y:S01]  /*1fb20*/  FFMA.FTZ R215, R159, UR41, -R207.reuse ;  /* 0x000000299fd77c23 */ /* 0x100fe200080108cf */
[----:B------:R-:W-:-:S01]  /*1fb30*/  FFMA.FTZ R224, R162, UR41, -R207 ;  /* 0x00000029a2e07c23 */ /* 0x000fc200080108cf */
[--C-:B------:R-:W-:Y:S01]  /*1fb40*/  FFMA.FTZ R159, R163, UR41, -R207.reuse ;  /* 0x00000029a39f7c23 */ /* 0x100fe200080108cf */
[----:B------:R-:W-:-:S01]  /*1fb50*/  FFMA.FTZ R162, R166, UR41, -R207 ;  /* 0x00000029a6a27c23 */ /* 0x000fc200080108cf */
[--C-:B------:R-:W-:Y:S01]  /*1fb60*/  FFMA.FTZ R167, R167, UR41, -R207.reuse ;  /* 0x00000029a7a77c23 */ /* 0x100fe200080108cf */
[----:B------:R-:W-:Y:S01]  /*1fb70*/  IMAD.U32 R163, RZ, RZ, UR37 ;  /* 0x00000025ffa37e24 */ /* 0x000fe2000f8e00ff */
[----:B------:R-:W-:Y:S01]  /*1fb80*/  MUFU.EX2 R214, R214 ;  /* 0x000000d600d67308 */ /* 0x000fe20000000800 */
[----:B---3--:R-:W-:-:S01]  /*1fb90*/  FFMA.FTZ R153, R210, UR41, -R207 ;  /* 0x00000029d2997c23 */ /* 0x008fc200080108cf */
[--C-:B------:R-:W-:Y:S01]  /*1fba0*/  FFMA.FTZ R210, R229, UR41, -R207.reuse ;  /* 0x00000029e5d27c23 */ /* 0x100fe200080108cf */
[----:B------:R-:W-:-:S01]  /*1fbb0*/  FFMA.FTZ R170, R170, UR41, -R207 ;  /* 0x00000029aaaa7c23 */ /* 0x000fc200080108cf */
[----:B------:R-:W-:Y:S01]  /*1fbc0*/  FFMA.FTZ R166, R175, UR41, -R207 ;  /* 0x00000029afa67c23 */ /* 0x000fe200080108cf */
[----:B-1----:R-:W-:-:S01]  /*1fbd0*/  FADD.FTZ R9, R176, R9 ;  /* 0x00000009b0097221 */ /* 0x002fc20000010000 */
[--C-:B------:R-:W-:Y:S01]  /*1fbe0*/  FFMA.FTZ R174, R174, UR41, -R207.reuse ;  /* 0x00000029aeae7c23 */ /* 0x100fe200080108cf */
[----:B------:R-:W-:-:S01]  /*1fbf0*/  FFMA.FTZ R178, R178, UR41, -R207 ;  /* 0x00000029b2b27c23 */ /* 0x000fc200080108cf */
[----:B------:R-:W1:Y:S01]  /*1fc00*/  MUFU.EX2 R153, R153 ;  /* 0x0000009900997308 */ /* 0x000e620000000800 */
[----:B--2---:R-:W-:-:S01]  /*1fc10*/  FADD.FTZ R9, R177, R9 ;  /* 0x00000009b1097221 */ /* 0x004fc20000010000 */
        /* <DEDUP_REMOVED lines=12> */
[----:B------:R-:W-:Y:S01]  /*1fce0*/  FFMA.FTZ R202, R202, UR41, -R207 ;  /* 0x00000029caca7c23 */ /* 0x000fe200080108cf */
[----:B----4-:R-:W-:Y:S01]  /*1fcf0*/  FMUL.FTZ R26, R26, R206 ;  /* 0x000000ce1a1a7220 */ /* 0x010fe20000410000 */
[----:B------:R-:W3:Y:S01]  /*1fd00*/  MUFU.EX2 R211, R211 ;  /* 0x000000d300d37308 */ /* 0x000ee20000000800 */
        /* <DEDUP_REMOVED lines=11> */
[----:B------:R-:W-:Y:S01]  /*1fdc0*/  FMUL.FTZ R43, R43, R206 ;  /* 0x000000ce2b2b7220 */ /* 0x000fe20000410000 */
[----:B------:R-:W-:-:S01]  /*1fdd0*/  FADD.FTZ R0, R214, R0 ;  /* 0x00000000d6007221 */ /* 0x000fc20000010000 */
[-C--:B------:R-:W-:Y:S01]  /*1fde0*/  FMUL.FTZ R46, R46, R206.reuse ;  /* 0x000000ce2e2e7220 */ /* 0x080fe20000410000 */
[----:B------:R-:W-:Y:S01]  /*1fdf0*/  FMUL.FTZ R47, R47, R206 ;  /* 0x000000ce2f2f7220 */ /* 0x000fe20000410000 */
[----:B------:R-:W-:Y:S01]  /*1fe00*/  MUFU.EX2 R156, R156 ;  /* 0x0000009c009c7308 */ /* 0x000fe20000000800 */
[C---:B---3--:R-:W-:Y:S01]  /*1fe10*/  F2FP.SATFINITE.E4M3.F32.PACK_AB_MERGE_C R214, R211.reuse, R214, RZ ;  /* 0x000000d6d3d6723e */ /* 0x048fe200048070ff */
[----:B------:R-:W-:Y:S01]  /*1fe20*/  FADD.FTZ R0, R211, R0 ;  /* 0x00000000d3007221 */ /* 0x000fe20000010000 */
[-C--:B------:R-:W-:Y:S01]  /*1fe30*/  FMUL.FTZ R50, R50, R206.reuse ;  /* 0x000000ce32327220 */ /* 0x080fe20000410000 */
[-C--:B------:R-:W-:Y:S01]  /*1fe40*/  FMUL.FTZ R51, R51, R206.reuse ;  /* 0x000000ce33337220 */ /* 0x080fe20000410000 */
[----:B------:R-:W-:Y:S01]  /*1fe50*/  F2FP.SATFINITE.E4M3.F32.PACK_AB_MERGE_C R153, R210, R153, R214 ;  /* 0x00000099d299723e */ /* 0x000fe200048070d6 */
[--C-:B------:R-:W-:Y:S01]  /*1fe60*/  FFMA.FTZ R210, R225, UR41, -R207.reuse ;  /* 0x00000029e1d27c23 */ /* 0x100fe200080108cf */
        /* <DEDUP_REMOVED lines=10> */
[----:B-1----:R-:W-:-:S01]  /*1ff10*/  FFMA.FTZ R213, R154, UR41, -R207 ;  /* 0x000000299ad57c23 */ /* 0x002fc200080108cf */
[----:B------:R-:W-:Y:S01]  /*1ff20*/  IADD3 R154, R6, 0x38840, RZ ;  /* 0x00038840069a7810 */ /* 0x000fe20007ffe0ff */
[-C--:B------:R-:W-:Y:S01]  /*1ff30*/  FMUL.FTZ R70, R70, R206.reuse ;  /* 0x000000ce46467220 */ /* 0x080fe20000410000 */
[-C--:B------:R-:W-:Y:S01]  /*1ff40*/  FMUL.FTZ R71, R71, R206.reuse ;  /* 0x000000ce47477220 */ /* 0x080fe20000410000 */
[----:B------:R-:W-:Y:S01]  /*1ff50*/  FMUL.FTZ R74, R74, R206 ;  /* 0x000000ce4a4a7220 */ /* 0x000fe20000410000 */
[----:B------:R-:W-:Y:S01]  /*1ff60*/  PRMT R154, R163, 0x654, R154 ;  /* 0x00000654a39a7816 */ /* 0x000fe2000000009a */
[----:B------:R-:W-:-:S01]  /*1ff70*/  FFMA.FTZ R163, R171, UR41, -R207 ;  /* 0x00000029aba37c23 */ /* 0x000fc200080108cf */
[----:B------:R-:W1:Y:S01]  /*1ff80*/  MUFU.EX2 R213, R213 ;  /* 0x000000d500d57308 */ /* 0x000e620000000800 */
[-C--:B------:R-:W-:Y:S01]  /*1ff90*/  FMUL.FTZ R75, R75, R206.reuse ;  /* 0x000000ce4b4b7220 */ /* 0x080fe20000410000 */
[----:B------:R3:W-:Y:S01]  /*1ffa0*/  SYNCS.ARRIVE.TRANS64.RED.A1T0 RZ, [R154+URZ], RZ ;  /* 0x000000ff9aff79a7 */ /* 0x0007e2000810043f */
[-C--:B------:R-:W-:Y:S01]  /*1ffb0*/  FMUL.FTZ R78, R78, R206.reuse ;  /* 0x000000ce4e4e7220 */ /* 0x080fe20000410000 */
[-C--:B------:R-:W-:Y:S01]  /*1ffc0*/  FMUL.FTZ R79, R79, R206.reuse ;  /* 0x000000ce4f4f7220 */ /* 0x080fe20000410000 */
[-C--:B------:R-:W-:Y:S01]  /*1ffd0*/  FMUL.FTZ R82, R82, R206.reuse ;  /* 0x000000ce52527220 */ /* 0x080fe20000410000 */
[-C--:B------:R-:W-:Y:S01]  /*1ffe0*/  FMUL.FTZ R83, R83, R206.reuse ;  /* 0x000000ce53537220 */ /* 0x080fe20000410000 */
[----:B------:R-:W-:Y:S01]  /*1fff0*/  FMUL.FTZ R86, R86, R206 ;  /* 0x000000ce56567220 */ /* 0x000fe20000410000 */
[----:B------:R-:W4:Y:S01]  /*20000*/  MUFU.EX2 R157, R157 ;  /* 0x0000009d009d7308 */ /* 0x000f220000000800 */
[----:B--2---:R-:W-:-:S01]  /*20010*/  FADD.FTZ R0, R210, R0 ;  /* 0x00000000d2007221 */ /* 0x004fc20000010000 */
[----:B---3--:R-:W-:Y:S01]  /*20020*/  F2FP.SATFINITE.E4M3.F32.PACK_AB_MERGE_C R154, R165, R203, RZ ;  /* 0x000000cba59a723e */ /* 0x008fe200048070ff */
        /* <DEDUP_REMOVED lines=9> */
[----:B------:R-:W-:Y:S01]  /*200c0*/  FMUL.FTZ R99, R99, R206 ;  /* 0x000000ce63637220 */ /* 0x000fe20000410000 */
[----:B------:R-:W-:-:S01]  /*200d0*/  FADD.FTZ R0, R155, R0 ;  /* 0x000000009b007221 */ /* 0x000fc20000010000 */
[----:B------:R-:W-:Y:S01]  /*200e0*/  F2FP.SATFINITE.E4M3.F32.PACK_AB_MERGE_C R155, R156, R155, RZ ;  /* 0x0000009b9c9b723e */ /* 0x000fe200048070ff */
[----:B------:R-:W-:Y:S01]  /*200f0*/  FMUL.FTZ R102, R102, R206 ;  /* 0x000000ce66667220 */ /* 0x000fe20000410000 */
[----:B------:R-:W1:Y:S01]  /*20100*/  MUFU.EX2 R215, R215 ;  /* 0x000000d700d77308 */ /* 0x000e620000000800 */
[----:B------:R-:W-:-:S01]  /*20110*/  FADD.FTZ R0, R156, R0 ;  /* 0x000000009c007221 */ /* 0x000fc20000010000 */
[----:B------:R-:W-:Y:S01]  /*20120*/  F2FP.SATFINITE.E4M3.F32.PACK_AB_MERGE_C R156, R173, R172, RZ ;  /* 0x000000acad9c723e */ /* 0x000fe200048070ff */
[-C--:B------:R-:W-:Y:S01]  /*20130*/  FMUL.FTZ R103, R103, R206.reuse ;  /* 0x000000ce67677220 */ /* 0x080fe20000410000 */
[----:B------:R-:W-:Y:S01]  /*20140*/  FMUL.FTZ R106, R106, R206 ;  /* 0x000000ce6a6a7220 */ /* 0x000fe20000410000 */
[----:B----4-:R-:W-:-:S01]  /*20150*/  FADD.FTZ R0, R157, R0 ;  /* 0x000000009d007221 */ /* 0x010fc20000010000 */
[----:B------:R-:W-:Y:S01]  /*20160*/  F2FP.SATFINITE.E4M3.F32.PACK_AB_MERGE_C R156, R169, R164, R156 ;  /* 0x000000a4a99c723e */ /* 0x000fe2000480709c */
        /* <DEDUP_REMOVED lines=35> */
[----:B------:R-:W-:-:S06]  /*203a0*/  F2FP.SATFINITE.E4M3.F32.PACK_AB_MERGE_C R155, R213, R210, R155 ;  /* 0x000000d2d59b723e */ /* 0x000fcc000480709b */
[----:B------:R-:W1:Y:S01]  /*203b0*/  MUFU.EX2 R181, R181 ;  /* 0x000000b500b57308 */ /* 0x000e620000000800 */
[----:B---3--:R-:W-:-:S07]  /*203c0*/  FADD.FTZ R9, R180, R9 ;  /* 0x00000009b4097221 */ /* 0x008fce0000010000 */
[----:B------:R-:W3:Y:S01]  /*203d0*/  MUFU.EX2 R170, R170 ;  /* 0x000000aa00aa7308 */ /* 0x000ee20000000800 */
[----:B--2---:R-:W-:-:S07]  /*203e0*/  FADD.FTZ R0, R167, R0 ;  /* 0x00000000a7007221 */ /* 0x004fce0000010000 */
[----:B------:R-:W2:Y:S01]  /*203f0*/  MUFU.EX2 R184, R184 ;  /* 0x000000b800b87308 */ /* 0x000ea20000000800 */
[----:B-1----:R-:W-:-:S01]  /*20400*/  FADD.FTZ R9, R181, R9 ;  /* 0x00000009b5097221 */ /* 0x002fc20000010000 */
[----:B------:R-:W-:-:S04]  /*20410*/  F2FP.SATFINITE.E4M3.F32.PACK_AB_MERGE_C R180, R181, R180, RZ ;  /* 0x000000b4b5b4723e */ /* 0x000fc800048070ff */
[----:B------:R-:W-:Y:S02]  /*20420*/  F2FP.SATFINITE.E4M3.F32.PACK_AB_MERGE_C R158, R177, R176, R180 ;  /* 0x000000b0b19e723e */ /* 0x000fe400048070b4 */
[----:B------:R-:W1:Y:S01]  /*20430*/  MUFU.EX2 R163, R163 ;  /* 0x000000a300a37308 */ /* 0x000e620000000800 */
[----:B---3--:R-:W-:-:S01]  /*20440*/  FADD.FTZ R0, R170, R0 ;  /* 0x00000000aa007221 */ /* 0x008fc20000010000 */
[----:B------:R-:W-:-:S04]  /*20450*/  F2FP.SATFINITE.E4M3.F32.PACK_AB_MERGE_C R167, R170, R167, RZ ;  /* 0x000000a7aaa7723e */ /* 0x000fc800048070ff */
[----:B------:R-:W-:Y:S02]  /*20460*/  F2FP.SATFINITE.E4M3.F32.PACK_AB_MERGE_C R159, R162, R159, R167 ;  /* 0x0000009fa29f723e */ /* 0x000fe400048070a7 */
[----:B------:R-:W3:Y:S01]  /*20470*/  MUFU.EX2 R185, R185 ;  /* 0x000000b900b97308 */ /* 0x000ee20000000800 */
[----:B--2---:R-:W-:-:S07]  /*20480*/  FADD.FTZ R9, R184, R9 ;  /* 0x00000009b8097221 */ /* 0x004fce0000010000 */
[----:B------:R-:W2:Y:S01]  /*20490*/  MUFU.EX2 R166, R166 ;  /* 0x000000a600a67308 */ /* 0x000ea20000000800 */
[----:B-1----:R-:W-:-:S07]  /*204a0*/  FADD.FTZ R0, R163, R0 ;  /* 0x00000000a3007221 */ /* 0x002fce0000010000 */
[----:B------:R-:W1:Y:S01]  /*204b0*/  MUFU.EX2 R188, R188 ;  /* 0x000000bc00bc7308 */ /* 0x000e620000000800 */
[----:B---3--:R-:W-:-:S07]  /*204c0*/  FADD.FTZ R9, R185, R9 ;  /* 0x00000009b9097221 */ /* 0x008fce0000010000 */
[----:B------:R-:W3:Y:S01]  /*204d0*/  MUFU.EX2 R174, R174 ;  /* 0x000000ae00ae7308 */ /* 0x000ee20000000800 */
[----:B--2---:R-:W-:-:S07]  /*204e0*/  FADD.FTZ R0, R166, R0 ;  /* 0x00000000a6007221 */ /* 0x004fce0000010000 */
[----:B------:R-:W2:Y:S01]  /*204f0*/  MUFU.EX2 R189, R189 ;  /* 0x000000bd00bd7308 */ /* 0x000ea20000000800 */
[----:B-1----:R-:W-:-:S07]  /*20500*/  FADD.FTZ R9, R188, R9 ;  /* 0x00000009bc097221 */ /* 0x002fce0000010000 */
[----:B------:R-:W1:Y:S01]  /*20510*/  MUFU.EX2 R178, R178 ;  /* 0x000000b200b27308 */ /* 0x000e620000000800 */
[----:B---3--:R-:W-:-:S07]  /*20520*/  FADD.FTZ R0, R174, R0 ;  /* 0x00000000ae007221 */ /* 0x008fce0000010000 */
[----:B------:R-:W3:Y:S01]  /*20530*/  MUFU.EX2 R192, R192 ;  /* 0x000000c000c07308 */ /* 0x000ee20000000800 */
        /* <DEDUP_REMOVED lines=20> */
[----:B---3--:R-:W-:-:S01]  /*20680*/  FADD.FTZ R9, R197, R9 ;  /* 0x00000009c5097221 */ /* 0x008fc20000010000 */
[----:B------:R-:W-:-:S04]  /*20690*/  F2FP.SATFINITE.E4M3.F32.PACK_AB_MERGE_C R196, R197, R196, RZ ;  /* 0x000000c4c5c4723e */ /* 0x000fc800048070ff */
[----:B------:R-:W-:Y:S02]  /*206a0*/  F2FP.SATFINITE.E4M3.F32.PACK_AB_MERGE_C R162, R193, R192, R196 ;  /* 0x000000c0c1a2723e */ /* 0x000fe400048070c4 */
[----:B------:R-:W3:Y:S01]  /*206b0*/  MUFU.EX2 R187, R187 ;  /* 0x000000bb00bb7308 */ /* 0x000ee20000000800 */
[----:B--2---:R-:W-:-:S01]  /*206c0*/  FADD.FTZ R0, R186, R0 ;  /* 0x00000000ba007221 */ /* 0x004fc20000010000 */
[----:B------:R-:W-:-:S04]  /*206d0*/  F2FP.SATFINITE.E4M3.F32.PACK_AB_MERGE_C R183, R186, R183, RZ ;  /* 0x000000b7bab7723e */ /* 0x000fc800048070ff */
[----:B------:R-:W-:Y:S02]  /*206e0*/  F2FP.SATFINITE.E4M3.F32.PACK_AB_MERGE_C R163, R182, R179, R183 ;  /* 0x000000b3b6a3723e */ /* 0x000fe400048070b7 */
        /* <DEDUP_REMOVED lines=30> */
[----:B------:R-:W-:-:S03]  /*208d0*/  F2FP.SATFINITE.E4M3.F32.PACK_AB_MERGE_C R212, R214, R212, RZ ;  /* 0x000000d4d6d4723e */ /* 0x000fc600048070ff */
[----:B------:R-:W-:Y:S01]  /*208e0*/  FADD.FTZ R9, R214, R9 ;  /* 0x00000009d6097221 */ /* 0x000fe20000010000 */
[----:B------:R-:W-:Y:S01]  /*208f0*/  F2FP.SATFINITE.E4M3.F32.PACK_AB_MERGE_C R166, R209, R208, R212 ;  /* 0x000000d0d1a6723e */ /* 0x000fe200048070d4 */
[----:B---3--:R-:W-:Y:S01]  /*20900*/  FADD.FTZ R0, R199, R0 ;  /* 0x00000000c7007221 */ /* 0x008fe20000010000 */
[----:B--2---:R-:W-:-:S03]  /*20910*/  F2FP.SATFINITE.E4M3.F32.PACK_AB_MERGE_C R170, R202, R199, RZ ;  /* 0x000000c7caaa723e */ /* 0x004fc600048070ff */
[----:B------:R-:W-:Y:S01]  /*20920*/  FADD.FTZ R0, R202, R0 ;  /* 0x00000000ca007221 */ /* 0x000fe20000010000 */
[----:B------:R-:W-:Y:S01]  /*20930*/  F2FP.SATFINITE.E4M3.F32.PACK_AB_MERGE_C R167, R198, R195, R170 ;  /* 0x000000c3c6a7723e */ /* 0x000fe200048070aa */
[----:B------:R-:W-:Y:S06]  /*20940*/  @!P0 BRA `(.L_x_3253) ;  /* 0x0000000000048947 */ /* 0x000fec0003800000 */
[----:B------:R-:W-:Y:S01]  /*20950*/  BPT.TRAP 0x1 ;  /* 0x000000040000795c */ /* 0x000fe20000300000 */
.L_x_3253:
[----:B------:R1:W2:Y:S01]  /*20960*/  SYNCS.PHASECHK.TRANS64.TRYWAIT P1, [R6+URZ+0x38850], R7 ;  /* 0x03885007060075a7 */ /* 0x0002a2000802017f */
[----:B------:R-:W-:Y:S05]  /*20970*/  @!P0 BRA `(.L_x_3254) ;  /* 0x0000000000048947 */ /* 0x000fea0003800000 */
[----:B------:R-:W-:Y:S01]  /*20980*/  BPT.TRAP 0x1 ;  /* 0x000000040000795c */ /* 0x000fe20000300000 */
.L_x_3254:
[----:B------:R-:W-:Y:S04]  /*20990*/  BSSY B0, `(.L_x_3255) ;  /* 0x0000004000007945 */ /* 0x000fe80003800000 */
[----:B--2---:R-:W-:Y:S05]  /*209a0*/  @P1 BRA `(.L_x_3256) ;  /* 0x0000000000081947 */ /* 0x004fea0003800000 */
[----:B------:R-:W2:Y:S02]  /*209b0*/  SYNCS.PHASECHK.TRANS64.TRYWAIT P1, [R6+URZ+0x38850], R7 ;  /* 0x03885007060075a7 */ /* 0x000ea4000802017f */
[----:B--2---:R-:W-:Y:S05]  /*209c0*/  @!P1 BRA `(.L_x_3257) ;  /* 0x00000134008c9947 */ /* 0x004fea0003800000 */
.L_x_3256:
[----:B------:R-:W-:Y:S05]  /*209d0*/  BSYNC B0 ;  /* 0x0000000000007941 */ /* 0x000fea0003800000 */
.L_x_3255:
[----:B------:R-:W3:Y:S01]  /*209e0*/  S2R R169, SR_TID.X ;  /* 0x0000000000a97919 */ /* 0x000ee20000002100 */
[----:B------:R-:W-:Y:S05]  /*209f0*/  WARPSYNC.ALL ;  /* 0x0000000000007948 */ /* 0x000fea0003800000 */
[----:B------:R-:W-:Y:S01]  /*20a00*/  IMAD.MOV.U32 R171, RZ, RZ, 0x40000040 ;  /* 0x40000040ffab7424 */ /* 0x000fe200078e00ff */
[----:B------:R-:W-:-:S04]  /*20a10*/  LEA R170, R8, UR43, 0xb ;  /* 0x0000002b08aa7c11 */ /* 0x000fc8000f8e58ff */
[----:B------:R-:W-:Y:S02]  /*20a20*/  R2UR UR6, R170 ;  /* 0x00000000aa0672ca */ /* 0x000fe400000e0000 */
[----:B------:R-:W-:Y:S01]  /*20a30*/  R2UR UR7, R171 ;  /* 0x00000000ab0772ca */ /* 0x000fe200000e0000 */
[----:B------:R-:W-:Y:S01]  /*20a40*/  IMAD.MOV.U32 R171, RZ, RZ, 0x40000040 ;  /* 0x40000040ffab7424 */ /* 0x000fe200078e00ff */
[----:B---3--:R-:W-:-:S05]  /*20a50*/  SHF.R.U32.HI R169, RZ, 0x7, R169 ;  /* 0x00000007ffa97819 */ /* 0x008fca00000116a9 */
[----:B-12---:R-:W-:-:S05]  /*20a60*/  VIADD R7, R169, 0x8 ;  /* 0x00000008a9077836 */ /* 0x006fca0000000000 */
[----:B------:R1:W-:Y:S06]  /*20a70*/  BAR.SYNC.DEFER_BLOCKING R7, 0x100 ;  /* 0x000400070000751d */ /* 0x0003ec0000010000 */
[----:B------:R-:W-:-:S06]  /*20a80*/  WARPGROUP.ARRIVE ;  /* 0x00000000000079c5 */ /* 0x000fcc0000000000 */
[----:B------:R-:W-:Y:S03]  /*20a90*/  QGMMA.64x256x32.F32.E4M3.E4M3 R24, R152, gdesc[UR4], R24, gsb0 ;  /* 0x03e0000498187df3 */ /* 0x000fe60008000818 */
[----:B------:R-:W-:Y:S02]  /*20aa0*/  WARPGROUP.DEPBAR.LE gsb0, 0x0 ;  /* 0x00008000000079c5 */ /* 0x000fe40000010000 */
[----:B------:R-:W-:Y:S01]  /*20ab0*/  VIADD R152, R170, 0x2 ;  /* 0x00000002aa987836 */ /* 0x000fe20000000000 */
[----:B------:R-:W-:Y:S01]  /*20ac0*/  WARPGROUP.ARRIVE ;  /* 0x00000000000079c5 */ /* 0x000fe20000000000 */
[----:B------:R-:W-:-:S03]  /*20ad0*/  IMAD.MOV.U32 R153, RZ, RZ, 0x40000040 ;  /* 0x40000040ff997424 */ /* 0x000fc600078e00ff */
[----:B------:R-:W-:Y:S02]  /*20ae0*/  R2UR UR6, R152 ;  /* 0x00000000980672ca */ /* 0x000fe400000e0000 */
[----:B------:R-:W-:Y:S01]  /*20af0*/  R2UR UR7, R153 ;  /* 0x00000000990772ca */ /* 0x000fe200000e0000 */
[----:B------:R-:W-:Y:S01]  /*20b00*/  IMAD.MOV.U32 R153, RZ, RZ, 0x40000040 ;  /* 0x40000040ff997424 */ /* 0x000fe200078e00ff */
[C---:B------:R-:W-:Y:S01]  /*20b10*/  IADD3 R152, R170.reuse, 0x4, RZ ;  /* 0x00000004aa987810 */ /* 0x040fe20007ffe0ff */
[----:B------:R-:W-:-:S13]  /*20b20*/  VIADD R170, R170, 0x6 ;  /* 0x00000006aaaa7836 */ /* 0x000fda0000000000 */
        /* <DEDUP_REMOVED lines=14> */
[----:B-1----:R-:W-:Y:S05]  /*20c10*/  @!P0 BRA `(.L_x_3258) ;  /* 0x0000000000048947 */ /* 0x002fea0003800000 */
[----:B------:R-:W-:Y:S01]  /*20c20*/  BPT.TRAP 0x1 ;  /* 0x000000040000795c */ /* 0x000fe20000300000 */
.L_x_3258:
[----:B------:R-:W2:Y:S01]  /*20c30*/  LDL R8, [R1+0x5c] ;  /* 0x00005c0001087983 */ /* 0x000ea20000100800 */
[----:B------:R-:W-:Y:S02]  /*20c40*/  VIADD R6, R6, 0x38860 ;  /* 0x0003886006067836 */ /* 0x000fe40000000000 */
[----:B------:R-:W-:Y:S02]  /*20c50*/  IMAD.U32 R7, RZ, RZ, UR37 ;  /* 0x00000025ff077e24 */ /* 0x000fe4000f8e00ff */
[----:B------:R-:W-:Y:S02]  /*20c60*/  IMAD.MOV.U32 R224, RZ, RZ, R168 ;  /* 0x000000ffffe07224 */ /* 0x000fe400078e00a8 */
[----:B------:R-:W-:Y:S01]  /*20c70*/  IMAD.MOV.U32 R225, RZ, RZ, R21 ;  /* 0x000000ffffe17224 */ /* 0x000fe200078e0015 */
[----:B------:R-:W-:-:S04]  /*20c80*/  PRMT R6, R7, 0x654, R6 ;  /* 0x0000065407067816 */ /* 0x000fc80000000006 */
[----:B------:R1:W-:Y:S01]  /*20c90*/  SYNCS.ARRIVE.TRANS64.RED.A1T0 RZ, [R6+URZ], RZ ;  /* 0x000000ff06ff79a7 */ /* 0x0003e2000810043f */
[C---:B--2---:R-:W-:Y:S02]  /*20ca0*/  ISETP.GT.AND P1, PT, R3.reuse, R8, PT ;  /* 0x000000080300720c */ /* 0x044fe40003f24270 */
[----:B------:R-:W-:-:S11]  /*20cb0*/  IADD3 R3, R3, -0x1, RZ ;  /* 0xffffffff03037810 */ /* 0x000fd60007ffe0ff */
[----:B-1----:R-:W-:Y:S05]  /*20cc0*/  @P1 BRA `(.L_x_3259) ;  /* 0xffffffd0009c1947 */ /* 0x002fea000383ffff */
.L_x_3247:
[----:B------:R-:W2:Y:S04]  /*20cd0*/  LDL R8, [R1+0x94] ;  /* 0x0000940001087983 */ /* 0x000ea80000100800 */
[----:B------:R-:W3:Y:S01]  /*20ce0*/  LDL R7, [R1+0x80] ;  /* 0x0000800001077983 */ /* 0x000ee20000100800 */
[----:B------:R-:W-:Y:S05]  /*20cf0*/  WARPSYNC.ALL ;  /* 0x0000000000007948 */ /* 0x000fea0003800000 */
[----:B------:R-:W1:Y:S01]  /*20d00*/  SHFL.BFLY PT, R2, R9, 0x2, 0x1f ;  /* 0x0c401f0009027f89 */ /* 0x000e6200000e0000 */
[----:B------:R-:W-:Y:S01]  /*20d10*/  IMAD.MOV.U32 R6, RZ, RZ, RZ ;  /* 0x000000ffff067224 */ /* 0x000fe200078e00ff */
[----:B------:R-:W-:Y:S01]  /*20d20*/  ULDC.64 UR4, c[0x0][0x9a0] ;  /* 0x0002680000047ab9 */ /* 0x000fe20000000a00 */
[----:B------:R-:W-:-:S02]  /*20d30*/  IMAD.MOV.U32 R167, RZ, RZ, -0x800000 ;  /* 0xff800000ffa77424 */ /* 0x000fc400078e00ff */
[----:B------:R-:W-:Y:S02]  /*20d40*/  IMAD.MOV.U32 R166, RZ, RZ, -0x800000 ;  /* 0xff800000ffa67424 */ /* 0x000fe400078e00ff */
[----:B-1----:R-:W-:Y:S02]  /*20d50*/  FADD.FTZ R2, R2, R9 ;  /* 0x0000000902027221 */ /* 0x002fe40000010000 */
[----:B------:R-:W4:Y:S04]  /*20d60*/  LDL.LU R9, [R1+0x98] ;  /* 0x0000980001097983 */ /* 0x000f280000300800 */
[----:B------:R-:W1:Y:S02]  /*20d70*/  SHFL.BFLY PT, R3, R2, 0x1, 0x1f ;  /* 0x0c201f0002037f89 */ /* 0x000e6400000e0000 */
[----:B-1----:R-:W-:-:S04]  /*20d80*/  FADD.FTZ R3, R2, R3 ;  /* 0x0000000302037221 */ /* 0x002fc80000010000 */
[----:B------:R-:W-:Y:S01]  /*20d90*/  FMUL.FTZ R2, R3, 0.00390625 ;  /* 0x3b80000003027820 */ /* 0x000fe20000410000 */
[----:B------:R1:W-:Y:S08]  /*20da0*/  BAR.ARV R20, 0x100 ;  /* 0x000400140000751d */ /* 0x0003f00000002000 */
[----:B------:R-:W-:Y:S06]  /*20db0*/  BAR.ARV 0x8, 0x180 ;  /* 0x0206000000007b1d */ /* 0x000fec0000002000 */
[----:B------:R-:W-:-:S02]  /*20dc0*/  FSETP.NE.FTZ.AND P1, PT, R2, RZ, PT ;  /* 0x000000ff0200720b */ /* 0x000fc40003f35000 */
[----:B------:R-:W-:-:S11]  /*20dd0*/  FSETP.NE.FTZ.AND P0, PT, R3, RZ, PT ;  /* 0x000000ff0300720b */ /* 0x000fd60003f15000 */
[----:B------:R-:W5:Y:S08]  /*20de0*/  @P1 MUFU.LG2 R2, R2 ;  /* 0x0000000200021308 */ /* 0x000f700000000c00 */
[----:B------:R0:W-:Y:S02]  /*20df0*/  @P0 MUFU.RCP R6, R3 ;  /* 0x0000000300060308 */ /* 0x0001e40000001000 */
[----:B0-----:R-:W-:-:S02]  /*20e00*/  IMAD.U32 R3, RZ, RZ, UR41 ;  /* 0x00000029ff037e24 */ /* 0x001fc4000f8e00ff */
[----:B-----5:R-:W-:Y:S02]  /*20e10*/  @P1 FMUL.FTZ R2, R2, 0.69314718246459960938 ;  /* 0x3f31721802021820 */ /* 0x020fe40000410000 */
[----:B------:R-:W-:-:S04]  /*20e20*/  @P1 FMUL.FTZ R3, R3, 0.69314718246459960938 ;  /* 0x3f31721803031820 */ /* 0x000fc80000410000 */
[----:B------:R-:W-:Y:S02]  /*20e30*/  @P1 FFMA.FTZ R167, R3, R21, R2 ;  /* 0x0000001503a71223 */ /* 0x000fe40000010002 */
[----:B------:R-:W0:Y:S02]  /*20e40*/  SHFL.BFLY PT, R2, R0, 0x2, 0x1f ;  /* 0x0c401f0000027f89 */ /* 0x000e2400000e0000 */
[----:B0-----:R-:W-:-:S05]  /*20e50*/  FADD.FTZ R2, R2, R0 ;  /* 0x0000000002027221 */ /* 0x001fca0000010000 */
[----:B------:R-:W0:Y:S02]  /*20e60*/  SHFL.BFLY PT, R0, R2, 0x1, 0x1f ;  /* 0x0c201f0002007f89 */ /* 0x000e2400000e0000 */
[----:B0-----:R-:W-:Y:S01]  /*20e70*/  FADD.FTZ R2, R2, R0 ;  /* 0x0000000002027221 */ /* 0x001fe20000010000 */
[----:B------:R-:W-:-:S03]  /*20e80*/  MOV R0, RZ ;  /* 0x000000ff00007202 */ /* 0x000fc60000000f00 */
[C---:B------:R-:W-:Y:S01]  /*20e90*/  FMUL.FTZ R3, R2.reuse, 0.00390625 ;  /* 0x3b80000002037820 */ /* 0x040fe20000410000 */
[----:B------:R-:W-:-:S04]  /*20ea0*/  FSETP.NE.FTZ.AND P0, PT, R2, RZ, PT ;  /* 0x000000ff0200720b */ /* 0x000fc80003f15000 */
[----:B------:R-:W-:-:S09]  /*20eb0*/  FSETP.NE.FTZ.AND P1, PT, R3, RZ, PT ;  /* 0x000000ff0300720b */ /* 0x000fd20003f35000 */
[----:B------:R0:W-:Y:S01]  /*20ec0*/  @P0 MUFU.RCP R0, R2 ;  /* 0x0000000200000308 */ /* 0x0001e20000001000 */
[----:B------:R-:W-:-:S04]  /*20ed0*/  ISETP.NE.U32.AND P0, PT, RZ, UR4, PT ;  /* 0x00000004ff007c0c */ /* 0x000fc8000bf05070 */
[----:B------:R-:W-:-:S03]  /*20ee0*/  ISETP.NE.AND.EX P0, PT, RZ, UR5, PT, P0 ;  /* 0x00000005ff007c0c */ /* 0x000fc6000bf05300 */
[----:B------:R-:W5:Y:S01]  /*20ef0*/  @P1 MUFU.LG2 R3, R3 ;  /* 0x0000000300031308 */ /* 0x000f620000000c00 */
[----:B0-----:R-:W-:-:S04]  /*20f00*/  IMAD.U32 R2, RZ, RZ, UR41 ;  /* 0x00000029ff027e24 */ /* 0x001fc8000f8e00ff */
[----:B------:R-:W-:Y:S01]  /*20f10*/  @P1 FMUL.FTZ R2, R2, 0.69314718246459960938 ;  /* 0x3f31721802021820 */ /* 0x000fe20000410000 */
[----:B-----5:R-:W-:-:S04]  /*20f20*/  @P1 FMUL.FTZ R3, R3, 0.69314718246459960938 ;  /* 0x3f31721803031820 */ /* 0x020fc80000410000 */
[----:B------:R-:W-:Y:S02]  /*20f30*/  @P1 FFMA.FTZ R166, R2, R168, R3 ;  /* 0x000000a802a61223 */ /* 0x000fe40000010003 */
[----:B------:R-:W2:Y:S02]  /*20f40*/  @P0 LDC.64 R2, c[0x0][0x9c8] ;  /* 0x00027200ff020b82 */ /* 0x000ea40000000a00 */
[----:B--2---:R-:W-:-:S04]  /*20f50*/  @P0 IMAD R4, R8, R2, RZ ;  /* 0x0000000208040224 */ /* 0x004fc800078e02ff */
[C---:B---3--:R-:W-:Y:S02]  /*20f60*/  @P0 IMAD R4, R7.reuse, R3, R4 ;  /* 0x0000000307040224 */ /* 0x048fe400078e0204 */
[----:B------:R-:W-:-:S04]  /*20f70*/  @P0 IMAD.WIDE.U32 R2, R7, R2, RZ ;  /* 0x0000000207020225 */ /* 0x000fc800078e00ff */
[----:B------:R-:W-:Y:S02]  /*20f80*/  @P0 IMAD.IADD R5, R3, 0x1, R4 ;  /* 0x0000000103050824 */ /* 0x000fe400078e0204 */
[----:B------:R-:W-:Y:S02]  /*20f90*/  @P0 IMAD.MOV.U32 R4, RZ, RZ, R2 ;  /* 0x000000ffff040224 */ /* 0x000fe400078e0002 */
[----:B------:R-:W0:Y:S02]  /*20fa0*/  @P0 LDC.64 R2, c[0x0][0x9d0] ;  /* 0x00027400ff020b82 */ /* 0x000e240000000a00 */
[----:B0-----:R-:W-:-:S04]  /*20fb0*/  @P0 IMAD.WIDE.U32 R4, R220, R2, R4 ;  /* 0x00000002dc040225 */ /* 0x001fc800078e0004 */
[----:B------:R-:W-:Y:S01]  /*20fc0*/  @P0 IMAD R3, R220, R3, R5 ;  /* 0x00000003dc030224 */ /* 0x000fe200078e0205 */
[----:B------:R-:W-:-:S04]  /*20fd0*/  @P0 LEA R2, P1, R4, UR4, 0x2 ;  /* 0x0000000404020c11 */ /* 0x000fc8000f8210ff */
[----:B------:R-:W-:Y:S01]  /*20fe0*/  @P0 LEA.HI.X R3, R4, UR5, R3, 0x2, P1 ;  /* 0x0000000504030c11 */ /* 0x000fe200088f1403 */
[----:B------:R-:W-:-:S06]  /*20ff0*/  IMAD.MOV.U32 R4, RZ, RZ, 0x3f800000 ;  /* 0x3f800000ff047424 */ /* 0x000fcc00078e00ff */
[----:B------:R-:W2:Y:S01]  /*21000*/  @P0 LDG.E R4, desc[UR46][R2.64] ;  /* 0x0000002e02040981 */ /* 0x000ea2000c1e1900 */
[----:B----4-:R-:W-:-:S05]  /*21010*/  VIADD R9, R9, 0x1 ;  /* 0x0000000109097836 */ /* 0x010fca0000000000 */
[----:B------:R1:W-:Y:S01]  /*21020*/  STL [R1+0x98], R9 ;  /* 0x0000980901007387 */ /* 0x0003e20000100800 */
[----:B------:R-:W-:-:S04]  /*21030*/  IADD3 R221, R221, 0x1, RZ ;  /* 0x00000001dddd7810 */ /* 0x000fc80007ffe0ff */
[C---:B------:R-:W-:Y:S02]  /*21040*/  ISETP.NE.AND P1, PT, R221.reuse, 0x2, PT ;  /* 0x00000002dd00780c */ /* 0x040fe40003f25270 */
[----:B------:R-:W-:Y:S02]  /*21050*/  PLOP3.LUT P0, PT, PT, PT, PT, 0x8, 0x0 ;  /* 0x000000000000781c */ /* 0x000fe40003f0e170 */
[----:B------:R-:W-:Y:S01]  /*21060*/  SEL R221, R221, RZ, P1 ;  /* 0x000000ffdddd7207 */ /* 0x000fe20000800000 */
[-C--:B--2---:R-:W-:Y:S01]  /*21070*/  FMUL.FTZ R3, R6, R4.reuse ;  /* 0x0000000406037220 */ /* 0x084fe20000410000 */
        /* <DEDUP_REMOVED lines=130> */
[----:B-1----:R-:W-:-:S07]  /*218a0*/  LOP3.LUT R222, R222, R2, RZ, 0x3c, !PT ;  /* 0x00000002dede7212 */ /* 0x002fce00078e3cff */
.L_x_3167:
        /* <DEDUP_REMOVED lines=17> */
[----:B------:R-:W-:Y:S02]  /*219c0*/  MOV R38, R23 ;  /* 0x0000001700267202 */ /* 0x000fe40000000f00 */
        /* <DEDUP_REMOVED lines=9> */
[----:B------:R-:W-:Y:S02]  /*21a60*/  LOP3.LUT R46, R47, R46, RZ, 0x3c, !PT ;  /* 0x0000002e2f2e7212 */ /* 0x000fe400078e3cff */
[----:B------:R-:W-:Y:S02]  /*21a70*/  SHF.R.U64 R4, R4, 0x3, RZ ;  /* 0x0000000304047819 */ /* 0x000fe400000012ff */
[----:B------:R-:W-:Y:S02]  /*21a80*/  LOP3.LUT R55, R54, 0x380, RZ, 0xc0, !PT ;  /* 0x0000038036377812 */ /* 0x000fe400078ec0ff */
[----:B------:R-:W-:Y:S02]  /*21a90*/  IADD3.X R47, RZ, R3, RZ, P5, !PT ;  /* 0x00000003ff2f7210 */ /* 0x000fe40002ffe4ff */
[C---:B------:R-:W-:Y:S02]  /*21aa0*/  IADD3 R20, P5, R2.reuse, 0x4040, RZ ;  /* 0x0000404002147810 */ /* 0x040fe40007fbe0ff */
[----:B------:R-:W-:-:S02]  /*21ab0*/  IADD3 R26, P4, R2, 0x8060, RZ ;  /* 0x00008060021a7810 */ /* 0x000fc40007f9e0ff */
[----:B------:R-:W-:Y:S02]  /*21ac0*/  LOP3.LUT R50, R4, R50, RZ, 0x3c, !PT ;  /* 0x0000003204327212 */ /* 0x000fe400078e3cff */
[----:B------:R-:W-:Y:S02]  /*21ad0*/  SHF.R.U64 R55, R55, 0x3, RZ ;  /* 0x0000000337377819 */ /* 0x000fe400000012ff */
[----:B------:R-:W-:Y:S02]  /*21ae0*/  LOP3.LUT R4, R20, 0x380, RZ, 0xc0, !PT ;  /* 0x0000038014047812 */ /* 0x000fe400078ec0ff */
[----:B------:R-:W-:Y:S02]  /*21af0*/  LOP3.LUT R27, R26, 0x380, RZ, 0xc0, !PT ;  /* 0x000003801a1b7812 */ /* 0x000fe400078ec0ff */
[----:B------:R-:W-:Y:S01]  /*21b00*/  LOP3.LUT R54, R55, R54, RZ, 0x3c, !PT ;  /* 0x0000003637367212 */ /* 0x000fe200078e3cff */
[----:B------:R-:W-:Y:S01]  /*21b10*/  IMAD.X R55, RZ, RZ, R3, P0 ;  /* 0x000000ffff377224 */ /* 0x000fe200000e0603 */
[----:B------:R-:W-:-:S02]  /*21b20*/  SHF.R.U64 R4, R4, 0x3, RZ ;  /* 0x0000000304047819 */ /* 0x000fc400000012ff */
[----:B------:R-:W-:Y:S02]  /*21b30*/  IADD3 R42, P3, R2, 0xc020, RZ ;  /* 0x0000c020022a7810 */ /* 0x000fe40007f7e0ff */
[----:B------:R-:W-:Y:S02]  /*21b40*/  SHF.R.U64 R27, R27, 0x3, RZ ;  /* 0x000000031b1b7819 */ /* 0x000fe400000012ff */
[----:B------:R-:W-:Y:S02]  /*21b50*/  LOP3.LUT R20, R4, R20, RZ, 0x3c, !PT ;  /* 0x0000001404147212 */ /* 0x000fe400078e3cff */
[----:B------:R-:W-:Y:S02]  /*21b60*/  MOV R9, R50 ;  /* 0x0000003200097202 */ /* 0x000fe40000000f00 */
[----:B------:R-:W-:Y:S02]  /*21b70*/  LOP3.LUT R43, R42, 0x380, RZ, 0xc0, !PT ;  /* 0x000003802a2b7812 */ /* 0x000fe400078ec0ff */
[----:B------:R-:W-:Y:S01]  /*21b80*/  LOP3.LUT R26, R27, R26, RZ, 0x3c, !PT ;  /* 0x0000001a1b1a7212 */ /* 0x000fe200078e3cff */
[----:B------:R-:W-:Y:S01]  /*21b90*/  IMAD.X R27, RZ, RZ, R3, P4 ;  /* 0x000000ffff1b7224 */ /* 0x000fe200020e0603 */
[----:B------:R-:W-:Y:S01]  /*21ba0*/  MOV R4, R54 ;  /* 0x0000003600047202 */ /* 0x000fe20000000f00 */
[----:B------:R-:W-:Y:S01]  /*21bb0*/  STL [R1+0x10], R9 ;  /* 0x0000100901007387 */ /* 0x000fe20000100800 */
[----:B------:R-:W-:-:S02]  /*21bc0*/  IADD3 R50, P4, R2, 0x4020, RZ ;  /* 0x0000402002327810 */ /* 0x000fc40007f9e0ff */
[----:B------:R-:W-:Y:S01]  /*21bd0*/  IADD3 R30, P2, R2, 0x8040, RZ ;  /* 0x00008040021e7810 */ /* 0x000fe20007f5e0ff */
[----:B------:R0:W-:Y:S01]  /*21be0*/  STL [R1+0xc], R4 ;  /* 0x00000c0401007387 */ /* 0x0001e20000100800 */
[----:B------:R-:W-:Y:S01]  /*21bf0*/  SHF.R.U64 R43, R43, 0x3, RZ ;  /* 0x000000032b2b7819 */ /* 0x000fe200000012ff */
[--C-:B------:R-:W-:Y:S01]  /*21c00*/  IMAD.X R51, RZ, RZ, R3.reuse, P4 ;  /* 0x000000ffff337224 */ /* 0x100fe200020e0603 */
[----:B------:R-:W-:Y:S02]  /*21c10*/  LOP3.LUT R31, R30, 0x380, RZ, 0xc0, !PT ;  /* 0x000003801e1f7812 */ /* 0x000fe400078ec0ff */
[----:B------:R-:W-:Y:S01]  /*21c20*/  LOP3.LUT R42, R43, R42, RZ, 0x3c, !PT ;  /* 0x0000002a2b2a7212 */ /* 0x000fe200078e3cff */
[----:B------:R-:W-:Y:S01]  /*21c30*/  IMAD.X R43, RZ, RZ, R3, P3 ;  /* 0x000000ffff2b7224 */ /* 0x000fe200018e0603 */
[----:B------:R-:W-:Y:S02]  /*21c40*/  SHF.R.U64 R31, R31, 0x3, RZ ;  /* 0x000000031f1f7819 */ /* 0x000fe400000012ff */
[----:B------:R-:W-:-:S02]  /*21c50*/  IADD3 R10, P1, R2, 0x8020, RZ ;  /* 0x00008020020a7810 */ /* 0x000fc40007f3e0ff */
[----:B0-----:R-:W-:Y:S02]  /*21c60*/  LOP3.LUT R4, R50, 0x380, RZ, 0xc0, !PT ;  /* 0x0000038032047812 */ /* 0x001fe400078ec0ff */
[----:B------:R-:W-:Y:S02]  /*21c70*/  MOV R9, R42 ;  /* 0x0000002a00097202 */ /* 0x000fe40000000f00 */
[----:B------:R-:W-:Y:S02]  /*21c80*/  SHF.R.U64 R4, R4, 0x3, RZ ;  /* 0x0000000304047819 */ /* 0x000fe400000012ff */
[----:B------:R-:W-:Y:S01]  /*21c90*/  LOP3.LUT R30, R31, R30, RZ, 0x3c, !PT ;  /* 0x0000001e1f1e7212 */ /* 0x000fe200078e3cff */
[----:B------:R-:W-:Y:S01]  /*21ca0*/  IMAD.X R31, RZ, RZ, R3, P2 ;  /* 0x000000ffff1f7224 */ /* 0x000fe200010e0603 */
[----:B------:R-:W-:Y:S01]  /*21cb0*/  LOP3.LUT R50, R4, R50, RZ, 0x3c, !PT ;  /* 0x0000003204327212 */ /* 0x000fe200078e3cff */
[----:B------:R0:W-:Y:S01]  /*21cc0*/  STL [R1+0x8], R9 ;  /* 0x0000080901007387 */ /* 0x0001e20000100800 */
[----:B------:R-:W-:-:S02]  /*21cd0*/  MOV R4, R46 ;  /* 0x0000002e00047202 */ /* 0x000fc40000000f00 */
[----:B------:R-:W-:Y:S02]  /*21ce0*/  LOP3.LUT R11, R10, 0x380, RZ, 0xc0, !PT ;  /* 0x000003800a0b7812 */ /* 0x000fe400078ec0ff */
[C---:B------:R-:W-:Y:S01]  /*21cf0*/  IADD3 R42, P2, R2.reuse, 0x4000, RZ ;  /* 0x00004000022a7810 */ /* 0x040fe20007f5e0ff */
[----:B------:R1:W-:Y:S01]  /*21d00*/  STL [R1+0x4], R4 ;  /* 0x0000040401007387 */ /* 0x0003e20000100800 */
[----:B------:R-:W-:Y:S02]  /*21d10*/  SHF.R.U64 R11, R11, 0x3, RZ ;  /* 0x000000030b0b7819 */ /* 0x000fe400000012ff */
[----:B------:R-:W-:Y:S01]  /*21d20*/  IADD3 R12, P0, R2, 0x8000, RZ ;  /* 0x00008000020c7810 */ /* 0x000fe20007f1e0ff */
[----:B0-----:R-:W0:Y:S01]  /*21d30*/  S2R R9, SR_TID.X ;  /* 0x0000000000097919 */ /* 0x001e220000002100 */
[----:B------:R-:W-:Y:S01]  /*21d40*/  LOP3.LUT R10, R11, R10, RZ, 0x3c, !PT ;  /* 0x0000000a0b0a7212 */ /* 0x000fe200078e3cff */
[--C-:B------:R-:W-:Y:S01]  /*21d50*/  IMAD.X R11, RZ, RZ, R3.reuse, P1 ;  /* 0x000000ffff0b7224 */ /* 0x100fe200008e0603 */
[----:B------:R-:W-:Y:S01]  /*21d60*/  LOP3.LUT R13, R12, 0x380, RZ, 0xc0, !PT ;  /* 0x000003800c0d7812 */ /* 0x000fe200078ec0ff */
[----:B------:R-:W-:Y:S01]  /*21d70*/  IMAD.X R43, RZ, RZ, R3, P2 ;  /* 0x000000ffff2b7224 */ /* 0x000fe200010e0603 */
[----:B------:R-:W-:-:S02]  /*21d80*/  MOV R229, R26 ;  /* 0x0000001a00e57202 */ /* 0x000fc40000000f00 */
[----:B-1----:R-:W-:Y:S02]  /*21d90*/  LOP3.LUT R4, R42, 0x380, RZ, 0xc0, !PT ;  /* 0x000003802a047812 */ /* 0x002fe400078ec0ff */
[----:B------:R-:W-:Y:S02]  /*21da0*/  IADD3 R26, P1, R2, 0x60, RZ ;  /* 0x00000060021a7810 */ /* 0x000fe40007f3e0ff */
[----:B------:R-:W-:Y:S02]  /*21db0*/  SHF.R.U64 R4, R4, 0x3, RZ ;  /* 0x0000000304047819 */ /* 0x000fe400000012ff */
[----:B------:R-:W-:Y:S01]  /*21dc0*/  SHF.R.U64 R13, R13, 0x3, RZ ;  /* 0x000000030d0d7819 */ /* 0x000fe200000012ff */
[----:B------:R-:W-:Y:S01]  /*21dd0*/  IMAD.X R27, RZ, RZ, R3, P1 ;  /* 0x000000ffff1b7224 */ /* 0x000fe200008e0603 */
[----:B------:R-:W-:Y:S02]  /*21de0*/  LOP3.LUT R42, R4, R42, RZ, 0x3c, !PT ;  /* 0x0000002a042a7212 */ /* 0x000fe400078e3cff */
[----:B------:R-:W-:-:S02]  /*21df0*/  LOP3.LUT R4, R26, 0x380, RZ, 0xc0, !PT ;  /* 0x000003801a047812 */ /* 0x000fc400078ec0ff */
[----:B------:R-:W-:Y:S01]  /*21e00*/  LOP3.LUT R12, R13, R12, RZ, 0x3c, !PT ;  /* 0x0000000c0d0c7212 */ /* 0x000fe200078e3cff */
[--C-:B------:R-:W-:Y:S01]  /*21e10*/  IMAD.X R13, RZ, RZ, R3.reuse, P0 ;  /* 0x000000ffff0d7224 */ /* 0x100fe200000e0603 */
[----:B------:R-:W-:Y:S02]  /*21e20*/  SHF.R.U64 R4, R4, 0x3, RZ ;  /* 0x0000000304047819 */ /* 0x000fe400000012ff */
[----:B------:R-:W-:Y:S02]  /*21e30*/  MOV R227, R10 ;  /* 0x0000000a00e37202 */ /* 0x000fe40000000f00 */
[----:B------:R-:W-:Y:S02]  /*21e40*/  IADD3 R10, P0, R2, 0x40, RZ ;  /* 0x00000040020a7810 */ /* 0x000fe40007f1e0ff */
[----:B------:R-:W-:Y:S02]  /*21e50*/  LOP3.LUT R26, R4, R26, RZ, 0x3c, !PT ;  /* 0x0000001a041a7212 */ /* 0x000fe400078e3cff */
[----:B------:R-:W-:Y:S01]  /*21e60*/  LOP3.LUT R4, R10, 0x380, RZ, 0xc0, !PT ;  /* 0x000003800a047812 */ /* 0x000fe200078ec0ff */
[----:B------:R-:W-:Y:S01]  /*21e70*/  IMAD.X R11, RZ, RZ, R3, P0 ;  /* 0x000000ffff0b7224 */ /* 0x000fe200000e0603 */
[----:B------:R-:W-:-:S02]  /*21e80*/  IADD3 R14, P3, R2, 0x4060, RZ ;  /* 0x00004060020e7810 */ /* 0x000fc40007f7e0ff */
[----:B------:R-:W-:Y:S02]  /*21e90*/  SHF.R.U64 R4, R4, 0x3, RZ ;  /* 0x0000000304047819 */ /* 0x000fe400000012ff */
[----:B------:R-:W-:Y:S02]  /*21ea0*/  LOP3.LUT R15, R14, 0x380, RZ, 0xc0, !PT ;  /* 0x000003800e0f7812 */ /* 0x000fe400078ec0ff */
[----:B------:R-:W-:Y:S02]  /*21eb0*/  LOP3.LUT R10, R4, R10, RZ, 0x3c, !PT ;  /* 0x0000000a040a7212 */ /* 0x000fe400078e3cff */
[----:B------:R-:W-:Y:S02]  /*21ec0*/  SHF.R.U64 R15, R15, 0x3, RZ ;  /* 0x000000030f0f7819 */ /* 0x000fe400000012ff */
[----:B------:R-:W-:Y:S02]  /*21ed0*/  MOV R212, R10 ;  /* 0x0000000a00d47202 */ /* 0x000fe40000000f00 */
[----:B------:R-:W-:-:S02]  /*21ee0*/  IADD3 R10, P0, R2, 0x20, RZ ;  /* 0x00000020020a7810 */ /* 0x000fc40007f1e0ff */
[----:B------:R-:W-:Y:S01]  /*21ef0*/  LOP3.LUT R14, R15, R14, RZ, 0x3c, !PT ;  /* 0x0000000e0f0e7212 */ /* 0x000fe200078e3cff */
[--C-:B------:R-:W-:Y:S01]  /*21f00*/  IMAD.X R15, RZ, RZ, R3.reuse, P3 ;  /* 0x000000ffff0f7224 */ /* 0x100fe200018e0603 */
[----:B------:R-:W-:Y:S01]  /*21f10*/  LOP3.LUT R4, R10, 0x380, RZ, 0xc0, !PT ;  /* 0x000003800a047812 */ /* 0x000fe200078ec0ff */
[----:B------:R-:W-:Y:S01]  /*21f20*/  IMAD.X R11, RZ, RZ, R3, P0 ;  /* 0x000000ffff0b7224 */ /* 0x000fe200000e0603 */
[----:B------:R-:W-:Y:S02]  /*21f30*/  IADD3.X R21, RZ, R3, RZ, P5, !PT ;  /* 0x00000003ff157210 */ /* 0x000fe40002ffe4ff */
[----:B------:R-:W-:Y:S02]  /*21f40*/  SHF.R.U64 R4, R4, 0x3, RZ ;  /* 0x0000000304047819 */ /* 0x000fe400000012ff */
[----:B------:R-:W-:Y:S02]  /*21f50*/  MOV R226, R12 ;  /* 0x0000000c00e27202 */ /* 0x000fe40000000f00 */
[----:B------:R-:W-:-:S02]  /*21f60*/  LOP3.LUT R10, R4, R10, RZ, 0x3c, !PT ;  /* 0x0000000a040a7212 */ /* 0x000fc400078e3cff */
[----:B------:R-:W-:Y:S02]  /*21f70*/  LOP3.LUT R4, R2, 0x380, RZ, 0xc0, !PT ;  /* 0x0000038002047812 */ /* 0x000fe400078ec0ff */
[----:B------:R-:W-:Y:S02]  /*21f80*/  MOV R224, R20 ;  /* 0x0000001400e07202 */ /* 0x000fe40000000f00 */
[----:B------:R-:W-:Y:S02]  /*21f90*/  SHF.R.U64 R4, R4, 0x3, RZ ;  /* 0x0000000304047819 */ /* 0x000fe400000012ff */
[----:B------:R-:W-:Y:S02]  /*21fa0*/  MOV R228, R30 ;  /* 0x0000001e00e47202 */ /* 0x000fe40000000f00 */
[----:B------:R-:W-:Y:S02]  /*21fb0*/  LOP3.LUT R2, R4, R2, RZ, 0x3c, !PT ;  /* 0x0000000204027212 */ /* 0x000fe400078e3cff */
[----:B------:R-:W-:-:S02]  /*21fc0*/  MOV R225, R14 ;  /* 0x0000000e00e17202 */ /* 0x000fc40000000f00 */
[----:B------:R-:W-:Y:S02]  /*21fd0*/  MOV R210, R2 ;  /* 0x0000000200d27202 */ /* 0x000fe40000000f00 */
[C---:B0-----:R-:W-:Y:S02]  /*21fe0*/  LOP3.LUT P0, R2, R9.reuse, 0x3, RZ, 0xc0, !PT ;  /* 0x0000000309027812 */ /* 0x041fe4000780c0ff */
[----:B------:R-:W-:Y:S02]  /*21ff0*/  MOV R215, R50 ;  /* 0x0000003200d77202 */ /* 0x000fe40000000f00 */
[----:B------:R-:W-:Y:S02]  /*22000*/  ISETP.EQ.OR P0, PT, R2, 0x3, !P0 ;  /* 0x000000030200780c */ /* 0x000fe40004702670 */
[----:B------:R-:W-:Y:S02]  /*22010*/  SHF.L.U32 R2, R9, 0x2, RZ ;  /* 0x0000000209027819 */ /* 0x000fe400000006ff */
[----:B------:R-:W-:-:S02]  /*22020*/  SEL R13, R0, R29, P0 ;  /* 0x0000001d000d7207 */ /* 0x000fc40000000000 */
[----:B------:R-:W-:Y:S02]  /*22030*/  LOP3.LUT R2, R2, 0xc, RZ, 0xc0, !PT ;  /* 0x0000000c02027812 */ /* 0x000fe400078ec0ff */
[----:B------:R-:W-:Y:S02]  /*22040*/  SEL R21, R29, R0, P0 ;  /* 0x000000001d157207 */ /* 0x000fe40000000000 */
[----:B------:R-:W-:Y:S02]  /*22050*/  IADD3 R2, P1, R2, UR4, RZ ;  /* 0x0000000402027c10 */ /* 0x000fe4000ff3e0ff */
[----:B------:R-:W-:Y:S01]  /*22060*/  SEL R4, R5, R25, P0 ;  /* 0x0000001905047207 */ /* 0x000fe20000000000 */
[----:B------:R-:W-:Y:S01]  /*22070*/  UMOV UR4, 0xffffffff ;  /* 0xffffffff00047882 */ /* 0x000fe20000000000 */
[----:B------:R-:W-:Y:S01]  /*22080*/  MOV R214, R42 ;  /* 0x0000002a00d67202 */ /* 0x000fe20000000f00 */
[----:B------:R-:W-:Y:S01]  /*22090*/  IMAD.X R3, RZ, RZ, UR5, P1 ;  /* 0x00000005ff037e24 */ /* 0x000fe200088e06ff */
[----:B------:R-:W-:-:S02]  /*220a0*/  MOV R213, R26 ;  /* 0x0000001a00d57202 */ /* 0x000fc40000000f00 */
[----:B------:R-:W-:Y:S02]  /*220b0*/  MOV R211, R10 ;  /* 0x0000000a00d37202 */ /* 0x000fe40000000f00 */
[----:B------:R0:W5:Y:S01]  /*220c0*/  LDG.E.CONSTANT R0, desc[UR46][R2.64] ;  /* 0x0000002e02007981 */ /* 0x000162000c1e9900 */
[----:B------:R-:W-:Y:S01]  /*220d0*/  SEL R5, R25, R5, P0 ;  /* 0x0000000519057207 */ /* 0x000fe20000000000 */
[----:B------:R-:W-:Y:S06]  /*220e0*/  BRA.DIV UR4, `(.L_x_3262) ;  /* 0x0000011e04d87947 */ /* 0x000fec000b800000 */
[----:B------:R-:W-:Y:S01]  /*220f0*/  SEL R54, R112, R113, P0 ;  /* 0x0000007170367207 */ /* 0x000fe20000000000 */
[----:B-----5:R-:W-:Y:S01]  /*22100*/  SHFL.IDX PT, R4, R4, R0, 0x1c1f ;  /* 0x001c1f0004047589 */ /* 0x020fe200000e0000 */
[----:B------:R-:W-:Y:S01]  /*22110*/  SEL R55, R116, R117, P0 ;  /* 0x0000007574377207 */ /* 0x000fe20000000000 */
[----:B------:R-:W-:Y:S01]  /*22120*/  IMAD.MOV.U32 R11, RZ, RZ, RZ ;  /* 0x000000ffff0b7224 */ /* 0x000fe200078e00ff */
[----:B------:R-:W-:Y:S01]  /*22130*/  SEL R112, R113, R112, P0 ;  /* 0x0000007071707207 */ /* 0x000fe20000000000 */
[----:B0-----:R-:W-:Y:S01]  /*22140*/  SHFL.IDX PT, R3, R13, R0, 0x1c1f ;  /* 0x001c1f000d037589 */ /* 0x001fe200000e0000 */
        /* <DEDUP_REMOVED lines=69> */
[----:B------:R-:W-:Y:S02]  /*225a0*/  LOP3.LUT R2, R0, 0x2, RZ, 0x3c, !PT ;  /* 0x0000000200027812 */ /* 0x000fe400078e3cff */
[----:B------:R-:W-:Y:S01]  /*225b0*/  SEL R40, R41, R40, P0 ;  /* 0x0000002829287207 */ /* 0x000fe20000000000 */
[----:B------:R-:W-:Y:S01]  /*225c0*/  SHFL.IDX PT, R61, R61, R0, 0x1c1f ;  /* 0x001c1f003d3d7589 */ /* 0x000fe200000e0000 */
[----:B------:R-:W-:Y:S02]  /*225d0*/  SEL R44, R45, R44, P0 ;  /* 0x0000002c2d2c7207 */ /* 0x000fe40000000000 */
[----:B------:R-:W-:Y:S01]  /*225e0*/  SEL R48, R49, R48, P0 ;  /* 0x0000003031307207 */ /* 0x000fe20000000000 */
[----:B------:R-:W0:Y:S01]  /*225f0*/  SHFL.IDX PT, R92, R92, R2, 0x1c1f ;  /* 0x001c1f025c5c7589 */ /* 0x000e2200000e0000 */
[----:B------:R-:W-:-:S02]  /*22600*/  SEL R52, R53, R52, P0 ;  /* 0x0000003435347207 */ /* 0x000fc40000000000 */
[----:B------:R-:W-:Y:S01]  /*22610*/  SEL R31, R56, R57, P0 ;  /* 0x00000039381f7207 */ /* 0x000fe20000000000 */
[----:B------:R-:W1:Y:S01]  /*22620*/  SHFL.IDX PT, R100, R100, R2, 0x1c1f ;  /* 0x001c1f0264647589 */ /* 0x000e6200000e0000 */
        /* <DEDUP_REMOVED lines=105> */
[----:B0-----:R-:W-:-:S02]  /*22cc0*/  SEL R173, R47, R92, P0 ;  /* 0x0000005c2fad7207 */ /* 0x001fc40000000000 */
[----:B------:R-:W-:Y:S01]  /*22cd0*/  SEL R172, R92, R47, P0 ;  /* 0x0000002f5cac7207 */ /* 0x000fe20000000000 */
[----:B------:R-:W-:Y:S01]  /*22ce0*/  SHFL.IDX PT, R21, R25, R0, 0x1c1f ;  /* 0x001c1f0019157589 */ /* 0x000fe200000e0000 */
[----:B-1----:R-:W-:Y:S02]  /*22cf0*/  SEL R169, R50, R100, P0 ;  /* 0x0000006432a97207 */ /* 0x002fe40000000000 */
[----:B------:R-:W-:Y:S01]  /*22d00*/  SEL R168, R100, R50, P0 ;  /* 0x0000003264a87207 */ /* 0x000fe20000000000 */
[----:B------:R-:W0:Y:S01]  /*22d10*/  SHFL.IDX PT, R25, R44, R2, 0x1c1f ;  /* 0x001c1f022c197589 */ /* 0x000e2200000e0000 */
[----:B--2---:R-:W-:Y:S02]  /*22d20*/  SEL R147, R51, R104, P0 ;  /* 0x0000006833937207 */ /* 0x004fe40000000000 */
[----:B---3--:R-:W-:Y:S01]  /*22d30*/  SEL R47, R58, R62, P0 ;  /* 0x0000003e3a2f7207 */ /* 0x008fe20000000000 */
[----:B------:R-:W-:Y:S01]  /*22d40*/  SHFL.IDX PT, R49, R49, R0, 0x1c1f ;  /* 0x001c1f0031317589 */ /* 0x000fe200000e0000 */
[----:B----4-:R-:W-:-:S02]  /*22d50*/  SEL R50, R66, R74, P0 ;  /* 0x0000004a42327207 */ /* 0x010fc40000000000 */
[----:B------:R-:W-:Y:S01]  /*22d60*/  SEL R192, R43, R52, P0 ;  /* 0x000000342bc07207 */ /* 0x000fe20000000000 */
[----:B------:R-:W1:Y:S01]  /*22d70*/  SHFL.IDX PT, R96, R96, R2, 0x1c1f ;  /* 0x001c1f0260607589 */ /* 0x000e6200000e0000 */
        /* <DEDUP_REMOVED lines=14> */
[----:B------:R-:W3:Y:S01]  /*22e60*/  SHFL.IDX PT, R112, R112, R2, 0x1c1f ;  /* 0x001c1f0270707589 */ /* 0x000ee200000e0000 */
        /* <DEDUP_REMOVED lines=16> */
[----:B0-----:R-:W-:Y:S01]  /*22f70*/  SEL R196, R21, R25, P0 ;  /* 0x0000001915c47207 */ /* 0x001fe20000000000 */
[----:B------:R-:W0:Y:S01]  /*22f80*/  SHFL.IDX PT, R128, R128, R2, 0x1c1f ;  /* 0x001c1f0280807589 */ /* 0x000e2200000e0000 */
        /* <DEDUP_REMOVED lines=22> */
[----:B-1----:R-:W-:Y:S01]  /*230f0*/  SEL R171, R49, R96, P0 ;  /* 0x0000006031ab7207 */ /* 0x002fe20000000000 */
[----:B------:R-:W1:Y:S01]  /*23100*/  SHFL.IDX PT, R144, R144, R2, 0x1c1f ;  /* 0x001c1f0290907589 */ /* 0x000e6200000e0000 */
        /* <DEDUP_REMOVED lines=9> */
[----:B--2---:R-:W-:Y:S02]  /*231a0*/  SEL R100, R53, R108, P0 ;  /* 0x0000006c35647207 */ /* 0x004fe40000000000 */
[----:B---3--:R-:W-:Y:S01]  /*231b0*/  SEL R3, R54, R112, P0 ;  /* 0x0000007036037207 */ /* 0x008fe20000000000 */
[----:B------:R-:W2:Y:S01]  /*231c0*/  SHFL.IDX PT, R159, R159, R2, 0x1c1f ;  /* 0x001c1f029f9f7589 */ /* 0x000ea200000e0000 */
[----:B----4-:R-:W-:-:S02]  /*231d0*/  SEL R4, R55, R116, P0 ;  /* 0x0000007437047207 */ /* 0x010fc40000000000 */
[----:B------:R-:W-:Y:S01]  /*231e0*/  SEL R5, R56, R120, P0 ;  /* 0x0000007838057207 */ /* 0x000fe20000000000 */
[----:B------:R-:W-:Y:S01]  /*231f0*/  SHFL.IDX PT, R65, R65, R0, 0x1c1f ;  /* 0x001c1f0041417589 */ /* 0x000fe200000e0000 */
[----:B------:R-:W-:Y:S02]  /*23200*/  SEL R6, R57, R124, P0 ;  /* 0x0000007c39067207 */ /* 0x000fe40000000000 */
[----:B0-----:R-:W-:Y:S01]  /*23210*/  SEL R7, R61, R128, P0 ;  /* 0x000000803d077207 */ /* 0x001fe20000000000 */
[----:B------:R-:W0:Y:S01]  /*23220*/  SHFL.IDX PT, R146, R146, R2, 0x1c1f ;  /* 0x001c1f0292927589 */ /* 0x000e2200000e0000 */
[----:B------:R-:W-:Y:S02]  /*23230*/  SEL R8, R64, R132, P0 ;  /* 0x0000008440087207 */ /* 0x000fe40000000000 */
[----:B------:R-:W-:Y:S01]  /*23240*/  SEL R9, R69, R136, P0 ;  /* 0x0000008845097207 */ /* 0x000fe20000000000 */
[----:B------:R-:W3:Y:S01]  /*23250*/  SHFL.IDX PT, R44, R153, R2, 0x1c1f ;  /* 0x001c1f02992c7589 */ /* 0x000ee200000e0000 */
[----:B------:R-:W-:-:S02]  /*23260*/  SEL R10, R72, R140, P0 ;  /* 0x0000008c480a7207 */ /* 0x000fc40000000000 */
[----:B-1----:R-:W-:Y:S01]  /*23270*/  SEL R20, R73, R144, P0 ;  /* 0x0000009049147207 */ /* 0x002fe20000000000 */
[----:B------:R-:W-:Y:S01]  /*23280*/  SHFL.IDX PT, R85, R85, R0, 0x1c1f ;  /* 0x001c1f0055557589 */ /* 0x000fe200000e0000 */
[----:B------:R-:W-:Y:S02]  /*23290*/  SEL R21, R77, R148, P0 ;  /* 0x000000944d157207 */ /* 0x000fe40000000000 */
[----:B------:R-:W-:Y:S01]  /*232a0*/  SEL R78, R106, R103, P0 ;  /* 0x000000676a4e7207 */ /* 0x000fe20000000000 */
[----:B------:R-:W1:Y:S01]  /*232b0*/  SHFL.IDX PT, R154, R154, R2, 0x1c1f ;  /* 0x001c1f029a9a7589 */ /* 0x000e6200000e0000 */
[----:B------:R-:W-:Y:S02]  /*232c0*/  SEL R82, R111, R107, P0 ;  /* 0x0000006b6f527207 */ /* 0x000fe40000000000 */
[----:B------:R-:W-:Y:S01]  /*232d0*/  SEL R90, R123, R127, P0 ;  /* 0x0000007f7b5a7207 */ /* 0x000fe20000000000 */
[----:B------:R-:W4:Y:S01]  /*232e0*/  SHFL.IDX PT, R89, R155, R2, 0x1c1f ;  /* 0x001c1f029b597589 */ /* 0x000f2200000e0000 */
[----:B--2---:R-:W-:-:S02]  /*232f0*/  SEL R24, R81, R159, P0 ;  /* 0x0000009f51187207 */ /* 0x004fc40000000000 */
[----:B------:R-:W-:Y:S01]  /*23300*/  SEL R53, R108, R53, P0 ;  /* 0x000000356c357207 */ /* 0x000fe20000000000 */
[----:B------:R-:W-:Y:S01]  /*23310*/  SHFL.IDX PT, R93, R93, R0, 0x1c1f ;  /* 0x001c1f005d5d7589 */ /* 0x000fe200000e0000 */
[----:B------:R-:W-:Y:S02]  /*23320*/  SEL R54, R112, R54, P0 ;  /* 0x0000003670367207 */ /* 0x000fe40000000000 */
[----:B------:R-:W-:Y:S01]  /*23330*/  SEL R55, R116, R55, P0 ;  /* 0x0000003774377207 */ /* 0x000fe20000000000 */
[----:B------:R-:W2:Y:S01]  /*23340*/  SHFL.IDX PT, R156, R156, R2, 0x1c1f ;  /* 0x001c1f029c9c7589 */ /* 0x000ea200000e0000 */
[----:B0-----:R-:W-:Y:S02]  /*23350*/  SEL R25, R65, R146, P0 ;  /* 0x0000009241197207 */ /* 0x001fe40000000000 */
[----:B------:R-:W-:Y:S01]  /*23360*/  SEL R56, R120, R56, P0 ;  /* 0x0000003878387207 */ /* 0x000fe20000000000 */
[----:B------:R-:W-:Y:S01]  /*23370*/  SHFL.IDX PT, R97, R97, R0, 0x1c1f ;  /* 0x001c1f0061617589 */ /* 0x000fe200000e0000 */
[----:B---3--:R-:W-:-:S02]  /*23380*/  SEL R26, R40, R44, P0 ;  /* 0x0000002c281a7207 */ /* 0x008fc40000000000 */
[----:B------:R-:W-:Y:S01]  /*23390*/  SEL R57, R124, R57, P0 ;  /* 0x000000397c397207 */ /* 0x000fe20000000000 */
[----:B------:R-:W0:Y:S01]  /*233a0*/  SHFL.IDX PT, R157, R157, R2, 0x1c1f ;  /* 0x001c1f029d9d7589 */ /* 0x000e2200000e0000 */
[----:B------:R-:W-:Y:S02]  /*233b0*/  SEL R61, R128, R61, P0 ;  /* 0x0000003d803d7207 */ /* 0x000fe40000000000 */
[----:B------:R-:W-:Y:S01]  /*233c0*/  SEL R64, R132, R64, P0 ;  /* 0x0000004084407207 */ /* 0x000fe20000000000 */
[----:B------:R-:W-:Y:S01]  /*233d0*/  SHFL.IDX PT, R101, R101, R0, 0x1c1f ;  /* 0x001c1f0065657589 */ /* 0x000fe200000e0000 */
[----:B-1----:R-:W-:Y:S02]  /*233e0*/  SEL R27, R85, R154, P0 ;  /* 0x0000009a551b7207 */ /* 0x002fe40000000000 */
[----:B------:R-:W-:Y:S01]  /*233f0*/  SEL R69, R136, R69, P0 ;  /* 0x0000004588457207 */ /* 0x000fe20000000000 */
[----:B------:R-:W1:Y:S01]  /*23400*/  SHFL.IDX PT, R158, R158, R2, 0x1c1f ;  /* 0x001c1f029e9e7589 */ /* 0x000e6200000e0000 */
[----:B----4-:R-:W-:-:S02]  /*23410*/  SEL R32, R109, R89, P0 ;  /* 0x000000596d207207 */ /* 0x010fc40000000000 */
[----:B------:R-:W-:Y:S01]  /*23420*/  SEL R72, R140, R72, P0 ;  /* 0x000000488c487207 */ /* 0x000fe20000000000 */
[----:B------:R-:W3:Y:S01]  /*23430*/  SHFL.IDX PT, R59, R59, R2, 0x1c1f ;  /* 0x001c1f023b3b7589 */ /* 0x000ee200000e0000 */
[----:B------:R-:W-:Y:S02]  /*23440*/  SEL R73, R144, R73, P0 ;  /* 0x0000004990497207 */ /* 0x000fe40000000000 */
[----:B------:R-:W-:Y:S01]  /*23450*/  SEL R77, R148, R77, P0 ;  /* 0x0000004d944d7207 */ /* 0x000fe20000000000 */
[----:B------:R-:W4:Y:S01]  /*23460*/  SHFL.IDX PT, R113, R113, R2, 0x1c1f ;  /* 0x001c1f0271717589 */ /* 0x000f2200000e0000 */
[----:B--2---:R-:W-:Y:S02]  /*23470*/  SEL R36, R93, R156, P0 ;  /* 0x0000009c5d247207 */ /* 0x004fe40000000000 */
[----:B------:R-:W-:Y:S01]  /*23480*/  SEL R81, R159, R81, P0 ;  /* 0x000000519f517207 */ /* 0x000fe20000000000 */
[----:B------:R-:W-:Y:S01]  /*23490*/  SHFL.IDX PT, R121, R63, R0, 0x1c1f ;  /* 0x001c1f003f797589 */ /* 0x000fe200000e0000 */
[----:B------:R-:W-:-:S02]  /*234a0*/  SEL R65, R146, R65, P0 ;  /* 0x0000004192417207 */ /* 0x000fc40000000000 */
[----:B------:R-:W-:Y:S01]  /*234b0*/  SEL R44, R44, R40, P0 ;  /* 0x000000282c2c7207 */ /* 0x000fe20000000000 */
[----:B------:R-:W2:Y:S01]  /*234c0*/  SHFL.IDX PT, R70, R70, R2, 0x1c1f ;  /* 0x001c1f0246467589 */ /* 0x000ea200000e0000 */
[----:B0-----:R-:W-:Y:S02]  /*234d0*/  SEL R37, R97, R157, P0 ;  /* 0x0000009d61257207 */ /* 0x001fe40000000000 */
[----:B------:R-:W-:Y:S01]  /*234e0*/  SEL R85, R154, R85, P0 ;  /* 0x000000559a557207 */ /* 0x000fe20000000000 */
[----:B------:R-:W-:Y:S01]  /*234f0*/  SHFL.IDX PT, R83, R83, R0, 0x1c1f ;  /* 0x001c1f0053537589 */ /* 0x000fe200000e0000 */
[----:B------:R-:W-:Y:S02]  /*23500*/  SEL R89, R89, R109, P0 ;  /* 0x0000006d59597207 */ /* 0x000fe40000000000 */
[----:B------:R-:W-:Y:S01]  /*23510*/  SEL R93, R156, R93, P0 ;  /* 0x0000005d9c5d7207 */ /* 0x000fe20000000000 */
[----:B------:R-:W0:Y:S01]  /*23520*/  SHFL.IDX PT, R94, R94, R2, 0x1c1f ;  /* 0x001c1f025e5e7589 */ /* 0x000e2200000e0000 */
[----:B-1----:R-:W-:-:S02]  /*23530*/  SEL R45, R101, R158, P0 ;  /* 0x0000009e652d7207 */ /* 0x002fc40000000000 */
[----:B------:R-:W-:Y:S01]  /*23540*/  SEL R97, R157, R97, P0 ;  /* 0x000000619d617207 */ /* 0x000fe20000000000 */
[----:B------:R-:W1:Y:S01]  /*23550*/  SHFL.IDX PT, R102, R102, R2, 0x1c1f ;  /* 0x001c1f0266667589 */ /* 0x000e6200000e0000 */
[----:B---3--:R-:W-:Y:S02]  /*23560*/  SEL R46, R105, R59, P0 ;  /* 0x0000003b692e7207 */ /* 0x008fe40000000000 */
[----:B------:R-:W-:Y:S01]  /*23570*/  SEL R101, R158, R101, P0 ;  /* 0x000000659e657207 */ /* 0x000fe20000000000 */
[----:B------:R-:W3:Y:S01]  /*23580*/  SHFL.IDX PT, R110, R110, R2, 0x1c1f ;  /* 0x001c1f026e6e7589 */ /* 0x000ee200000e0000 */
[----:B----4-:R-:W-:Y:S02]  /*23590*/  SEL R48, R117, R113, P0 ;  /* 0x0000007175307207 */ /* 0x010fe40000000000 */
[----:B------:R-:W-:Y:S01]  /*235a0*/  SEL R59, R59, R105, P0 ;  /* 0x000000693b3b7207 */ /* 0x000fe20000000000 */
[----:B------:R-:W4:Y:S01]  /*235b0*/  SHFL.IDX PT, R118, R118, R2, 0x1c1f ;  /* 0x001c1f0276767589 */ /* 0x000f2200000e0000 */
[----:B------:R-:W-:-:S02]  /*235c0*/  SEL R113, R113, R117, P0 ;  /* 0x0000007571717207 */ /* 0x000fc40000000000 */
[----:B------:R-:W-:Y:S01]  /*235d0*/  SEL R103, R103, R106, P0 ;  /* 0x0000006a67677207 */ /* 0x000fe20000000000 */
[----:B------:R-:W4:Y:S01]  /*235e0*/  SHFL.IDX PT, R119, R119, R0, 0x1c1f ;  /* 0x001c1f0077777589 */ /* 0x000f2200000e0000 */
[----:B--2---:R-:W-:Y:S02]  /*235f0*/  SEL R49, R121, R70, P0 ;  /* 0x0000004679317207 */ /* 0x004fe40000000000 */
[----:B------:R-:W-:Y:S01]  /*23600*/  SEL R70, R70, R121, P0 ;  /* 0x0000007946467207 */ /* 0x000fe20000000000 */
[----:B------:R-:W-:Y:S01]  /*23610*/  SHFL.IDX PT, R122, R122, R0, 0x1c1f ;  /* 0x001c1f007a7a7589 */ /* 0x000fe200000e0000 */
[----:B------:R-:W-:Y:S02]  /*23620*/  SEL R107, R107, R111, P0 ;  /* 0x0000006f6b6b7207 */ /* 0x000fe40000000000 */
[----:B------:R-:W-:Y:S01]  /*23630*/  SEL R123, R127, R123, P0 ;  /* 0x0000007b7f7b7207 */ /* 0x000fe20000000000 */
[----:B------:R-:W2:Y:S01]  /*23640*/  SHFL.IDX PT, R126, R126, R2, 0x1c1f ;  /* 0x001c1f027e7e7589 */ /* 0x000ea200000e0000 */
[----:B0-----:R-:W-:-:S02]  /*23650*/  SEL R68, R83, R94, P0 ;  /* 0x0000005e53447207 */ /* 0x001fc40000000000 */
[----:B------:R-:W-:Y:S01]  /*23660*/  SEL R83, R94, R83, P0 ;  /* 0x000000535e537207 */ /* 0x000fe20000000000 */
[----:B------:R-:W-:Y:S01]  /*23670*/  SHFL.IDX PT, R125, R125, R0, 0x1c1f ;  /* 0x001c1f007d7d7589 */ /* 0x000fe200000e0000 */
[----:B-1----:R-:W-:Y:S02]  /*23680*/  SEL R76, R87, R102, P0 ;  /* 0x00000066574c7207 */ /* 0x002fe40000000000 */
[----:B------:R-:W-:Y:S01]  /*23690*/  SEL R87, R102, R87, P0 ;  /* 0x0000005766577207 */ /* 0x000fe20000000000 */
[----:B------:R-:W0:Y:S01]  /*236a0*/  SHFL.IDX PT, R134, R134, R2, 0x1c1f ;  /* 0x001c1f0286867589 */ /* 0x000e2200000e0000 */
[----:B---3--:R-:W-:Y:S02]  /*236b0*/  SEL R80, R91, R110, P0 ;  /* 0x0000006e5b507207 */ /* 0x008fe40000000000 */
[----:B------:R-:W-:Y:S01]  /*236c0*/  SEL R91, R110, R91, P0 ;  /* 0x0000005b6e5b7207 */ /* 0x000fe20000000000 */
[----:B------:R-:W-:Y:S01]  /*236d0*/  SHFL.IDX PT, R130, R133, R0, 0x1c1f ;  /* 0x001c1f0085827589 */ /* 0x000fe200000e0000 */
[----:B----4-:R-:W-:-:S02]  /*236e0*/  SEL R84, R114, R118, P0 ;  /* 0x0000007672547207 */ /* 0x010fc40000000000 */
[----:B------:R-:W-:Y:S01]  /*236f0*/  SEL R114, R118, R114, P0 ;  /* 0x0000007276727207 */ /* 0x000fe20000000000 */
[----:B------:R-:W1:Y:S01]  /*23700*/  SHFL.IDX PT, R129, R138, R2, 0x1c1f ;  /* 0x001c1f028a817589 */ /* 0x000e6200000e0000 */
[----:B------:R-:W-:Y:S02]  /*23710*/  SEL R86, R119, R115, P0 ;  /* 0x0000007377567207 */ /* 0x000fe40000000000 */
[----:B------:R-:W-:Y:S01]  /*23720*/  SEL R115, R115, R119, P0 ;  /* 0x0000007773737207 */ /* 0x000fe20000000000 */
[----:B------:R-:W-:Y:S04]  /*23730*/  SHFL.IDX PT, R131, R131, R0, 0x1c1f ;  /* 0x001c1f0083837589 */ /* 0x000fe800000e0000 */
[----:B------:R-:W3:Y:S01]  /*23740*/  SHFL.IDX PT, R142, R142, R2, 0x1c1f ;  /* 0x001c1f028e8e7589 */ /* 0x000ee200000e0000 */
[----:B--2---:R-:W-:-:S02]  /*23750*/  SEL R88, R122, R126, P0 ;  /* 0x0000007e7a587207 */ /* 0x004fc40000000000 */
[----:B------:R-:W-:Y:S01]  /*23760*/  SEL R122, R126, R122, P0 ;  /* 0x0000007a7e7a7207 */ /* 0x000fe20000000000 */
[----:B------:R-:W-:Y:S04]  /*23770*/  SHFL.IDX PT, R31, R31, R0, 0x1c1f ;  /* 0x001c1f001f1f7589 */ /* 0x000fe800000e0000 */
[----:B------:R-:W2:Y:S01]  /*23780*/  SHFL.IDX PT, R30, R30, R2, 0x1c1f ;  /* 0x001c1f021e1e7589 */ /* 0x000ea200000e0000 */
[----:B0-----:R-:W-:Y:S02]  /*23790*/  SEL R92, R125, R134, P0 ;  /* 0x000000867d5c7207 */ /* 0x001fe40000000000 */
[----:B------:R-:W-:Y:S01]  /*237a0*/  SEL R125, R134, R125, P0 ;  /* 0x0000007d867d7207 */ /* 0x000fe20000000000 */
[----:B------:R-:W-:Y:S04]  /*237b0*/  SHFL.IDX PT, R29, R29, R0, 0x1c1f ;  /* 0x001c1f001d1d7589 */ /* 0x000fe800000e0000 */
[----:B------:R-:W0:Y:S01]  /*237c0*/  SHFL.IDX PT, R28, R28, R2, 0x1c1f ;  /* 0x001c1f021c1c7589 */ /* 0x000e2200000e0000 */
[----:B-1----:R-:W-:-:S02]  /*237d0*/  SEL R96, R130, R129, P0 ;  /* 0x0000008182607207 */ /* 0x002fc40000000000 */
[----:B------:R-:W-:Y:S01]  /*237e0*/  SEL R129, R129, R130, P0 ;  /* 0x0000008281817207 */ /* 0x000fe20000000000 */
[----:B------:R1:W4:Y:S04]  /*237f0*/  SHFL.IDX PT, R63, R208, R0, 0x1c1f ;  /* 0x001c1f00d03f7589 */ /* 0x00032800000e0000 */
[----:B------:R1:W1:Y:S01]  /*23800*/  SHFL.IDX PT, R95, R95, R0, 0x1c1f ;  /* 0x001c1f005f5f7589 */ /* 0x00026200000e0000 */
[----:B---3--:R-:W-:Y:S02]  /*23810*/  SEL R99, R131, R142, P0 ;  /* 0x0000008e83637207 */ /* 0x008fe40000000000 */
[----:B------:R-:W-:Y:S01]  /*23820*/  SEL R131, R142, R131, P0 ;  /* 0x000000838e837207 */ /* 0x000fe20000000000 */
[----:B------:R3:W1:Y:S04]  /*23830*/  SHFL.IDX PT, R0, R209, R2, 0x1c1f ;  /* 0x001c1f02d1007589 */ /* 0x00066800000e0000 */
[----:B------:R3:W1:Y:S01]  /*23840*/  SHFL.IDX PT, R150, R150, R2, 0x1c1f ;  /* 0x001c1f0296967589 */ /* 0x00066200000e0000 */
[----:B--2---:R-:W-:-:S02]  /*23850*/  SEL R190, R31, R30, P0 ;  /* 0x0000001e1fbe7207 */ /* 0x004fc40000000000 */
[----:B------:R-:W-:Y:S02]  /*23860*/  SEL R191, R30, R31, P0 ;  /* 0x0000001f1ebf7207 */ /* 0x000fe40000000000 */
[----:B0-----:R-:W-:Y:S02]  /*23870*/  SEL R187, R29, R28, P0 ;  /* 0x0000001c1dbb7207 */ /* 0x001fe40000000000 */
[----:B---3--:R-:W-:-:S07]  /*23880*/  SEL R186, R28, R29, P0 ;  /* 0x0000001d1cba7207 */ /* 0x008fce0000000000 */
.L_x_3665:
[----:B------:R-:W2:Y:S01]  /*23890*/  LDL.LU R2, [R1+0x4] ;  /* 0x0000040001027983 */ /* 0x000ea20000300800 */
[----:B------:R-:W-:Y:S05]  /*238a0*/  WARPSYNC.ALL ;  /* 0x0000000000007948 */ /* 0x000fea0003800000 */
[----:B------:R-:W3:Y:S01]  /*238b0*/  LDL.LU R108, [R1+0x8] ;  /* 0x00000800016c7983 */ /* 0x000ee20000300800 */
        /* <DEDUP_REMOVED lines=10> */
[----:B------:R-:W4:Y:S04]  /*23960*/  LDL.LU R102, [R1+0x8c] ;  /* 0x00008c0001667983 */ /* 0x000f280000300800 */
[----:B------:R-:W4:Y:S01]  /*23970*/  LDL.LU R94, [R1+0x90] ;  /* 0x00009000015e7983 */ /* 0x000f220000300800 */
[----:B------:R-:W-:-:S02]  /*23980*/  F2FP.BF16.F32.PACK_AB R29, R27, R26 ;  /* 0x0000001a1b1d723e */ /* 0x000fc400000010ff */
[----:B------:R-:W-:Y:S01]  /*23990*/  F2FP.BF16.F32.PACK_AB R30, R201, R203 ;  /* 0x000000cbc91e723e */ /* 0x000fe200000010ff */
[----:B------:R-:W-:Y:S01]  /*239a0*/  BAR.SYNC.DEFER_BLOCKING 0x1, 0x100 ;  /* 0x0044000000007b1d */ /* 0x000fe20000010000 */
        /* <DEDUP_REMOVED lines=33> */
[----:B------:R-:W-:Y:S01]  /*23bc0*/  F2FP.BF16.F32.PACK_AB R41, R68, R62 ;  /* 0x0000003e4429723e */ /* 0x000fe200000010ff */
[----:B------:R0:W-:Y:S01]  /*23bd0*/  STSM.16.M88.4 [R225], R28 ;  /* 0x0000001ce1007844 */ /* 0x0001e20000000200 */
[----:B------:R-:W-:Y:S02]  /*23be0*/  F2FP.BF16.F32.PACK_AB R42, R172, R174 ;  /* 0x000000aeac2a723e */ /* 0x000fe400000010ff */
[----:B------:R-:W-:Y:S02]  /*23bf0*/  F2FP.BF16.F32.PACK_AB R43, R83, R79 ;  /* 0x0000004f532b723e */ /* 0x000fe400000010ff */
[----:B-1----:R-:W-:-:S03]  /*23c00*/  F2FP.BF16.F32.PACK_AB R12, R169, R171 ;  /* 0x000000aba90c723e */ /* 0x002fc600000010ff */
[----:B------:R1:W-:Y:S01]  /*23c10*/  STSM.16.M88.4 [R226], R40 ;  /* 0x00000028e2007844 */ /* 0x0003e20000000200 */
        /* <DEDUP_REMOVED lines=8> */
[----:B-1----:R-:W-:Y:S02]  /*23ca0*/  F2FP.BF16.F32.PACK_AB R40, R4, R3 ;  /* 0x000000030428723e */ /* 0x002fe400000010ff */
        /* <DEDUP_REMOVED lines=17> */
[----:B--2---:R0:W-:Y:S04]  /*23dc0*/  STSM.16.M88.4 [R2], R12 ;  /* 0x0000000c02007844 */ /* 0x0041e80000000200 */
[----:B0-----:R-:W2:Y:S01]  /*23dd0*/  LDL.LU R2, [R1+0x88] ;  /* 0x0000880001027983 */ /* 0x001ea20000300800 */
[----:B------:R-:W-:-:S02]  /*23de0*/  F2FP.BF16.F32.PACK_AB R12, R21, R20 ;  /* 0x00000014150c723e */ /* 0x000fc400000010ff */
[----:B------:R-:W-:Y:S01]  /*23df0*/  F2FP.BF16.F32.PACK_AB R14, R77, R73 ;  /* 0x000000494d0e723e */ /* 0x000fe200000010ff */
[----:B---3--:R0:W-:Y:S04]  /*23e00*/  STSM.16.M88.4 [R108], R28 ;  /* 0x0000001c6c007844 */ /* 0x0081e80000000200 */
[----:B----4-:R1:W-:Y:S01]  /*23e10*/  STSM.16.M88.4 [R106], R40 ;  /* 0x000000286a007844 */ /* 0x0103e20000000200 */
[----:B0-----:R-:W-:Y:S02]  /*23e20*/  SEL R28, R63, R0, P0 ;  /* 0x000000003f1c7207 */ /* 0x001fe40000000000 */
[----:B------:R-:W-:Y:S02]  /*23e30*/  SEL R30, R0, R63, P0 ;  /* 0x0000003f001e7207 */ /* 0x000fe40000000000 */
[----:B------:R-:W-:-:S02]  /*23e40*/  SEL R29, R95, R150, P0 ;  /* 0x000000965f1d7207 */ /* 0x000fc40000000000 */
[----:B------:R-:W-:Y:S02]  /*23e50*/  SEL R31, R150, R95, P0 ;  /* 0x0000005f961f7207 */ /* 0x000fe40000000000 */
[----:B------:R-:W-:Y:S02]  /*23e60*/  F2FP.BF16.F32.PACK_AB R13, R29, R28 ;  /* 0x0000001c1d0d723e */ /* 0x000fe400000010ff */
[----:B------:R-:W-:Y:S02]  /*23e70*/  F2FP.BF16.F32.PACK_AB R15, R31, R30 ;  /* 0x0000001e1f0f723e */ /* 0x000fe400000010ff */
[----:B------:R-:W-:Y:S02]  /*23e80*/  ISETP.NE.U32.AND P0, PT, RZ, UR4, PT ;  /* 0x00000004ff007c0c */ /* 0x000fe4000bf05070 */
[----:B-1----:R-:W-:Y:S01]  /*23e90*/  IADD3 R40, P1, R102, UR4, RZ ;  /* 0x0000000466287c10 */ /* 0x002fe2000ff3e0ff */
[----:B------:R0:W-:Y:S01]  /*23ea0*/  STSM.16.M88.4 [R105], R12 ;  /* 0x0000000c69007844 */ /* 0x0001e20000000200 */
[----:B------:R-:W-:Y:S01]  /*23eb0*/  BAR.SYNC.DEFER_BLOCKING 0x1, 0x100 ;  /* 0x0044000000007b1d */ /* 0x000fe20000010000 */
[----:B------:R-:W-:-:S02]  /*23ec0*/  ISETP.NE.AND.EX P0, PT, RZ, UR5, PT, P0 ;  /* 0x00000005ff007c0c */ /* 0x000fc4000bf05300 */
[----:B------:R-:W-:-:S11]  /*23ed0*/  IADD3.X R41, R94, UR5, RZ, P1, !PT ;  /* 0x000000055e297c10 */ /* 0x000fd60008ffe4ff */
[----:B------:R-:W5:Y:S01]  /*23ee0*/  @P0 LDG.E R11, desc[UR46][R40.64] ;  /* 0x0000002e280b0981 */ /* 0x000f62000c1e1900 */
[----:B------:R-:W-:-:S04]  /*23ef0*/  ISETP.NE.U32.AND P3, PT, RZ, UR6, PT ;  /* 0x00000006ff007c0c */ /* 0x000fc8000bf65070 */
[----:B------:R-:W-:-:S13]  /*23f00*/  ISETP.NE.AND.EX P3, PT, RZ, UR7, PT, P3 ;  /* 0x00000007ff007c0c */ /* 0x000fda000bf65330 */
[----:B0-----:R-:W-:Y:S01]  /*23f10*/  @P3 IADD3 R12, P1, R102, UR6, RZ ;  /* 0x00000006660c3c10 */ /* 0x001fe2000ff3e0ff */
[----:B------:R-:W-:Y:S02]  /*23f20*/  ULDC UR6, c[0x0][0xa88] ;  /* 0x0002a20000067ab9 */ /* 0x000fe40000000800 */
[----:B------:R-:W-:Y:S01]  /*23f30*/  IMAD.U32 R0, RZ, RZ, UR6 ;  /* 0x00000006ff007e24 */ /* 0x000fe2000f8e00ff */
[----:B------:R-:W-:Y:S01]  /*23f40*/  @P3 IADD3.X R13, R94, UR7, RZ, P1, !PT ;  /* 0x000000075e0d3c10 */ /* 0x000fe20008ffe4ff */
[----:B------:R-:W-:-:S04]  /*23f50*/  IMAD.MOV.U32 R94, RZ, RZ, 0x9b8 ;  /* 0x000009b8ff5e7424 */ /* 0x000fc800078e00ff */
[----:B------:R0:W5:Y:S01]  /*23f60*/  @P3 LDG.E R0, desc[UR46][R12.64] ;  /* 0x0000002e0c003981 */ /* 0x000162000c1e1900 */
[----:B------:R-:W-:-:S13]  /*23f70*/  ISETP.NE.AND P1, PT, R110, 0x1, PT ;  /* 0x000000016e00780c */ /* 0x000fda0003f25270 */
[----:B------:R-:W1:Y:S01]  /*23f80*/  @P1 LDC R63, c[0x0][0xbf0] ;  /* 0x0002fc00ff3f1b82 */ /* 0x000e620000000800 */
[----:B--2---:R-:W-:-:S07]  /*23f90*/  ISETP.GT.AND P2, PT, R2, 0x1, PT ;  /* 0x000000010200780c */ /* 0x004fce0003f44270 */
[----:B------:R-:W2:Y:S01]  /*23fa0*/  @P1 LDC R2, c[0x0][0xbec] ;  /* 0x0002fb00ff021b82 */ /* 0x000ea20000000800 */
[----:B------:R-:W-:-:S07]  /*23fb0*/  SEL R94, R94, 0x978, P2 ;  /* 0x000009785e5e7807 */ /* 0x000fce0001000000 */
[----:B------:R3:W4:Y:S08]  /*23fc0*/  LDC.64 R42, c[0x0][R94+0x220] ;  /* 0x000088005e2a7b82 */ /* 0x0007300000000a00 */
[----:B0-----:R3:W0:Y:S08]  /*23fd0*/  LDC.64 R12, c[0x0][R94+0x218] ;  /* 0x000086005e0c7b82 */ /* 0x0016300000000a00 */
[----:B------:R3:W0:Y:S01]  /*23fe0*/  LDC.64 R14, c[0x0][R94+0x228] ;  /* 0x00008a005e0e7b82 */ /* 0x0006220000000a00 */
[----:B-1----:R-:W-:Y:S05]  /*23ff0*/  @P3 BRA `(.L_x_3263) ;  /* 0x0000000000103947 */ /* 0x002fea0003800000 */
[----:B------:R-:W-:Y:S05]  /*24000*/  @!P0 BRA `(.L_x_3263) ;  /* 0x00000000000c8947 */ /* 0x000fea0003800000 */
[----:B-----5:R-:W3:Y:S04]  /*24010*/  LDG.E R0, desc[UR46][R40.64] ;  /* 0x0000002e28007981 */ /* 0x020ee8000c1e1900 */
[----:B------:R-:W3:Y:S02]  /*24020*/  LDG.E R40, desc[UR46][R40.64+0x4] ;  /* 0x0000042e28287981 */ /* 0x000ee4000c1e1900 */
[----:B---3--:R-:W-:-:S07]  /*24030*/  IMAD.IADD R0, R40, 0x1, -R0 ;  /* 0x0000000128007824 */ /* 0x008fce00078e0a00 */
.L_x_3263:
[----:B------:R-:W3:Y:S04]  /*24040*/  LDL R40, [R1+0x7c] ;  /* 0x00007c0001287983 */ /* 0x000ee80000100800 */
[----:B------:R-:W4:Y:S04]  /*24050*/  LDL.LU R41, [R1+0x80] ;  /* 0x0000800001297983 */ /* 0x000f280000300800 */
[----:B------:R-:W2:Y:S04]  /*24060*/  LDL.LU R95, [R1+0x94] ;  /* 0x00009400015f7983 */ /* 0x000ea80000300800 */
[----:B------:R-:W3:Y:S04]  /*24070*/  LDL R112, [R1+0x50] ;  /* 0x0000500001707983 */ /* 0x000ee80000100800 */
[----:B------:R-:W4:Y:S01]  /*24080*/  LDL R111, [R1+0xa4] ;  /* 0x0000a400016f7983 */ /* 0x000f220000100800 */
[----:B------:R-:W-:-:S03]  /*24090*/  ISETP.NE.U32.AND P0, PT, RZ, UR4, PT ;  /* 0x00000004ff007c0c */ /* 0x000fc6000bf05070 */
[----:B------:R-:W4:Y:S01]  /*240a0*/  LDL R117, [R1+0x1b0] ;  /* 0x0001b00001757983 */ /* 0x000f220000100800 */
[----:B------:R-:W-:-:S03]  /*240b0*/  ISETP.NE.AND.EX P0, PT, RZ, UR5, PT, P0 ;  /* 0x00000005ff007c0c */ /* 0x000fc6000bf05300 */
[----:B------:R-:W4:Y:S01]  /*240c0*/  LDL R116, [R1+0x124] ;  /* 0x0001240001747983 */ /* 0x000f220000100800 */
[-C--:B0-----:R-:W-:Y:S02]  /*240d0*/  IMAD R106, R13, R220.reuse, RZ ;  /* 0x000000dc0d6a7224 */ /* 0x081fe400078e02ff */
[----:B------:R-:W-:-:S04]  /*240e0*/  IMAD.WIDE.U32 R12, R12, R220, RZ ;  /* 0x000000dc0c0c7225 */ /* 0x000fc800078e00ff */
[----:B------:R-:W-:Y:S02]  /*240f0*/  IMAD.IADD R106, R13, 0x1, R106 ;  /* 0x000000010d6a7824 */ /* 0x000fe400078e026a */
[----:B-----5:R-:W-:Y:S01]  /*24100*/  IMAD R0, R0, R110, RZ ;  /* 0x0000006e00007224 */ /* 0x020fe200078e02ff */
[----:B--2---:R-:W-:Y:S02]  /*24110*/  SEL R105, R95, RZ, !P0 ;  /* 0x000000ff5f697207 */ /* 0x004fe40004000000 */
[----:B---3--:R-:W-:-:S05]  /*24120*/  IADD3 R102, R40, R112, RZ ;  /* 0x0000007028667210 */ /* 0x008fca0007ffe0ff */
[----:B------:R-:W-:-:S04]  /*24130*/  @P1 IMAD.HI.U32 R40, R102, R2, RZ ;  /* 0x0000000266281227 */ /* 0x000fc800078e00ff */
[----:B------:R-:W-:Y:S01]  /*24140*/  IMAD.MOV.U32 R2, RZ, RZ, R102 ;  /* 0x000000ffff027224 */ /* 0x000fe200078e0066 */
[----:B------:R-:W-:Y:S02]  /*24150*/  @P1 SHF.R.U32.HI R2, RZ, R63, R40 ;  /* 0x0000003fff021219 */ /* 0x000fe40000011628 */
[----:B----4-:R-:W-:Y:S02]  /*24160*/  SEL R63, R41, RZ, !P0 ;  /* 0x000000ff293f7207 */ /* 0x010fe40004000000 */
[----:B------:R0:W1:Y:S03]  /*24170*/  LDC.64 R40, c[0x0][R94+0x210] ;  /* 0x000084005e287b82 */ /* 0x0000660000000a00 */
[----:B------:R-:W-:-:S05]  /*24180*/  IMAD R43, R43, R63, RZ ;  /* 0x0000003f2b2b7224 */ /* 0x000fca00078e02ff */
[----:B0-----:R-:W0:Y:S01]  /*24190*/  LDC.64 R94, c[0x0][0xba8] ;  /* 0x0002ea00ff5e7b82 */ /* 0x001e220000000a00 */
[----:B------:R-:W-:Y:S01]  /*241a0*/  SEL R109, R111, RZ, P2 ;  /* 0x000000ff6f6d7207 */ /* 0x000fe20001000000 */
[C---:B------:R-:W-:Y:S02]  /*241b0*/  IMAD R105, R42.reuse, R105, R43 ;  /* 0x000000692a697224 */ /* 0x040fe400078e022b */
[----:B------:R-:W-:-:S04]  /*241c0*/  IMAD.WIDE.U32 R42, R42, R63, RZ ;  /* 0x0000003f2a2a7225 */ /* 0x000fc800078e00ff */
[-C--:B------:R-:W-:Y:S01]  /*241d0*/  IMAD R108, R15, R109.reuse, RZ ;  /* 0x0000006d0f6c7224 */ /* 0x080fe200078e02ff */
[----:B------:R-:W-:Y:S01]  /*241e0*/  IADD3 R42, P0, P3, R42, R12, R11 ;  /* 0x0000000c2a2a7210 */ /* 0x000fe20007b1e00b */
[----:B------:R-:W-:-:S04]  /*241f0*/  IMAD.WIDE.U32 R14, R14, R109, RZ ;  /* 0x0000006d0e0e7225 */ /* 0x000fc800078e00ff */
[----:B------:R-:W-:Y:S01]  /*24200*/  IMAD.IADD R105, R43, 0x1, R105 ;  /* 0x000000012b697824 */ /* 0x000fe200078e0269 */
[----:B------:R-:W-:Y:S02]  /*24210*/  IADD3 R14, P4, P5, R2, R42, R14 ;  /* 0x0000002a020e7210 */ /* 0x000fe40007d9e00e */
[----:B------:R-:W-:Y:S01]  /*24220*/  SHF.R.S32.HI R42, RZ, 0x1f, R11 ;  /* 0x0000001fff2a7819 */ /* 0x000fe2000001140b */
[----:B------:R-:W-:Y:S01]  /*24230*/  IMAD.IADD R108, R15, 0x1, R108 ;  /* 0x000000010f6c7824 */ /* 0x000fe200078e026c */
[----:B------:R-:W-:Y:S02]  /*24240*/  SHF.R.S32.HI R12, RZ, 0x1f, R2 ;  /* 0x0000001fff0c7819 */ /* 0x000fe40000011402 */
[----:B------:R-:W-:Y:S01]  /*24250*/  IADD3.X R105, R105, R106, R42, P0, P3 ;  /* 0x0000006a69697210 */ /* 0x000fe200007e642a */
[----:B0-----:R-:W0:Y:S03]  /*24260*/  @!P2 LDC R94, c[0x0][0xb50] ;  /* 0x0002d400ff5eab82 */ /* 0x001e260000000800 */
[----:B------:R-:W-:Y:S01]  /*24270*/  IADD3.X R15, R12, R105, R108, P4, P5 ;  /* 0x000000690c0f7210 */ /* 0x000fe200027ea46c */
[----:B------:R-:W-:-:S04]  /*24280*/  IMAD.MOV R12, RZ, RZ, -R2 ;  /* 0x000000ffff0c7224 */ /* 0x000fc800078e0a02 */
[----:B------:R-:W2:Y:S01]  /*24290*/  @!P2 LDC R95, c[0x0][0xb54] ;  /* 0x0002d500ff5fab82 */ /* 0x000ea20000000800 */
[----:B------:R-:W-:-:S05]  /*242a0*/  IMAD R12, R110, R12, R102 ;  /* 0x0000000c6e0c7224 */ /* 0x000fca00078e0266 */
[----:B------:R-:W-:Y:S01]  /*242b0*/  SHF.R.S32.HI R2, RZ, 0x1f, R12 ;  /* 0x0000001fff027819 */ /* 0x000fe2000001140c */
[-C--:B-1----:R-:W-:Y:S02]  /*242c0*/  IMAD R13, R41, R12.reuse, RZ ;  /* 0x0000000c290d7224 */ /* 0x082fe400078e02ff */
[----:B------:R-:W-:-:S04]  /*242d0*/  IMAD.WIDE.U32 R14, R40, R12, R14 ;  /* 0x0000000c280e7225 */ /* 0x000fc800078e000e */
[----:B------:R-:W-:Y:S01]  /*242e0*/  IMAD R2, R40, R2, R13 ;  /* 0x0000000228027224 */ /* 0x000fe200078e020d */
[----:B0-----:R-:W-:-:S04]  /*242f0*/  LEA R94, P0, R14, R94, 0x2 ;  /* 0x0000005e0e5e7211 */ /* 0x001fc800078010ff */
[----:B------:R-:W-:-:S04]  /*24300*/  IADD3 R2, R15, R2, RZ ;  /* 0x000000020f027210 */ /* 0x000fc80007ffe0ff */
[----:B--2---:R-:W-:Y:S01]  /*24310*/  LEA.HI.X R2, R14, R95, R2, 0x2, P0 ;  /* 0x0000005f0e027211 */ /* 0x004fe200000f1402 */
[----:B------:R-:W-:Y:S01]  /*24320*/  SHFL.IDX PT, R12, R94, RZ, 0x1c1f ;  /* 0x001c1fff5e0c7589 */ /* 0x000fe200000e0000 */
[----:B------:R-:W-:-:S03]  /*24330*/  IMAD.IADD R43, R117, 0x1, R112 ;  /* 0x00000001752b7824 */ /* 0x000fc600078e0270 */
[----:B------:R-:W0:Y:S04]  /*24340*/  SHFL.IDX PT, R13, R2, RZ, 0x1c1f ;  /* 0x001c1fff020d7589 */ /* 0x000e2800000e0000 */
[----:B------:R-:W-:Y:S04]  /*24350*/  SHFL.IDX PT, R14, R94, 0x1, 0x1c1f ;  /* 0x003c1f005e0e7f89 */ /* 0x000fe800000e0000 */
[----:B------:R1:W2:Y:S01]  /*24360*/  SHFL.IDX PT, R15, R2, 0x1, 0x1c1f ;  /* 0x003c1f00020f7f89 */ /* 0x0002a200000e0000 */
[----:B------:R-:W-:Y:S01]  /*24370*/  LOP3.LUT P0, RZ, R116, 0x3, RZ, 0xc0, !PT ;  /* 0x0000000374ff7812 */ /* 0x000fe2000780c0ff */
[----:B-1----:R-:W-:-:S03]  /*24380*/  VIADD R2, R43, 0x8 ;  /* 0x000000082b027836 */ /* 0x002fc60000000000 */
[-C--:B------:R-:W-:Y:S02]  /*24390*/  ISETP.GE.OR P3, PT, R43, R0.reuse, P0 ;  /* 0x000000002b00720c */ /* 0x080fe40000766670 */
[----:B------:R-:W-:-:S11]  /*243a0*/  ISETP.GE.OR P0, PT, R2, R0, P0 ;  /* 0x000000000200720c */ /* 0x000fd60000706670 */
[----:B0-----:R0:W-:Y:S04]  /*243b0*/  @!P3 ST.E desc[UR46][R12.64], R167 ;  /* 0x000000a70c00b985 */ /* 0x0011e8000c10192e */
[----:B--2---:R0:W-:Y:S01]  /*243c0*/  @!P0 ST.E desc[UR46][R14.64], R166 ;  /* 0x000000a60e008985 */ /* 0x0041e2000c10192e */
[----:B------:R-:W-:Y:S05]  /*243d0*/  @P2 BRA `(.L_x_3264) ;  /* 0x00000010004c2947 */ /* 0x000fea0003800000 */
[----:B------:R-:W1:Y:S01]  /*243e0*/  S2R R116, SR_TID.X ;  /* 0x0000000000747919 */ /* 0x000e620000002100 */
[----:B0-----:R-:W0:Y:S01]  /*243f0*/  @P1 LDC R13, c[0x0][0xbec] ;  /* 0x0002fb00ff0d1b82 */ /* 0x001e220000000800 */
[----:B------:R-:W-:-:S07]  /*24400*/  ULDC.64 UR4, c[0x0][0xaa0] ;  /* 0x0002a80000047ab9 */ /* 0x000fce0000000a00 */
[----:B------:R-:W2:Y:S01]  /*24410*/  @P1 LDC R15, c[0x0][0xbf0] ;  /* 0x0002fc00ff0f1b82 */ /* 0x000ea20000000800 */
[----:B-1----:R-:W-:-:S05]  /*24420*/  VIADD R8, R116, 0xffffff80 ;  /* 0xffffff8074087836 */ /* 0x002fca0000000000 */
[----:B------:R-:W-:-:S04]  /*24430*/  SHF.R.S32.HI R3, RZ, 0x1f, R8 ;  /* 0x0000001fff037819 */ /* 0x000fc80000011408 */
[----:B------:R-:W-:-:S04]  /*24440*/  LEA.HI R3, R3, R8, RZ, 0x3 ;  /* 0x0000000803037211 */ /* 0x000fc800078f18ff */
[----:B------:R-:W-:-:S05]  /*24450*/  LOP3.LUT R3, R3, 0xfffffff8, RZ, 0xc0, !PT ;  /* 0xfffffff803037812 */ /* 0x000fca00078ec0ff */
[----:B------:R-:W-:-:S04]  /*24460*/  IMAD.IADD R8, R8, 0x1, -R3 ;  /* 0x0000000108087824 */ /* 0x000fc800078e0a03 */
[----:B------:R-:W-:-:S05]  /*24470*/  IMAD R3, R219, 0x8, R8 ;  /* 0x00000008db037824 */ /* 0x000fca00078e0208 */
[----:B------:R-:W-:-:S05]  /*24480*/  SHF.L.U32 R3, R3, 0x3, RZ ;  /* 0x0000000303037819 */ /* 0x000fca00000006ff */
[----:B------:R-:W-:-:S03]  /*24490*/  IMAD.WIDE R38, R3, 0x2, R38 ;  /* 0x0000000203267825 */ /* 0x000fc600078e0226 */
[C---:B------:R-:W-:Y:S02]  /*244a0*/  IADD3 R49, P5, R38.reuse, 0x5000, RZ ;  /* 0x0000500026317810 */ /* 0x040fe40007fbe0ff */
[C---:B------:R-:W-:Y:S02]  /*244b0*/  IADD3 R25, P0, R38.reuse, 0x1000, RZ ;  /* 0x0000100026197810 */ /* 0x040fe40007f1e0ff */
[----:B------:R-:W-:Y:S02]  /*244c0*/  LOP3.LUT R48, R49, 0x380, RZ, 0xc0, !PT ;  /* 0x0000038031307812 */ /* 0x000fe400078ec0ff */
[C---:B------:R-:W-:Y:S02]  /*244d0*/  IADD3 R29, P2, R38.reuse, 0x2000, RZ ;  /* 0x00002000261d7810 */ /* 0x040fe40007f5e0ff */
[C---:B------:R-:W-:Y:S02]  /*244e0*/  IADD3 R37, P3, R38.reuse, 0x3000, RZ ;  /* 0x0000300026257810 */ /* 0x040fe40007f7e0ff */
[----:B------:R-:W-:-:S02]  /*244f0*/  IADD3 R45, P4, R38, 0x4000, RZ ;  /* 0x00004000262d7810 */ /* 0x000fc40007f9e0ff */
[----:B------:R-:W-:Y:S02]  /*24500*/  SHF.R.U64 R48, R48, 0x3, RZ ;  /* 0x0000000330307819 */ /* 0x000fe400000012ff */
[----:B------:R-:W-:Y:S02]  /*24510*/  LOP3.LUT R24, R25, 0x380, RZ, 0xc0, !PT ;  /* 0x0000038019187812 */ /* 0x000fe400078ec0ff */
[----:B------:R-:W-:Y:S02]  /*24520*/  LOP3.LUT R28, R29, 0x380, RZ, 0xc0, !PT ;  /* 0x000003801d1c7812 */ /* 0x000fe400078ec0ff */
[----:B------:R-:W-:Y:S02]  /*24530*/  LOP3.LUT R36, R37, 0x380, RZ, 0xc0, !PT ;  /* 0x0000038025247812 */ /* 0x000fe400078ec0ff */
[----:B------:R-:W-:Y:S02]  /*24540*/  LOP3.LUT R44, R45, 0x380, RZ, 0xc0, !PT ;  /* 0x000003802d2c7812 */ /* 0x000fe400078ec0ff */
[----:B------:R-:W-:Y:S01]  /*24550*/  LOP3.LUT R48, R48, R49, RZ, 0x3c, !PT ;  /* 0x0000003130307212 */ /* 0x000fe200078e3cff */
[----:B------:R-:W-:Y:S01]  /*24560*/  IMAD.X R49, RZ, RZ, R39, P5 ;  /* 0x000000ffff317224 */ /* 0x000fe200028e0627 */
[----:B------:R-:W-:-:S02]  /*24570*/  SHF.R.U64 R24, R24, 0x3, RZ ;  /* 0x0000000318187819 */ /* 0x000fc400000012ff */
[----:B------:R-:W-:Y:S02]  /*24580*/  SHF.R.U64 R28, R28, 0x3, RZ ;  /* 0x000000031c1c7819 */ /* 0x000fe400000012ff */
[----:B------:R-:W-:Y:S01]  /*24590*/  SHF.R.U64 R36, R36, 0x3, RZ ;  /* 0x0000000324247819 */ /* 0x000fe200000012ff */
[----:B------:R-:W-:Y:S01]  /*245a0*/  IMAD R42, R42, UR4, RZ ;  /* 0x000000042a2a7c24 */ /* 0x000fe2000f8e02ff */
[----:B------:R-:W-:Y:S01]  /*245b0*/  SHF.R.U64 R44, R44, 0x3, RZ ;  /* 0x000000032c2c7819 */ /* 0x000fe200000012ff */
[----:B------:R-:W5:Y:S01]  /*245c0*/  LD.E.128 R48, desc[UR46][R48.64] ;  /* 0x0000002e30307980 */ /* 0x000f62000c101d00 */
[----:B------:R-:W-:Y:S02]  /*245d0*/  IADD3 R73, P5, R38, 0xa000, RZ ;  /* 0x0000a00026497810 */ /* 0x000fe40007fbe0ff */
        /* <DEDUP_REMOVED lines=8> */
[----:B------:R-:W-:-:S02]  /*24660*/  LOP3.LUT R72, R73, 0x380, RZ, 0xc0, !PT ;  /* 0x0000038049487812 */ /* 0x000fc400078ec0ff */
[C---:B------:R-:W-:Y:S01]  /*24670*/  LOP3.LUT R5, R38.reuse, 0x380, RZ, 0xc0, !PT ;  /* 0x0000038026057812 */ /* 0x040fe200078ec0ff */
[----:B------:R-:W-:Y:S01]  /*24680*/  IMAD R9, R11, UR5, R42 ;  /* 0x000000050b097c24 */ /* 0x000fe2000f8e022a */
[C---:B------:R-:W-:Y:S01]  /*24690*/  IADD3 R53, P0, R38.reuse, 0x6000, RZ ;  /* 0x0000600026357810 */ /* 0x040fe20007f1e0ff */
[----:B------:R-:W5:Y:S01]  /*246a0*/  LD.E.128 R24, desc[UR46][R24.64] ;  /* 0x0000002e18187980 */ /* 0x000f62000c101d00 */
[C---:B------:R-:W-:Y:S02]  /*246b0*/  IADD3 R57, P2, R38.reuse, 0x7000, RZ ;  /* 0x0000700026397810 */ /* 0x040fe40007f5e0ff */
[C---:B------:R-:W-:Y:S01]  /*246c0*/  IADD3 R65, P3, R38.reuse, 0x8000, RZ ;  /* 0x0000800026417810 */ /* 0x040fe20007f7e0ff */
[----:B------:R-:W5:Y:S01]  /*246d0*/  LD.E.128 R28, desc[UR46][R28.64] ;  /* 0x0000002e1c1c7980 */ /* 0x000f62000c101d00 */
[----:B------:R-:W-:Y:S02]  /*246e0*/  IADD3 R69, P4, R38, 0x9000, RZ ;  /* 0x0000900026457810 */ /* 0x000fe40007f9e0ff */
[----:B------:R-:W-:Y:S01]  /*246f0*/  SHF.R.U64 R72, R72, 0x3, RZ ;  /* 0x0000000348487819 */ /* 0x000fe200000012ff */
[----:B------:R-:W5:Y:S01]  /*24700*/  LD.E.128 R44, desc[UR46][R44.64] ;  /* 0x0000002e2c2c7980 */ /* 0x000f62000c101d00 */
[----:B------:R-:W-:-:S02]  /*24710*/  LOP3.LUT R52, R53, 0x380, RZ, 0xc0, !PT ;  /* 0x0000038035347812 */ /* 0x000fc400078ec0ff */
[----:B------:R-:W-:Y:S02]  /*24720*/  LOP3.LUT R56, R57, 0x380, RZ, 0xc0, !PT ;  /* 0x0000038039387812 */ /* 0x000fe400078ec0ff */
[----:B------:R-:W-:Y:S02]  /*24730*/  LOP3.LUT R64, R65, 0x380, RZ, 0xc0, !PT ;  /* 0x0000038041407812 */ /* 0x000fe400078ec0ff */
[----:B------:R-:W-:Y:S02]  /*24740*/  LOP3.LUT R68, R69, 0x380, RZ, 0xc0, !PT ;  /* 0x0000038045447812 */ /* 0x000fe400078ec0ff */
[----:B------:R-:W-:Y:S01]  /*24750*/  LOP3.LUT R72, R72, R73, RZ, 0x3c, !PT ;  /* 0x0000004948487212 */ /* 0x000fe200078e3cff */
[----:B------:R-:W-:Y:S01]  /*24760*/  IMAD.X R73, RZ, RZ, R39, P5 ;  /* 0x000000ffff497224 */ /* 0x000fe200028e0627 */
[----:B------:R-:W-:Y:S02]  /*24770*/  SHF.R.U64 R52, R52, 0x3, RZ ;  /* 0x0000000334347819 */ /* 0x000fe400000012ff */
[----:B------:R-:W-:-:S02]  /*24780*/  SHF.R.U64 R56, R56, 0x3, RZ ;  /* 0x0000000338387819 */ /* 0x000fc400000012ff */
[----:B------:R-:W-:Y:S01]  /*24790*/  SHF.R.U64 R64, R64, 0x3, RZ ;  /* 0x0000000340407819 */ /* 0x000fe200000012ff */
[----:B------:R-:W5:Y:S01]  /*247a0*/  LD.E.128 R72, desc[UR46][R72.64] ;  /* 0x0000002e48487980 */ /* 0x000f62000c101d00 */
[----:B------:R-:W-:Y:S02]  /*247b0*/  SHF.R.U64 R68, R68, 0x3, RZ ;  /* 0x0000000344447819 */ /* 0x000fe400000012ff */
[----:B------:R-:W-:Y:S02]  /*247c0*/  IADD3 R3, P5, R38, 0xf000, RZ ;  /* 0x0000f00026037810 */ /* 0x000fe40007fbe0ff */
[----:B------:R-:W-:Y:S02]  /*247d0*/  LOP3.LUT R52, R52, R53, RZ, 0x3c, !PT ;  /* 0x0000003534347212 */ /* 0x000fe400078e3cff */
[----:B------:R-:W-:Y:S01]  /*247e0*/  LOP3.LUT R56, R56, R57, RZ, 0x3c, !PT ;  /* 0x0000003938387212 */ /* 0x000fe200078e3cff */
[--C-:B------:R-:W-:Y:S01]  /*247f0*/  IMAD.X R57, RZ, RZ, R39.reuse, P2 ;  /* 0x000000ffff397224 */ /* 0x100fe200010e0627 */
[----:B------:R-:W-:Y:S01]  /*24800*/  LOP3.LUT R64, R64, R65, RZ, 0x3c, !PT ;  /* 0x0000004140407212 */ /* 0x000fe200078e3cff */
[--C-:B------:R-:W-:Y:S01]  /*24810*/  IMAD.X R65, RZ, RZ, R39.reuse, P3 ;  /* 0x000000ffff417224 */ /* 0x100fe200018e0627 */
[----:B------:R-:W-:Y:S01]  /*24820*/  LOP3.LUT R68, R68, R69, RZ, 0x3c, !PT ;  /* 0x0000004544447212 */ /* 0x000fe200078e3cff */
[--C-:B------:R-:W-:Y:S01]  /*24830*/  IMAD.X R69, RZ, RZ, R39.reuse, P4 ;  /* 0x000000ffff457224 */ /* 0x100fe200020e0627 */
[----:B------:R-:W-:Y:S01]  /*24840*/  LOP3.LUT R2, R3, 0x380, RZ, 0xc0, !PT ;  /* 0x0000038003027812 */ /* 0x000fe200078ec0ff */
[----:B------:R-:W-:Y:S01]  /*24850*/  IMAD.X R93, RZ, RZ, R39, P5 ;  /* 0x000000ffff5d7224 */ /* 0x000fe200028e0627 */
[----:B------:R-:W-:Y:S01]  /*24860*/  IADD3.X R53, RZ, R39, RZ, P0, !PT ;  /* 0x00000027ff357210 */ /* 0x000fe200007fe4ff */
[----:B------:R-:W5:Y:S01]  /*24870*/  LD.E.128 R56, desc[UR46][R56.64] ;  /* 0x0000002e38387980 */ /* 0x000f62000c101d00 */
[----:B------:R-:W-:-:S02]  /*24880*/  IADD3 R77, P0, R38, 0xb000, RZ ;  /* 0x0000b000264d7810 */ /* 0x000fc40007f1e0ff */
[C---:B------:R-:W-:Y:S01]  /*24890*/  IADD3 R81, P2, R38.reuse, 0xc000, RZ ;  /* 0x0000c00026517810 */ /* 0x040fe20007f5e0ff */
[----:B------:R-:W5:Y:S01]  /*248a0*/  LD.E.128 R64, desc[UR46][R64.64] ;  /* 0x0000002e40407980 */ /* 0x000f62000c101d00 */
[C---:B------:R-:W-:Y:S02]  /*248b0*/  IADD3 R85, P3, R38.reuse, 0xd000, RZ ;  /* 0x0000d00026557810 */ /* 0x040fe40007f7e0ff */
[----:B------:R-:W-:Y:S01]  /*248c0*/  IADD3 R89, P4, R38, 0xe000, RZ ;  /* 0x0000e00026597810 */ /* 0x000fe20007f9e0ff */
[----:B------:R-:W5:Y:S01]  /*248d0*/  LD.E.128 R52, desc[UR46][R52.64] ;  /* 0x0000002e34347980 */ /* 0x000f62000c101d00 */
[----:B------:R-:W-:Y:S02]  /*248e0*/  SHF.R.U64 R2, R2, 0x3, RZ ;  /* 0x0000000302027819 */ /* 0x000fe400000012ff */
[----:B------:R-:W-:Y:S01]  /*248f0*/  LOP3.LUT R76, R77, 0x380, RZ, 0xc0, !PT ;  /* 0x000003804d4c7812 */ /* 0x000fe200078ec0ff */
[----:B------:R-:W5:Y:S01]  /*24900*/  LD.E.128 R68, desc[UR46][R68.64] ;  /* 0x0000002e44447980 */ /* 0x000f62000c101d00 */
[----:B------:R-:W-:-:S02]  /*24910*/  LOP3.LUT R80, R81, 0x380, RZ, 0xc0, !PT ;  /* 0x0000038051507812 */ /* 0x000fc400078ec0ff */
[----:B------:R-:W-:Y:S02]  /*24920*/  LOP3.LUT R84, R85, 0x380, RZ, 0xc0, !PT ;  /* 0x0000038055547812 */ /* 0x000fe400078ec0ff */
[----:B------:R-:W-:Y:S02]  /*24930*/  LOP3.LUT R88, R89, 0x380, RZ, 0xc0, !PT ;  /* 0x0000038059587812 */ /* 0x000fe400078ec0ff */
[----:B------:R-:W-:Y:S01]  /*24940*/  LOP3.LUT R92, R2, R3, RZ, 0x3c, !PT ;  /* 0x00000003025c7212 */ /* 0x000fe200078e3cff */
[----:B------:R-:W-:Y:S01]  /*24950*/  IMAD.WIDE.U32 R2, R11, UR4, RZ ;  /* 0x000000040b027c25 */ /* 0x000fe2000f8e00ff */
[----:B------:R-:W-:Y:S01]  /*24960*/  SHF.R.U64 R76, R76, 0x3, RZ ;  /* 0x000000034c4c7819 */ /* 0x000fe200000012ff */
[----:B------:R-:W-:Y:S01]  /*24970*/  ULDC.64 UR4, c[0x0][0xae8] ;  /* 0x0002ba0000047ab9 */ /* 0x000fe20000000a00 */
[----:B------:R-:W-:Y:S02]  /*24980*/  SHF.R.U64 R80, R80, 0x3, RZ ;  /* 0x0000000350507819 */ /* 0x000fe400000012ff */
[----:B------:R-:W-:-:S02]  /*24990*/  SHF.R.U64 R84, R84, 0x3, RZ ;  /* 0x0000000354547819 */ /* 0x000fc400000012ff */
[----:B------:R-:W-:Y:S02]  /*249a0*/  SHF.R.U64 R88, R88, 0x3, RZ ;  /* 0x0000000358587819 */ /* 0x000fe400000012ff */
[----:B------:R-:W-:Y:S01]  /*249b0*/  SHF.R.U64 R5, R5, 0x3, RZ ;  /* 0x0000000305057819 */ /* 0x000fe200000012ff */
[----:B------:R-:W-:Y:S01]  /*249c0*/  IMAD.IADD R3, R3, 0x1, R9 ;  /* 0x0000000103037824 */ /* 0x000fe200078e0209 */
[----:B------:R-:W-:Y:S01]  /*249d0*/  LEA R12, R8, R219, 0x5 ;  /* 0x000000db080c7211 */ /* 0x000fe200078e28ff */
[----:B------:R-:W5:Y:S01]  /*249e0*/  LD.E.128 R92, desc[UR46][R92.64] ;  /* 0x0000002e5c5c7980 */ /* 0x000f62000c101d00 */
[----:B------:R-:W-:Y:S01]  /*249f0*/  LOP3.LUT R76, R76, R77, RZ, 0x3c, !PT ;  /* 0x0000004d4c4c7212 */ /* 0x000fe200078e3cff */
[--C-:B------:R-:W-:Y:S01]  /*24a00*/  IMAD.X R77, RZ, RZ, R39.reuse, P0 ;  /* 0x000000ffff4d7224 */ /* 0x100fe200000e0627 */
[----:B------:R-:W-:Y:S02]  /*24a10*/  LOP3.LUT R80, R80, R81, RZ, 0x3c, !PT ;  /* 0x0000005150507212 */ /* 0x000fe400078e3cff */
[----:B------:R-:W-:Y:S01]  /*24a20*/  LOP3.LUT R84, R84, R85, RZ, 0x3c, !PT ;  /* 0x0000005554547212 */ /* 0x000fe200078e3cff */
[--C-:B------:R-:W-:Y:S01]  /*24a30*/  IMAD.X R85, RZ, RZ, R39.reuse, P3 ;  /* 0x000000ffff557224 */ /* 0x100fe200018e0627 */
[----:B------:R-:W-:Y:S01]  /*24a40*/  LOP3.LUT R88, R88, R89, RZ, 0x3c, !PT ;  /* 0x0000005958587212 */ /* 0x000fe200078e3cff */
[--C-:B------:R-:W-:Y:S01]  /*24a50*/  IMAD.X R89, RZ, RZ, R39.reuse, P4 ;  /* 0x000000ffff597224 */ /* 0x100fe200020e0627 */
[----:B------:R-:W-:Y:S01]  /*24a60*/  LOP3.LUT R4, R5, R38, RZ, 0x3c, !PT ;  /* 0x0000002605047212 */ /* 0x000fe200078e3cff */
[----:B------:R-:W-:Y:S01]  /*24a70*/  IMAD.MOV.U32 R5, RZ, RZ, R39 ;  /* 0x000000ffff057224 */ /* 0x000fe200078e0027 */
[----:B------:R-:W-:Y:S01]  /*24a80*/  IADD3.X R81, RZ, R39, RZ, P2, !PT ;  /* 0x00000027ff517210 */ /* 0x000fe200017fe4ff */
[----:B------:R-:W-:Y:S01]  /*24a90*/  IMAD.WIDE.U32 R2, R220, UR4, R2 ;  /* 0x00000004dc027c25 */ /* 0x000fe2000f8e0002 */
[----:B------:R-:W-:Y:S01]  /*24aa0*/  SHF.R.S32.HI R10, RZ, 0x1f, R63 ;  /* 0x0000001fff0a7819 */ /* 0x000fe2000001143f */
[----:B------:R-:W5:Y:S02]  /*24ab0*/  LD.E.128 R36, desc[UR46][R36.64] ;  /* 0x0000002e24247980 */ /* 0x000f64000c101d00 */
[----:B------:R-:W-:-:S02]  /*24ac0*/  IMAD.IADD R12, R112, 0x1, R12 ;  /* 0x00000001700c7824 */ /* 0x000fc400078e020c */
[----:B------:R-:W5:Y:S01]  /*24ad0*/  LD.E.128 R4, desc[UR46][R4.64] ;  /* 0x0000002e04047980 */ /* 0x000f62000c101d00 */
[----:B------:R-:W-:Y:S01]  /*24ae0*/  IMAD R3, R220, UR5, R3 ;  /* 0x00000005dc037c24 */ /* 0x000fe2000f8e0203 */
[----:B------:R-:W-:Y:S01]  /*24af0*/  ULDC.64 UR4, c[0x0][0xaf0] ;  /* 0x0002bc0000047ab9 */ /* 0x000fe20000000a00 */
[----:B0-----:R-:W-:Y:S01]  /*24b00*/  @P1 IMAD.HI.U32 R8, R12, R13, RZ ;  /* 0x0000000d0c081227 */ /* 0x001fe200078e00ff */
[----:B------:R-:W5:Y:S04]  /*24b10*/  LD.E.128 R76, desc[UR46][R76.64] ;  /* 0x0000002e4c4c7980 */ /* 0x000f68000c101d00 */
[----:B------:R-:W5:Y:S01]  /*24b20*/  LD.E.128 R80, desc[UR46][R80.64] ;  /* 0x0000002e50507980 */ /* 0x000f62000c101d00 */
[----:B------:R-:W-:-:S03]  /*24b30*/  IMAD R10, R10, UR4, RZ ;  /* 0x000000040a0a7c24 */ /* 0x000fc6000f8e02ff */
        /* <DEDUP_REMOVED lines=8> */
[----:B------:R-:W-:Y:S01]  /*24bc0*/  IMAD.MOV.U32 R9, RZ, RZ, R12 ;  /* 0x000000ffff097224 */ /* 0x000fe200078e000c */
[----:B--2---:R-:W-:Y:S01]  /*24bd0*/  @P1 SHF.R.U32.HI R9, RZ, R15, R8 ;  /* 0x0000000fff091219 */ /* 0x004fe20000011608 */
[----:B------:R-:W-:-:S02]  /*24be0*/  IMAD R11, R63, UR5, R10 ;  /* 0x000000053f0b7c24 */ /* 0x000fc4000f8e020a */
[----:B------:R-:W-:Y:S01]  /*24bf0*/  IMAD.WIDE.U32 R2, R63, UR4, R2 ;  /* 0x000000043f027c25 */ /* 0x000fe2000f8e0002 */
[----:B------:R-:W-:Y:S01]  /*24c00*/  SHF.R.S32.HI R8, RZ, 0x1f, R9 ;  /* 0x0000001fff087819 */ /* 0x000fe20000011409 */
[----:B------:R-:W-:Y:S02]  /*24c10*/  ULDC.64 UR4, c[0x0][0xae0] ;  /* 0x0002b80000047ab9 */ /* 0x000fe40000000a00 */
[----:B------:R-:W-:Y:S02]  /*24c20*/  IMAD.IADD R3, R3, 0x1, R11 ;  /* 0x0000000103037824 */ /* 0x000fe400078e020b */
[----:B------:R-:W-:Y:S02]  /*24c30*/  IMAD.MOV R11, RZ, RZ, -R9 ;  /* 0x000000ffff0b7224 */ /* 0x000fe400078e0a09 */
[----:B------:R-:W-:Y:S02]  /*24c40*/  IMAD R10, R8, UR4, RZ ;  /* 0x00000004080a7c24 */ /* 0x000fe4000f8e02ff */
[----:B------:R-:W-:-:S02]  /*24c50*/  IMAD R11, R110, R11, R12 ;  /* 0x0000000b6e0b7224 */ /* 0x000fc400078e020c */
[----:B------:R-:W-:Y:S02]  /*24c60*/  VIADD R8, R23, 0x38820 ;  /* 0x0003882017087836 */ /* 0x000fe40000000000 */
[----:B------:R-:W-:-:S04]  /*24c70*/  IMAD.WIDE.U32 R2, R9, UR4, R2 ;  /* 0x0000000409027c25 */ /* 0x000fc8000f8e0002 */
[----:B------:R-:W-:Y:S01]  /*24c80*/  IMAD R13, R9, UR5, R10 ;  /* 0x00000005090d7c24 */ /* 0x000fe2000f8e020a */
[----:B------:R-:W-:Y:S01]  /*24c90*/  PRMT R8, RZ, 0x654, R8 ;  /* 0x00000654ff087816 */ /* 0x000fe20000000008 */
[----:B------:R-:W-:Y:S01]  /*24ca0*/  ULDC.64 UR4, c[0x0][0xad8] ;  /* 0x0002b60000047ab9 */ /* 0x000fe20000000a00 */
[----:B------:R-:W-:Y:S02]  /*24cb0*/  SHF.R.S32.HI R9, RZ, 0x1f, R11 ;  /* 0x0000001fff097819 */ /* 0x000fe4000001140b */
[----:B------:R-:W-:Y:S01]  /*24cc0*/  IADD3 R3, R3, R13, RZ ;  /* 0x0000000d03037210 */ /* 0x000fe20007ffe0ff */
[----:B0-----:R0:W-:Y:S02]  /*24cd0*/  SYNCS.ARRIVE.TRANS64.RED.A1T0 RZ, [R8+URZ], RZ ;  /* 0x000000ff08ff79a7 */ /* 0x0011e4000810043f */
[----:B------:R-:W-:-:S04]  /*24ce0*/  IMAD.WIDE.U32 R2, R11, UR4, R2 ;  /* 0x000000040b027c25 */ /* 0x000fc8000f8e0002 */
[----:B0-----:R-:W-:-:S04]  /*24cf0*/  IMAD R8, R9, UR4, RZ ;  /* 0x0000000409087c24 */ /* 0x001fc8000f8e02ff */
[----:B------:R-:W-:Y:S01]  /*24d00*/  IMAD R11, R11, UR5, R8 ;  /* 0x000000050b0b7c24 */ /* 0x000fe2000f8e0208 */
[----:B------:R-:W-:Y:S02]  /*24d10*/  ULDC.64 UR4, c[0x0][0xa80] ;  /* 0x0002a00000047ab9 */ /* 0x000fe40000000a00 */
[----:B------:R-:W-:Y:S01]  /*24d20*/  LEA R20, P0, R2, UR4, 0x1 ;  /* 0x0000000402147c11 */ /* 0x000fe2000f8008ff */
[----:B------:R-:W-:Y:S01]  /*24d30*/  IMAD.IADD R3, R3, 0x1, R11 ;  /* 0x0000000103037824 */ /* 0x000fe200078e020b */
[----:B------:R-:W-:Y:S01]  /*24d40*/  UMOV UR4, 0xffffffff ;  /* 0xffffffff00047882 */ /* 0x000fe20000000000 */
[----:B------:R-:W-:-:S03]  /*24d50*/  IMAD.IADD R41, R219, 0x1, R112 ;  /* 0x00000001db297824 */ /* 0x000fc600078e0270 */
[----:B------:R-:W-:Y:S01]  /*24d60*/  LEA.HI.X R32, R2, UR5, R3, 0x1, P0 ;  /* 0x0000000502207c11 */ /* 0x000fe200080f0c03 */
[----:B------:R-:W-:Y:S06]  /*24d70*/  BRA.DIV UR4, `(.L_x_3265) ;  /* 0x0000012e04a47947 */ /* 0x000fec000b800000 */
[----:B------:R0:W1:Y:S04]  /*24d80*/  SHFL.IDX PT, R21, R32, RZ, 0x181f ;  /* 0x00181fff20157589 */ /* 0x00006800000e0000 */
[----:B------:R0:W2:Y:S02]  /*24d90*/  SHFL.IDX PT, R14, R20, RZ, 0x181f ;  /* 0x00181fff140e7589 */ /* 0x0000a400000e0000 */
.L_x_3668:
        /* <DEDUP_REMOVED lines=18> */
[CC--:B------:R-:W-:Y:S02]  /*24ec0*/  @!P1 LEA R10, P5, R42.reuse, R14.reuse, 0x1 ;  /* 0x0000000e2a0a9211 */ /* 0x0c0fe400078a08ff */
[C---:B------:R-:W-:Y:S02]  /*24ed0*/  @!P0 LEA R12, P4, R15.reuse, R14, 0x1 ;  /* 0x0000000e0f0c8211 */ /* 0x040fe400078808ff */
[-C--:B------:R-:W-:Y:S02]  /*24ee0*/  @!P1 LEA.HI.X R11, R42, R21.reuse, R43, 0x1, P5 ;  /* 0x000000152a0b9211 */ /* 0x080fe400028f0c2b */
[----:B------:R-:W-:Y:S01]  /*24ef0*/  @!P0 LEA.HI.X R13, R15, R21, R40, 0x1, P4 ;  /* 0x000000150f0d8211 */ /* 0x000fe200020f0c28 */
[----:B------:R1:W-:Y:S04]  /*24f00*/  @!P2 ST.E.128 desc[UR46][R8.64], R44 ;  /* 0x0000002c0800a985 */ /* 0x0003e8000c101d2e */
[----:B------:R1:W-:Y:S04]  /*24f10*/  @!P1 ST.E.128 desc[UR46][R10.64], R64 ;  /* 0x000000400a009985 */ /* 0x0003e8000c101d2e */
[----:B------:R1:W-:Y:S02]  /*24f20*/  @!P0 ST.E.128 desc[UR46][R12.64], R80 ;  /* 0x000000500c008985 */ /* 0x0003e4000c101d2e */
.L_x_3267:
[----:B------:R-:W-:Y:S05]  /*24f30*/  BSYNC B1 ;  /* 0x0000000000017941 */ /* 0x000fea0003800000 */
.L_x_3266:
[----:B------:R-:W-:-:S03]  /*24f40*/  UMOV UR4, 0xffffffff ;  /* 0xffffffff00047882 */ /* 0x000fc60000000000 */
[----:B------:R-:W-:Y:S05]  /*24f50*/  BRA.DIV UR4, `(.L_x_3268) ;  /* 0x0000012e04607947 */ /* 0x000fea000b800000 */
[----:B-1----:R1:W3:Y:S04]  /*24f60*/  SHFL.IDX PT, R9, R32, 0x1, 0x181f ;  /* 0x00381f0020097f89 */ /* 0x0022e800000e0000 */
[----:B--2---:R1:W2:Y:S02]  /*24f70*/  SHFL.IDX PT, R14, R20, 0x1, 0x181f ;  /* 0x00381f00140e7f89 */ /* 0x0042a400000e0000 */
.L_x_3672:
[----:B------:R-:W-:Y:S01]  /*24f80*/  VIADD R3, R41, 0x20 ;  /* 0x0000002029037836 */ /* 0x000fe20000000000 */
[----:B------:R-:W-:Y:S04]  /*24f90*/  BSSY B1, `(.L_x_3269) ;  /* 0x0000019000017945 */ /* 0x000fe80003800000 */
        /* <DEDUP_REMOVED lines=24> */
.L_x_3270:
[----:B------:R-:W-:Y:S05]  /*25120*/  BSYNC B1 ;  /* 0x0000000000017941 */ /* 0x000fea0003800000 */
.L_x_3269:
[----:B------:R-:W-:-:S03]  /*25130*/  UMOV UR4, 0xffffffff ;  /* 0xffffffff00047882 */ /* 0x000fc60000000000 */
[----:B------:R-:W-:Y:S05]  /*25140*/  BRA.DIV UR4, `(.L_x_3271) ;  /* 0x0000012e042c7947 */ /* 0x000fea000b800000 */
[----:B--23--:R2:W3:Y:S04]  /*25150*/  SHFL.IDX PT, R9, R32, 0x2, 0x181f ;  /* 0x00581f0020097f89 */ /* 0x00c4e800000e0000 */
[----:B------:R2:W4:Y:S02]  /*25160*/  SHFL.IDX PT, R14, R20, 0x2, 0x181f ;  /* 0x00581f00140e7f89 */ /* 0x00052400000e0000 */
.L_x_3676:
        /* <DEDUP_REMOVED lines=26> */
.L_x_3273:
[----:B------:R-:W-:Y:S05]  /*25310*/  BSYNC B1 ;  /* 0x0000000000017941 */ /* 0x000fea0003800000 */
.L_x_3272:
[----:B------:R-:W-:-:S03]  /*25320*/  UMOV UR4, 0xffffffff ;  /* 0xffffffff00047882 */ /* 0x000fc60000000000 */
[----:B------:R-:W-:Y:S05]  /*25330*/  BRA.DIV UR4, `(.L_x_3274) ;  /* 0x0000012a04f87947 */ /* 0x000fea000b800000 */
[----:B---3--:R3:W0:Y:S04]  /*25340*/  SHFL.IDX PT, R9, R32, 0x3, 0x181f ;  /* 0x00781f0020097f89 */ /* 0x00862800000e0000 */
[----:B----4-:R3:W4:Y:S02]  /*25350*/  SHFL.IDX PT, R14, R20, 0x3, 0x181f ;  /* 0x00781f00140e7f89 */ /* 0x01072400000e0000 */
.L_x_3680:
[----:B------:R-:W-:-:S05]  /*25360*/  VIADD R3, R41, 0x60 ;  /* 0x0000006029037836 */ /* 0x000fca0000000000 */
[----:B------:R-:W-:-:S13]  /*25370*/  ISETP.GE.AND P0, PT, R3, R0, PT ;  /* 0x000000000300720c */ /* 0x000fda0003f06270 */
[----:B------:R-:W-:Y:S05]  /*25380*/  @P0 BRA `(.L_x_3275) ;  /* 0x0000003c00180947 */ /* 0x000fea0003800000 */
[----:B------:R-:W2:Y:S01]  /*25390*/  LDL R10, [R1+0x60] ;  /* 0x00006000010a7983 */ /* 0x000ea20000100800 */
[----:B------:R-:W-:-:S03]  /*253a0*/  ULDC UR4, c[0x0][0xac8] ;  /* 0x0002b20000047ab9 */ /* 0x000fc60000000800 */
[----:B------:R-:W3:Y:S04]  /*253b0*/  LDL R12, [R1+0x84] ;  /* 0x00008400010c7983 */ /* 0x000ee80000100800 */
[----:B------:R-:W3:Y:S04]  /*253c0*/  LDL R11, [R1+0xa0] ;  /* 0x0000a000010b7983 */ /* 0x000ee80000100800 */
[----:B------:R-:W3:Y:S01]  /*253d0*/  LDL R8, [R1+0x64] ;  /* 0x0000640001087983 */ /* 0x000ee20000100800 */
[----:B------:R-:W-:Y:S02]  /*253e0*/  ISETP.GE.AND P3, PT, R18, UR4, PT ;  /* 0x0000000412007c0c */ /* 0x000fe4000bf66270 */
[----:B------:R-:W-:-:S11]  /*253f0*/  ISETP.GE.AND P4, PT, R218, UR4, PT ;  /* 0x00000004da007c0c */ /* 0x000fd6000bf86270 */
[-C--:B----4-:R-:W-:Y:S02]  /*25400*/  @!P3 LEA R2, P0, R18, R14.reuse, 0x1 ;  /* 0x0000000e1202b211 */ /* 0x090fe400078008ff */
[----:B-----5:R-:W-:Y:S02]  /*25410*/  @!P4 LEA R4, P1, R218, R14, 0x1 ;  /* 0x0000000eda04c211 */ /* 0x020fe400078208ff */
[----:B0-----:R-:W-:-:S05]  /*25420*/  @!P3 LEA.HI.X R3, R18, R9, R19, 0x1, P0 ;  /* 0x000000091203b211 */ /* 0x001fca00000f0c13 */
[----:B------:R0:W-:Y:S01]  /*25430*/  @!P3 ST.E.128 desc[UR46][R2.64], R36 ;  /* 0x000000240200b985 */ /* 0x0001e2000c101d2e */
[----:B--2---:R-:W-:Y:S02]  /*25440*/  ISETP.GE.AND P5, PT, R10, UR4, PT ;  /* 0x000000040a007c0c */ /* 0x004fe4000bfa6270 */
[----:B---3--:R-:W-:-:S11]  /*25450*/  @!P4 LEA.HI.X R5, R218, R9, R12, 0x1, P1 ;  /* 0x00000009da05c211 */ /* 0x008fd600008f0c0c */
[----:B------:R-:W-:-:S04]  /*25460*/  @!P5 LEA R6, P2, R10, R14, 0x1 ;  /* 0x0000000e0a06d211 */ /* 0x000fc800078408ff */
[----:B------:R-:W-:Y:S01]  /*25470*/  @!P5 LEA.HI.X R7, R10, R9, R11, 0x1, P2 ;  /* 0x000000090a07d211 */ /* 0x000fe200010f0c0b */
[----:B------:R0:W-:Y:S04]  /*25480*/  @!P4 ST.E.128 desc[UR46][R4.64], R56 ;  /* 0x000000380400c985 */ /* 0x0001e8000c101d2e */
[----:B------:R0:W-:Y:S01]  /*25490*/  @!P5 ST.E.128 desc[UR46][R6.64], R76 ;  /* 0x0000004c0600d985 */ /* 0x0001e2000c101d2e */
[----:B------:R-:W-:-:S13]  /*254a0*/  ISETP.GE.AND P0, PT, R8, UR4, PT ;  /* 0x0000000408007c0c */ /* 0x000fda000bf06270 */
[----:B------:R-:W-:Y:S05]  /*254b0*/  @P0 BRA `(.L_x_3275) ;  /* 0x0000003800cc0947 */ /* 0x000fea0003800000 */
[----:B------:R-:W2:Y:S01]  /*254c0*/  LDL R10, [R1+0x9c] ;  /* 0x00009c00010a7983 */ /* 0x000ea20000100800 */
[----:B------:R-:W-:-:S04]  /*254d0*/  LEA R14, P0, R8, R14, 0x1 ;  /* 0x0000000e080e7211 */ /* 0x000fc800078008ff */
[----:B--2---:R-:W-:-:S05]  /*254e0*/  LEA.HI.X R15, R8, R9, R10, 0x1, P0 ;  /* 0x00000009080f7211 */ /* 0x004fca00000f0c0a */
[----:B------:R2:W-:Y:S01]  /*254f0*/  ST.E.128 desc[UR46][R14.64], R92 ;  /* 0x0000005c0e007985 */ /* 0x0005e2000c101d2e */
[----:B------:R-:W-:Y:S05]  /*25500*/  BRA `(.L_x_3275) ;  /* 0x0000003800b87947 */ /* 0x000fea0003800000 */
.L_x_3264:
[----:B0-----:R-:W0:Y:S01]  /*25510*/  @P1 LDC R13, c[0x0][0xbec] ;  /* 0x0002fb00ff0d1b82 */ /* 0x001e220000000800 */
[----:B------:R-:W-:Y:S01]  /*25520*/  ULDC.64 UR4, c[0x0][0xb08] ;  /* 0x0002c20000047ab9 */ /* 0x000fe20000000a00 */
[----:B------:R-:W-:Y:S01]  /*25530*/  MOV R14, R102 ;  /* 0x00000066000e7202 */ /* 0x000fe20000000f00 */
[----:B------:R-:W-:-:S04]  /*25540*/  IMAD R15, R42, UR4, RZ ;  /* 0x000000042a0f7c24 */ /* 0x000fc8000f8e02ff */
[----:B------:R-:W-:Y:S01]  /*25550*/  IMAD R15, R11, UR5, R15 ;  /* 0x000000050b0f7c24 */ /* 0x000fe2000f8e020f */
[----:B------:R-:W1:Y:S01]  /*25560*/  @P1 LDC R12, c[0x0][0xbf0] ;  /* 0x0002fc00ff0c1b82 */ /* 0x000e620000000800 */
[----:B0-----:R-:W-:-:S05]  /*25570*/  @P1 IMAD.HI.U32 R13, R102, R13, RZ ;  /* 0x0000000d660d1227 */ /* 0x001fca00078e00ff */
[----:B-1----:R-:W-:Y:S01]  /*25580*/  @P1 SHF.R.U32.HI R14, RZ, R12, R13 ;  /* 0x0000000cff0e1219 */ /* 0x002fe2000001160d */
[----:B------:R-:W-:Y:S01]  /*25590*/  IMAD.WIDE.U32 R12, R11, UR4, RZ ;  /* 0x000000040b0c7c25 */ /* 0x000fe2000f8e00ff */
[----:B------:R-:W-:Y:S01]  /*255a0*/  ULDC.64 UR4, c[0x0][0xb38] ;  /* 0x0002ce0000047ab9 */ /* 0x000fe20000000a00 */
[----:B------:R-:W-:Y:S02]  /*255b0*/  SHF.R.S32.HI R11, RZ, 0x1f, R63 ;  /* 0x0000001fff0b7819 */ /* 0x000fe4000001143f */
[----:B------:R-:W-:Y:S01]  /*255c0*/  IMAD.IADD R13, R13, 0x1, R15 ;  /* 0x000000010d0d7824 */ /* 0x000fe200078e020f */
[----:B------:R-:W-:Y:S01]  /*255d0*/  SHF.R.S32.HI R15, RZ, 0x1f, R14 ;  /* 0x0000001fff0f7819 */ /* 0x000fe2000001140e */
[----:B------:R-:W-:-:S04]  /*255e0*/  IMAD.WIDE.U32 R12, R220, UR4, R12 ;  /* 0x00000004dc0c7c25 */ /* 0x000fc8000f8e000c */
[----:B------:R-:W-:Y:S01]  /*255f0*/  IMAD R13, R220, UR5, R13 ;  /* 0x00000005dc0d7c24 */ /* 0x000fe2000f8e020d */
[----:B------:R-:W-:Y:S02]  /*25600*/  ULDC.64 UR4, c[0x0][0xb40] ;  /* 0x0002d00000047ab9 */ /* 0x000fe40000000a00 */
[----:B------:R-:W-:Y:S02]  /*25610*/  IMAD R11, R11, UR4, RZ ;  /* 0x000000040b0b7c24 */ /* 0x000fe4000f8e02ff */
[----:B------:R-:W-:-:S04]  /*25620*/  IMAD.WIDE.U32 R12, R63, UR4, R12 ;  /* 0x000000043f0c7c25 */ /* 0x000fc8000f8e000c */
[----:B------:R-:W-:Y:S01]  /*25630*/  IMAD R11, R63, UR5, R11 ;  /* 0x000000053f0b7c24 */ /* 0x000fe2000f8e020b */
[----:B------:R-:W-:-:S03]  /*25640*/  ULDC.64 UR4, c[0x0][0xb48] ;  /* 0x0002d20000047ab9 */ /* 0x000fc60000000a00 */
[----:B------:R-:W-:Y:S02]  /*25650*/  IMAD.IADD R13, R13, 0x1, R11 ;  /* 0x000000010d0d7824 */ /* 0x000fe400078e020b */
[----:B------:R-:W-:Y:S02]  /*25660*/  IMAD.MOV R11, RZ, RZ, -R14 ;  /* 0x000000ffff0b7224 */ /* 0x000fe400078e0a0e */
[----:B------:R-:W-:-:S04]  /*25670*/  IMAD.WIDE.U32 R12, R111, UR4, R12 ;  /* 0x000000046f0c7c25 */ /* 0x000fc8000f8e000c */
[----:B------:R-:W-:Y:S01]  /*25680*/  IMAD R13, R111, UR5, R13 ;  /* 0x000000056f0d7c24 */ /* 0x000fe2000f8e020d */
[----:B------:R-:W-:Y:S01]  /*25690*/  ULDC.64 UR4, c[0x0][0xb30] ;  /* 0x0002cc0000047ab9 */ /* 0x000fe20000000a00 */
[----:B------:R-:W-:Y:S02]  /*256a0*/  IMAD R11, R110, R11, R102 ;  /* 0x0000000b6e0b7224 */ /* 0x000fe400078e0266 */
[----:B------:R-:W-:Y:S02]  /*256b0*/  IMAD R15, R15, UR4, RZ ;  /* 0x000000040f0f7c24 */ /* 0x000fe4000f8e02ff */
[----:B------:R-:W-:-:S04]  /*256c0*/  IMAD.WIDE.U32 R12, R14, UR4, R12 ;  /* 0x000000040e0c7c25 */ /* 0x000fc8000f8e000c */
[----:B------:R-:W-:Y:S01]  /*256d0*/  IMAD R15, R14, UR5, R15 ;  /* 0x000000050e0f7c24 */ /* 0x000fe2000f8e020f */
[----:B------:R-:W-:Y:S01]  /*256e0*/  ULDC.64 UR4, c[0x0][0xb28] ;  /* 0x0002ca0000047ab9 */ /* 0x000fe20000000a00 */
[----:B------:R-:W-:Y:S02]  /*256f0*/  VIADD R14, R23, 0x38820 ;  /* 0x00038820170e7836 */ /* 0x000fe40000000000 */
[----:B------:R-:W-:-:S03]  /*25700*/  IMAD.IADD R13, R13, 0x1, R15 ;  /* 0x000000010d0d7824 */ /* 0x000fc600078e020f */
[----:B------:R-:W-:Y:S01]  /*25710*/  PRMT R14, RZ, 0x654, R14 ;  /* 0x00000654ff0e7816 */ /* 0x000fe2000000000e */
[----:B------:R-:W-:-:S03]  /*25720*/  IMAD.WIDE.U32 R12, R11, UR4, R12 ;  /* 0x000000040b0c7c25 */ /* 0x000fc6000f8e000c */
[----:B------:R0:W-:Y:S02]  /*25730*/  SYNCS.ARRIVE.TRANS64.RED.A1T0 RZ, [R14+URZ], RZ ;  /* 0x000000ff0eff79a7 */ /* 0x0001e4000810043f */
[----:B0-----:R-:W-:-:S05]  /*25740*/  SHF.R.S32.HI R14, RZ, 0x1f, R11 ;  /* 0x0000001fff0e7819 */ /* 0x001fca000001140b */
[----:B------:R-:W-:-:S04]  /*25750*/  IMAD R14, R14, UR4, RZ ;  /* 0x000000040e0e7c24 */ /* 0x000fc8000f8e02ff */
[----:B------:R-:W-:Y:S01]  /*25760*/  IMAD R14, R11, UR5, R14 ;  /* 0x000000050b0e7c24 */ /* 0x000fe2000f8e020e */
[----:B------:R-:W-:Y:S02]  /*25770*/  ULDC.64 UR4, c[0x0][0xb00] ;  /* 0x0002c00000047ab9 */ /* 0x000fe40000000a00 */
[----:B------:R-:W-:Y:S01]  /*25780*/  LEA R40, P0, R12, UR4, 0x2 ;  /* 0x000000040c287c11 */ /* 0x000fe2000f8010ff */
[----:B------:R-:W-:Y:S01]  /*25790*/  UMOV UR4, 0xffffffff ;  /* 0xffffffff00047882 */ /* 0x000fe20000000000 */
[----:B------:R-:W-:-:S04]  /*257a0*/  IADD3 R14, R13, R14, RZ ;  /* 0x0000000e0d0e7210 */ /* 0x000fc80007ffe0ff */
[----:B------:R-:W-:Y:S01]  /*257b0*/  LEA.HI.X R41, R12, UR5, R14, 0x2, P0 ;  /* 0x000000050c297c11 */ /* 0x000fe200080f140e */
[----:B------:R-:W-:Y:S06]  /*257c0*/  BRA.DIV UR4, `(.L_x_3276) ;  /* 0x0000012a041c7947 */ /* 0x000fec000b800000 */
[----:B------:R0:W1:Y:S04]  /*257d0*/  SHFL.IDX PT, R42, R41, RZ, 0x1c1f ;  /* 0x001c1fff292a7589 */ /* 0x00006800000e0000 */
[----:B------:R0:W2:Y:S02]  /*257e0*/  SHFL.IDX PT, R11, R40, RZ, 0x1c1f ;  /* 0x001c1fff280b7589 */ /* 0x0000a400000e0000 */
.L_x_3683:
        /* <DEDUP_REMOVED lines=27> */
[----:B------:R-:W-:-:S04]  /*259a0*/  @!P0 IMAD.WIDE R12, R14, 0x4, R12 ;  /* 0x000000040e0c8825 */ /* 0x000fc800078e020c */
[----:B------:R-:W-:-:S05]  /*259b0*/  @!P0 IMAD.MOV.U32 R14, RZ, RZ, R206 ;  /* 0x000000ffff0e8224 */ /* 0x000fca00078e00ce */
[----:B------:R1:W-:Y:S01]  /*259c0*/  @!P0 ST.E.64 desc[UR46][R12.64], R14 ;  /* 0x0000000e0c008985 */ /* 0x0003e2000c101b2e */
[----:B----4-:R-:W-:-:S13]  /*259d0*/  ISETP.GE.AND P0, PT, R95, UR4, PT ;  /* 0x000000045f007c0c */ /* 0x010fda000bf06270 */
[C---:B-1----:R-:W-:Y:S01]  /*259e0*/  @!P0 LEA R12, P1, R95.reuse, R11, 0x2 ;  /* 0x0000000b5f0c8211 */ /* 0x042fe200078210ff */
[----:B------:R-:W-:Y:S01]  /*259f0*/  @!P0 IMAD.MOV.U32 R14, RZ, RZ, R207 ;  /* 0x000000ffff0e8224 */ /* 0x000fe200078e00cf */
[----:B------:R-:W-:Y:S02]  /*25a00*/  @!P0 MOV R15, R205 ;  /* 0x000000cd000f8202 */ /* 0x000fe40000000f00 */
[----:B-----5:R-:W-:Y:S02]  /*25a10*/  @!P0 LEA.HI.X R13, R95, R42, R108, 0x2, P1 ;  /* 0x0000002a5f0d8211 */ /* 0x020fe400008f146c */
[----:B------:R-:W2:Y:S04]  /*25a20*/  LDL R95, [R1+0x108] ;  /* 0x00010800015f7983 */ /* 0x000ea80000100800 */
[----:B------:R1:W-:Y:S01]  /*25a30*/  @!P0 ST.E.64 desc[UR46][R12.64], R14 ;  /* 0x0000000e0c008985 */ /* 0x0003e2000c101b2e */
[----:B------:R-:W-:-:S02]  /*25a40*/  ISETP.GE.AND P0, PT, R94, UR4, PT ;  /* 0x000000045e007c0c */ /* 0x000fc4000bf06270 */
[----:B------:R-:W-:Y:S01]  /*25a50*/  ISETP.GE.AND P1, PT, R63, UR4, PT ;  /* 0x000000043f007c0c */ /* 0x000fe2000bf26270 */
[----:B------:R-:W3:Y:S10]  /*25a60*/  LDL R108, [R1+0x184] ;  /* 0x00018400016c7983 */ /* 0x000ef40000100800 */
[----:B-1----:R-:W-:Y:S01]  /*25a70*/  @!P0 LEA R12, P2, R94, R11, 0x2 ;  /* 0x0000000b5e0c8211 */ /* 0x002fe200078410ff */
[----:B------:R-:W-:-:S02]  /*25a80*/  @!P0 IMAD.MOV.U32 R14, RZ, RZ, R202 ;  /* 0x000000ffff0e8224 */ /* 0x000fc400078e00ca */
[----:B------:R-:W-:Y:S01]  /*25a90*/  @!P0 IMAD.MOV.U32 R15, RZ, RZ, R200 ;  /* 0x000000ffff0f8224 */ /* 0x000fe200078e00c8 */
[----:B------:R-:W-:Y:S02]  /*25aa0*/  @!P0 LEA.HI.X R13, R94, R42, R106, 0x2, P2 ;  /* 0x0000002a5e0d8211 */ /* 0x000fe400010f146a */
[----:B------:R-:W4:Y:S04]  /*25ab0*/  LDL R94, [R1+0x104] ;  /* 0x00010400015e7983 */ /* 0x000f280000100800 */
[----:B------:R1:W-:Y:S01]  /*25ac0*/  @!P0 ST.E.64 desc[UR46][R12.64], R14 ;  /* 0x0000000e0c008985 */ /* 0x0003e2000c101b2e */
[----:B------:R-:W-:-:S03]  /*25ad0*/  ISETP.GE.AND P0, PT, R38, UR4, PT ;  /* 0x0000000426007c0c */ /* 0x000fc6000bf06270 */
[----:B------:R-:W5:Y:S01]  /*25ae0*/  LDL R106, [R1+0xf4] ;  /* 0x0000f400016a7983 */ /* 0x000f620000100800 */
[----:B-1----:R-:W-:-:S04]  /*25af0*/  @!P1 LEA R12, P2, R63, R11, 0x2 ;  /* 0x0000000b3f0c9211 */ /* 0x002fc800078410ff */
[----:B------:R-:W-:Y:S02]  /*25b00*/  @!P1 LEA.HI.X R13, R63, R42, R105, 0x2, P2 ;  /* 0x0000002a3f0d9211 */ /* 0x000fe400010f1469 */
[----:B------:R-:W3:Y:S01]  /*25b10*/  LDL R63, [R1+0x100] ;  /* 0x00010000013f7983 */ /* 0x000ee20000100800 */
[----:B------:R-:W-:Y:S02]  /*25b20*/  @!P1 IMAD.MOV.U32 R14, RZ, RZ, R203 ;  /* 0x000000ffff0e9224 */ /* 0x000fe400078e00cb */
[----:B------:R-:W-:Y:S01]  /*25b30*/  @!P1 IMAD.MOV.U32 R15, RZ, RZ, R201 ;  /* 0x000000ffff0f9224 */ /* 0x000fe200078e00c9 */
[----:B------:R-:W5:Y:S04]  /*25b40*/  LDL R105, [R1+0xf8] ;  /* 0x0000f80001697983 */ /* 0x000f680000100800 */
[----:B------:R1:W-:Y:S02]  /*25b50*/  @!P1 ST.E.64 desc[UR46][R12.64], R14 ;  /* 0x0000000e0c009985 */ /* 0x0003e4000c101b2e */
[----:B-1----:R-:W-:-:S04]  /*25b60*/  @!P0 LEA R12, P2, R38, R11, 0x2 ;  /* 0x0000000b260c8211 */ /* 0x002fc800078410ff */
[----:B------:R-:W-:Y:S02]  /*25b70*/  @!P0 LEA.HI.X R13, R38, R42, R102, 0x2, P2 ;  /* 0x0000002a260d8211 */ /* 0x000fe400010f1466 */
[----:B------:R-:W5:Y:S01]  /*25b80*/  LDL R102, [R1+0x180] ;  /* 0x0001800001667983 */ /* 0x000f620000100800 */
[----:B------:R-:W-:Y:S01]  /*25b90*/  ISETP.GE.AND P1, PT, R39, UR4, PT ;  /* 0x0000000427007c0c */ /* 0x000fe2000bf26270 */
[----:B------:R-:W-:Y:S01]  /*25ba0*/  @!P0 IMAD.MOV.U32 R14, RZ, RZ, R198 ;  /* 0x000000ffff0e8224 */ /* 0x000fe200078e00c6 */
[----:B------:R-:W-:Y:S01]  /*25bb0*/  @!P0 MOV R15, R196 ;  /* 0x000000c4000f8202 */ /* 0x000fe20000000f00 */
[----:B------:R-:W5:Y:S04]  /*25bc0*/  LDL R38, [R1+0xfc] ;  /* 0x0000fc0001267983 */ /* 0x000f680000100800 */
[----:B------:R1:W-:Y:S01]  /*25bd0*/  @!P0 ST.E.64 desc[UR46][R12.64], R14 ;  /* 0x0000000e0c008985 */ /* 0x0003e2000c101b2e */
[----:B------:R-:W-:-:S05]  /*25be0*/  ISETP.GE.AND P0, PT, R110, UR4, PT ;  /* 0x000000046e007c0c */ /* 0x000fca000bf06270 */
[CC--:B-1----:R-:W-:Y:S01]  /*25bf0*/  @!P1 LEA R12, P2, R39.reuse, R11.reuse, 0x2 ;  /* 0x0000000b270c9211 */ /* 0x0c2fe200078410ff */
[----:B------:R-:W-:Y:S02]  /*25c00*/  @!P1 IMAD.MOV.U32 R14, RZ, RZ, R199 ;  /* 0x000000ffff0e9224 */ /* 0x000fe400078e00c7 */
[----:B------:R-:W-:Y:S01]  /*25c10*/  @!P1 IMAD.MOV.U32 R15, RZ, RZ, R197 ;  /* 0x000000ffff0f9224 */ /* 0x000fe200078e00c5 */
[----:B------:R-:W-:Y:S02]  /*25c20*/  @!P1 LEA.HI.X R13, R39, R42, R43, 0x2, P2 ;  /* 0x0000002a270d9211 */ /* 0x000fe400010f142b */
[----:B------:R-:W5:Y:S04]  /*25c30*/  LDL R39, [R1+0x17c] ;  /* 0x00017c0001277983 */ /* 0x000f680000100800 */
[----:B------:R1:W-:Y:S04]  /*25c40*/  @!P1 ST.E.64 desc[UR46][R12.64], R14 ;  /* 0x0000000e0c009985 */ /* 0x0003e8000c101b2e */
[----:B------:R-:W5:Y:S01]  /*25c50*/  LDL R43, [R1+0xf0] ;  /* 0x0000f000012b7983 */ /* 0x000f620000100800 */
[----:B-1----:R-:W-:Y:S01]  /*25c60*/  @!P0 LEA R12, P2, R110, R11, 0x2 ;  /* 0x0000000b6e0c8211 */ /* 0x002fe200078410ff */
[----:B------:R-:W-:-:S02]  /*25c70*/  @!P0 IMAD.MOV.U32 R14, RZ, RZ, R194 ;  /* 0x000000ffff0e8224 */ /* 0x000fc400078e00c2 */
[----:B------:R-:W-:Y:S01]  /*25c80*/  @!P0 IMAD.MOV.U32 R15, RZ, RZ, R192 ;  /* 0x000000ffff0f8224 */ /* 0x000fe200078e00c0 */
[----:B------:R-:W-:Y:S02]  /*25c90*/  @!P0 LEA.HI.X R13, R110, R42, R111, 0x2, P2 ;  /* 0x0000002a6e0d8211 */ /* 0x000fe400010f146f */
[----:B------:R-:W5:Y:S04]  /*25ca0*/  LDL R110, [R1+0x178] ;  /* 0x00017800016e7983 */ /* 0x000f680000100800 */
[----:B------:R1:W-:Y:S04]  /*25cb0*/  @!P0 ST.E.64 desc[UR46][R12.64], R14 ;  /* 0x0000000e0c008985 */ /* 0x0003e8000c101b2e */
[----:B------:R-:W5:Y:S01]  /*25cc0*/  LDL R111, [R1+0x174] ;  /* 0x00017400016f7983 */ /* 0x000f620000100800 */
[----:B--2---:R-:W-:-:S13]  /*25cd0*/  ISETP.GE.AND P1, PT, R95, UR4, PT ;  /* 0x000000045f007c0c */ /* 0x004fda000bf26270 */
[C---:B-1----:R-:W-:Y:S01]  /*25ce0*/  @!P1 LEA R12, P2, R95.reuse, R11, 0x2 ;  /* 0x0000000b5f0c9211 */ /* 0x042fe200078410ff */
[----:B------:R-:W-:Y:S01]  /*25cf0*/  @!P1 IMAD.MOV.U32 R14, RZ, RZ, R195 ;  /* 0x000000ffff0e9224 */ /* 0x000fe200078e00c3 */
[----:B------:R-:W-:Y:S02]  /*25d00*/  @!P1 MOV R15, R193 ;  /* 0x000000c1000f9202 */ /* 0x000fe40000000f00 */
[----:B------:R-:W-:Y:S02]  /*25d10*/  @!P1 LEA.HI.X R13, R95, R42, R109, 0x2, P2 ;  /* 0x0000002a5f0d9211 */ /* 0x000fe400010f146d */
[----:B------:R-:W2:Y:S01]  /*25d20*/  LDL R95, [R1+0xe8] ;  /* 0x0000e800015f7983 */ /* 0x000ea20000100800 */
[----:B----4-:R-:W-:-:S03]  /*25d30*/  ISETP.GE.AND P0, PT, R94, UR4, PT ;  /* 0x000000045e007c0c */ /* 0x010fc6000bf06270 */
[----:B------:R1:W-:Y:S04]  /*25d40*/  @!P1 ST.E.64 desc[UR46][R12.64], R14 ;  /* 0x0000000e0c009985 */ /* 0x0003e8000c101b2e */
[----:B------:R-:W4:Y:S06]  /*25d50*/  LDL R109, [R1+0xdc] ;  /* 0x0000dc00016d7983 */ /* 0x000f2c0000100800 */
[C---:B-1----:R-:W-:Y:S01]  /*25d60*/  @!P0 LEA R12, P1, R94.reuse, R11, 0x2 ;  /* 0x0000000b5e0c8211 */ /* 0x042fe200078210ff */
[----:B------:R-:W-:Y:S01]  /*25d70*/  @!P0 IMAD.MOV.U32 R14, RZ, RZ, R190 ;  /* 0x000000ffff0e8224 */ /* 0x000fe200078e00be */
[----:B---3--:R-:W-:Y:S01]  /*25d80*/  ISETP.GE.AND P2, PT, R63, UR4, PT ;  /* 0x000000043f007c0c */ /* 0x008fe2000bf46270 */
[----:B------:R-:W-:Y:S01]  /*25d90*/  @!P0 IMAD.MOV.U32 R15, RZ, RZ, R188 ;  /* 0x000000ffff0f8224 */ /* 0x000fe200078e00bc */
[----:B------:R-:W-:-:S02]  /*25da0*/  @!P0 LEA.HI.X R13, R94, R42, R108, 0x2, P1 ;  /* 0x0000002a5e0d8211 */ /* 0x000fc400008f146c */
[----:B------:R-:W3:Y:S04]  /*25db0*/  LDL R94, [R1+0x170] ;  /* 0x00017000015e7983 */ /* 0x000ee80000100800 */
[----:B------:R1:W-:Y:S04]  /*25dc0*/  @!P0 ST.E.64 desc[UR46][R12.64], R14 ;  /* 0x0000000e0c008985 */ /* 0x0003e8000c101b2e */
[----:B------:R-:W4:Y:S01]  /*25dd0*/  LDL R108, [R1+0xe0] ;  /* 0x0000e000016c7983 */ /* 0x000f220000100800 */
[----:B-1----:R-:W-:-:S04]  /*25de0*/  @!P2 LEA R12, P1, R63, R11, 0x2 ;  /* 0x0000000b3f0ca211 */ /* 0x002fc800078210ff */
[----:B-----5:R-:W-:Y:S02]  /*25df0*/  @!P2 LEA.HI.X R13, R63, R42, R102, 0x2, P1 ;  /* 0x0000002a3f0da211 */ /* 0x020fe400008f1466 */
[----:B------:R-:W5:Y:S04]  /*25e00*/  LDL R63, [R1+0xe4] ;  /* 0x0000e400013f7983 */ /* 0x000f680000100800 */
[----:B------:R-:W4:Y:S01]  /*25e10*/  LDL R102, [R1+0x168] ;  /* 0x0001680001667983 */ /* 0x000f220000100800 */
[----:B------:R-:W-:Y:S01]  /*25e20*/  ISETP.GE.AND P0, PT, R38, UR4, PT ;  /* 0x0000000426007c0c */ /* 0x000fe2000bf06270 */
[----:B------:R-:W-:Y:S01]  /*25e30*/  @!P2 IMAD.MOV.U32 R14, RZ, RZ, R191 ;  /* 0x000000ffff0ea224 */ /* 0x000fe200078e00bf */
[----:B------:R-:W-:Y:S01]  /*25e40*/  ISETP.GE.AND P1, PT, R105, UR4, PT ;  /* 0x0000000469007c0c */ /* 0x000fe2000bf26270 */
[----:B------:R-:W-:-:S05]  /*25e50*/  @!P2 IMAD.MOV.U32 R15, RZ, RZ, R189 ;  /* 0x000000ffff0fa224 */ /* 0x000fca00078e00bd */
[----:B------:R1:W-:Y:S01]  /*25e60*/  @!P2 ST.E.64 desc[UR46][R12.64], R14 ;  /* 0x0000000e0c00a985 */ /* 0x0003e2000c101b2e */
[----:B------:R-:W-:-:S04]  /*25e70*/  ISETP.GE.AND P2, PT, R106, UR4, PT ;  /* 0x000000046a007c0c */ /* 0x000fc8000bf46270 */
[----:B-1----:R-:W-:-:S04]  /*25e80*/  @!P0 LEA R14, P3, R38, R11, 0x2 ;  /* 0x0000000b260e8211 */ /* 0x002fc800078610ff */
[-C--:B------:R-:W-:Y:S01]  /*25e90*/  @!P0 LEA.HI.X R15, R38, R42.reuse, R39, 0x2, P3 ;  /* 0x0000002a260f8211 */ /* 0x080fe200018f1427 */
[----:B------:R-:W-:Y:S01]  /*25ea0*/  @!P0 IMAD.MOV.U32 R38, RZ, RZ, R187 ;  /* 0x000000ffff268224 */ /* 0x000fe200078e00bb */
[----:B------:R-:W-:Y:S02]  /*25eb0*/  @!P0 MOV R39, R185 ;  /* 0x000000b900278202 */ /* 0x000fe40000000f00 */
[----:B------:R-:W-:Y:S02]  /*25ec0*/  ISETP.GE.AND P3, PT, R43, UR4, PT ;  /* 0x000000042b007c0c */ /* 0x000fe4000bf66270 */
[CC--:B------:R-:W-:Y:S01]  /*25ed0*/  @!P1 LEA R12, P4, R105.reuse, R11.reuse, 0x2 ;  /* 0x0000000b690c9211 */ /* 0x0c0fe200078810ff */
[----:B------:R1:W-:Y:S01]  /*25ee0*/  @!P0 ST.E.64 desc[UR46][R14.64], R38 ;  /* 0x000000260e008985 */ /* 0x0003e2000c101b2e */
[----:B------:R-:W-:Y:S02]  /*25ef0*/  ISETP.GE.AND P0, PT, R116, UR4, PT ;  /* 0x0000000474007c0c */ /* 0x000fe4000bf06270 */
[----:B------:R-:W-:Y:S01]  /*25f00*/  @!P1 LEA.HI.X R13, R105, R42, R110, 0x2, P4 ;  /* 0x0000002a690d9211 */ /* 0x000fe200020f146e */
[----:B-1----:R-:W-:Y:S01]  /*25f10*/  @!P1 IMAD.MOV.U32 R38, RZ, RZ, R186 ;  /* 0x000000ffff269224 */ /* 0x002fe200078e00ba */
[----:B------:R-:W4:Y:S01]  /*25f20*/  LDL R105, [R1+0xd8] ;  /* 0x0000d80001697983 */ /* 0x000f220000100800 */
[----:B------:R-:W-:Y:S01]  /*25f30*/  @!P1 IMAD.MOV.U32 R39, RZ, RZ, R184 ;  /* 0x000000ffff279224 */ /* 0x000fe200078e00b8 */
[----:B------:R-:W-:-:S02]  /*25f40*/  @!P2 LEA R14, P4, R106, R11, 0x2 ;  /* 0x0000000b6a0ea211 */ /* 0x000fc400078810ff */
[----:B------:R-:W4:Y:S04]  /*25f50*/  LDL R110, [R1+0x160] ;  /* 0x00016000016e7983 */ /* 0x000f280000100800 */
[----:B------:R1:W-:Y:S01]  /*25f60*/  @!P1 ST.E.64 desc[UR46][R12.64], R38 ;  /* 0x000000260c009985 */ /* 0x0003e2000c101b2e */
[----:B------:R-:W-:-:S03]  /*25f70*/  @!P2 LEA.HI.X R15, R106, R42, R111, 0x2, P4 ;  /* 0x0000002a6a0fa211 */ /* 0x000fc600020f146f */
[----:B------:R-:W4:Y:S04]  /*25f80*/  LDL R111, [R1+0x15c] ;  /* 0x00015c00016f7983 */ /* 0x000f280000100800 */
[----:B------:R-:W4:Y:S01]  /*25f90*/  LDL R106, [R1+0x158] ;  /* 0x00015800016a7983 */ /* 0x000f220000100800 */
[----:B-1----:R-:W-:Y:S01]  /*25fa0*/  @!P3 LEA R12, P5, R43, R11, 0x2 ;  /* 0x0000000b2b0cb211 */ /* 0x002fe200078a10ff */
[----:B------:R-:W-:Y:S02]  /*25fb0*/  @!P2 IMAD.MOV.U32 R38, RZ, RZ, R183 ;  /* 0x000000ffff26a224 */ /* 0x000fe400078e00b7 */
[----:B------:R-:W-:-:S05]  /*25fc0*/  @!P2 IMAD.MOV.U32 R39, RZ, RZ, R181 ;  /* 0x000000ffff27a224 */ /* 0x000fca00078e00b5 */
[----:B------:R1:W-:Y:S02]  /*25fd0*/  @!P2 ST.E.64 desc[UR46][R14.64], R38 ;  /* 0x000000260e00a985 */ /* 0x0003e4000c101b2e */
[----:B-1----:R-:W-:Y:S01]  /*25fe0*/  @!P3 IMAD.MOV.U32 R38, RZ, RZ, R182 ;  /* 0x000000ffff26b224 */ /* 0x002fe200078e00b6 */
[----:B------:R-:W-:Y:S02]  /*25ff0*/  @!P3 MOV R39, R180 ;  /* 0x000000b40027b202 */ /* 0x000fe40000000f00 */
[----:B------:R-:W-:-:S04]  /*26000*/  @!P0 LEA R14, P4, R116, R11, 0x2 ;  /* 0x0000000b740e8211 */ /* 0x000fc800078810ff */
[-C--:B------:R-:W-:Y:S02]  /*26010*/  @!P0 LEA.HI.X R15, R116, R42.reuse, R117, 0x2, P4 ;  /* 0x0000002a740f8211 */ /* 0x080fe400020f1475 */
[----:B------:R-:W4:Y:S04]  /*26020*/  LDL R117, [R1+0x148] ;  /* 0x0001480001757983 */ /* 0x000f280000100800 */
[----:B------:R-:W4:Y:S01]  /*26030*/  LDL R116, [R1+0x144] ;  /* 0x0001440001747983 */ /* 0x000f220000100800 */
[----:B--2---:R-:W-:Y:S02]  /*26040*/  ISETP.GE.AND P1, PT, R95, UR4, PT ;  /* 0x000000045f007c0c */ /* 0x004fe4000bf26270 */
[----:B---3--:R-:W-:Y:S02]  /*26050*/  @!P3 LEA.HI.X R13, R43, R42, R94, 0x2, P5 ;  /* 0x0000002a2b0db211 */ /* 0x008fe400028f145e */
[----:B------:R-:W2:Y:S04]  /*26060*/  LDL R94, [R1+0xd4] ;  /* 0x0000d400015e7983 */ /* 0x000ea80000100800 */
[----:B------:R-:W3:Y:S04]  /*26070*/  LDL R43, [R1+0xd0] ;  /* 0x0000d000012b7983 */ /* 0x000ee80000100800 */
[----:B------:R1:W-:Y:S01]  /*26080*/  @!P3 ST.E.64 desc[UR46][R12.64], R38 ;  /* 0x000000260c00b985 */ /* 0x0003e2000c101b2e */
[----:B-----5:R-:W-:-:S02]  /*26090*/  ISETP.GE.AND P2, PT, R63, UR4, PT ;  /* 0x000000043f007c0c */ /* 0x020fc4000bf46270 */
[CC--:B-1----:R-:W-:Y:S01]  /*260a0*/  @!P1 LEA R12, P5, R95.reuse, R11.reuse, 0x2 ;  /* 0x0000000b5f0c9211 */ /* 0x0c2fe200078a10ff */
[----:B------:R-:W-:Y:S02]  /*260b0*/  @!P0 IMAD.MOV.U32 R38, RZ, RZ, R179 ;  /* 0x000000ffff268224 */ /* 0x000fe400078e00b3 */
[----:B------:R-:W-:Y:S01]  /*260c0*/  @!P0 IMAD.MOV.U32 R39, RZ, RZ, R177 ;  /* 0x000000ffff278224 */ /* 0x000fe200078e00b1 */
[----:B----4-:R-:W-:Y:S02]  /*260d0*/  @!P1 LEA.HI.X R13, R95, R42, R102, 0x2, P5 ;  /* 0x0000002a5f0d9211 */ /* 0x010fe400028f1466 */
[----:B------:R-:W4:Y:S04]  /*260e0*/  LDL R102, [R1+0x154] ;  /* 0x0001540001667983 */ /* 0x000f280000100800 */
[----:B------:R1:W-:Y:S04]  /*260f0*/  @!P0 ST.E.64 desc[UR46][R14.64], R38 ;  /* 0x000000260e008985 */ /* 0x0003e8000c101b2e */
[----:B------:R-:W5:Y:S01]  /*26100*/  LDL R95, [R1+0xc8] ;  /* 0x0000c800015f7983 */ /* 0x000f620000100800 */
[----:B-1----:R-:W-:-:S04]  /*26110*/  @!P2 LEA R14, P4, R63, R11, 0x2 ;  /* 0x0000000b3f0ea211 */ /* 0x002fc800078810ff */
[----:B------:R-:W-:Y:S02]  /*26120*/  @!P2 LEA.HI.X R15, R63, R42, R112, 0x2, P4 ;  /* 0x0000002a3f0fa211 */ /* 0x000fe400020f1470 */
[----:B------:R-:W5:Y:S01]  /*26130*/  LDL R63, [R1+0x150] ;  /* 0x00015000013f7983 */ /* 0x000f620000100800 */
[----:B------:R-:W-:Y:S01]  /*26140*/  ISETP.GE.AND P3, PT, R108, UR4, PT ;  /* 0x000000046c007c0c */ /* 0x000fe2000bf66270 */
[----:B------:R-:W-:Y:S02]  /*26150*/  @!P1 IMAD.MOV.U32 R38, RZ, RZ, R178 ;  /* 0x000000ffff269224 */ /* 0x000fe400078e00b2 */
[----:B------:R-:W-:Y:S01]  /*26160*/  @!P1 IMAD.MOV.U32 R39, RZ, RZ, R176 ;  /* 0x000000ffff279224 */ /* 0x000fe200078e00b0 */
[----:B------:R-:W-:Y:S01]  /*26170*/  ISETP.GE.AND P0, PT, R109, UR4, PT ;  /* 0x000000046d007c0c */ /* 0x000fe2000bf06270 */
[----:B------:R-:W5:Y:S04]  /*26180*/  LDL R112, [R1+0xc4] ;  /* 0x0000c40001707983 */ /* 0x000f680000100800 */
[----:B------:R1:W-:Y:S01]  /*26190*/  @!P1 ST.E.64 desc[UR46][R12.64], R38 ;  /* 0x000000260c009985 */ /* 0x0003e2000c101b2e */
[----:B------:R-:W-:-:S03]  /*261a0*/  ISETP.GE.AND P1, PT, R105, UR4, PT ;  /* 0x0000000469007c0c */ /* 0x000fc6000bf26270 */
[C---:B-1----:R-:W-:Y:S01]  /*261b0*/  @!P3 LEA R12, P5, R108.reuse, R11, 0x2 ;  /* 0x0000000b6c0cb211 */ /* 0x042fe200078a10ff */
[----:B------:R-:W-:Y:S01]  /*261c0*/  @!P2 IMAD.MOV.U32 R38, RZ, RZ, R175 ;  /* 0x000000ffff26a224 */ /* 0x000fe200078e00af */
[----:B------:R-:W-:Y:S02]  /*261d0*/  @!P2 MOV R39, R173 ;  /* 0x000000ad0027a202 */ /* 0x000fe40000000f00 */
[----:B------:R-:W-:Y:S02]  /*261e0*/  @!P3 LEA.HI.X R13, R108, R42, R110, 0x2, P5 ;  /* 0x0000002a6c0db211 */ /* 0x000fe400028f146e */
[----:B------:R-:W5:Y:S04]  /*261f0*/  LDL R110, [R1+0xc0] ;  /* 0x0000c000016e7983 */ /* 0x000f680000100800 */
[----:B------:R1:W-:Y:S04]  /*26200*/  @!P2 ST.E.64 desc[UR46][R14.64], R38 ;  /* 0x000000260e00a985 */ /* 0x0003e8000c101b2e */
[----:B------:R-:W5:Y:S01]  /*26210*/  LDL R108, [R1+0xbc] ;  /* 0x0000bc00016c7983 */ /* 0x000f620000100800 */
[----:B-1----:R-:W-:-:S02]  /*26220*/  @!P3 IMAD.MOV.U32 R38, RZ, RZ, R174 ;  /* 0x000000ffff26b224 */ /* 0x002fc400078e00ae */
[----:B------:R-:W-:Y:S01]  /*26230*/  @!P3 IMAD.MOV.U32 R39, RZ, RZ, R172 ;  /* 0x000000ffff27b224 */ /* 0x000fe200078e00ac */
[----:B------:R-:W-:-:S04]  /*26240*/  @!P0 LEA R14, P5, R109, R11, 0x2 ;  /* 0x0000000b6d0e8211 */ /* 0x000fc800078a10ff */
[----:B------:R1:W-:Y:S01]  /*26250*/  @!P3 ST.E.64 desc[UR46][R12.64], R38 ;  /* 0x000000260c00b985 */ /* 0x0003e2000c101b2e */
[----:B------:R-:W-:-:S03]  /*26260*/  @!P0 LEA.HI.X R15, R109, R42, R111, 0x2, P5 ;  /* 0x0000002a6d0f8211 */ /* 0x000fc600028f146f */
[----:B------:R-:W5:Y:S04]  /*26270*/  LDL R111, [R1+0x140] ;  /* 0x00014000016f7983 */ /* 0x000f680000100800 */
[----:B------:R-:W5:Y:S01]  /*26280*/  LDL R109, [R1+0x13c] ;  /* 0x00013c00016d7983 */ /* 0x000f620000100800 */
[C---:B-1----:R-:W-:Y:S01]  /*26290*/  @!P1 LEA R12, P3, R105.reuse, R11, 0x2 ;  /* 0x0000000b690c9211 */ /* 0x042fe200078610ff */
[----:B------:R-:W-:Y:S02]  /*262a0*/  @!P0 IMAD.MOV.U32 R38, RZ, RZ, R171 ;  /* 0x000000ffff268224 */ /* 0x000fe400078e00ab */
[----:B------:R-:W-:Y:S01]  /*262b0*/  @!P0 IMAD.MOV.U32 R39, RZ, RZ, R169 ;  /* 0x000000ffff278224 */ /* 0x000fe200078e00a9 */
[----:B------:R-:W-:Y:S02]  /*262c0*/  @!P1 LEA.HI.X R13, R105, R42, R106, 0x2, P3 ;  /* 0x0000002a690d9211 */ /* 0x000fe400018f146a */
[----:B------:R-:W5:Y:S04]  /*262d0*/  LDL R105, [R1+0xb8] ;  /* 0x0000b80001697983 */ /* 0x000f680000100800 */
[----:B------:R1:W-:Y:S04]  /*262e0*/  @!P0 ST.E.64 desc[UR46][R14.64], R38 ;  /* 0x000000260e008985 */ /* 0x0003e8000c101b2e */
[----:B------:R-:W5:Y:S01]  /*262f0*/  LDL R106, [R1+0x138] ;  /* 0x00013800016a7983 */ /* 0x000f620000100800 */
[----:B-1----:R-:W-:Y:S01]  /*26300*/  @!P1 IMAD.MOV.U32 R38, RZ, RZ, R170 ;  /* 0x000000ffff269224 */ /* 0x002fe200078e00aa */
[----:B------:R-:W-:-:S05]  /*26310*/  @!P1 MOV R39, R168 ;  /* 0x000000a800279202 */ /* 0x000fca0000000f00 */
[----:B------:R1:W-:Y:S01]  /*26320*/  @!P1 ST.E.64 desc[UR46][R12.64], R38 ;  /* 0x000000260c009985 */ /* 0x0003e2000c101b2e */
[----:B------:R-:W-:Y:S02]  /*26330*/  ISETP.GE.AND P0, PT, R118, UR4, PT ;  /* 0x0000000476007c0c */ /* 0x000fe4000bf06270 */
[----:B--2---:R-:W-:Y:S02]  /*26340*/  ISETP.GE.AND P2, PT, R94, UR4, PT ;  /* 0x000000045e007c0c */ /* 0x004fe4000bf46270 */
[----:B---3--:R-:W-:-:S11]  /*26350*/  ISETP.GE.AND P4, PT, R43, UR4, PT ;  /* 0x000000042b007c0c */ /* 0x008fd6000bf86270 */
[CC--:B------:R-:W-:Y:S01]  /*26360*/  @!P2 LEA R14, P3, R94.reuse, R11.reuse, 0x2 ;  /* 0x0000000b5e0ea211 */ /* 0x0c0fe200078610ff */
[----:B-1----:R-:W-:Y:S01]  /*26370*/  @!P2 IMAD.MOV.U32 R38, RZ, RZ, R147 ;  /* 0x000000ffff26a224 */ /* 0x002fe200078e0093 */
[----:B------:R-:W-:Y:S01]  /*26380*/  @!P4 LEA R12, P5, R43, R11, 0x2 ;  /* 0x0000000b2b0cc211 */ /* 0x000fe200078a10ff */
[----:B------:R-:W-:Y:S02]  /*26390*/  @!P2 IMAD.MOV.U32 R39, RZ, RZ, R100 ;  /* 0x000000ffff27a224 */ /* 0x000fe400078e0064 */
[----:B------:R-:W2:Y:S01]  /*263a0*/  LDL R100, [R1+0x134] ;  /* 0x0001340001647983 */ /* 0x000ea20000100800 */
[----:B----4-:R-:W-:-:S03]  /*263b0*/  @!P2 LEA.HI.X R15, R94, R42, R102, 0x2, P3 ;  /* 0x0000002a5e0fa211 */ /* 0x010fc600018f1466 */
[----:B------:R-:W3:Y:S04]  /*263c0*/  LDL R102, [R1+0xb4] ;  /* 0x0000b40001667983 */ /* 0x000ee80000100800 */
[----:B------:R-:W4:Y:S01]  /*263d0*/  LDL R94, [R1+0xb0] ;  /* 0x0000b000015e7983 */ /* 0x000f220000100800 */
[----:B-----5:R-:W-:-:S03]  /*263e0*/  ISETP.GE.AND P1, PT, R95, UR4, PT ;  /* 0x000000045f007c0c */ /* 0x020fc6000bf26270 */
[----:B------:R1:W-:Y:S01]  /*263f0*/  @!P2 ST.E.64 desc[UR46][R14.64], R38 ;  /* 0x000000260e00a985 */ /* 0x0003e2000c101b2e */
[----:B------:R-:W-:-:S03]  /*26400*/  @!P4 LEA.HI.X R13, R43, R42, R63, 0x2, P5 ;  /* 0x0000002a2b0dc211 */ /* 0x000fc600028f143f */
[----:B------:R-:W5:Y:S01]  /*26410*/  LDL R63, [R1+0xac] ;  /* 0x0000ac00013f7983 */ /* 0x000f620000100800 */
[----:B-1----:R-:W-:-:S03]  /*26420*/  @!P4 IMAD.MOV.U32 R14, RZ, RZ, R104 ;  /* 0x000000ffff0ec224 */ /* 0x002fc600078e0068 */
[----:B------:R-:W5:Y:S01]  /*26430*/  LDL R43, [R1+0xa8] ;  /* 0x0000a800012b7983 */ /* 0x000f620000100800 */
[----:B------:R-:W-:-:S03]  /*26440*/  @!P4 IMAD.MOV.U32 R15, RZ, RZ, R53 ;  /* 0x000000ffff0fc224 */ /* 0x000fc600078e0035 */
[----:B------:R-:W5:Y:S04]  /*26450*/  LDL R53, [R1+0x12c] ;  /* 0x00012c0001357983 */ /* 0x000f680000100800 */
[----:B------:R1:W-:Y:S02]  /*26460*/  @!P4 ST.E.64 desc[UR46][R12.64], R14 ;  /* 0x0000000e0c00c985 */ /* 0x0003e4000c101b2e */
[----:B-1----:R-:W-:-:S04]  /*26470*/  @!P1 LEA R12, P5, R95, R11, 0x2 ;  /* 0x0000000b5f0c9211 */ /* 0x002fc800078a10ff */
[----:B------:R-:W-:Y:S02]  /*26480*/  @!P1 LEA.HI.X R13, R95, R42, R117, 0x2, P5 ;  /* 0x0000002a5f0d9211 */ /* 0x000fe400028f1475 */
[----:B------:R-:W5:Y:S01]  /*26490*/  LDL R95, [R1+0x130] ;  /* 0x00013000015f7983 */ /* 0x000f620000100800 */
[----:B------:R-:W-:-:S03]  /*264a0*/  @!P0 IMAD.MOV.U32 R14, RZ, RZ, R3 ;  /* 0x000000ffff0e8224 */ /* 0x000fc600078e0003 */
[----:B------:R-:W5:Y:S01]  /*264b0*/  LDL R3, [R1+0x128] ;  /* 0x0001280001037983 */ /* 0x000f620000100800 */
[----:B------:R-:W-:Y:S02]  /*264c0*/  ISETP.GE.AND P2, PT, R112, UR4, PT ;  /* 0x0000000470007c0c */ /* 0x000fe4000bf46270 */
[----:B------:R-:W-:Y:S02]  /*264d0*/  @!P0 LEA R38, P3, R118, R11, 0x2 ;  /* 0x0000000b76268211 */ /* 0x000fe400078610ff */
[----:B------:R-:W-:Y:S02]  /*264e0*/  ISETP.GE.AND P4, PT, R110, UR4, PT ;  /* 0x000000046e007c0c */ /* 0x000fe4000bf86270 */
[----:B------:R-:W-:Y:S02]  /*264f0*/  @!P0 LEA.HI.X R39, R118, R42, R119, 0x2, P3 ;  /* 0x0000002a76278211 */ /* 0x000fe400018f1477 */
[----:B------:R-:W-:Y:S02]  /*26500*/  @!P0 MOV R15, R4 ;  /* 0x00000004000f8202 */ /* 0x000fe40000000f00 */
[----:B------:R-:W-:-:S03]  /*26510*/  ISETP.GE.AND P3, PT, R108, UR4, PT ;  /* 0x000000046c007c0c */ /* 0x000fc6000bf66270 */
[----:B------:R1:W-:Y:S04]  /*26520*/  @!P0 ST.E.64 desc[UR46][R38.64], R14 ;  /* 0x0000000e26008985 */ /* 0x0003e8000c101b2e */
[----:B------:R0:W-:Y:S01]  /*26530*/  @!P1 ST.E.64 desc[UR46][R12.64], R54 ;  /* 0x000000360c009985 */ /* 0x0001e2000c101b2e */
[-C--:B------:R-:W-:Y:S02]  /*26540*/  @!P4 LEA R4, P1, R110, R11.reuse, 0x2 ;  /* 0x0000000b6e04c211 */ /* 0x080fe400078210ff */
[----:B-1----:R-:W-:-:S04]  /*26550*/  @!P2 LEA R14, P0, R112, R11, 0x2 ;  /* 0x0000000b700ea211 */ /* 0x002fc800078010ff */
[-C--:B------:R-:W-:Y:S01]  /*26560*/  @!P2 LEA.HI.X R15, R112, R42.reuse, R116, 0x2, P0 ;  /* 0x0000002a700fa211 */ /* 0x080fe200000f1474 */
[----:B0-----:R-:W-:Y:S01]  /*26570*/  @!P2 IMAD.MOV.U32 R12, RZ, RZ, R5 ;  /* 0x000000ffff0ca224 */ /* 0x001fe200078e0005 */
[----:B------:R-:W-:Y:S01]  /*26580*/  ISETP.GE.AND P0, PT, R105, UR4, PT ;  /* 0x0000000469007c0c */ /* 0x000fe2000bf06270 */
[----:B------:R-:W-:Y:S01]  /*26590*/  @!P2 IMAD.MOV.U32 R13, RZ, RZ, R6 ;  /* 0x000000ffff0da224 */ /* 0x000fe200078e0006 */
[-C--:B------:R-:W-:Y:S02]  /*265a0*/  @!P4 LEA.HI.X R5, R110, R42.reuse, R111, 0x2, P1 ;  /* 0x0000002a6e05c211 */ /* 0x080fe400008f146f */
[C---:B------:R-:W-:Y:S02]  /*265b0*/  @!P3 LEA R38, P5, R108.reuse, R11, 0x2 ;  /* 0x0000000b6c26b211 */ /* 0x040fe400078a10ff */
[----:B------:R-:W-:Y:S02]  /*265c0*/  @!P2 ST.E.64 desc[UR46][R14.64], R12 ;  /* 0x0000000c0e00a985 */ /* 0x000fe4000c101b2e */
[----:B------:R-:W-:-:S02]  /*265d0*/  @!P3 LEA.HI.X R39, R108, R42, R109, 0x2, P5 ;  /* 0x0000002a6c27b211 */ /* 0x000fc400028f146d */
[----:B------:R0:W-:Y:S03]  /*265e0*/  @!P4 ST.E.64 desc[UR46][R4.64], R56 ;  /* 0x000000380400c985 */ /* 0x0001e6000c101b2e */
[C---:B------:R-:W-:Y:S01]  /*265f0*/  @!P0 LEA R6, P2, R105.reuse, R11, 0x2 ;  /* 0x0000000b69068211 */ /* 0x040fe200078410ff */
[----:B0-----:R-:W-:Y:S02]  /*26600*/  @!P3 IMAD.MOV.U32 R4, RZ, RZ, R7 ;  /* 0x000000ffff04b224 */ /* 0x001fe400078e0007 */
[----:B------:R-:W-:Y:S01]  /*26610*/  @!P3 IMAD.MOV.U32 R5, RZ, RZ, R8 ;  /* 0x000000ffff05b224 */ /* 0x000fe200078e0008 */
[----:B------:R-:W-:Y:S01]  /*26620*/  @!P0 LEA.HI.X R7, R105, R42, R106, 0x2, P2 ;  /* 0x0000002a69078211 */ /* 0x000fe200010f146a */
[----:B------:R-:W-:Y:S01]  /*26630*/  @!P0 IMAD.MOV.U32 R12, RZ, RZ, R61 ;  /* 0x000000ffff0c8224 */ /* 0x000fe200078e003d */
[----:B------:R-:W-:Y:S02]  /*26640*/  @!P0 MOV R13, R64 ;  /* 0x00000040000d8202 */ /* 0x000fe40000000f00 */
[----:B------:R0:W-:Y:S04]  /*26650*/  @!P3 ST.E.64 desc[UR46][R38.64], R4 ;  /* 0x000000042600b985 */ /* 0x0001e8000c101b2e */
[----:B------:R1:W-:Y:S01]  /*26660*/  @!P0 ST.E.64 desc[UR46][R6.64], R12 ;  /* 0x0000000c06008985 */ /* 0x0003e2000c101b2e */
[----:B---3--:R-:W-:-:S02]  /*26670*/  ISETP.GE.AND P1, PT, R102, UR4, PT ;  /* 0x0000000466007c0c */ /* 0x008fc4000bf26270 */
[----:B----4-:R-:W-:-:S11]  /*26680*/  ISETP.GE.AND P4, PT, R94, UR4, PT ;  /* 0x000000045e007c0c */ /* 0x010fd6000bf86270 */
[CC--:B0-----:R-:W-:Y:S01]  /*26690*/  @!P1 LEA R4, P2, R102.reuse, R11.reuse, 0x2 ;  /* 0x0000000b66049211 */ /* 0x0c1fe200078410ff */
[----:B-1----:R-:W-:Y:S02]  /*266a0*/  @!P1 IMAD.MOV.U32 R6, RZ, RZ, R9 ;  /* 0x000000ffff069224 */ /* 0x002fe400078e0009 */
[----:B------:R-:W-:Y:S01]  /*266b0*/  @!P1 IMAD.MOV.U32 R7, RZ, RZ, R10 ;  /* 0x000000ffff079224 */ /* 0x000fe200078e000a */
[----:B--2---:R-:W-:Y:S02]  /*266c0*/  @!P1 LEA.HI.X R5, R102, R42, R100, 0x2, P2 ;  /* 0x0000002a66059211 */ /* 0x004fe400010f1464 */
[----:B-----5:R-:W-:Y:S02]  /*266d0*/  ISETP.GE.AND P5, PT, R63, UR4, PT ;  /* 0x000000043f007c0c */ /* 0x020fe4000bfa6270 */
[----:B------:R-:W-:Y:S02]  /*266e0*/  ISETP.GE.AND P3, PT, R43, UR4, PT ;  /* 0x000000042b007c0c */ /* 0x000fe4000bf66270 */
[----:B------:R-:W-:Y:S01]  /*266f0*/  @!P4 LEA R8, P0, R94, R11, 0x2 ;  /* 0x0000000b5e08c211 */ /* 0x000fe200078010ff */
[----:B------:R0:W-:Y:S01]  /*26700*/  @!P1 ST.E.64 desc[UR46][R4.64], R6 ;  /* 0x0000000604009985 */ /* 0x0001e2000c101b2e */
[----:B------:R-:W-:-:S07]  /*26710*/  @!P4 IMAD.MOV.U32 R10, RZ, RZ, R69 ;  /* 0x000000ffff0ac224 */ /* 0x000fce00078e0045 */
[-C--:B0-----:R-:W-:Y:S02]  /*26720*/  @!P5 LEA R4, P1, R63, R11.reuse, 0x2 ;  /* 0x0000000b3f04d211 */ /* 0x081fe400078210ff */
[----:B------:R-:W-:Y:S01]  /*26730*/  @!P3 LEA R6, P2, R43, R11, 0x2 ;  /* 0x0000000b2b06b211 */ /* 0x000fe200078410ff */
[----:B------:R-:W-:Y:S01]  /*26740*/  @!P4 IMAD.MOV.U32 R11, RZ, RZ, R72 ;  /* 0x000000ffff0bc224 */ /* 0x000fe200078e0048 */
[-C--:B------:R-:W-:Y:S02]  /*26750*/  @!P5 LEA.HI.X R5, R63, R42.reuse, R53, 0x2, P1 ;  /* 0x0000002a3f05d211 */ /* 0x080fe400008f1435 */
[-C--:B------:R-:W-:Y:S02]  /*26760*/  @!P4 LEA.HI.X R9, R94, R42.reuse, R95, 0x2, P0 ;  /* 0x0000002a5e09c211 */ /* 0x080fe400000f145f */
[----:B------:R-:W-:-:S03]  /*26770*/  @!P3 LEA.HI.X R7, R43, R42, R3, 0x2, P2 ;  /* 0x0000002a2b07b211 */ /* 0x000fc600010f1403 */
[----:B------:R0:W-:Y:S04]  /*26780*/  @!P4 ST.E.64 desc[UR46][R8.64], R10 ;  /* 0x0000000a0800c985 */ /* 0x0001e8000c101b2e */
[----:B------:R3:W-:Y:S01]  /*26790*/  @!P5 ST.E.64 desc[UR46][R4.64], R20 ;  /* 0x000000140400d985 */ /* 0x0007e2000c101b2e */
[----:B0-----:R-:W-:Y:S01]  /*267a0*/  @!P3 IMAD.MOV.U32 R8, RZ, RZ, R73 ;  /* 0x000000ffff08b224 */ /* 0x001fe200078e0049 */
[----:B------:R-:W-:-:S05]  /*267b0*/  @!P3 MOV R9, R77 ;  /* 0x0000004d0009b202 */ /* 0x000fca0000000f00 */
[----:B------:R3:W-:Y:S02]  /*267c0*/  @!P3 ST.E.64 desc[UR46][R6.64], R8 ;  /* 0x000000080600b985 */ /* 0x0007e4000c101b2e */
.L_x_3278:
[----:B------:R-:W-:Y:S05]  /*267d0*/  BSYNC B1 ;  /* 0x0000000000017941 */ /* 0x000fea0003800000 */
.L_x_3277:
[----:B------:R-:W-:-:S03]  /*267e0*/  UMOV UR4, 0xffffffff ;  /* 0xffffffff00047882 */ /* 0x000fc60000000000 */
[----:B------:R-:W-:Y:S05]  /*267f0*/  BRA.DIV UR4, `(.L_x_3279) ;  /* 0x0000011a04487947 */ /* 0x000fea000b800000 */
[----:B0-----:R-:W0:Y:S04]  /*26800*/  SHFL.IDX PT, R41, R41, 0x1, 0x1c1f ;  /* 0x003c1f0029297f89 */ /* 0x001e2800000e0000 */
[----:B------:R-:W4:Y:S02]  /*26810*/  SHFL.IDX PT, R40, R40, 0x1, 0x1c1f ;  /* 0x003c1f0028287f89 */ /* 0x000f2400000e0000 */
.L_x_3687:
        /* <DEDUP_REMOVED lines=15> */
[----:B-1----:R-:W4:Y:S04]  /*26910*/  LDL R42, [R1+0x168] ;  /* 0x00016800012a7983 */ /* 0x002f280000100800 */
[----:B------:R-:W4:Y:S04]  /*26920*/  LDL R39, [R1+0x160] ;  /* 0x0001600001277983 */ /* 0x000f280000100800 */
[----:B---3--:R-:W3:Y:S04]  /*26930*/  LDL R21, [R1+0x154] ;  /* 0x0001540001157983 */ /* 0x008ee80000100800 */
[----:B------:R-:W3:Y:S04]  /*26940*/  LDL R3, [R1+0x164] ;  /* 0x0001640001037983 */ /* 0x000ee80000100800 */
        /* <DEDUP_REMOVED lines=21> */
[----:B--2---:R-:W2:Y:S04]  /*26aa0*/  LDL R11, [R1+0xd8] ;  /* 0x0000d800010b7983 */ /* 0x004ea80000100800 */
[----:B------:R-:W2:Y:S04]  /*26ab0*/  LDL R10, [R1+0xac] ;  /* 0x0000ac00010a7983 */ /* 0x000ea80000100800 */
[----:B------:R-:W2:Y:S04]  /*26ac0*/  LDL R8, [R1+0xb8] ;  /* 0x0000b80001087983 */ /* 0x000ea80000100800 */
[----:B------:R-:W2:Y:S04]  /*26ad0*/  LDL R53, [R1+0x158] ;  /* 0x0001580001357983 */ /* 0x000ea80000100800 */
[----:B------:R-:W2:Y:S04]  /*26ae0*/  LDL R15, [R1+0xb4] ;  /* 0x0000b400010f7983 */ /* 0x000ea80000100800 */
[----:B------:R-:W2:Y:S01]  /*26af0*/  LDL R38, [R1+0x138] ;  /* 0x0001380001267983 */ /* 0x000ea20000100800 */
[----:B-----5:R-:W-:-:S02]  /*26b00*/  IMAD.MOV.U32 R77, RZ, RZ, R73 ;  /* 0x000000ffff4d7224 */ /* 0x020fc400078e0049 */
[----:B----4-:R-:W-:Y:S02]  /*26b10*/  IMAD.MOV.U32 R73, RZ, RZ, R72 ;  /* 0x000000ffff497224 */ /* 0x010fe400078e0048 */
[----:B------:R-:W-:Y:S01]  /*26b20*/  IMAD.MOV.U32 R72, RZ, RZ, R69 ;  /* 0x000000ffff487224 */ /* 0x000fe200078e0045 */
[----:B------:R-:W-:Y:S01]  /*26b30*/  ISETP.GE.AND P0, PT, R94, UR4, PT ;  /* 0x000000045e007c0c */ /* 0x000fe2000bf06270 */
[----:B------:R-:W-:Y:S02]  /*26b40*/  IMAD.MOV.U32 R69, RZ, RZ, R64 ;  /* 0x000000ffff457224 */ /* 0x000fe400078e0040 */
[----:B------:R-:W-:Y:S01]  /*26b50*/  IMAD.MOV.U32 R64, RZ, RZ, R63 ;  /* 0x000000ffff407224 */ /* 0x000fe200078e003f */
[----:B------:R-:W-:Y:S01]  /*26b60*/  MOV R63, R61 ;  /* 0x0000003d003f7202 */ /* 0x000fe20000000f00 */
[----:B------:R-:W-:Y:S02]  /*26b70*/  IMAD.MOV.U32 R61, RZ, RZ, R57 ;  /* 0x000000ffff3d7224 */ /* 0x000fe400078e0039 */
[----:B------:R-:W-:-:S02]  /*26b80*/  IMAD.MOV.U32 R57, RZ, RZ, R56 ;  /* 0x000000ffff397224 */ /* 0x000fc400078e0038 */
[----:B------:R-:W-:Y:S02]  /*26b90*/  IMAD.MOV.U32 R56, RZ, RZ, R55 ;  /* 0x000000ffff387224 */ /* 0x000fe400078e0037 */
[----:B------:R-:W-:Y:S02]  /*26ba0*/  IMAD.MOV.U32 R55, RZ, RZ, R54 ;  /* 0x000000ffff377224 */ /* 0x000fe400078e0036 */
[----:B------:R-:W-:Y:S01]  /*26bb0*/  IMAD.MOV.U32 R54, RZ, RZ, R43 ;  /* 0x000000ffff367224 */ /* 0x000fe200078e002b */
[----:B------:R-:W-:Y:S01]  /*26bc0*/  MOV R43, R42 ;  /* 0x0000002a002b7202 */ /* 0x000fe20000000f00 */
[----:B------:R-:W-:Y:S02]  /*26bd0*/  @!P0 IMAD.MOV.U32 R2, RZ, RZ, R40 ;  /* 0x000000ffff028224 */ /* 0x000fe400078e0028 */
[----:B------:R-:W-:Y:S02]  /*26be0*/  IMAD.MOV.U32 R42, RZ, RZ, R39 ;  /* 0x000000ffff2a7224 */ /* 0x000fe400078e0027 */
[----:B---3--:R-:W-:Y:S01]  /*26bf0*/  IMAD.MOV.U32 R39, RZ, RZ, R21 ;  /* 0x000000ffff277224 */ /* 0x008fe200078e0015 */
[----:B------:R-:W-:Y:S01]  /*26c00*/  MOV R95, R77 ;  /* 0x0000004d005f7202 */ /* 0x000fe20000000f00 */
[----:B------:R-:W-:-:S02]  /*26c10*/  IMAD.MOV.U32 R21, RZ, RZ, R3 ;  /* 0x000000ffff157224 */ /* 0x000fc400078e0003 */
[----:B0-----:R-:W-:Y:S01]  /*26c20*/  @!P0 IMAD.MOV.U32 R3, RZ, RZ, R41 ;  /* 0x000000ffff038224 */ /* 0x001fe200078e0029 */
[----:B------:R-:W-:Y:S01]  /*26c30*/  ISETP.GE.AND P1, PT, R100, UR4, PT ;  /* 0x0000000464007c0c */ /* 0x000fe2000bf26270 */
[----:B------:R-:W-:Y:S02]  /*26c40*/  IMAD.MOV.U32 R77, RZ, RZ, R72 ;  /* 0x000000ffff4d7224 */ /* 0x000fe400078e0048 */
[----:B------:R-:W-:-:S04]  /*26c50*/  @!P0 IMAD.WIDE R2, R94, 0x4, R2 ;  /* 0x000000045e028825 */ /* 0x000fc800078e0202 */
[----:B------:R-:W-:Y:S01]  /*26c60*/  IMAD.MOV.U32 R72, RZ, RZ, R64 ;  /* 0x000000ffff487224 */ /* 0x000fe200078e0040 */
[----:B------:R-:W-:Y:S01]  /*26c70*/  MOV R64, R61 ;  /* 0x0000003d00407202 */ /* 0x000fe20000000f00 */
[----:B------:R-:W-:Y:S02]  /*26c80*/  IMAD.MOV.U32 R94, RZ, RZ, R73 ;  /* 0x000000ffff5e7224 */ /* 0x000fe400078e0049 */
[----:B------:R-:W-:Y:S02]  /*26c90*/  IMAD.MOV.U32 R73, RZ, RZ, R69 ;  /* 0x000000ffff497224 */ /* 0x000fe400078e0045 */
[----:B------:R-:W-:Y:S02]  /*26ca0*/  IMAD.MOV.U32 R61, RZ, RZ, R55 ;  /* 0x000000ffff3d7224 */ /* 0x000fe400078e0037 */
[----:B------:R-:W-:Y:S02]  /*26cb0*/  IMAD.MOV.U32 R69, RZ, RZ, R63 ;  /* 0x000000ffff457224 */ /* 0x000fe400078e003f */
[----:B------:R-:W-:-:S02]  /*26cc0*/  IMAD.MOV.U32 R55, RZ, RZ, R43 ;  /* 0x000000ffff377224 */ /* 0x000fc400078e002b */
[----:B------:R-:W-:Y:S02]  /*26cd0*/  IMAD.MOV.U32 R63, RZ, RZ, R57 ;  /* 0x000000ffff3f7224 */ /* 0x000fe400078e0039 */
[----:B------:R-:W-:Y:S02]  /*26ce0*/  IMAD.MOV.U32 R43, RZ, RZ, R39 ;  /* 0x000000ffff2b7224 */ /* 0x000fe400078e0027 */
[----:B------:R-:W-:Y:S02]  /*26cf0*/  IMAD.MOV.U32 R57, RZ, RZ, R56 ;  /* 0x000000ffff397224 */ /* 0x000fe400078e0038 */
[----:B------:R-:W-:Y:S02]  /*26d00*/  IMAD.MOV.U32 R39, RZ, RZ, R20 ;  /* 0x000000ffff277224 */ /* 0x000fe400078e0014 */
[----:B------:R-:W-:Y:S01]  /*26d10*/  IMAD.MOV.U32 R56, RZ, RZ, R54 ;  /* 0x000000ffff387224 */ /* 0x000fe200078e0036 */
[----:B------:R-:W-:Y:S01]  /*26d20*/  MOV R54, R42 ;  /* 0x0000002a00367202 */ /* 0x000fe20000000f00 */
[----:B------:R-:W-:-:S02]  /*26d30*/  IMAD.MOV.U32 R20, RZ, RZ, R13 ;  /* 0x000000ffff147224 */ /* 0x000fc400078e000d */
[----:B------:R-:W-:Y:S01]  /*26d40*/  IMAD.MOV.U32 R13, RZ, RZ, R4 ;  /* 0x000000ffff0d7224 */ /* 0x000fe200078e0004 */
[C---:B------:R-:W-:Y:S01]  /*26d50*/  @!P1 LEA R4, P4, R100.reuse, R40, 0x2 ;  /* 0x0000002864049211 */ /* 0x040fe200078810ff */
[----:B------:R-:W-:Y:S02]  /*26d60*/  IMAD.MOV.U32 R42, RZ, RZ, R21 ;  /* 0x000000ffff2a7224 */ /* 0x000fe400078e0015 */
[----:B------:R-:W-:Y:S01]  /*26d70*/  IMAD.MOV.U32 R21, RZ, RZ, R14 ;  /* 0x000000ffff157224 */ /* 0x000fe200078e000e */
[----:B------:R-:W-:Y:S01]  /*26d80*/  MOV R14, R12 ;  /* 0x0000000c000e7202 */ /* 0x000fe20000000f00 */
[----:B------:R-:W-:Y:S01]  /*26d90*/  IMAD.MOV.U32 R12, RZ, RZ, R5 ;  /* 0x000000ffff0c7224 */ /* 0x000fe200078e0005 */
[----:B------:R-:W-:Y:S01]  /*26da0*/  @!P1 LEA.HI.X R5, R100, R41, R102, 0x2, P4 ;  /* 0x0000002964059211 */ /* 0x000fe200020f1466 */
[----:B------:R-:W-:Y:S01]  /*26db0*/  IMAD.MOV.U32 R100, RZ, RZ, R94 ;  /* 0x000000ffff647224 */ /* 0x000fe200078e005e */
[----:B------:R-:W-:Y:S01]  /*26dc0*/  MOV R94, R73 ;  /* 0x00000049005e7202 */ /* 0x000fe20000000f00 */
[----:B------:R-:W-:-:S02]  /*26dd0*/  IMAD.MOV.U32 R102, RZ, RZ, R95 ;  /* 0x000000ffff667224 */ /* 0x000fc400078e005f */
[----:B------:R-:W-:Y:S01]  /*26de0*/  IMAD.MOV.U32 R73, RZ, RZ, R69 ;  /* 0x000000ffff497224 */ /* 0x000fe200078e0045 */
[----:B------:R-:W-:Y:S01]  /*26df0*/  ISETP.GE.AND P2, PT, R111, UR4, PT ;  /* 0x000000046f007c0c */ /* 0x000fe2000bf46270 */
[----:B------:R-:W-:Y:S02]  /*26e00*/  IMAD.MOV.U32 R95, RZ, RZ, R77 ;  /* 0x000000ffff5f7224 */ /* 0x000fe400078e004d */
[----:B------:R-:W-:Y:S01]  /*26e10*/  IMAD.MOV.U32 R69, RZ, RZ, R63 ;  /* 0x000000ffff457224 */ /* 0x000fe200078e003f */
[----:B------:R-:W-:Y:S01]  /*26e20*/  MOV R63, R55 ;  /* 0x00000037003f7202 */ /* 0x000fe20000000f00 */
        /* <DEDUP_REMOVED lines=10> */
[----:B------:R-:W-:Y:S02]  /*26ed0*/  IMAD.MOV.U32 R13, RZ, RZ, R9 ;  /* 0x000000ffff0d7224 */ /* 0x000fe400078e0009 */
[----:B------:R-:W-:Y:S01]  /*26ee0*/  IMAD.MOV.U32 R9, RZ, RZ, R7 ;  /* 0x000000ffff097224 */ /* 0x000fe200078e0007 */
[----:B------:R-:W-:Y:S01]  /*26ef0*/  @!P1 MOV R7, R65 ;  /* 0x0000004100079202 */ /* 0x000fe20000000f00 */
[----:B------:R-:W-:Y:S02]  /*26f00*/  IMAD.MOV.U32 R14, RZ, RZ, R6 ;  /* 0x000000ffff0e7224 */ /* 0x000fe400078e0006 */
[----:B------:R-:W-:Y:S01]  /*26f10*/  @!P1 IMAD.MOV.U32 R6, RZ, RZ, R81 ;  /* 0x000000ffff069224 */ /* 0x000fe200078e0051 */
[----:B------:R-:W-:Y:S04]  /*26f20*/  @!P0 ST.E.64 desc[UR46][R2.64], R24 ;  /* 0x0000001802008985 */ /* 0x000fe8000c101b2e */
[----:B------:R0:W-:Y:S02]  /*26f30*/  @!P1 ST.E.64 desc[UR46][R4.64], R6 ;  /* 0x0000000604009985 */ /* 0x0001e4000c101b2e */
[----:B0-----:R-:W-:-:S04]  /*26f40*/  @!P2 LEA R4, P4, R111, R40, 0x2 ;  /* 0x000000286f04a211 */ /* 0x001fc800078810ff */
[----:B------:R-:W-:Y:S02]  /*26f50*/  @!P2 LEA.HI.X R5, R111, R41, R117, 0x2, P4 ;  /* 0x000000296f05a211 */ /* 0x000fe400020f1475 */
[----:B------:R-:W3:Y:S01]  /*26f60*/  LDL R117, [R1+0x190] ;  /* 0x0001900001757983 */ /* 0x000ee20000100800 */
[----:B------:R-:W-:Y:S02]  /*26f70*/  ISETP.GE.AND P3, PT, R112, UR4, PT ;  /* 0x0000000470007c0c */ /* 0x000fe4000bf66270 */
[----:B------:R-:W-:Y:S01]  /*26f80*/  ISETP.GE.AND P1, PT, R108, UR4, PT ;  /* 0x000000046c007c0c */ /* 0x000fe2000bf26270 */
[----:B------:R-:W-:Y:S01]  /*26f90*/  @!P2 IMAD.MOV.U32 R6, RZ, RZ, R44 ;  /* 0x000000ffff06a224 */ /* 0x000fe200078e002c */
[----:B------:R-:W4:Y:S01]  /*26fa0*/  LDL R111, [R1+0x194] ;  /* 0x00019400016f7983 */ /* 0x000f220000100800 */
[----:B------:R-:W-:-:S08]  /*26fb0*/  @!P2 IMAD.MOV.U32 R7, RZ, RZ, R85 ;  /* 0x000000ffff07a224 */ /* 0x000fd000078e0055 */
[----:B------:R-:W-:-:S04]  /*26fc0*/  @!P3 LEA R2, P5, R112, R40, 0x2 ;  /* 0x000000287002b211 */ /* 0x000fc800078a10ff */
[----:B------:R-:W-:Y:S02]  /*26fd0*/  @!P3 LEA.HI.X R3, R112, R41, R116, 0x2, P5 ;  /* 0x000000297003b211 */ /* 0x000fe400028f1474 */
[----:B------:R-:W-:Y:S01]  /*26fe0*/  ISETP.GE.AND P0, PT, R110, UR4, PT ;  /* 0x000000046e007c0c */ /* 0x000fe2000bf06270 */
[----:B------:R-:W5:Y:S04]  /*26ff0*/  LDL R116, [R1+0xfc] ;  /* 0x0000fc0001747983 */ /* 0x000f680000100800 */
[----:B------:R-:W-:Y:S04]  /*27000*/  @!P3 ST.E.64 desc[UR46][R2.64], R26 ;  /* 0x0000001a0200b985 */ /* 0x000fe8000c101b2e */
[----:B------:R0:W-:Y:S04]  /*27010*/  @!P2 ST.E.64 desc[UR46][R4.64], R6 ;  /* 0x000000060400a985 */ /* 0x0001e8000c101b2e */
[----:B------:R-:W2:Y:S01]  /*27020*/  LDL R112, [R1+0xf8] ;  /* 0x0000f80001707983 */ /* 0x000ea20000100800 */
[----:B0-----:R-:W-:-:S04]  /*27030*/  @!P1 LEA R6, P4, R108, R40, 0x2 ;  /* 0x000000286c069211 */ /* 0x001fc800078810ff */
[-C--:B---3--:R-:W-:Y:S02]  /*27040*/  @!P1 LEA.HI.X R7, R108, R41.reuse, R117, 0x2, P4 ;  /* 0x000000296c079211 */ /* 0x088fe400020f1475 */
[----:B------:R-:W3:Y:S01]  /*27050*/  LDL R117, [R1+0x18c] ;  /* 0x00018c0001757983 */ /* 0x000ee20000100800 */
[----:B------:R-:W-:Y:S02]  /*27060*/  ISETP.GE.AND P3, PT, R106, UR4, PT ;  /* 0x000000046a007c0c */ /* 0x000fe4000bf66270 */
[C---:B------:R-:W-:Y:S01]  /*27070*/  @!P0 LEA R2, P5, R110.reuse, R40, 0x2 ;  /* 0x000000286e028211 */ /* 0x040fe200078a10ff */
[----:B------:R-:W-:Y:S01]  /*27080*/  @!P0 IMAD.MOV.U32 R5, RZ, RZ, R36 ;  /* 0x000000ffff058224 */ /* 0x000fe200078e0024 */
[----:B------:R-:W-:Y:S02]  /*27090*/  @!P0 MOV R4, R32 ;  /* 0x0000002000048202 */ /* 0x000fe40000000f00 */
[----:B----4-:R-:W-:Y:S02]  /*270a0*/  @!P0 LEA.HI.X R3, R110, R41, R111, 0x2, P5 ;  /* 0x000000296e038211 */ /* 0x010fe400028f146f */
[----:B------:R-:W-:Y:S01]  /*270b0*/  ISETP.GE.AND P2, PT, R104, UR4, PT ;  /* 0x0000000468007c0c */ /* 0x000fe2000bf46270 */
[----:B------:R-:W4:Y:S04]  /*270c0*/  LDL R110, [R1+0xf0] ;  /* 0x0000f000016e7983 */ /* 0x000f280000100800 */
[----:B------:R0:W-:Y:S02]  /*270d0*/  @!P0 ST.E.64 desc[UR46][R2.64], R4 ;  /* 0x0000000402008985 */ /* 0x0001e4000c101b2e */
[----:B0-----:R-:W-:-:S04]  /*270e0*/  @!P3 LEA R2, P5, R106, R40, 0x2 ;  /* 0x000000286a02b211 */ /* 0x001fc800078a10ff */
[----:B---3--:R-:W-:Y:S02]  /*270f0*/  @!P3 LEA.HI.X R3, R106, R41, R117, 0x2, P5 ;  /* 0x000000296a03b211 */ /* 0x008fe400028f1475 */
[----:B------:R-:W3:Y:S01]  /*27100*/  LDL R117, [R1+0x188] ;  /* 0x0001880001757983 */ /* 0x000ee20000100800 */
[----:B------:R-:W-:Y:S02]  /*27110*/  @!P1 IMAD.MOV.U32 R4, RZ, RZ, R89 ;  /* 0x000000ffff049224 */ /* 0x000fe400078e0059 */
[----:B------:R-:W-:-:S05]  /*27120*/  @!P1 IMAD.MOV.U32 R5, RZ, RZ, R93 ;  /* 0x000000ffff059224 */ /* 0x000fca00078e005d */
[----:B------:R0:W-:Y:S02]  /*27130*/  @!P1 ST.E.64 desc[UR46][R6.64], R4 ;  /* 0x0000000406009985 */ /* 0x0001e4000c101b2e */
[----:B0-----:R-:W-:-:S04]  /*27140*/  @!P2 LEA R6, P4, R104, R40, 0x2 ;  /* 0x000000286806a211 */ /* 0x001fc800078810ff */
[----:B---3--:R-:W-:Y:S02]  /*27150*/  @!P2 LEA.HI.X R7, R104, R41, R117, 0x2, P4 ;  /* 0x000000296807a211 */ /* 0x008fe400020f1475 */
[----:B------:R-:W3:Y:S01]  /*27160*/  LDL R117, [R1+0x184] ;  /* 0x0001840001757983 */ /* 0x000ee20000100800 */
[----:B------:R-:W-:Y:S01]  /*27170*/  ISETP.GE.AND P0, PT, R105, UR4, PT ;  /* 0x0000000469007c0c */ /* 0x000fe2000bf06270 */
[----:B------:R-:W-:Y:S02]  /*27180*/  @!P3 IMAD.MOV.U32 R4, RZ, RZ, R37 ;  /* 0x000000ffff04b224 */ /* 0x000fe400078e0025 */
[----:B------:R-:W-:-:S05]  /*27190*/  @!P3 IMAD.MOV.U32 R5, RZ, RZ, R45 ;  /* 0x000000ffff05b224 */ /* 0x000fca00078e002d */
[----:B------:R0:W-:Y:S05]  /*271a0*/  @!P3 ST.E.64 desc[UR46][R2.64], R4 ;  /* 0x000000040200b985 */ /* 0x0001ea000c101b2e */
[----:B0-----:R-:W-:-:S04]  /*271b0*/  @!P0 LEA R2, P5, R105, R40, 0x2 ;  /* 0x0000002869028211 */ /* 0x001fc800078a10ff */
[----:B---3--:R-:W-:Y:S02]  /*271c0*/  @!P0 LEA.HI.X R3, R105, R41, R117, 0x2, P5 ;  /* 0x0000002969038211 */ /* 0x008fe400028f1475 */
[----:B------:R-:W3:Y:S01]  /*271d0*/  LDL R117, [R1+0x180] ;  /* 0x0001800001757983 */ /* 0x000ee20000100800 */
[----:B------:R-:W-:Y:S01]  /*271e0*/  ISETP.GE.AND P1, PT, R109, UR4, PT ;  /* 0x000000046d007c0c */ /* 0x000fe2000bf26270 */
[----:B------:R-:W-:Y:S01]  /*271f0*/  @!P2 IMAD.MOV.U32 R5, RZ, RZ, R101 ;  /* 0x000000ffff05a224 */ /* 0x000fe200078e0065 */
[----:B------:R-:W-:-:S05]  /*27200*/  @!P2 MOV R4, R97 ;  /* 0x000000610004a202 */ /* 0x000fca0000000f00 */
[----:B------:R0:W-:Y:S06]  /*27210*/  @!P2 ST.E.64 desc[UR46][R6.64], R4 ;  /* 0x000000040600a985 */ /* 0x0001ec000c101b2e */
[----:B0-----:R-:W-:-:S04]  /*27220*/  @!P1 LEA R4, P4, R109, R40, 0x2 ;  /* 0x000000286d049211 */ /* 0x001fc800078810ff */
[----:B---3--:R-:W-:Y:S02]  /*27230*/  @!P1 LEA.HI.X R5, R109, R41, R117, 0x2, P4 ;  /* 0x000000296d059211 */ /* 0x008fe400020f1475 */
[----:B------:R-:W3:Y:S01]  /*27240*/  LDL R117, [R1+0x17c] ;  /* 0x00017c0001757983 */ /* 0x000ee20000100800 */
[----:B-----5:R-:W-:-:S03]  /*27250*/  ISETP.GE.AND P3, PT, R116, UR4, PT ;  /* 0x0000000474007c0c */ /* 0x020fc6000bf66270 */
[----:B------:R0:W-:Y:S10]  /*27260*/  @!P0 ST.E.64 desc[UR46][R2.64], R46 ;  /* 0x0000002e02008985 */ /* 0x0001f4000c101b2e */
[----:B0-----:R-:W-:Y:S01]  /*27270*/  @!P3 LEA R2, P5, R116, R40, 0x2 ;  /* 0x000000287402b211 */ /* 0x001fe200078a10ff */
[----:B------:R-:W-:-:S02]  /*27280*/  IMAD.MOV.U32 R111, RZ, RZ, R102 ;  /* 0x000000ffff6f7224 */ /* 0x000fc400078e0066 */
[----:B------:R-:W-:Y:S02]  /*27290*/  IMAD.MOV.U32 R102, RZ, RZ, R100 ;  /* 0x000000ffff667224 */ /* 0x000fe400078e0064 */
[----:B------:R-:W-:Y:S01]  /*272a0*/  IMAD.MOV.U32 R100, RZ, RZ, R95 ;  /* 0x000000ffff647224 */ /* 0x000fe200078e005f */
[----:B------:R-:W-:Y:S01]  /*272b0*/  MOV R95, R94 ;  /* 0x0000005e005f7202 */ /* 0x000fe20000000f00 */
[----:B------:R-:W-:Y:S02]  /*272c0*/  IMAD.MOV.U32 R94, RZ, RZ, R77 ;  /* 0x000000ffff5e7224 */ /* 0x000fe400078e004d */
[----:B------:R-:W-:Y:S02]  /*272d0*/  IMAD.MOV.U32 R77, RZ, RZ, R73 ;  /* 0x000000ffff4d7224 */ /* 0x000fe400078e0049 */
[----:B------:R-:W-:Y:S02]  /*272e0*/  IMAD.MOV.U32 R73, RZ, RZ, R72 ;  /* 0x000000ffff497224 */ /* 0x000fe400078e0048 */
[----:B------:R-:W-:-:S02]  /*272f0*/  IMAD.MOV.U32 R108, RZ, RZ, R102 ;  /* 0x000000ffff6c7224 */ /* 0x000fc400078e0066 */
[----:B------:R-:W-:Y:S02]  /*27300*/  IMAD.MOV.U32 R72, RZ, RZ, R69 ;  /* 0x000000ffff487224 */ /* 0x000fe400078e0045 */
[----:B------:R-:W-:Y:S02]  /*27310*/  IMAD.MOV.U32 R102, RZ, RZ, R100 ;  /* 0x000000ffff667224 */ /* 0x000fe400078e0064 */
[----:B------:R-:W-:Y:S01]  /*27320*/  IMAD.MOV.U32 R69, RZ, RZ, R63 ;  /* 0x000000ffff457224 */ /* 0x000fe200078e003f */
[----:B------:R-:W-:Y:S01]  /*27330*/  MOV R63, R61 ;  /* 0x0000003d003f7202 */ /* 0x000fe20000000f00 */
[----:B------:R-:W-:Y:S02]  /*27340*/  IMAD.MOV.U32 R100, RZ, RZ, R95 ;  /* 0x000000ffff647224 */ /* 0x000fe400078e005f */
[----:B------:R-:W-:Y:S01]  /*27350*/  IMAD.MOV.U32 R95, RZ, RZ, R94 ;  /* 0x000000ffff5f7224 */ /* 0x000fe200078e005e */
[----:B------:R-:W-:Y:S01]  /*27360*/  MOV R94, R77 ;  /* 0x0000004d005e7202 */ /* 0x000fe20000000f00 */
[----:B------:R-:W-:-:S02]  /*27370*/  IMAD.MOV.U32 R61, RZ, RZ, R55 ;  /* 0x000000ffff3d7224 */ /* 0x000fc400078e0037 */
[----:B------:R-:W-:Y:S02]  /*27380*/  IMAD.MOV.U32 R55, RZ, RZ, R54 ;  /* 0x000000ffff377224 */ /* 0x000fe400078e0036 */
        /* <DEDUP_REMOVED lines=8> */
[----:B------:R-:W-:Y:S01]  /*27410*/  IMAD.MOV.U32 R63, RZ, RZ, R61 ;  /* 0x000000ffff3f7224 */ /* 0x000fe200078e003d */
[----:B------:R-:W-:Y:S01]  /*27420*/  MOV R61, R55 ;  /* 0x00000037003d7202 */ /* 0x000fe20000000f00 */
[----:B------:R-:W-:Y:S01]  /*27430*/  IMAD.MOV.U32 R102, RZ, RZ, R95 ;  /* 0x000000ffff667224 */ /* 0x000fe200078e005f */
[----:B---3--:R-:W-:Y:S01]  /*27440*/  @!P3 LEA.HI.X R3, R116, R41, R117, 0x2, P5 ;  /* 0x000000297403b211 */ /* 0x008fe200028f1475 */
[----:B------:R-:W3:Y:S04]  /*27450*/  LDL R12, [R1+0x12c] ;  /* 0x00012c00010c7983 */ /* 0x000ee80000100800 */
[----:B------:R-:W5:Y:S01]  /*27460*/  LDL R116, [R1+0x178] ;  /* 0x0001780001747983 */ /* 0x000f620000100800 */
        /* <DEDUP_REMOVED lines=12> */
[----:B------:R-:W-:Y:S02]  /*27530*/  IMAD.MOV.U32 R54, RZ, RZ, R43 ;  /* 0x000000ffff367224 */ /* 0x000fe400078e002b */
[----:B------:R-:W-:Y:S02]  /*27540*/  IMAD.MOV.U32 R43, RZ, RZ, R42 ;  /* 0x000000ffff2b7224 */ /* 0x000fe400078e002a */
[----:B------:R-:W4:Y:S01]  /*27550*/  LDL R42, [R1+0xc4] ;  /* 0x0000c400012a7983 */ /* 0x000f220000100800 */
[-C--:B------:R-:W-:Y:S02]  /*27560*/  @!P1 LOP3.LUT R59, R59, R58.reuse, RZ, 0x3c, !PT ;  /* 0x0000003a3b3b9212 */ /* 0x080fe400078e3cff */
[----:B--2---:R-:W-:Y:S01]  /*27570*/  ISETP.GE.AND P2, PT, R112, UR4, PT ;  /* 0x0000000470007c0c */ /* 0x004fe2000bf46270 */
[----:B------:R-:W-:Y:S01]  /*27580*/  IMAD.MOV.U32 R104, RZ, RZ, R94 ;  /* 0x000000ffff687224 */ /* 0x000fe200078e005e */
[----:B------:R-:W-:-:S02]  /*27590*/  @!P1 LOP3.LUT R58, R59, R58, RZ, 0x3c, !PT ;  /* 0x0000003a3b3a9212 */ /* 0x000fc400078e3cff */
[----:B------:R-:W-:Y:S01]  /*275a0*/  ISETP.GE.AND P0, PT, R111, UR4, PT ;  /* 0x000000046f007c0c */ /* 0x000fe2000bf06270 */
[----:B------:R-:W-:Y:S01]  /*275b0*/  IMAD.MOV.U32 R105, RZ, RZ, R104 ;  /* 0x000000ffff697224 */ /* 0x000fe200078e0068 */
[----:B------:R-:W-:-:S04]  /*275c0*/  @!P1 LOP3.LUT R59, R59, R58, RZ, 0x3c, !PT ;  /* 0x0000003a3b3b9212 */ /* 0x000fc800078e3cff */
[----:B------:R-:W-:Y:S01]  /*275d0*/  MOV R109, R105 ;  /* 0x00000069006d7202 */ /* 0x000fe20000000f00 */
[----:B------:R0:W-:Y:S04]  /*275e0*/  @!P1 ST.E.64 desc[UR46][R4.64], R58 ;  /* 0x0000003a04009985 */ /* 0x0001e8000c101b2e */
[----:B------:R1:W-:Y:S01]  /*275f0*/  @!P3 ST.E.64 desc[UR46][R2.64], R48 ;  /* 0x000000300200b985 */ /* 0x0003e2000c101b2e */
[-C--:B0-----:R-:W-:Y:S02]  /*27600*/  @!P2 LEA R4, P4, R112, R40.reuse, 0x2 ;  /* 0x000000287004a211 */ /* 0x081fe400078810ff */
[----:B-1----:R-:W-:Y:S01]  /*27610*/  @!P0 LEA R2, P5, R111, R40, 0x2 ;  /* 0x000000286f028211 */ /* 0x002fe200078a10ff */
[----:B------:R-:W-:Y:S01]  /*27620*/  IMAD.MOV.U32 R21, RZ, RZ, R13 ;  /* 0x000000ffff157224 */ /* 0x000fe200078e000d */
[----:B------:R-:W-:Y:S01]  /*27630*/  MOV R94, R77 ;  /* 0x0000004d005e7202 */ /* 0x000fe20000000f00 */
[----:B------:R-:W-:Y:S01]  /*27640*/  IMAD.MOV.U32 R77, RZ, RZ, R73 ;  /* 0x000000ffff4d7224 */ /* 0x000fe200078e0049 */
[----:B------:R-:W-:Y:S01]  /*27650*/  MOV R13, R9 ;  /* 0x00000009000d7202 */ /* 0x000fe20000000f00 */
[----:B------:R-:W-:Y:S01]  /*27660*/  IMAD.MOV.U32 R73, RZ, RZ, R72 ;  /* 0x000000ffff497224 */ /* 0x000fe200078e0048 */
[----:B------:R-:W2:Y:S01]  /*27670*/  LDL R9, [R1+0xc8] ;  /* 0x0000c80001097983 */ /* 0x000ea20000100800 */
[----:B------:R-:W-:-:S02]  /*27680*/  IMAD.MOV.U32 R72, RZ, RZ, R69 ;  /* 0x000000ffff487224 */ /* 0x000fc400078e0045 */
[----:B------:R-:W-:Y:S02]  /*27690*/  IMAD.MOV.U32 R104, RZ, RZ, R94 ;  /* 0x000000ffff687224 */ /* 0x000fe400078e005e */
[----:B------:R-:W-:Y:S02]  /*276a0*/  IMAD.MOV.U32 R94, RZ, RZ, R77 ;  /* 0x000000ffff5e7224 */ /* 0x000fe400078e004d */
[----:B------:R-:W-:Y:S02]  /*276b0*/  IMAD.MOV.U32 R69, RZ, RZ, R61 ;  /* 0x000000ffff457224 */ /* 0x000fe400078e003d */
[----:B------:R-:W-:Y:S01]  /*276c0*/  IMAD.MOV.U32 R77, RZ, RZ, R73 ;  /* 0x000000ffff4d7224 */ /* 0x000fe200078e0049 */
[----:B------:R-:W-:Y:S01]  /*276d0*/  MOV R73, R72 ;  /* 0x0000004800497202 */ /* 0x000fe20000000f00 */
        /* <DEDUP_REMOVED lines=9> */
[----:B------:R-:W-:Y:S01]  /*27770*/  IMAD.MOV.U32 R73, RZ, RZ, R72 ;  /* 0x000000ffff497224 */ /* 0x000fe200078e0048 */
[----:B-----5:R-:W-:Y:S01]  /*27780*/  @!P2 LEA.HI.X R5, R112, R41, R116, 0x2, P4 ;  /* 0x000000297005a211 */ /* 0x020fe200020f1474 */
[----:B------:R-:W-:-:S05]  /*27790*/  IMAD.MOV.U32 R112, RZ, RZ, R109 ;  /* 0x000000ffff707224 */ /* 0x000fca00078e006d */
[----:B------:R-:W-:Y:S02]  /*277a0*/  @!P0 LEA.HI.X R3, R111, R41, R112, 0x2, P5 ;  /* 0x000000296f038211 */ /* 0x000fe400028f1470 */
[----:B------:R-:W5:Y:S01]  /*277b0*/  LDL R111, [R1+0x170] ;  /* 0x00017000016f7983 */ /* 0x000f620000100800 */
[----:B------:R-:W-:Y:S02]  /*277c0*/  IMAD.MOV.U32 R109, RZ, RZ, R105 ;  /* 0x000000ffff6d7224 */ /* 0x000fe400078e0069 */
[----:B------:R-:W-:Y:S02]  /*277d0*/  IMAD.MOV.U32 R105, RZ, RZ, R104 ;  /* 0x000000ffff697224 */ /* 0x000fe400078e0068 */
[----:B------:R-:W-:Y:S02]  /*277e0*/  IMAD.MOV.U32 R104, RZ, RZ, R94 ;  /* 0x000000ffff687224 */ /* 0x000fe400078e005e */
[----:B------:R-:W-:Y:S02]  /*277f0*/  IMAD.MOV.U32 R94, RZ, RZ, R77 ;  /* 0x000000ffff5e7224 */ /* 0x000fe400078e004d */
[----:B----4-:R-:W-:-:S02]  /*27800*/  IMAD.MOV.U32 R54, RZ, RZ, R42 ;  /* 0x000000ffff367224 */ /* 0x010fc400078e002a */
[----:B------:R-:W-:Y:S02]  /*27810*/  IMAD.MOV.U32 R42, RZ, RZ, R21 ;  /* 0x000000ffff2a7224 */ /* 0x000fe400078e0015 */
[----:B------:R-:W-:Y:S02]  /*27820*/  IMAD.MOV.U32 R21, RZ, RZ, R11 ;  /* 0x000000ffff157224 */ /* 0x000fe400078e000b */
[----:B------:R-:W-:Y:S02]  /*27830*/  IMAD.MOV.U32 R11, RZ, RZ, R10 ;  /* 0x000000ffff0b7224 */ /* 0x000fe400078e000a */
[----:B------:R-:W-:Y:S01]  /*27840*/  IMAD.MOV.U32 R10, RZ, RZ, R8 ;  /* 0x000000ffff0a7224 */ /* 0x000fe200078e0008 */
[----:B------:R-:W-:Y:S01]  /*27850*/  MOV R77, R21 ;  /* 0x00000015004d7202 */ /* 0x000fe20000000f00 */
[----:B------:R-:W-:Y:S01]  /*27860*/  IMAD.MOV.U32 R55, RZ, RZ, R54 ;  /* 0x000000ffff377224 */ /* 0x000fe200078e0036 */
[----:B------:R-:W4:Y:S01]  /*27870*/  LDL R8, [R1+0xa8] ;  /* 0x0000a80001087983 */ /* 0x000f220000100800 */
[----:B------:R-:W-:-:S03]  /*27880*/  IMAD.MOV.U32 R21, RZ, RZ, R10 ;  /* 0x000000ffff157224 */ /* 0x000fc600078e000a */
[----:B------:R-:W3:Y:S01]  /*27890*/  LDL R10, [R1+0x148] ;  /* 0x00014800010a7983 */ /* 0x000ee20000100800 */
[----:B------:R-:W-:-:S03]  /*278a0*/  IMAD.MOV.U32 R54, RZ, RZ, R42 ;  /* 0x000000ffff367224 */ /* 0x000fc600078e002a */
[----:B------:R-:W4:Y:S02]  /*278b0*/  LDL R42, [R1+0x13c] ;  /* 0x00013c00012a7983 */ /* 0x000f240000100800 */
[----:B------:R-:W-:Y:S02]  /*278c0*/  MOV R72, R54 ;  /* 0x0000003600487202 */ /* 0x000fe40000000f00 */
[----:B------:R-:W4:Y:S01]  /*278d0*/  LDL R54, [R1+0x140] ;  /* 0x0001400001367983 */ /* 0x000f220000100800 */
[----:B------:R-:W-:Y:S02]  /*278e0*/  ISETP.GE.AND P3, PT, R108, UR4, PT ;  /* 0x000000046c007c0c */ /* 0x000fe4000bf66270 */
[----:B------:R-:W-:Y:S01]  /*278f0*/  ISETP.GE.AND P1, PT, R110, UR4, PT ;  /* 0x000000046e007c0c */ /* 0x000fe2000bf26270 */
[----:B------:R-:W-:Y:S02]  /*27900*/  @!P2 IMAD.MOV.U32 R6, RZ, RZ, R113 ;  /* 0x000000ffff06a224 */ /* 0x000fe400078e0071 */
[----:B------:R-:W-:-:S05]  /*27910*/  @!P2 IMAD.MOV.U32 R7, RZ, RZ, R70 ;  /* 0x000000ffff07a224 */ /* 0x000fca00078e0046 */
[----:B------:R0:W-:Y:S01]  /*27920*/  @!P2 ST.E.64 desc[UR46][R4.64], R6 ;  /* 0x000000060400a985 */ /* 0x0001e2000c101b2e */
[----:B------:R-:W-:-:S03]  /*27930*/  ISETP.GE.AND P2, PT, R106, UR4, PT ;  /* 0x000000046a007c0c */ /* 0x000fc6000bf46270 */
[----:B------:R1:W-:Y:S01]  /*27940*/  @!P0 ST.E.64 desc[UR46][R2.64], R50 ;  /* 0x0000003202008985 */ /* 0x0003e2000c101b2e */
[----:B------:R-:W-:Y:S02]  /*27950*/  ISETP.GE.AND P0, PT, R100, UR4, PT ;  /* 0x0000000464007c0c */ /* 0x000fe4000bf06270 */
[-C--:B0-----:R-:W-:Y:S02]  /*27960*/  @!P1 LEA R4, P4, R110, R40.reuse, 0x2 ;  /* 0x000000286e049211 */ /* 0x081fe400078810ff */
[----:B-1----:R-:W-:-:S04]  /*27970*/  @!P3 LEA R2, P5, R108, R40, 0x2 ;  /* 0x000000286c02b211 */ /* 0x002fc800078a10ff */
[----:B------:R-:W-:Y:S01]  /*27980*/  @!P3 LEA.HI.X R3, R108, R41, R109, 0x2, P5 ;  /* 0x000000296c03b211 */ /* 0x000fe200028f146d */
[----:B------:R-:W-:Y:S02]  /*27990*/  IMAD.MOV.U32 R108, RZ, RZ, R105 ;  /* 0x000000ffff6c7224 */ /* 0x000fe400078e0069 */
[----:B------:R-:W-:Y:S01]  /*279a0*/  IMAD.MOV.U32 R105, RZ, RZ, R94 ;  /* 0x000000ffff697224 */ /* 0x000fe200078e005e */
[----:B------:R-:W-:Y:S01]  /*279b0*/  MOV R94, R73 ;  /* 0x00000049005e7202 */ /* 0x000fe20000000f00 */
[----:B------:R-:W-:Y:S02]  /*279c0*/  IMAD.MOV.U32 R73, RZ, RZ, R53 ;  /* 0x000000ffff497224 */ /* 0x000fe400078e0035 */
[----:B------:R-:W-:Y:S02]  /*279d0*/  @!P3 IMAD.MOV.U32 R53, RZ, RZ, R60 ;  /* 0x000000ffff35b224 */ /* 0x000fe400078e003c */
[----:B------:R-:W-:Y:S02]  /*279e0*/  @!P2 IMAD.MOV.U32 R6, RZ, RZ, R71 ;  /* 0x000000ffff06a224 */ /* 0x000fe400078e0047 */
[----:B------:R-:W-:Y:S01]  /*279f0*/  @!P2 IMAD.MOV.U32 R7, RZ, RZ, R75 ;  /* 0x000000ffff07a224 */ /* 0x000fe200078e004b */
[----:B-----5:R-:W-:-:S05]  /*27a00*/  @!P1 LEA.HI.X R5, R110, R41, R111, 0x2, P4 ;  /* 0x000000296e059211 */ /* 0x020fca00020f146f */
[----:B------:R0:W-:Y:S01]  /*27a10*/  @!P1 ST.E.64 desc[UR46][R4.64], R66 ;  /* 0x0000004204009985 */ /* 0x0001e2000c101b2e */
[----:B------:R-:W-:-:S03]  /*27a20*/  ISETP.GE.AND P1, PT, R102, UR4, PT ;  /* 0x0000000466007c0c */ /* 0x000fc6000bf26270 */
[----:B------:R1:W-:Y:S01]  /*27a30*/  @!P3 ST.E.64 desc[UR46][R2.64], R52 ;  /* 0x000000340200b985 */ /* 0x0003e2000c101b2e */
[----:B------:R-:W-:Y:S02]  /*27a40*/  ISETP.GE.AND P3, PT, R95, UR4, PT ;  /* 0x000000045f007c0c */ /* 0x000fe4000bf66270 */
[-C--:B0-----:R-:W-:Y:S02]  /*27a50*/  @!P2 LEA R4, P4, R106, R40.reuse, 0x2 ;  /* 0x000000286a04a211 */ /* 0x081fe400078810ff */
[----:B-1----:R-:W-:Y:S02]  /*27a60*/  @!P0 LEA R2, P5, R100, R40, 0x2 ;  /* 0x0000002864028211 */ /* 0x002fe400078a10ff */
[-C--:B------:R-:W-:Y:S02]  /*27a70*/  @!P2 LEA.HI.X R5, R106, R41.reuse, R108, 0x2, P4 ;  /* 0x000000296a05a211 */ /* 0x080fe400020f146c */
[----:B------:R-:W-:Y:S01]  /*27a80*/  @!P0 LEA.HI.X R3, R100, R41, R105, 0x2, P5 ;  /* 0x0000002964038211 */ /* 0x000fe200028f1469 */
[----:B------:R-:W-:Y:S01]  /*27a90*/  IMAD.MOV.U32 R100, RZ, RZ, R94 ;  /* 0x000000ffff647224 */ /* 0x000fe200078e005e */
[----:B------:R-:W-:Y:S01]  /*27aa0*/  MOV R94, R73 ;  /* 0x00000049005e7202 */ /* 0x000fe20000000f00 */
[----:B------:R-:W-:Y:S01]  /*27ab0*/  IMAD.MOV.U32 R73, RZ, RZ, R63 ;  /* 0x000000ffff497224 */ /* 0x000fe200078e003f */
[----:B------:R0:W-:Y:S01]  /*27ac0*/  @!P2 ST.E.64 desc[UR46][R4.64], R6 ;  /* 0x000000060400a985 */ /* 0x0001e2000c101b2e */
[----:B------:R-:W-:Y:S01]  /*27ad0*/  ISETP.GE.AND P2, PT, R77, UR4, PT ;  /* 0x000000044d007c0c */ /* 0x000fe2000bf46270 */
[----:B------:R-:W-:-:S05]  /*27ae0*/  @!P0 IMAD.MOV.U32 R63, RZ, RZ, R68 ;  /* 0x000000ffff3f8224 */ /* 0x000fca00078e0044 */
[----:B------:R1:W-:Y:S01]  /*27af0*/  @!P0 ST.E.64 desc[UR46][R2.64], R62 ;  /* 0x0000003e02008985 */ /* 0x0003e2000c101b2e */
[----:B------:R-:W-:Y:S02]  /*27b00*/  ISETP.GE.AND P0, PT, R72, UR4, PT ;  /* 0x0000000448007c0c */ /* 0x000fe4000bf06270 */
[CC--:B0-----:R-:W-:Y:S01]  /*27b10*/  @!P1 LEA R4, P4, R102.reuse, R40.reuse, 0x2 ;  /* 0x0000002866049211 */ /* 0x0c1fe200078810ff */
[----:B------:R-:W-:Y:S02]  /*27b20*/  @!P1 IMAD.MOV.U32 R6, RZ, RZ, R79 ;  /* 0x000000ffff069224 */ /* 0x000fe400078e004f */
[----:B------:R-:W-:Y:S01]  /*27b30*/  @!P1 IMAD.MOV.U32 R7, RZ, RZ, R83 ;  /* 0x000000ffff079224 */ /* 0x000fe200078e0053 */
[----:B------:R-:W-:Y:S02]  /*27b40*/  @!P1 LEA.HI.X R5, R102, R41, R104, 0x2, P4 ;  /* 0x0000002966059211 */ /* 0x000fe400020f1468 */
[----:B-1----:R-:W-:Y:S01]  /*27b50*/  @!P3 LEA R2, P5, R95, R40, 0x2 ;  /* 0x000000285f02b211 */ /* 0x002fe200078a10ff */
[----:B------:R-:W-:-:S02]  /*27b60*/  @!P3 IMAD.MOV.U32 R75, RZ, RZ, R76 ;  /* 0x000000ffff4bb224 */ /* 0x000fc400078e004c */
[----:B------:R0:W-:Y:S01]  /*27b70*/  @!P1 ST.E.64 desc[UR46][R4.64], R6 ;  /* 0x0000000604009985 */ /* 0x0001e2000c101b2e */
[----:B------:R-:W-:Y:S02]  /*27b80*/  ISETP.GE.AND P1, PT, R64, UR4, PT ;  /* 0x0000000440007c0c */ /* 0x000fe4000bf26270 */
[----:B------:R-:W-:-:S05]  /*27b90*/  @!P3 LEA.HI.X R3, R95, R41, R100, 0x2, P5 ;  /* 0x000000295f03b211 */ /* 0x000fca00028f1464 */
[----:B------:R1:W-:Y:S01]  /*27ba0*/  @!P3 ST.E.64 desc[UR46][R2.64], R74 ;  /* 0x0000004a0200b985 */ /* 0x0003e2000c101b2e */
[C---:B0-----:R-:W-:Y:S01]  /*27bb0*/  @!P2 LEA R4, P4, R77.reuse, R40, 0x2 ;  /* 0x000000284d04a211 */ /* 0x041fe200078810ff */
[----:B------:R-:W-:Y:S01]  /*27bc0*/  @!P2 IMAD.MOV.U32 R7, RZ, RZ, R87 ;  /* 0x000000ffff07a224 */ /* 0x000fe200078e0057 */
[----:B------:R-:W-:Y:S02]  /*27bd0*/  @!P2 MOV R6, R98 ;  /* 0x000000620006a202 */ /* 0x000fe40000000f00 */
[-C--:B------:R-:W-:Y:S02]  /*27be0*/  @!P2 LEA.HI.X R5, R77, R41.reuse, R94, 0x2, P4 ;  /* 0x000000294d05a211 */ /* 0x080fe400020f145e */
[----:B------:R-:W-:Y:S02]  /*27bf0*/  ISETP.GE.AND P3, PT, R57, UR4, PT ;  /* 0x0000000439007c0c */ /* 0x000fe4000bf66270 */
[C---:B-1----:R-:W-:Y:S01]  /*27c00*/  @!P0 LEA R2, P5, R72.reuse, R40, 0x2 ;  /* 0x0000002848028211 */ /* 0x042fe200078a10ff */
[----:B------:R0:W-:Y:S01]  /*27c10*/  @!P2 ST.E.64 desc[UR46][R4.64], R6 ;  /* 0x000000060400a985 */ /* 0x0001e2000c101b2e */
[----:B--2---:R-:W-:Y:S01]  /*27c20*/  ISETP.GE.AND P2, PT, R9, UR4, PT ;  /* 0x0000000409007c0c */ /* 0x004fe2000bf46270 */
[----:B------:R-:W-:Y:S01]  /*27c30*/  @!P0 IMAD.MOV.U32 R79, RZ, RZ, R80 ;  /* 0x000000ffff4f8224 */ /* 0x000fe200078e0050 */
[----:B------:R-:W-:-:S05]  /*27c40*/  @!P0 LEA.HI.X R3, R72, R41, R73, 0x2, P5 ;  /* 0x0000002948038211 */ /* 0x000fca00028f1449 */
[----:B------:R1:W-:Y:S01]  /*27c50*/  @!P0 ST.E.64 desc[UR46][R2.64], R78 ;  /* 0x0000004e02008985 */ /* 0x0003e2000c101b2e */
[----:B------:R-:W-:Y:S02]  /*27c60*/  ISETP.GE.AND P0, PT, R55, UR4, PT ;  /* 0x0000000437007c0c */ /* 0x000fe4000bf06270 */
[CC--:B0-----:R-:W-:Y:S01]  /*27c70*/  @!P1 LEA R4, P4, R64.reuse, R40.reuse, 0x2 ;  /* 0x0000002840049211 */ /* 0x0c1fe200078810ff */
[----:B------:R-:W-:Y:S02]  /*27c80*/  @!P1 IMAD.MOV.U32 R6, RZ, RZ, R103 ;  /* 0x000000ffff069224 */ /* 0x000fe400078e0067 */
[----:B------:R-:W-:Y:S01]  /*27c90*/  @!P1 IMAD.MOV.U32 R7, RZ, RZ, R91 ;  /* 0x000000ffff079224 */ /* 0x000fe200078e005b */
[----:B------:R-:W-:Y:S02]  /*27ca0*/  @!P1 LEA.HI.X R5, R64, R41, R69, 0x2, P4 ;  /* 0x0000002940059211 */ /* 0x000fe400020f1445 */
[----:B------:R-:W-:Y:S02]  /*27cb0*/  ISETP.GE.AND P4, PT, R43, UR4, PT ;  /* 0x000000042b007c0c */ /* 0x000fe4000bf86270 */
[----:B-1----:R-:W-:Y:S01]  /*27cc0*/  @!P3 LEA R2, P5, R57, R40, 0x2 ;  /* 0x000000283902b211 */ /* 0x002fe200078a10ff */
[----:B------:R0:W-:Y:S01]  /*27cd0*/  @!P1 ST.E.64 desc[UR46][R4.64], R6 ;  /* 0x0000000604009985 */ /* 0x0001e2000c101b2e */
[----:B------:R-:W-:-:S02]  /*27ce0*/  @!P3 IMAD.MOV.U32 R83, RZ, RZ, R84 ;  /* 0x000000ffff53b224 */ /* 0x000fc400078e0054 */
[----:B------:R-:W-:-:S05]  /*27cf0*/  @!P3 LEA.HI.X R3, R57, R41, R61, 0x2, P5 ;  /* 0x000000293903b211 */ /* 0x000fca00028f143d */
[----:B------:R1:W-:Y:S01]  /*27d00*/  @!P3 ST.E.64 desc[UR46][R2.64], R82 ;  /* 0x000000520200b985 */ /* 0x0003e2000c101b2e */
[CC--:B0-----:R-:W-:Y:S01]  /*27d10*/  @!P2 LEA R4, P1, R9.reuse, R40.reuse, 0x2 ;  /* 0x000000280904a211 */ /* 0x0c1fe200078210ff */
[----:B------:R-:W-:Y:S02]  /*27d20*/  @!P2 IMAD.MOV.U32 R6, RZ, RZ, R107 ;  /* 0x000000ffff06a224 */ /* 0x000fe400078e006b */
[----:B------:R-:W-:Y:S01]  /*27d30*/  @!P2 IMAD.MOV.U32 R7, RZ, RZ, R114 ;  /* 0x000000ffff07a224 */ /* 0x000fe200078e0072 */
[----:B---3--:R-:W-:Y:S02]  /*27d40*/  @!P2 LEA.HI.X R5, R9, R41, R10, 0x2, P1 ;  /* 0x000000290905a211 */ /* 0x008fe400008f140a */
[----:B------:R-:W-:Y:S02]  /*27d50*/  ISETP.GE.AND P1, PT, R39, UR4, PT ;  /* 0x0000000427007c0c */ /* 0x000fe4000bf26270 */
[----:B-1----:R-:W-:Y:S01]  /*27d60*/  @!P0 LEA R2, P5, R55, R40, 0x2 ;  /* 0x0000002837028211 */ /* 0x002fe200078a10ff */
[----:B------:R0:W-:Y:S01]  /*27d70*/  @!P2 ST.E.64 desc[UR46][R4.64], R6 ;  /* 0x000000060400a985 */ /* 0x0001e2000c101b2e */
[----:B----4-:R-:W-:Y:S01]  /*27d80*/  MOV R10, R8 ;  /* 0x00000008000a7202 */ /* 0x010fe20000000f00 */
[----:B------:R-:W-:Y:S01]  /*27d90*/  @!P0 IMAD.MOV.U32 R87, RZ, RZ, R88 ;  /* 0x000000ffff578224 */ /* 0x000fe200078e0058 */
[----:B------:R-:W-:-:S02]  /*27da0*/  @!P4 LEA R8, P3, R43, R40, 0x2 ;  /* 0x000000282b08c211 */ /* 0x000fc400078610ff */
[-C--:B------:R-:W-:Y:S02]  /*27db0*/  @!P0 LEA.HI.X R3, R55, R41.reuse, R56, 0x2, P5 ;  /* 0x0000002937038211 */ /* 0x080fe400028f1438 */
[----:B------:R-:W-:Y:S02]  /*27dc0*/  ISETP.GE.AND P2, PT, R21, UR4, PT ;  /* 0x0000000415007c0c */ /* 0x000fe4000bf46270 */
[----:B------:R-:W-:Y:S01]  /*27dd0*/  @!P4 LEA.HI.X R9, R43, R41, R54, 0x2, P3 ;  /* 0x000000292b09c211 */ /* 0x000fe200018f1436 */
[----:B------:R1:W-:Y:S01]  /*27de0*/  @!P0 ST.E.64 desc[UR46][R2.64], R86 ;  /* 0x0000005602008985 */ /* 0x0003e2000c101b2e */
[----:B------:R-:W-:Y:S02]  /*27df0*/  ISETP.GE.AND P3, PT, R15, UR4, PT ;  /* 0x000000040f007c0c */ /* 0x000fe4000bf66270 */
[----:B0-----:R-:W-:Y:S02]  /*27e00*/  @!P1 LEA R4, P0, R39, R40, 0x2 ;  /* 0x0000002827049211 */ /* 0x001fe400078010ff */
[----:B------:R-:W-:-:S02]  /*27e10*/  ISETP.GE.AND P5, PT, R13, UR4, PT ;  /* 0x000000040d007c0c */ /* 0x000fc4000bfa6270 */
[----:B------:R-:W-:Y:S01]  /*27e20*/  @!P1 LEA.HI.X R5, R39, R41, R42, 0x2, P0 ;  /* 0x0000002927059211 */ /* 0x000fe200000f142a */
[----:B-1----:R-:W-:Y:S02]  /*27e30*/  @!P4 IMAD.MOV.U32 R2, RZ, RZ, R115 ;  /* 0x000000ffff02c224 */ /* 0x002fe400078e0073 */
[----:B------:R-:W-:Y:S01]  /*27e40*/  @!P4 IMAD.MOV.U32 R3, RZ, RZ, R122 ;  /* 0x000000ffff03c224 */ /* 0x000fe200078e007a */
[----:B------:R-:W-:-:S04]  /*27e50*/  @!P1 MOV R91, R92 ;  /* 0x0000005c005b9202 */ /* 0x000fc80000000f00 */
[----:B------:R0:W-:Y:S01]  /*27e60*/  @!P4 ST.E.64 desc[UR46][R8.64], R2 ;  /* 0x000000020800c985 */ /* 0x0001e2000c101b2e */
[----:B------:R-:W-:Y:S01]  /*27e70*/  ISETP.GE.AND P4, PT, R11, UR4, PT ;  /* 0x000000040b007c0c */ /* 0x000fe2000bf86270 */
[----:B------:R-:W-:Y:S02]  /*27e80*/  @!P2 IMAD.MOV.U32 R6, RZ, RZ, R123 ;  /* 0x000000ffff06a224 */ /* 0x000fe400078e007b */
[----:B------:R1:W-:Y:S01]  /*27e90*/  @!P1 ST.E.64 desc[UR46][R4.64], R90 ;  /* 0x0000005a04009985 */ /* 0x0003e2000c101b2e */
[----:B------:R-:W-:Y:S01]  /*27ea0*/  @!P2 IMAD.MOV.U32 R7, RZ, RZ, R125 ;  /* 0x000000ffff07a224 */ /* 0x000fe200078e007d */
[----:B0-----:R-:W-:-:S04]  /*27eb0*/  @!P2 LEA R2, P0, R21, R40, 0x2 ;  /* 0x000000281502a211 */ /* 0x001fc800078010ff */
[-C--:B------:R-:W-:Y:S02]  /*27ec0*/  @!P2 LEA.HI.X R3, R21, R41.reuse, R38, 0x2, P0 ;  /* 0x000000291503a211 */ /* 0x080fe400000f1426 */
[C---:B-1----:R-:W-:Y:S01]  /*27ed0*/  @!P3 LEA R4, P0, R15.reuse, R40, 0x2 ;  /* 0x000000280f04b211 */ /* 0x042fe200078010ff */
[----:B------:R-:W-:Y:S02]  /*27ee0*/  @!P3 IMAD.MOV.U32 R97, RZ, RZ, R99 ;  /* 0x000000ffff61b224 */ /* 0x000fe400078e0063 */
[----:B------:R0:W-:Y:S01]  /*27ef0*/  @!P2 ST.E.64 desc[UR46][R2.64], R6 ;  /* 0x000000060200a985 */ /* 0x0001e2000c101b2e */
[----:B------:R-:W-:-:S05]  /*27f00*/  @!P3 LEA.HI.X R5, R15, R41, R20, 0x2, P0 ;  /* 0x000000290f05b211 */ /* 0x000fca00000f1414 */
[----:B------:R1:W-:Y:S01]  /*27f10*/  @!P3 ST.E.64 desc[UR46][R4.64], R96 ;  /* 0x000000600400b985 */ /* 0x0003e2000c101b2e */
[-C--:B0-----:R-:W-:Y:S02]  /*27f20*/  @!P5 LEA R2, P1, R13, R40.reuse, 0x2 ;  /* 0x000000280d02d211 */ /* 0x081fe400078210ff */
[----:B------:R-:W-:Y:S02]  /*27f30*/  @!P4 LEA R6, P2, R11, R40, 0x2 ;  /* 0x000000280b06c211 */ /* 0x000fe400078410ff */
[-C--:B------:R-:W-:Y:S01]  /*27f40*/  @!P5 LEA.HI.X R3, R13, R41.reuse, R14, 0x2, P1 ;  /* 0x000000290d03d211 */ /* 0x080fe200008f140e */
[----:B-1----:R-:W-:Y:S01]  /*27f50*/  @!P5 IMAD.MOV.U32 R4, RZ, RZ, R129 ;  /* 0x000000ffff04d224 */ /* 0x002fe200078e0081 */
[----:B------:R-:W-:Y:S01]  /*27f60*/  @!P4 LEA.HI.X R7, R11, R41, R12, 0x2, P2 ;  /* 0x000000290b07c211 */ /* 0x000fe200010f140c */
[----:B------:R-:W-:-:S05]  /*27f70*/  @!P5 IMAD.MOV.U32 R5, RZ, RZ, R131 ;  /* 0x000000ffff05d224 */ /* 0x000fca00078e0083 */
        /* <DEDUP_REMOVED lines=9> */
.L_x_3261:
[----:B------:R-:W0:Y:S01]  /*28010*/  LDL.LU R4, [R1+0x8c] ;  /* 0x00008c0001047983 */ /* 0x000e220000300800 */
[----:B------:R-:W-:Y:S01]  /*28020*/  ULDC.64 UR6, c[0x0][0xc08] ;  /* 0x0003020000067ab9 */ /* 0x000fe20000000a00 */
[----:B------:R-:W-:Y:S02]  /*28030*/  ULDC.64 UR4, c[0x0][0xc00] ;  /* 0x0003000000047ab9 */ /* 0x000fe40000000a00 */
[----:B------:R-:W2:Y:S01]  /*28040*/  LDL.LU R0, [R1+0x90] ;  /* 0x0000900001007983 */ /* 0x000ea20000300800 */
[----:B------:R-:W-:Y:S02]  /*28050*/  ISETP.NE.U32.AND P1, PT, RZ, UR6, PT ;  /* 0x00000006ff007c0c */ /* 0x000fe4000bf25070 */
[----:B------:R-:W-:Y:S01]  /*28060*/  ISETP.NE.U32.AND P0, PT, RZ, UR4, PT ;  /* 0x00000004ff007c0c */ /* 0x000fe2000bf05070 */
[----:B------:R-:W3:Y:S01]  /*28070*/  LDL R6, [R1+0x88] ;  /* 0x0000880001067983 */ /* 0x000ee20000100800 */
[----:B------:R-:W-:Y:S02]  /*28080*/  ISETP.NE.AND.EX P1, PT, RZ, UR7, PT, P1 ;  /* 0x00000007ff007c0c */ /* 0x000fe4000bf25310 */
[----:B------:R-:W-:-:S02]  /*28090*/  ISETP.NE.AND.EX P0, PT, RZ, UR5, PT, P0 ;  /* 0x00000005ff007c0c */ /* 0x000fc4000bf05300 */
[----:B------:R-:W-:Y:S01]  /*280a0*/  MOV R15, RZ ;  /* 0x000000ff000f7202 */ /* 0x000fe20000000f00 */
[----:B------:R-:W1:Y:S01]  /*280b0*/  S2R R28, SR_TID.X ;  /* 0x00000000001c7919 */ /* 0x000e620000002100 */
[----:B0-----:R-:W-:Y:S01]  /*280c0*/  IADD3 R2, P2, R4, UR4, RZ ;  /* 0x0000000404027c10 */ /* 0x001fe2000ff5e0ff */
[----:B------:R-:W-:-:S03]  /*280d0*/  ULDC UR4, c[0x0][0xa88] ;  /* 0x0002a20000047ab9 */ /* 0x000fc60000000800 */
[----:B--2---:R-:W-:-:S03]  /*280e0*/  IADD3.X R3, R0, UR5, RZ, P2, !PT ;  /* 0x0000000500037c10 */ /* 0x004fc600097fe4ff */
        /* <DEDUP_REMOVED lines=12> */
[----:B--2---:R-:W-:-:S07]  /*281b0*/  IMAD.IADD R20, R20, 0x1, -R5 ;  /* 0x0000000114147824 */ /* 0x004fce00078e0a05 */
.L_x_3280:
        /* <DEDUP_REMOVED lines=9> */
[----:B0-----:R-:W-:Y:S01]  /*28250*/  IMAD R0, R20, R29, RZ ;  /* 0x0000001d14007224 */ /* 0x001fe200078e02ff */
[----:B--2---:R-:W-:-:S04]  /*28260*/  IADD3 R27, R2, -0x80, R28 ;  /* 0xffffff80021b7810 */ /* 0x004fc80007ffe01c */
[----:B------:R-:W-:-:S13]  /*28270*/  ISETP.GE.AND P0, PT, R27, R0, PT ;  /* 0x000000001b00720c */ /* 0x000fda0003f06270 */
[----:B------:R-:W-:Y:S05]  /*28280*/  @P0 BRA `(.L_x_3282) ;  /* 0x0000000000b00947 */ /* 0x000fea0003800000 */
[----:B------:R-:W2:Y:S01]  /*28290*/  LDL.LU R30, [R1+0xa4] ;  /* 0x0000a400011e7983 */ /* 0x000ea20000300800 */
        /* <DEDUP_REMOVED lines=20> */
[----:B----4-:R-:W-:Y:S02]  /*283e0*/  @P0 SHF.R.U32.HI R21, RZ, R37, R0 ;  /* 0x00000025ff150219 */ /* 0x010fe40000011600 */
[----:B------:R-:W-:Y:S01]  /*283f0*/  IADD3 R10, P0, P1, R12, R10, R15 ;  /* 0x0000000a0c0a7210 */ /* 0x000fe2000791e00f */
[----:B------:R-:W-:Y:S01]  /*28400*/  IMAD.IADD R12, R13, 0x1, R3 ;  /* 0x000000010d0c7824 */ /* 0x000fe200078e0203 */
[----:B------:R-:W-:Y:S01]  /*28410*/  IADD3 R11, R31, R11, RZ ;  /* 0x0000000b1f0b7210 */ /* 0x000fe20007ffe0ff */
[----:B------:R-:W-:-:S04]  /*28420*/  IMAD.MOV R0, RZ, RZ, -R21 ;  /* 0x000000ffff007224 */ /* 0x000fc800078e0a15 */
[----:B------:R-:W-:Y:S01]  /*28430*/  IMAD R3, R29, R0, R27 ;  /* 0x000000001d037224 */ /* 0x000fe200078e021b */
[----:B------:R-:W-:-:S04]  /*28440*/  IADD3.X R0, R12, R11, R14, P0, P1 ;  /* 0x0000000b0c007210 */ /* 0x000fc800007e240e */
[----:B------:R-:W-:Y:S02]  /*28450*/  SHF.R.S32.HI R11, RZ, 0x1f, R3 ;  /* 0x0000001fff0b7819 */ /* 0x000fe40000011403 */
[----:B--2---:R-:W-:-:S05]  /*28460*/  SEL R37, R30, RZ, P3 ;  /* 0x000000ff1e257207 */ /* 0x004fca0001800000 */
[-C--:B------:R-:W-:Y:S02]  /*28470*/  IMAD R13, R5, R37.reuse, RZ ;  /* 0x00000025050d7224 */ /* 0x080fe400078e02ff */
[----:B------:R-:W-:-:S04]  /*28480*/  IMAD.WIDE.U32 R4, R4, R37, RZ ;  /* 0x0000002504047225 */ /* 0x000fc800078e00ff */
[----:B------:R-:W-:Y:S01]  /*28490*/  IMAD.IADD R2, R13, 0x1, R5 ;  /* 0x000000010d027824 */ /* 0x000fe200078e0205 */
[----:B------:R-:W-:Y:S02]  /*284a0*/  IADD3 R4, P0, P1, R21, R10, R4 ;  /* 0x0000000a15047210 */ /* 0x000fe4000791e004 */
        /* <DEDUP_REMOVED lines=10> */
.L_x_3282:
[----:B------:R-:W-:Y:S05]  /*28550*/  BSYNC B1 ;  /* 0x0000000000017941 */ /* 0x000fea0003800000 */
.L_x_3281:
[----:B------:R-:W-:Y:S05]  /*28560*/  @P2 BRA `(.L_x_3275) ;  /* 0x0000000800a02947 */ /* 0x000fea0003800000 */
[----:B0-----:R-:W2:Y:S01]  /*28570*/  LDL.LU R8, [R1+0x50] ;  /* 0x0000500001087983 */ /* 0x001ea20000300800 */
[----:B------:R-:W0:Y:S01]  /*28580*/  LDC R9, c[0x0][0xbe8] ;  /* 0x0002fa00ff097b82 */ /* 0x000e220000000800 */
[----:B------:R-:W-:Y:S01]  /*28590*/  IADD3 R4, R28, -0x80, RZ ;  /* 0xffffff801c047810 */ /* 0x000fe20007ffe0ff */
[----:B------:R-:W-:Y:S02]  /*285a0*/  ULDC.64 UR4, c[0x0][0xaa0] ;  /* 0x0002a80000047ab9 */ /* 0x000fe40000000a00 */
[----:B------:R-:W-:Y:S01]  /*285b0*/  IMAD R0, R14, UR4, RZ ;  /* 0x000000040e007c24 */ /* 0x000fe2000f8e02ff */
[----:B------:R-:W-:Y:S01]  /*285c0*/  SHF.R.S32.HI R11, RZ, 0x1f, R4 ;  /* 0x0000001fff0b7819 */ /* 0x000fe20000011404 */
[----:B------:R-:W-:-:S04]  /*285d0*/  IMAD.WIDE.U32 R2, R15, UR4, RZ ;  /* 0x000000040f027c25 */ /* 0x000fc8000f8e00ff */
[----:B------:R-:W-:Y:S01]  /*285e0*/  IMAD R5, R15, UR5, R0 ;  /* 0x000000050f057c24 */ /* 0x000fe2000f8e0200 */
[----:B------:R-:W-:Y:S01]  /*285f0*/  LEA.HI R0, R11, R4, RZ, 0x3 ;  /* 0x000000040b007211 */ /* 0x000fe200078f18ff */
[----:B------:R-:W-:Y:S02]  /*28600*/  ULDC.64 UR4, c[0x0][0xae8] ;  /* 0x0002ba0000047ab9 */ /* 0x000fe40000000a00 */
[----:B------:R-:W-:Y:S01]  /*28610*/  IMAD.IADD R3, R3, 0x1, R5 ;  /* 0x0000000103037824 */ /* 0x000fe200078e0205 */
[----:B------:R-:W-:Y:S01]  /*28620*/  LOP3.LUT R13, R0, 0xfffffff8, RZ, 0xc0, !PT ;  /* 0xfffffff8000d7812 */ /* 0x000fe200078ec0ff */
[----:B------:R-:W-:-:S04]  /*28630*/  IMAD.WIDE.U32 R2, R220, UR4, R2 ;  /* 0x00000004dc027c25 */ /* 0x000fc8000f8e0002 */
[----:B------:R-:W-:Y:S01]  /*28640*/  IMAD.IADD R0, R4, 0x1, -R13 ;  /* 0x0000000104007824 */ /* 0x000fe200078e0a0d */
[----:B0-----:R-:W-:Y:S01]  /*28650*/  ISETP.NE.AND P0, PT, R9, 0x1, PT ;  /* 0x000000010900780c */ /* 0x001fe20003f05270 */
[----:B------:R-:W-:Y:S01]  /*28660*/  IMAD R3, R220, UR5, R3 ;  /* 0x00000005dc037c24 */ /* 0x000fe2000f8e0203 */
[----:B------:R-:W-:Y:S01]  /*28670*/  ULDC.64 UR4, c[0x0][0xaf0] ;  /* 0x0002bc0000047ab9 */ /* 0x000fe20000000a00 */
[----:B------:R-:W-:Y:S02]  /*28680*/  IMAD R0, R0, 0x20, R219 ;  /* 0x0000002000007824 */ /* 0x000fe400078e02db */
[----:B------:R-:W-:Y:S02]  /*28690*/  IMAD R4, R24, UR4, RZ ;  /* 0x0000000418047c24 */ /* 0x000fe4000f8e02ff */
[----:B------:R-:W-:-:S06]  /*286a0*/  IMAD.WIDE.U32 R2, R25, UR4, R2 ;  /* 0x0000000419027c25 */ /* 0x000fcc000f8e0002 */
[----:B------:R-:W0:Y:S08]  /*286b0*/  @P0 LDC R7, c[0x0][0xbec] ;  /* 0x0002fb00ff070b82 */ /* 0x000e300000000800 */
[----:B------:R-:W1:Y:S01]  /*286c0*/  @P0 LDC R11, c[0x0][0xbf0] ;  /* 0x0002fc00ff0b0b82 */ /* 0x000e620000000800 */
[----:B--2---:R-:W-:Y:S02]  /*286d0*/  IMAD.IADD R6, R8, 0x1, R0 ;  /* 0x0000000108067824 */ /* 0x004fe400078e0200 */
[----:B------:R-:W-:-:S02]  /*286e0*/  IMAD.IADD R10, R219, 0x1, R8 ;  /* 0x00000001db0a7824 */ /* 0x000fc400078e0208 */
[----:B0-----:R-:W-:-:S04]  /*286f0*/  @P0 IMAD.HI.U32 R0, R6, R7, RZ ;  /* 0x0000000706000227 */ /* 0x001fc800078e00ff */
[----:B------:R-:W-:Y:S01]  /*28700*/  IMAD.MOV.U32 R5, RZ, RZ, R6 ;  /* 0x000000ffff057224 */ /* 0x000fe200078e0006 */
[----:B-1----:R-:W-:Y:S01]  /*28710*/  @P0 SHF.R.U32.HI R5, RZ, R11, R0 ;  /* 0x0000000bff050219 */ /* 0x002fe20000011600 */
[----:B------:R-:W-:Y:S01]  /*28720*/  IMAD R7, R25, UR5, R4 ;  /* 0x0000000519077c24 */ /* 0x000fe2000f8e0204 */
[----:B------:R-:W-:Y:S02]  /*28730*/  ULDC.64 UR4, c[0x0][0xae0] ;  /* 0x0002b80000047ab9 */ /* 0x000fe40000000a00 */
[--C-:B------:R-:W-:Y:S02]  /*28740*/  SHF.R.S32.HI R0, RZ, 0x1f, R5.reuse ;  /* 0x0000001fff007819 */ /* 0x100fe40000011405 */
[----:B------:R-:W-:Y:S01]  /*28750*/  IADD3 R3, R3, R7, RZ ;  /* 0x0000000703037210 */ /* 0x000fe20007ffe0ff */
[----:B------:R-:W-:Y:S02]  /*28760*/  IMAD.MOV R7, RZ, RZ, -R5 ;  /* 0x000000ffff077224 */ /* 0x000fe400078e0a05 */
[----:B------:R-:W-:-:S02]  /*28770*/  IMAD R0, R0, UR4, RZ ;  /* 0x0000000400007c24 */ /* 0x000fc4000f8e02ff */
[----:B------:R-:W-:Y:S02]  /*28780*/  IMAD R7, R9, R7, R6 ;  /* 0x0000000709077224 */ /* 0x000fe400078e0206 */
[----:B------:R-:W-:-:S04]  /*28790*/  IMAD.WIDE.U32 R2, R5, UR4, R2 ;  /* 0x0000000405027c25 */ /* 0x000fc8000f8e0002 */
        /* <DEDUP_REMOVED lines=15> */
.L_x_3690:
        /* <DEDUP_REMOVED lines=26> */
.L_x_3285:
[----:B------:R-:W-:Y:S05]  /*28a30*/  BSYNC B1 ;  /* 0x0000000000017941 */ /* 0x000fea0003800000 */
.L_x_3284:
[----:B------:R-:W-:-:S03]  /*28a40*/  UMOV UR4, 0xffffffff ;  /* 0xffffffff00047882 */ /* 0x000fc60000000000 */
[----:B------:R-:W-:Y:S05]  /*28a50*/  BRA.DIV UR4, `(.L_x_3286) ;  /* 0x000000fa04307947 */ /* 0x000fea000b800000 */
[----:B-1----:R1:W3:Y:S04]  /*28a60*/  SHFL.IDX PT, R3, R2, 0x1, 0x181f ;  /* 0x00381f0002037f89 */ /* 0x0022e800000e0000 */
[----:B--2---:R1:W2:Y:S02]  /*28a70*/  SHFL.IDX PT, R14, R0, 0x1, 0x181f ;  /* 0x00381f00000e7f89 */ /* 0x0042a400000e0000 */
.L_x_3694:
        /* <DEDUP_REMOVED lines=26> */
.L_x_3288:
[----:B------:R-:W-:Y:S05]  /*28c20*/  BSYNC B1 ;  /* 0x0000000000017941 */ /* 0x000fea0003800000 */
.L_x_3287:
[----:B------:R-:W-:-:S03]  /*28c30*/  UMOV UR4, 0xffffffff ;  /* 0xffffffff00047882 */ /* 0x000fc60000000000 */
[----:B------:R-:W-:Y:S05]  /*28c40*/  BRA.DIV UR4, `(.L_x_3289) ;  /* 0x000000f604fc7947 */ /* 0x000fea000b800000 */
[----:B---3--:R3:W4:Y:S04]  /*28c50*/  SHFL.IDX PT, R3, R2, 0x2, 0x181f ;  /* 0x00581f0002037f89 */ /* 0x00872800000e0000 */
[----:B--2---:R3:W2:Y:S02]  /*28c60*/  SHFL.IDX PT, R14, R0, 0x2, 0x181f ;  /* 0x00581f00000e7f89 */ /* 0x0046a400000e0000 */
.L_x_3698:
[----:B------:R-:W-:Y:S01]  /*28c70*/  IADD3 R4, R10, 0x40, RZ ;  /* 0x000000400a047810 */ /* 0x000fe20007ffe0ff */
[----:B------:R-:W-:Y:S03]  /*28c80*/  BSSY B1, `(.L_x_3290) ;  /* 0x0000019000017945 */ /* 0x000fe60003800000 */
[----:B------:R-:W-:-:S13]  /*28c90*/  ISETP.GE.AND P0, PT, R4, R21, PT ;  /* 0x000000150400720c */ /* 0x000fda0003f06270 */
[----:B------:R-:W-:Y:S05]  /*28ca0*/  @P0 BRA `(.L_x_3291) ;  /* 0x0000000000580947 */ /* 0x000fea0003800000 */
[----:B------:R-:W5:Y:S01]  /*28cb0*/  LDL R13, [R1+0x60] ;  /* 0x00006000010d7983 */ /* 0x000f620000100800 */
[----:B------:R-:W-:-:S03]  /*28cc0*/  ULDC UR4, c[0x0][0xac8] ;  /* 0x0002b20000047ab9 */ /* 0x000fc60000000800 */
[----:B------:R-:W3:Y:S04]  /*28cd0*/  LDL R11, [R1+0x64] ;  /* 0x00006400010b7983 */ /* 0x000ee80000100800 */
[----:B------:R-:W3:Y:S04]  /*28ce0*/  LDL R15, [R1+0x84] ;  /* 0x00008400010f7983 */ /* 0x000ee80000100800 */
[----:B------:R-:W3:Y:S04]  /*28cf0*/  LDL R20, [R1+0xa0] ;  /* 0x0000a00001147983 */ /* 0x000ee80000100800 */
[----:B------:R-:W3:Y:S01]  /*28d00*/  LDL R12, [R1+0x9c] ;  /* 0x00009c00010c7983 */ /* 0x000ee20000100800 */
[----:B------:R-:W-:-:S02]  /*28d10*/  ISETP.GE.AND P3, PT, R18, UR4, PT ;  /* 0x0000000412007c0c */ /* 0x000fc4000bf66270 */
[----:B------:R-:W-:-:S11]  /*28d20*/  ISETP.GE.AND P2, PT, R218, UR4, PT ;  /* 0x00000004da007c0c */ /* 0x000fd6000bf46270 */
[-C--:B--2---:R-:W-:Y:S02]  /*28d30*/  @!P3 LEA R8, P5, R18, R14.reuse, 0x1 ;  /* 0x0000000e1208b211 */ /* 0x084fe400078a08ff */
[----:B------:R-:W-:Y:S02]  /*28d40*/  @!P2 LEA R6, P4, R218, R14, 0x1 ;  /* 0x0000000eda06a211 */ /* 0x000fe400078808ff */
[----:B----4-:R-:W-:-:S05]  /*28d50*/  @!P3 LEA.HI.X R9, R18, R3, R19, 0x1, P5 ;  /* 0x000000031209b211 */ /* 0x010fca00028f0c13 */
[----:B------:R2:W-:Y:S01]  /*28d60*/  @!P3 ST.E.128 desc[UR46][R8.64], RZ ;  /* 0x000000ff0800b985 */ /* 0x0005e2000c101d2e */
[----:B-----5:R-:W-:Y:S02]  /*28d70*/  ISETP.GE.AND P1, PT, R13, UR4, PT ;  /* 0x000000040d007c0c */ /* 0x020fe4000bf26270 */
[----:B---3--:R-:W-:Y:S02]  /*28d80*/  ISETP.GE.AND P0, PT, R11, UR4, PT ;  /* 0x000000040b007c0c */ /* 0x008fe4000bf06270 */
        /* <DEDUP_REMOVED lines=8> */
.L_x_3291:
[----:B------:R-:W-:Y:S05]  /*28e10*/  BSYNC B1 ;  /* 0x0000000000017941 */ /* 0x000fea0003800000 */
.L_x_3290:
[----:B------:R-:W-:-:S03]  /*28e20*/  UMOV UR4, 0xffffffff ;  /* 0xffffffff00047882 */ /* 0x000fc60000000000 */
[----:B------:R-:W-:Y:S05]  /*28e30*/  BRA.DIV UR4, `(.L_x_3292) ;  /* 0x000000f604c87947 */ /* 0x000fea000b800000 */
[----:B----4-:R4:W0:Y:S04]  /*28e40*/  SHFL.IDX PT, R3, R2, 0x3, 0x181f ;  /* 0x00781f0002037f89 */ /* 0x01082800000e0000 */
[----:B--2---:R4:W2:Y:S02]  /*28e50*/  SHFL.IDX PT, R14, R0, 0x3, 0x181f ;  /* 0x00781f00000e7f89 */ /* 0x0048a400000e0000 */
.L_x_3702:
[----:B01-34-:R-:W-:-:S05]  /*28e60*/  VIADD R0, R10, 0x60 ;  /* 0x000000600a007836 */ /* 0x01bfca0000000000 */
        /* <DEDUP_REMOVED lines=12> */
[----:B------:R-:W-:-:S05]  /*28f30*/  @!P3 LEA.HI.X R5, R18, R3, R19, 0x1, P5 ;  /* 0x000000031205b211 */ /* 0x000fca00028f0c13 */
        /* <DEDUP_REMOVED lines=11> */
.L_x_3275:
[----:B------:R-:W-:Y:S05]  /*28ff0*/  BSYNC B0 ;  /* 0x0000000000007941 */ /* 0x000fea0003800000 */
.L_x_3260:
[----:B------:R-:W-:Y:S02]  /*29000*/  ULDC UR4, c[0x0][0xc3c] ;  /* 0x00030f0000047ab9 */ /* 0x000fe40000000800 */
[----:B------:R-:W-:-:S13]  /*29010*/  ISETP.GE.AND P0, PT, R35, UR4, PT ;  /* 0x0000000423007c0c */ /* 0x000fda000bf06270 */
[----:B------:R-:W-:Y:S05]  /*29020*/  @!P0 BRA `(.L_x_3293) ;  /* 0xfffffd8800948947 */ /* 0x000fea000383ffff */
[----:B------:R-:W-:Y:S05]  /*29030*/  BRA `(.L_x_3057) ;  /* 0x0000008c00687947 */ /* 0x000fea0003800000 */
.L_x_3055:
[----:B------:R-:W-:-:S08]  /*29040*/  NOP ;  /* 0x0000000000007918 */ /* 0x000fd00000000000 */
[----:B------:R-:W0:-:S00]  /*29050*/  USETMAXREG.DEALLOC.CTAPOOL 0x28 ;  /* 0x00000028000079c8 */ /* 0x000e0000080e0500 */
        /* <DEDUP_REMOVED lines=15> */
[----:B------:R-:W-:Y:S02]  /*29150*/  IMAD.MOV.U32 R0, RZ, RZ, RZ ;  /* 0x000000ffff007224 */ /* 0x000fe400078e00ff */
        /* <DEDUP_REMOVED lines=42> */
.L_x_3297:
[----:B------:R-:W0:Y:S01]  /*29400*/  LDC R0, c[0x0][0xc3c] ;  /* 0x00030f00ff007b82 */ /* 0x000e220000000800 */
[----:B------:R-:W-:Y:S01]  /*29410*/  UIADD3 UR4, UR4, 0x1f, URZ ;  /* 0x0000001f04047890 */ /* 0x000fe2000fffe03f */
[----:B------:R-:W-:Y:S02]  /*29420*/  ULDC UR7, c[0x0][0xc3c] ;  /* 0x00030f0000077ab9 */ /* 0x000fe40000000800 */
[----:B-1----:R-:W-:-:S03]  /*29430*/  IMAD.U32 R19, RZ, RZ, UR7 ;  /* 0x00000007ff137e24 */ /* 0x002fc6000f8e00ff */
[----:B0-----:R-:W-:-:S13]  /*29440*/  ISETP.LE.AND P6, PT, R0, UR4, PT ;  /* 0x0000000400007c0c */ /* 0x001fda000bfc3270 */
[----:B------:R-:W-:Y:S05]  /*29450*/  @P6 BRA `(.L_x_3296) ;  /* 0x0000000800a86947 */ /* 0x000fea0003800000 */
[----:B------:R-:W-:-:S04]  /*29460*/  IADD3 R9, R7, UR4, RZ ;  /* 0x0000000407097c10 */ /* 0x000fc8000fffe0ff */
[----:B------:R-:W-:Y:S01]  /*29470*/  ISETP.GE.OR P6, PT, R9, R0, !P0 ;  /* 0x000000000900720c */ /* 0x000fe200047c6670 */
[----:B------:R-:W-:-:S12]  /*29480*/  IMAD.MOV.U32 R0, RZ, RZ, RZ ;  /* 0x000000ffff007224 */ /* 0x000fd800078e00ff */
[----:B------:R-:W0:Y:S08]  /*29490*/  @!P6 LDC.64 R4, c[0x0][0xc80] ;  /* 0x00032000ff04eb82 */ /* 0x000e300000000a00 */
[----:B------:R-:W1:Y:S01]  /*294a0*/  @!P6 LDC.64 R2, c[0x0][0xc78] ;  /* 0x00031e00ff02eb82 */ /* 0x000e620000000a00 */
[----:B0-----:R-:W-:-:S05]  /*294b0*/  @!P6 IMAD.WIDE R4, R9, 0x4, R4 ;  /* 0x000000040904e825 */ /* 0x001fca00078e0204 */
[----:B------:R-:W2:Y:S01]  /*294c0*/  @!P6 LDG.E R0, desc[UR46][R4.64] ;  /* 0x0000002e0400e981 */ /* 0x000ea2000c1e1900 */
[----:B-1----:R-:W-:-:S04]  /*294d0*/  @!P6 IMAD.WIDE R2, R9, 0x4, R2 ;  /* 0x000000040902e825 */ /* 0x002fc800078e0202 */
[----:B------:R-:W-:-:S06]  /*294e0*/  IMAD.MOV.U32 R9, RZ, RZ, RZ ;  /* 0x000000ffff097224 */ /* 0x000fcc00078e00ff */
        /* <DEDUP_REMOVED lines=22> */
.L_x_3295:
        /* <DEDUP_REMOVED lines=13> */
.L_x_3298:
[----:B-1----:R-:W-:Y:S01]  /*29720*/  IMAD R16, R16, UR5, R3 ;  /* 0x0000000510107c24 */ /* 0x002fe2000f8e0203 */
[----:B------:R-:W-:-:S04]  /*29730*/  IADD3 R19, R19, UR4, RZ ;  /* 0x0000000413137c10 */ /* 0x000fc8000fffe0ff */
[----:B0-----:R-:W-:Y:S01]  /*29740*/  IADD3 R5, -R16, UR6, RZ ;  /* 0x0000000610057c10 */ /* 0x001fe2000fffe1ff */
[----:B------:R-:W-:Y:S06]  /*29750*/  @!P1 BRA `(.L_x_3299) ;  /* 0x0000000000e89947 */ /* 0x000fec0003800000 */
[-C--:B--2---:R-:W-:Y:S02]  /*29760*/  IABS R12, R0.reuse ;  /* 0x00000000000c7213 */ /* 0x084fe40000000000 */
[----:B------:R-:W-:Y:S02]  /*29770*/  IABS R4, R9 ;  /* 0x0000000900047213 */ /* 0x000fe40000000000 */
[----:B------:R-:W0:Y:S01]  /*29780*/  I2F.RP R6, R12 ;  /* 0x0000000c00067306 */ /* 0x000e220000209400 */
[----:B------:R-:W-:-:S07]  /*29790*/  IABS R10, R0 ;  /* 0x00000000000a7213 */ /* 0x000fce0000000000 */
[----:B------:R-:W1:Y:S08]  /*297a0*/  I2F.RP R8, R4 ;  /* 0x0000000400087306 */ /* 0x000e700000209400 */
[----:B0-----:R-:W0:Y:S08]  /*297b0*/  MUFU.RCP R6, R6 ;  /* 0x0000000600067308 */ /* 0x001e300000001000 */
[----:B-1----:R-:W-:Y:S01]  /*297c0*/  MUFU.RCP R8, R8 ;  /* 0x0000000800087308 */ /* 0x002fe20000001000 */
[----:B0-----:R-:W-:Y:S01]  /*297d0*/  VIADD R2, R6, 0xffffffe ;  /* 0x0ffffffe06027836 */ /* 0x001fe20000000000 */
[----:B------:R-:W-:-:S06]  /*297e0*/  IABS R6, R5 ;  /* 0x0000000500067213 */ /* 0x000fcc0000000000 */
[----:B------:R0:W1:Y:S02]  /*297f0*/  F2I.FTZ.U32.TRUNC.NTZ R3, R2 ;  /* 0x0000000200037305 */ /* 0x000064000021f000 */
[----:B0-----:R-:W-:Y:S02]  /*29800*/  IMAD.MOV.U32 R2, RZ, RZ, RZ ;  /* 0x000000ffff027224 */ /* 0x001fe400078e00ff */
[----:B-1----:R-:W-:-:S04]  /*29810*/  IMAD.MOV R11, RZ, RZ, -R3 ;  /* 0x000000ffff0b7224 */ /* 0x002fc800078e0a03 */
[----:B------:R-:W-:-:S04]  /*29820*/  IMAD R11, R11, R12, RZ ;  /* 0x0000000c0b0b7224 */ /* 0x000fc800078e02ff */
[----:B------:R-:W-:-:S04]  /*29830*/  IMAD.HI.U32 R3, R3, R11, R2 ;  /* 0x0000000b03037227 */ /* 0x000fc800078e0002 */
[----:B------:R-:W-:Y:S01]  /*29840*/  IMAD.MOV R11, RZ, RZ, -R10 ;  /* 0x000000ffff0b7224 */ /* 0x000fe200078e0a0a */
[----:B------:R-:W-:Y:S01]  /*29850*/  IADD3 R10, R8, 0xffffffe, RZ ;  /* 0x0ffffffe080a7810 */ /* 0x000fe20007ffe0ff */
        /* <DEDUP_REMOVED lines=16> */
[----:B------:R-:W-:Y:S01]  /*29960*/  IMAD R11, R11, R4, RZ ;  /* 0x000000040b0b7224 */ /* 0x000fe200078e02ff */
[----:B------:R-:W-:Y:S01]  /*29970*/  IADD3 R10, RZ, -R2, RZ ;  /* 0x80000002ff0a7210 */ /* 0x000fe20007ffe0ff */
[----:B------:R-:W-:Y:S01]  /*29980*/  IMAD.MOV.U32 R2, RZ, RZ, RZ ;  /* 0x000000ffff027224 */ /* 0x000fe200078e00ff */
[----:B------:R-:W-:-:S03]  /*29990*/  IABS R6, R8 ;  /* 0x0000000800067213 */ /* 0x000fc60000000000 */
        /* <DEDUP_REMOVED lines=13> */
[----:B------:R-:W-:-:S06]  /*29a70*/  @P0 IADD3 R2, R2, 0x1, RZ ;  /* 0x0000000102020810 */ /* 0x000fcc0007ffe0ff */
        /* <DEDUP_REMOVED lines=8> */
.L_x_3299:
        /* <DEDUP_REMOVED lines=10> */
[----:B0-----:R-:W-:-:S06]  /*29ba0*/  IADD3 R8, R6, 0xffffffe, RZ ;  /* 0x0ffffffe06087810 */ /* 0x001fcc0007ffe0ff */
        /* <DEDUP_REMOVED lines=14> */
[----:B------:R-:W-:-:S06]  /*29c90*/  @P0 IADD3 R2, R2, 0x1, RZ ;  /* 0x0000000102020810 */ /* 0x000fcc0007ffe0ff */
        /* <DEDUP_REMOVED lines=32> */
[----:B------:R-:W-:Y:S02]  /*29ea0*/  @!P2 IADD3 R2, -R2, RZ, RZ ;  /* 0x000000ff0202a210 */ /* 0x000fe40007ffe1ff */
[----:B------:R-:W-:-:S05]  /*29eb0*/  @!P1 LOP3.LUT R2, RZ, R11, RZ, 0x33, !PT ;  /* 0x0000000bff029212 */ /* 0x000fca00078e33ff */
[----:B------:R-:W-:-:S07]  /*29ec0*/  IMAD R18, R2, R18, R3 ;  /* 0x0000001202127224 */ /* 0x000fce00078e0203 */
.L_x_3300:
[----:B------:R-:W-:-:S05]  /*29ed0*/  LOP3.LUT R17, RZ, R2, RZ, 0x33, !PT ;  /* 0x00000002ff117212 */ /* 0x000fca00078e33ff */
[----:B------:R-:W-:Y:S01]  /*29ee0*/  IMAD.IADD R17, R0, 0x1, R17 ;  /* 0x0000000100117824 */ /* 0x000fe200078e0211 */
[----:B------:R-:W-:Y:S06]  /*29ef0*/  BRA `(.L_x_3301) ;  /* 0x00000000000c7947 */ /* 0x000fec0003800000 */
.L_x_3296:
[----:B------:R-:W-:Y:S02]  /*29f00*/  IMAD.MOV.U32 R17, RZ, RZ, RZ ;  /* 0x000000ffff117224 */ /* 0x000fe400078e00ff */
[----:B------:R-:W-:Y:S02]  /*29f10*/  IMAD.U32 R16, RZ, RZ, UR6 ;  /* 0x00000006ff107e24 */ /* 0x000fe4000f8e00ff */
[----:B------:R-:W-:-:S07]  /*29f20*/  IMAD.MOV.U32 R18, RZ, RZ, RZ ;  /* 0x000000ffff127224 */ /* 0x000fce00078e00ff */
.L_x_3301:
[----:B------:R-:W-:-:S13]  /*29f30*/  ISETP.NE.AND P0, PT, R7, RZ, PT ;  /* 0x000000ff0700720c */ /* 0x000fda0003f05270 */
[----:B------:R-:W0:Y:S01]  /*29f40*/  @!P0 S2R R3, SR_CgaCtaId ;  /* 0x0000000000038919 */ /* 0x000e220000008800 */
[----:B------:R-:W-:-:S04]  /*29f50*/  @!P0 MOV R0, 0x400 ;  /* 0x0000040000008802 */ /* 0x000fc80000000f00 */
[----:B0-----:R-:W-:-:S05]  /*29f60*/  @!P0 LEA R0, R3, R0, 0x18 ;  /* 0x0000000003008211 */ /* 0x001fca00078ec0ff */
[----:B------:R2:W-:Y:S01]  /*29f70*/  @!P0 STS.128 [R0+0x388d0], R16 ;  /* 0x0388d01000008388 */ /* 0x0005e20000000c00 */
[----:B------:R-:W-:Y:S06]  /*29f80*/  BAR.ARV 0x5, 0x180 ;  /* 0x0146000000007b1d */ /* 0x000fec0000002000 */
.L_x_3294:
[----:B------:R3:W-:Y:S01]  /*29f90*/  STL [R1+0x28], RZ ;  /* 0x000028ff01007387 */ /* 0x0007e20000100800 */
[----:B------:R-:W-:Y:S01]  /*29fa0*/  ULDC UR4, c[0x0][0xc3c] ;  /* 0x00030f0000047ab9 */ /* 0x000fe20000000800 */
[----:B------:R-:W-:Y:S01]  /*29fb0*/  MOV R31, 0x1 ;  /* 0x00000001001f7802 */ /* 0x000fe20000000f00 */
[----:B------:R-:W-:Y:S01]  /*29fc0*/  IMAD.MOV.U32 R23, RZ, RZ, RZ ;  /* 0x000000ffff177224 */ /* 0x000fe200078e00ff */
[----:B-1----:R-:W-:-:S13]  /*29fd0*/  ISETP.GE.AND P0, PT, R19, UR4, PT ;  /* 0x0000000413007c0c */ /* 0x002fda000bf06270 */
[----:B---3--:R-:W-:Y:S05]  /*29fe0*/  @P0 BRA `(.L_x_3302) ;  /* 0x0000007800800947 */ /* 0x008fea0003800000 */
[----:B------:R-:W2:Y:S01]  /*29ff0*/  S2R R11, SR_TID.X ;  /* 0x00000000000b7919 */ /* 0x000ea20000002100 */
[----:B------:R-:W1:Y:S01]  /*2a000*/  S2UR UR4, SR_CgaCtaId ;  /* 0x00000000000479c3 */ /* 0x000e620000008800 */
[----:B------:R-:W-:Y:S01]  /*2a010*/  MOV R22, 0x400 ;  /* 0x0000040000167802 */ /* 0x000fe20000000f00 */
[----:B------:R-:W-:Y:S01]  /*2a020*/  IMAD.MOV.U32 R35, RZ, RZ, 0x40 ;  /* 0x00000040ff237424 */ /* 0x000fe200078e00ff */
[----:B------:R-:W-:Y:S01]  /*2a030*/  BSSY B7, `(.L_x_3302) ;  /* 0x000079b000077945 */ /* 0x000fe20003800000 */
[----:B------:R-:W-:Y:S01]  /*2a040*/  IMAD.MOV.U32 R34, RZ, RZ, 0x20 ;  /* 0x00000020ff227424 */ /* 0x000fe200078e00ff */
[----:B------:R-:W-:Y:S01]  /*2a050*/  MOV R23, RZ ;  /* 0x000000ff00177202 */ /* 0x000fe20000000f00 */
[----:B------:R-:W-:Y:S01]  /*2a060*/  IMAD.MOV.U32 R32, RZ, RZ, 0x1 ;  /* 0x00000001ff207424 */ /* 0x000fe200078e00ff */
[----:B------:R-:W-:Y:S01]  /*2a070*/  ULDC.64 UR40, c[0x0][0x198] ;  /* 0x0000660000287ab9 */ /* 0x000fe20000000a00 */
[----:B------:R-:W-:Y:S01]  /*2a080*/  IMAD.MOV.U32 R29, RZ, RZ, RZ ;  /* 0x000000ffff1d7224 */ /* 0x000fe200078e00ff */
[----:B------:R-:W-:Y:S01]  /*2a090*/  ULOP3.LUT UR39, UR36, 0x2, URZ, 0xfc, !UPT ;  /* 0x0000000224277892 */ /* 0x000fe2000f8efc3f */
[----:B------:R-:W-:Y:S01]  /*2a0a0*/  IMAD.MOV.U32 R31, RZ, RZ, 0x1 ;  /* 0x00000001ff1f7424 */ /* 0x000fe200078e00ff */
[----:B------:R-:W-:Y:S01]  /*2a0b0*/  ULOP3.LUT UR37, UR36, 0x1, URZ, 0xfc, !UPT ;  /* 0x0000000124257892 */ /* 0x000fe2000f8efc3f */
[----:B------:R-:W-:Y:S01]  /*2a0c0*/  ULDC UR38, c[0x0][0xc] ;  /* 0x0000030000267ab9 */ /* 0x000fe20000000800 */
[C---:B--2---:R-:W-:Y:S01]  /*2a0d0*/  IMAD.SHL.U32 R0, R11.reuse, 0x80, RZ ;  /* 0x000000800b007824 */ /* 0x044fe200078e00ff */
[----:B------:R-:W-:Y:S01]  /*2a0e0*/  SHF.R.U32.HI R3, RZ, 0x1, R11 ;  /* 0x00000001ff037819 */ /* 0x000fe2000001160b */
[C---:B------:R-:W-:Y:S01]  /*2a0f0*/  IMAD.SHL.U32 R4, R11.reuse, 0x10, RZ ;  /* 0x000000100b047824 */ /* 0x040fe200078e00ff */
[C---:B------:R-:W-:Y:S01]  /*2a100*/  LOP3.LUT R10, R11.reuse, 0x7f, RZ, 0xc0, !PT ;  /* 0x0000007f0b0a7812 */ /* 0x040fe200078ec0ff */
[----:B------:R-:W-:Y:S01]  /*2a110*/  IMAD.SHL.U32 R6, R11, 0x2, RZ ;  /* 0x000000020b067824 */ /* 0x000fe200078e00ff */
[----:B0-----:R-:W-:-:S02]  /*2a120*/  LOP3.LUT R2, R0, 0x380, RZ, 0xc0, !PT ;  /* 0x0000038000027812 */ /* 0x001fc400078ec0ff */
[----:B------:R-:W-:Y:S01]  /*2a130*/  LOP3.LUT R5, R4, 0x3f0, RZ, 0xc0, !PT ;  /* 0x000003f004057812 */ /* 0x000fe200078ec0ff */
[----:B------:R-:W-:Y:S01]  /*2a140*/  IMAD.SHL.U32 R7, R10, 0x40, RZ ;  /* 0x000000400a077824 */ /* 0x000fe200078e00ff */
[----:B------:R-:W-:Y:S02]  /*2a150*/  LOP3.LUT R3, R2, 0x30, R3, 0xf8, !PT ;  /* 0x0000003002037812 */ /* 0x000fe400078ef803 */
[----:B------:R-:W-:Y:S02]  /*2a160*/  LOP3.LUT R9, R5, 0x70, R6, 0x78, !PT ;  /* 0x0000007005097812 */ /* 0x000fe400078e7806 */
[----:B------:R-:W-:Y:S02]  /*2a170*/  LOP3.LUT R6, R0, 0x400, RZ, 0xc0, !PT ;  /* 0x0000040000067812 */ /* 0x000fe400078ec0ff */
[----:B------:R-:W-:Y:S02]  /*2a180*/  LOP3.LUT R5, R2, 0x10, R11, 0xf8, !PT ;  /* 0x0000001002057812 */ /* 0x000fe400078ef80b */
[----:B------:R-:W-:-:S02]  /*2a190*/  SHF.L.U32 R2, R10, 0x4, RZ ;  /* 0x000000040a027819 */ /* 0x000fc400000006ff */
[--C-:B------:R-:W-:Y:S02]  /*2a1a0*/  LOP3.LUT R3, R3, 0x70, R4.reuse, 0x78, !PT ;  /* 0x0000007003037812 */ /* 0x100fe400078e7804 */
[----:B------:R-:W-:Y:S02]  /*2a1b0*/  LOP3.LUT R6, R6, 0x1800, R7, 0xf8, !PT ;  /* 0x0000180006067812 */ /* 0x000fe400078ef807 */
[----:B------:R-:W-:Y:S02]  /*2a1c0*/  LOP3.LUT R5, R5, 0x70, R4, 0x78, !PT ;  /* 0x0000007005057812 */ /* 0x000fe400078e7804 */
[----:B------:R-:W-:Y:S02]  /*2a1d0*/  LOP3.LUT R8, R9, 0x400, R2, 0xf8, !PT ;  /* 0x0000040009087812 */ /* 0x000fe400078ef802 */
[----:B------:R-:W-:Y:S02]  /*2a1e0*/  LOP3.LUT R2, R3, 0xc00, R0, 0xf8, !PT ;  /* 0x00000c0003027812 */ /* 0x000fe400078ef800 */
[----:B------:R-:W-:-:S02]  /*2a1f0*/  LOP3.LUT R0, R6, R5, RZ, 0xfc, !PT ;  /* 0x0000000506007212 */ /* 0x000fc400078efcff */
[----:B------:R-:W-:Y:S01]  /*2a200*/  R2P PR, R11, 0x6 ;  /* 0x000000060b007804 */ /* 0x000fe20000000000 */
[----:B------:R0:W-:Y:S01]  /*2a210*/  STL [R1+0x14], R2 ;  /* 0x0000140201007387 */ /* 0x0001e20000100800 */
[----:B------:R-:W-:-:S03]  /*2a220*/  LOP3.LUT R30, R4, 0x70, RZ, 0xc0, !PT ;  /* 0x00000070041e7812 */ /* 0x000fc600078ec0ff */
[----:B------:R-:W-:Y:S01]  /*2a230*/  STL [R1+0xc], R8 ;  /* 0x00000c0801007387 */ /* 0x000fe20000100800 */
[----:B------:R-:W-:Y:S02]  /*2a240*/  SEL R35, R35, 0xffffffc0, !P2 ;  /* 0xffffffc023237807 */ /* 0x000fe40005000000 */
[----:B------:R-:W-:Y:S01]  /*2a250*/  SEL R34, R34, 0xffffffe0, !P1 ;  /* 0xffffffe022227807 */ /* 0x000fe20004800000 */
[----:B------:R1:W-:Y:S01]  /*2a260*/  STL [R1+0x10], R0 ;  /* 0x0000100001007387 */ /* 0x0003e20000100800 */
[----:B0-----:R-:W-:-:S03]  /*2a270*/  SHF.R.U32.HI R2, RZ, 0x3, R10 ;  /* 0x00000003ff027819 */ /* 0x001fc6000001160a */
[----:B------:R-:W-:Y:S01]  /*2a280*/  STL [R1+0x28], RZ ;  /* 0x000028ff01007387 */ /* 0x000fe20000100800 */
[----:B------:R-:W-:Y:S02]  /*2a290*/  LOP3.LUT R2, R2, 0x70, R4, 0xf8, !PT ;  /* 0x0000007002027812 */ /* 0x000fe400078ef804 */
[----:B------:R-:W-:Y:S01]  /*2a2a0*/  LOP3.LUT R2, R30, 0x80, RZ, 0xfc, !PT ;  /* 0x000000801e027812 */ /* 0x000fe200078efcff */
[----:B-1----:R-:W-:-:S05]  /*2a2b0*/  IMAD.U32 R0, RZ, RZ, UR4 ;  /* 0x00000004ff007e24 */ /* 0x002fca000f8e00ff */
[----:B------:R-:W-:Y:S01]  /*2a2c0*/  LEA R22, R0, R22, 0x18 ;  /* 0x0000001600167211 */ /* 0x000fe200078ec0ff */
[----:B------:R0:W-:Y:S04]  /*2a2d0*/  STL [R1+0x8], R0 ;  /* 0x0000080001007387 */ /* 0x0001e80000100800 */
[----:B0-----:R-:W-:-:S05]  /*2a2e0*/  IMAD.IADD R0, R22, 0x1, R8 ;  /* 0x0000000116007824 */ /* 0x001fca00078e0208 */
[----:B------:R0:W-:Y:S02]  /*2a2f0*/  STL [R1+0x18], R0 ;  /* 0x0000180001007387 */ /* 0x0001e40000100800 */
.L_x_3420:
[----:B-1----:R-:W1:Y:S02]  /*2a300*/  LDC.64 R24, c[0x0][0xc88] ;  /* 0x00032200ff187b82 */ /* 0x002e640000000a00 */
[----:B-1----:R-:W-:-:S06]  /*2a310*/  IMAD.WIDE R24, R19, 0x4, R24 ;  /* 0x0000000413187825 */ /* 0x002fcc00078e0218 */
[----:B0-----:R-:W0:Y:S01]  /*2a320*/  LDG.E R24, desc[UR46][R24.64] ;  /* 0x0000002e18187981 */ /* 0x001e22000c1e1900 */
[----:B------:R-:W-:Y:S05]  /*2a330*/  YIELD ;  /* 0x0000000000007946 */ /* 0x000fea0003800000 */
[----:B------:R-:W-:Y:S01]  /*2a340*/  ULDC.64 UR4, c[0x0][0xa28] ;  /* 0x00028a0000047ab9 */ /* 0x000fe20000000a00 */
[----:B------:R-:W-:Y:S01]  /*2a350*/  ULDC.64 UR8, c[0x0][0xa18] ;  /* 0x0002860000087ab9 */ /* 0x000fe20000000a00 */
[----:B------:R-:W-:Y:S01]  /*2a360*/  ISETP.NE.U32.AND P0, PT, RZ, UR4, PT ;  /* 0x00000004ff007c0c */ /* 0x000fe2000bf05070 */
[----:B------:R-:W-:Y:S01]  /*2a370*/  IMAD.MOV.U32 R37, RZ, RZ, RZ ;  /* 0x000000ffff257224 */ /* 0x000fe200078e00ff */
[----:B------:R-:W-:-:S02]  /*2a380*/  ULDC.64 UR6, c[0x0][0xa10] ;  /* 0x0002840000067ab9 */ /* 0x000fc40000000a00 */
[----:B------:R-:W-:Y:S02]  /*2a390*/  ISETP.NE.AND.EX P0, PT, RZ, UR5, PT, P0 ;  /* 0x00000005ff007c0c */ /* 0x000fe4000bf05300 */
[----:B------:R-:W-:-:S04]  /*2a3a0*/  ISETP.NE.U32.AND P2, PT, RZ, UR8, PT ;  /* 0x00000008ff007c0c */ /* 0x000fc8000bf45070 */
[----:B------:R-:W-:Y:S01]  /*2a3b0*/  ISETP.NE.AND.EX P2, PT, RZ, UR9, PT, P2 ;  /* 0x00000009ff007c0c */ /* 0x000fe2000bf45320 */
[----:B------:R-:W-:Y:S01]  /*2a3c0*/  IMAD.MOV.U32 R28, RZ, RZ, RZ ;  /* 0x000000ffff1c7224 */ /* 0x000fe200078e00ff */
[----:B0-2---:R-:W-:-:S05]  /*2a3d0*/  SHF.R.S32.HI R0, RZ, 0x1f, R24 ;  /* 0x0000001fff007819 */ /* 0x005fca0000011418 */
[C---:B------:R-:W-:Y:S01]  /*2a3e0*/  @P0 LEA R2, P1, R24.reuse, UR4, 0x2 ;  /* 0x0000000418020c11 */ /* 0x040fe2000f8210ff */
[C---:B------:R-:W-:Y:S01]  /*2a3f0*/  IMAD.SHL.U32 R25, R24.reuse, 0x4, RZ ;  /* 0x0000000418197824 */ /* 0x040fe200078e00ff */
[C-C-:B------:R-:W-:Y:S01]  /*2a400*/  SHF.L.U64.HI R26, R24.reuse, 0x2, R0.reuse ;  /* 0x00000002181a7819 */ /* 0x140fe20000010200 */
[----:B------:R0:W-:Y:S01]  /*2a410*/  STL [R1+0x24], R0 ;  /* 0x0000240001007387 */ /* 0x0001e20000100800 */
[----:B------:R-:W-:Y:S01]  /*2a420*/  @P0 LEA.HI.X R3, R24, UR5, R0, 0x2, P1 ;  /* 0x0000000518030c11 */ /* 0x000fe200088f1400 */
[----:B------:R-:W-:-:S04]  /*2a430*/  ULDC.64 UR4, c[0x0][0xa00] ;  /* 0x0002800000047ab9 */ /* 0x000fc80000000a00 */
[----:B------:R1:W5:Y:S01]  /*2a440*/  @P0 LDG.E R37, desc[UR46][R2.64] ;  /* 0x0000002e02250981 */ /* 0x000362000c1e1900 */
[----:B------:R-:W-:Y:S02]  /*2a450*/  ISETP.NE.U32.AND P0, PT, RZ, UR4, PT ;  /* 0x00000004ff007c0c */ /* 0x000fe4000bf05070 */
[----:B------:R-:W-:Y:S02]  /*2a460*/  ISETP.NE.U32.AND P1, PT, RZ, UR6, PT ;  /* 0x00000006ff007c0c */ /* 0x000fe4000bf25070 */
[----:B------:R-:W-:Y:S02]  /*2a470*/  ISETP.NE.AND.EX P0, PT, RZ, UR5, PT, P0 ;  /* 0x00000005ff007c0c */ /* 0x000fe4000bf05300 */
[----:B------:R-:W-:Y:S02]  /*2a480*/  ISETP.NE.AND.EX P1, PT, RZ, UR7, PT, P1 ;  /* 0x00000007ff007c0c */ /* 0x000fe4000bf25310 */
[C---:B------:R-:W-:Y:S02]  /*2a490*/  IADD3 R4, P4, R25.reuse, UR6, RZ ;  /* 0x0000000619047c10 */ /* 0x040fe4000ff9e0ff */
[----:B-1----:R-:W-:Y:S01]  /*2a4a0*/  IADD3 R2, P3, R25, UR4, RZ ;  /* 0x0000000419027c10 */ /* 0x002fe2000ff7e0ff */
[----:B------:R-:W-:Y:S01]  /*2a4b0*/  ULDC UR4, c[0x0][0x288] ;  /* 0x0000a20000047ab9 */ /* 0x000fe20000000800 */
[----:B0-----:R-:W-:-:S02]  /*2a4c0*/  MOV R0, RZ ;  /* 0x000000ff00007202 */ /* 0x001fc40000000f00 */
[C---:B------:R-:W-:Y:S02]  /*2a4d0*/  IADD3.X R3, R26.reuse, UR5, RZ, P3, !PT ;  /* 0x000000051a037c10 */ /* 0x040fe40009ffe4ff */
[----:B------:R-:W-:Y:S01]  /*2a4e0*/  @P2 IADD3 R6, P3, R25, UR8, RZ ;  /* 0x0000000819062c10 */ /* 0x000fe2000ff7e0ff */
[----:B------:R-:W-:Y:S01]  /*2a4f0*/  IMAD.U32 R8, RZ, RZ, UR4 ;  /* 0x00000004ff087e24 */ /* 0x000fe2000f8e00ff */
[C---:B------:R-:W-:Y:S01]  /*2a500*/  IADD3.X R5, R26.reuse, UR7, RZ, P4, !PT ;  /* 0x000000071a057c10 */ /* 0x040fe2000a7fe4ff */
[----:B------:R-:W5:Y:S01]  /*2a510*/  @P0 LDG.E R28, desc[UR46][R2.64] ;  /* 0x0000002e021c0981 */ /* 0x000f62000c1e1900 */
[----:B------:R-:W-:Y:S01]  /*2a520*/  @P2 IADD3.X R7, R26, UR9, RZ, P3, !PT ;  /* 0x000000091a072c10 */ /* 0x000fe20009ffe4ff */
[----:B------:R-:W-:Y:S02]  /*2a530*/  ULDC.64 UR4, c[0x0][0x418] ;  /* 0x0001060000047ab9 */ /* 0x000fe40000000a00 */
[----:B------:R-:W5:Y:S04]  /*2a540*/  @P1 LDG.E R0, desc[UR46][R4.64] ;  /* 0x0000002e04001981 */ /* 0x000f68000c1e1900 */
        /* <DEDUP_REMOVED lines=9> */
[----:B--2---:R0:W-:Y:S01]  /*2a5e0*/  STL [R1+0x1c], R8 ;  /* 0x00001c0801007387 */ /* 0x0041e20000100800 */
[----:B------:R-:W-:Y:S02]  /*2a5f0*/  IMAD.MOV.U32 R9, RZ, RZ, R8 ;  /* 0x000000ffff097224 */ /* 0x000fe400078e0008 */
[----:B0-----:R-:W-:Y:S01]  /*2a600*/  IMAD.U32 R8, RZ, RZ, UR4 ;  /* 0x00000004ff087e24 */ /* 0x001fe2000f8e00ff */
[----:B------:R-:W-:Y:S06]  /*2a610*/  @P2 BRA `(.L_x_3303) ;  /* 0x0000000000142947 */ /* 0x000fec0003800000 */
[----:B------:R-:W-:Y:S05]  /*2a620*/  @!P0 BRA `(.L_x_3303) ;  /* 0x0000000000108947 */ /* 0x000fea0003800000 */
[----:B------:R-:W2:Y:S04]  /*2a630*/  LDG.E R7, desc[UR46][R2.64] ;  /* 0x0000002e02077981 */ /* 0x000ea8000c1e1900 */
[----:B------:R-:W2:Y:S02]  /*2a640*/  LDG.E R2, desc[UR46][R2.64+0x4] ;  /* 0x0000042e02027981 */ /* 0x000ea4000c1e1900 */
[----:B--2---:R-:W-:-:S05]  /*2a650*/  IMAD.IADD R9, R2, 0x1, -R7 ;  /* 0x0000000102097824 */ /* 0x004fca00078e0a07 */
[----:B------:R0:W-:Y:S02]  /*2a660*/  STL [R1+0x1c], R9 ;  /* 0x00001c0901007387 */ /* 0x0001e40000100800 */
.L_x_3303:
[----:B------:R-:W-:Y:S01]  /*2a670*/  ULDC.64 UR4, c[0x0][0xa20] ;  /* 0x0002880000047ab9 */ /* 0x000fe20000000a00 */
[C---:B------:R-:W-:Y:S02]  /*2a680*/  LOP3.LUT R7, R18.reuse, 0xff000000, RZ, 0xc0, !PT ;  /* 0xff00000012077812 */ /* 0x040fe400078ec0ff */
[----:B------:R-:W-:Y:S02]  /*2a690*/  ISETP.NE.U32.AND P0, PT, RZ, UR4, PT ;  /* 0x00000004ff007c0c */ /* 0x000fe4000bf05070 */
[----:B------:R-:W-:Y:S02]  /*2a6a0*/  SHF.R.U32.HI R7, RZ, 0x8, R7 ;  /* 0x00000008ff077819 */ /* 0x000fe40000011607 */
[----:B------:R-:W-:Y:S02]  /*2a6b0*/  ISETP.NE.AND.EX P0, PT, RZ, UR5, PT, P0 ;  /* 0x00000005ff007c0c */ /* 0x000fe4000bf05300 */
[C---:B------:R-:W-:Y:S02]  /*2a6c0*/  LOP3.LUT R2, R18.reuse, 0xff0000, RZ, 0xc0, !PT ;  /* 0x00ff000012027812 */ /* 0x040fe400078ec0ff */
        /* <DEDUP_REMOVED lines=8> */
.L_x_3304:
[----:B------:R-:W-:Y:S02]  /*2a750*/  ULDC.64 UR4, c[0x0][0xa08] ;  /* 0x0002820000047ab9 */ /* 0x000fe40000000a00 */
[----:B------:R-:W-:-:S04]  /*2a760*/  ISETP.NE.U32.AND P0, PT, RZ, UR4, PT ;  /* 0x00000004ff007c0c */ /* 0x000fc8000bf05070 */
[----:B------:R-:W-:-:S13]  /*2a770*/  ISETP.NE.AND.EX P0, PT, RZ, UR5, PT, P0 ;  /* 0x00000005ff007c0c */ /* 0x000fda000bf05300 */
[----:B------:R-:W-:Y:S05]  /*2a780*/  @!P0 BRA `(.L_x_3305) ;  /* 0x0000000000148947 */ /* 0x000fea0003800000 */
[----:B------:R-:W1:Y:S02]  /*2a790*/  LDC.64 R2, c[0x0][0xa08] ;  /* 0x00028200ff027b82 */ /* 0x000e640000000a00 */
[----:B-1----:R-:W-:-:S05]  /*2a7a0*/  IMAD.WIDE R2, R33, 0x4, R2 ;  /* 0x0000000421027825 */ /* 0x002fca00078e0202 */
[----:B------:R-:W2:Y:S04]  /*2a7b0*/  LDG.E R8, desc[UR46][R2.64] ;  /* 0x0000002e02087981 */ /* 0x000ea8000c1e1900 */
[----:B------:R-:W2:Y:S02]  /*2a7c0*/  LDG.E R2, desc[UR46][R2.64+0x4] ;  /* 0x0000042e02027981 */ /* 0x000ea4000c1e1900 */
[----:B--2---:R-:W-:-:S07]  /*2a7d0*/  IMAD.IADD R8, R2, 0x1, -R8 ;  /* 0x0000000102087824 */ /* 0x004fce00078e0a08 */
.L_x_3305:
[----:B-1----:R-:W2:Y:S01]  /*2a7e0*/  @P1 LDG.E R2, desc[UR46][R4.64] ;  /* 0x0000002e04021981 */ /* 0x002ea2000c1e1900 */
[----:B------:R-:W1:Y:S03]  /*2a7f0*/  LDC R3, c[0x0][0x448] ;  /* 0x00011200ff037b82 */ /* 0x000e660000000800 */
[----:B------:R3:W2:Y:S01]  /*2a800*/  @P1 LDG.E R5, desc[UR46][R4.64+0x4] ;  /* 0x0000042e04051981 */ /* 0x0006a2000c1e1900 */
[----:B------:R-:W-:Y:S01]  /*2a810*/  BSSY B0, `(.L_x_3306) ;  /* 0x0000037000007945 */ /* 0x000fe20003800000 */
[----:B------:R-:W-:Y:S02]  /*2a820*/  LOP3.LUT R36, R7, 0xff, RZ, 0xc0, !PT ;  /* 0x000000ff07247812 */ /* 0x000fe400078ec0ff */
[----:B-1----:R-:W-:-:S13]  /*2a830*/  ISETP.NE.AND P0, PT, R3, 0x1, PT ;  /* 0x000000010300780c */ /* 0x002fda0003f05270 */
[----:B---3--:R-:W1:Y:S08]  /*2a840*/  @P0 LDC R4, c[0x0][0x44c] ;  /* 0x00011300ff040b82 */ /* 0x008e700000000800 */
[----:B------:R-:W3:Y:S01]  /*2a850*/  @P0 LDC R3, c[0x0][0x450] ;  /* 0x00011400ff030b82 */ /* 0x000ee20000000800 */
[----:B--2---:R-:W-:Y:S02]  /*2a860*/  @P1 IMAD.IADD R6, R5, 0x1, -R2 ;  /* 0x0000000105061824 */ /* 0x004fe400078e0a02 */
[----:B------:R-:W-:-:S02]  /*2a870*/  IMAD.SHL.U32 R2, R17, 0x80, RZ ;  /* 0x0000008011027824 */ /* 0x000fc400078e00ff */
[----:B-----5:R-:W-:Y:S02]  /*2a880*/  IMAD.IADD R5, R8, 0x1, -R37 ;  /* 0x0000000108057824 */ /* 0x020fe400078e0a25 */
[----:B------:R-:W-:-:S03]  /*2a890*/  VIADD R2, R2, 0x7f ;  /* 0x0000007f02027836 */ /* 0x000fc60000000000 */
[----:B------:R-:W-:Y:S01]  /*2a8a0*/  IADD3 R27, R5, R6, RZ ;  /* 0x00000006051b7210 */ /* 0x000fe20007ffe0ff */
[----:B-1----:R-:W-:-:S03]  /*2a8b0*/  @P0 IMAD.HI.U32 R4, R2, R4, RZ ;  /* 0x0000000402040227 */ /* 0x002fc600078e00ff */
[C---:B------:R-:W-:Y:S02]  /*2a8c0*/  IADD3 R20, R27.reuse, 0x80, -R9 ;  /* 0x000000801b147810 */ /* 0x040fe40007ffe809 */
[----:B---3--:R-:W-:Y:S01]  /*2a8d0*/  @P0 SHF.R.U32.HI R2, RZ, R3, R4 ;  /* 0x00000003ff020219 */ /* 0x008fe20000011604 */
[----:B------:R-:W-:-:S04]  /*2a8e0*/  VIADD R3, R27, 0x7f ;  /* 0x0000007f1b037836 */ /* 0x000fc80000000000 */
[----:B------:R-:W-:Y:S01]  /*2a8f0*/  IMAD.IADD R2, R20, 0x1, R2 ;  /* 0x0000000114027824 */ /* 0x000fe200078e0202 */
[----:B------:R-:W-:-:S04]  /*2a900*/  SHF.R.S32.HI R4, RZ, 0x1f, R3 ;  /* 0x0000001fff047819 */ /* 0x000fc80000011403 */
[----:B------:R-:W-:Y:S02]  /*2a910*/  LEA.HI R4, R4, R3, RZ, 0x7 ;  /* 0x0000000304047211 */ /* 0x000fe400078f38ff */
[----:B------:R-:W-:Y:S02]  /*2a920*/  SHF.R.S32.HI R3, RZ, 0x1f, R2 ;  /* 0x0000001fff037819 */ /* 0x000fe40000011402 */
[----:B------:R-:W-:Y:S02]  /*2a930*/  SHF.R.S32.HI R21, RZ, 0x7, R4 ;  /* 0x00000007ff157819 */ /* 0x000fe40000011404 */
[----:B------:R-:W-:Y:S01]  /*2a940*/  LEA.HI R3, R3, R2, RZ, 0x7 ;  /* 0x0000000203037211 */ /* 0x000fe200078f38ff */
[----:B------:R-:W-:Y:S01]  /*2a950*/  IMAD.MOV.U32 R2, RZ, RZ, RZ ;  /* 0x000000ffff027224 */ /* 0x000fe200078e00ff */
[----:B------:R-:W-:Y:S02]  /*2a960*/  SHF.R.U32.HI R4, RZ, 0x10, R7 ;  /* 0x00000010ff047819 */ /* 0x000fe40000011607 */
[----:B------:R-:W-:-:S04]  /*2a970*/  SHF.R.S32.HI R3, RZ, 0x7, R3 ;  /* 0x00000007ff037819 */ /* 0x000fc80000011403 */
[----:B------:R-:W-:-:S04]  /*2a980*/  VIMNMX R8, R21, R3, PT ;  /* 0x0000000315087248 */ /* 0x000fc80003fe0100 */
[----:B------:R-:W-:-:S13]  /*2a990*/  ISETP.GE.AND P0, PT, R8, 0x1, PT ;  /* 0x000000010800780c */ /* 0x000fda0003f06270 */
[----:B------:R-:W-:Y:S05]  /*2a9a0*/  @!P0 BRA `(.L_x_3307) ;  /* 0x0000000000748947 */ /* 0x000fea0003800000 */
[----:B------:R-:W-:Y:S01]  /*2a9b0*/  ISETP.NE.AND P0, PT, R4, RZ, PT ;  /* 0x000000ff0400720c */ /* 0x000fe20003f05270 */
[----:B------:R-:W-:-:S03]  /*2a9c0*/  ULDC UR4, c[0x0][0x9f0] ;  /* 0x00027c0000047ab9 */ /* 0x000fc60000000800 */
[----:B------:R-:W-:-:S04]  /*2a9d0*/  SEL R7, R4, UR4, P0 ;  /* 0x0000000404077c07 */ /* 0x000fc80008000000 */
[----:B0-----:R-:W-:Y:S02]  /*2a9e0*/  IABS R9, R7 ;  /* 0x0000000700097213 */ /* 0x001fe40000000000 */
[----:B------:R-:W-:Y:S02]  /*2a9f0*/  IADD3 R10, R7, -0x1, R8 ;  /* 0xffffffff070a7810 */ /* 0x000fe40007ffe008 */
[----:B------:R-:W0:Y:S08]  /*2aa00*/  I2F.RP R2, R9 ;  /* 0x0000000900027306 */ /* 0x000e300000209400 */
[----:B0-----:R-:W0:Y:S02]  /*2aa10*/  MUFU.RCP R2, R2 ;  /* 0x0000000200027308 */ /* 0x001e240000001000 */
[----:B0-----:R-:W-:-:S06]  /*2aa20*/  VIADD R2, R2, 0xffffffe ;  /* 0x0ffffffe02027836 */ /* 0x001fcc0000000000 */
[----:B------:R0:W1:Y:S02]  /*2aa30*/  F2I.FTZ.U32.TRUNC.NTZ R3, R2 ;  /* 0x0000000200037305 */ /* 0x000064000021f000 */
[----:B0-----:R-:W-:-:S04]  /*2aa40*/  LOP3.LUT R2, R10, R7, RZ, 0x3c, !PT ;  /* 0x000000070a027212 */ /* 0x001fc800078e3cff */
[----:B------:R-:W-:Y:S01]  /*2aa50*/  ISETP.GE.AND P3, PT, R2, RZ, PT ;  /* 0x000000ff0200720c */ /* 0x000fe20003f66270 */
[----:B-1----:R-:W-:-:S04]  /*2aa60*/  IMAD.MOV R2, RZ, RZ, -R3 ;  /* 0x000000ffff027224 */ /* 0x002fc800078e0a03 */
[----:B------:R-:W-:Y:S01]  /*2aa70*/  IMAD R11, R2, R9, RZ ;  /* 0x00000009020b7224 */ /* 0x000fe200078e02ff */
[----:B------:R-:W-:-:S05]  /*2aa80*/  MOV R2, RZ ;  /* 0x000000ff00027202 */ /* 0x000fca0000000f00 */
[----:B------:R-:W-:Y:S01]  /*2aa90*/  IMAD.HI.U32 R11, R3, R11, R2 ;  /* 0x0000000b030b7227 */ /* 0x000fe200078e0002 */
[----:B------:R-:W-:Y:S02]  /*2aaa0*/  IABS R2, R7 ;  /* 0x0000000700027213 */ /* 0x000fe40000000000 */
[----:B------:R-:W-:-:S03]  /*2aab0*/  IABS R3, R10 ;  /* 0x0000000a00037213 */ /* 0x000fc60000000000 */
[----:B------:R-:W-:-:S04]  /*2aac0*/  IMAD.MOV R2, RZ, RZ, -R2 ;  /* 0x000000ffff027224 */ /* 0x000fc800078e0a02 */
        /* <DEDUP_REMOVED lines=8> */
[----:B------:R-:W-:-:S05]  /*2ab50*/  @P0 VIADD R2, R2, 0x1 ;  /* 0x0000000102020836 */ /* 0x000fca0000000000 */
[----:B------:R-:W-:Y:S02]  /*2ab60*/  @!P3 IADD3 R2, -R2, RZ, RZ ;  /* 0x000000ff0202b210 */ /* 0x000fe40007ffe1ff */
[----:B------:R-:W-:-:S07]  /*2ab70*/  @!P2 LOP3.LUT R2, RZ, R7, RZ, 0x33, !PT ;  /* 0x00000007ff02a212 */ /* 0x000fce00078e33ff */
.L_x_3307:
[----:B------:R-:W-:Y:S05]  /*2ab80*/  BSYNC B0 ;  /* 0x0000000000007941 */ /* 0x000fea0003800000 */
.L_x_3306:
[-C--:B------:R-:W-:Y:S01]  /*2ab90*/  IMAD R3, R36, R2.reuse, RZ ;  /* 0x0000000224037224 */ /* 0x080fe200078e02ff */
[----:B------:R-:W-:Y:S04]  /*2aba0*/  BSSY B0, `(.L_x_3308) ;  /* 0x0000112000007945 */ /* 0x000fe80003800000 */
[C---:B------:R-:W-:Y:S01]  /*2abb0*/  VIADDMNMX R2, R3.reuse, R2, R8, PT ;  /* 0x0000000203027246 */ /* 0x040fe20003800108 */
[----:B------:R-:W-:-:S04]  /*2abc0*/  IMAD R3, R3, 0x80, -R5 ;  /* 0x0000008003037824 */ /* 0x000fc800078e0a05 */
[----:B------:R-:W-:Y:S01]  /*2abd0*/  IMAD R2, R2, 0x80, -R5 ;  /* 0x0000008002027824 */ /* 0x000fe200078e0a05 */
[----:B------:R-:W-:-:S04]  /*2abe0*/  VIMNMX R3, RZ, R3, !PT ;  /* 0x00000003ff037248 */ /* 0x000fc80007fe0100 */
[----:B------:R-:W-:Y:S02]  /*2abf0*/  VIMNMX R2, R2, R6, PT ;  /* 0x0000000602027248 */ /* 0x000fe40003fe0100 */
[----:B------:R-:W-:Y:S02]  /*2ac00*/  SHF.R.U32.HI R5, RZ, 0x7, R3 ;  /* 0x00000007ff057819 */ /* 0x000fe40000011603 */
[----:B------:R-:W-:-:S13]  /*2ac10*/  ISETP.GT.AND P0, PT, R2, R3, PT ;  /* 0x000000030200720c */ /* 0x000fda0003f04270 */
        /* <DEDUP_REMOVED lines=11> */
[----:B------:R-:W1:Y:S02]  /*2acd0*/  S2R R6, SR_TID.X ;  /* 0x0000000000067919 */ /* 0x000e640000002100 */
[----:B-1----:R-:W-:-:S04]  /*2ace0*/  SHF.R.U32.HI R6, RZ, 0x5, R6 ;  /* 0x00000005ff067819 */ /* 0x002fc80000011606 */
[----:B------:R-:W-:-:S05]  /*2acf0*/  LOP3.LUT R6, R6, 0x3, RZ, 0xc0, !PT ;  /* 0x0000000306067812 */ /* 0x000fca00078ec0ff */
[----:B------:R1:W2:Y:S02]  /*2ad00*/  SHFL.IDX PT, R14, R6, RZ, 0x1f ;  /* 0x00001fff060e7589 */ /* 0x0002a400000e0000 */
.L_x_3705:
[----:B--2---:R-:W-:Y:S02]  /*2ad10*/  ISETP.NE.AND P0, PT, R14, RZ, PT ;  /* 0x000000ff0e00720c */ /* 0x004fe40003f05270 */
[----:B------:R-:W-:-:S11]  /*2ad20*/  PLOP3.LUT P6, PT, PT, PT, PT, 0x8, 0x0 ;  /* 0x000000000000781c */ /* 0x000fd60003fce170 */
[----:B------:R-:W-:Y:S05]  /*2ad30*/  @P0 BRA `(.L_x_3311) ;  /* 0x00000000000c0947 */ /* 0x000fea0003800000 */
[----:B------:R-:W-:-:S03]  /*2ad40*/  UMOV UR4, 0xffffffff ;  /* 0xffffffff00047882 */ /* 0x000fc60000000000 */
[----:B------:R-:W-:Y:S05]  /*2ad50*/  BRA.DIV UR4, `(.L_x_3312) ;  /* 0x000000da047c7947 */ /* 0x000fea000b800000 */
[----:B------:R-:W-:-:S13]  /*2ad60*/  ELECT P6, URZ, PT ;  /* 0x00000000003f782f */ /* 0x000fda00038c0000 */
.L_x_3311:
[----:B-1----:R-:W2:Y:S01]  /*2ad70*/  LDL R6, [R1+0x28] ;  /* 0x0000280001067983 */ /* 0x002ea20000100800 */
[----:B------:R-:W-:Y:S01]  /*2ad80*/  BSSY B1, `(.L_x_3313) ;  /* 0x0000008000017945 */ /* 0x000fe20003800000 */
[----:B--2---:R-:W-:-:S05]  /*2ad90*/  VIADD R6, R6, 0x1 ;  /* 0x0000000106067836 */ /* 0x004fca0000000000 */
[----:B------:R-:W-:-:S04]  /*2ada0*/  LEA.HI R7, R6, R6, RZ, 0x1 ;  /* 0x0000000606077211 */ /* 0x000fc800078f08ff */
[----:B------:R-:W-:-:S04]  /*2adb0*/  LOP3.LUT R7, R7, 0xfffffffe, RZ, 0xc0, !PT ;  /* 0xfffffffe07077812 */ /* 0x000fc800078ec0ff */
[----:B------:R-:W-:-:S04]  /*2adc0*/  IADD3 R6, R6, -R7, RZ ;  /* 0x8000000706067210 */ /* 0x000fc80007ffe0ff */
[----:B------:R-:W-:-:S04]  /*2add0*/  SHF.L.U32 R6, R6, 0x1f, RZ ;  /* 0x0000001f06067819 */ /* 0x000fc800000006ff */
[----:B------:R-:W1:Y:S02]  /*2ade0*/  SYNCS.PHASECHK.TRANS64.TRYWAIT P0, [R22+URZ+0x38820], R6 ;  /* 0x03882006160075a7 */ /* 0x000e64000800017f */
[----:B-1----:R-:W-:Y:S05]  /*2adf0*/  @!P0 BRA `(.L_x_3314) ;  /* 0x000000d800748947 */ /* 0x002fea0003800000 */
.L_x_3708:
[----:B------:R-:W-:Y:S05]  /*2ae00*/  BSYNC B1 ;  /* 0x0000000000017941 */ /* 0x000fea0003800000 */
.L_x_3313:
[----:B------:R-:W-:Y:S04]  /*2ae10*/  BSSY B1, `(.L_x_3315) ;  /* 0x000006c000017945 */ /* 0x000fe80003800000 */
[----:B------:R-:W-:Y:S05]  /*2ae20*/  @!P6 BRA `(.L_x_3316) ;  /* 0x0000000400a8e947 */ /* 0x000fea0003800000 */
[----:B------:R-:W-:Y:S01]  /*2ae30*/  IMAD R10, R29, 0x8, R22 ;  /* 0x000000081d0a7824 */ /* 0x000fe200078e0216 */
[----:B0-----:R-:W-:Y:S01]  /*2ae40*/  SHF.L.U32 R9, R32, 0x1f, RZ ;  /* 0x0000001f20097819 */ /* 0x001fe200000006ff */
[----:B------:R-:W0:Y:S01]  /*2ae50*/  S2R R7, SR_TID.X ;  /* 0x0000000000077919 */ /* 0x000e220000002100 */
[----:B------:R-:W-:Y:S02]  /*2ae60*/  BSSY B2, `(.L_x_3317) ;  /* 0x0000005000027945 */ /* 0x000fe40003800000 */
[----:B------:R-:W2:Y:S01]  /*2ae70*/  SYNCS.PHASECHK.TRANS64.TRYWAIT P0, [R10+URZ+0x388a0], R9 ;  /* 0x0388a0090a0075a7 */ /* 0x000ea2000800017f */
[----:B0-----:R-:W-:-:S04]  /*2ae80*/  LOP3.LUT R7, R7, 0x7f, RZ, 0xc0, !PT ;  /* 0x0000007f07077812 */ /* 0x001fc800078ec0ff */
[----:B------:R-:W-:Y:S01]  /*2ae90*/  ISETP.NE.AND P1, PT, R7, RZ, PT ;  /* 0x000000ff0700720c */ /* 0x000fe20003f25270 */
[----:B--2---:R-:W-:-:S12]  /*2aea0*/  @!P0 BRA `(.L_x_3318) ;  /* 0x000000d8005c8947 */ /* 0x004fd80003800000 */
.L_x_3709:
[----:B------:R-:W-:Y:S05]  /*2aeb0*/  BSYNC B2 ;  /* 0x0000000000027941 */ /* 0x000fea0003800000 */
.L_x_3317:
[----:B------:R-:W-:Y:S04]  /*2aec0*/  BSSY B2, `(.L_x_3319) ;  /* 0x0000009000027945 */ /* 0x000fe80003800000 */
[----:B------:R-:W-:Y:S05]  /*2aed0*/  @P1 BRA `(.L_x_3320) ;  /* 0x00000000001c1947 */ /* 0x000fea0003800000 */
[----:B-1----:R-:W1:Y:S02]  /*2aee0*/  S2R R6, SR_TID.X ;  /* 0x0000000000067919 */ /* 0x002e640000002100 */
[----:B-1----:R-:W-:Y:S01]  /*2aef0*/  LOP3.LUT R7, R6, 0x1f, RZ, 0xc0, !PT ;  /* 0x0000001f06077812 */ /* 0x002fe200078ec0ff */
[----:B------:R-:W-:-:S03]  /*2af00*/  IMAD.MOV.U32 R6, RZ, RZ, 0x8000 ;  /* 0x00008000ff067424 */ /* 0x000fc600078e00ff */
[----:B------:R-:W-:Y:S01]  /*2af10*/  ISETP.NE.AND P0, PT, R7, RZ, PT ;  /* 0x000000ff0700720c */ /* 0x000fe20003f05270 */
[----:B------:R2:W-:-:S12]  /*2af20*/  SYNCS.ARRIVE.TRANS64 RZ, [R10+URZ+0x38890], R6 ;  /* 0x038890060aff79a7 */ /* 0x0005d8000800003f */
[----:B--2---:R-:W-:Y:S05]  /*2af30*/  @!P0 BRA `(.L_x_3320) ;  /* 0x0000000000048947 */ /* 0x004fea0003800000 */
[----:B------:R-:W-:Y:S01]  /*2af40*/  BPT.TRAP 0x1 ;  /* 0x000000040000795c */ /* 0x000fe20000300000 */
.L_x_3320:
[----:B------:R-:W-:Y:S05]  /*2af50*/  BSYNC B2 ;  /* 0x0000000000027941 */ /* 0x000fea0003800000 */
.L_x_3319:
[----:B------:R-:W-:Y:S01]  /*2af60*/  IMAD.MOV.U32 R15, RZ, RZ, RZ ;  /* 0x000000ffff0f7224 */ /* 0x000fe200078e00ff */
[----:B------:R-:W-:Y:S01]  /*2af70*/  UIADD3 UR4, UP0, UR40, 0x570, URZ ;  /* 0x0000057028047890 */ /* 0x000fe2000ff1e03f */
[----:B------:R-:W-:Y:S01]  /*2af80*/  IMAD R7, R3, 0x80, R0 ;  /* 0x0000008003077824 */ /* 0x000fe200078e0200 */
[----:B------:R-:W-:Y:S01]  /*2af90*/  PLOP3.LUT P0, PT, PT, PT, PT, 0x80, 0x0 ;  /* 0x000000000000781c */ /* 0x000fe20003f0f070 */
[----:B------:R-:W-:Y:S01]  /*2afa0*/  IMAD R8, R29, 0x8000, R22 ;  /* 0x000080001d087824 */ /* 0x000fe200078e0216 */
[----:B------:R-:W-:Y:S01]  /*2afb0*/  R2UR UR10, R15 ;  /* 0x000000000f0a72ca */ /* 0x000fe200000e0000 */
[----:B-1----:R-:W-:Y:S01]  /*2afc0*/  VIADD R6, R10, 0x38890 ;  /* 0x000388900a067836 */ /* 0x002fe20000000000 */
[----:B------:R-:W-:Y:S01]  /*2afd0*/  IADD3 R7, R7, -0x80, RZ ;  /* 0xffffff8007077810 */ /* 0x000fe20007ffe0ff */
[----:B------:R-:W-:Y:S01]  /*2afe0*/  VIADD R11, R8, 0x28400 ;  /* 0x00028400080b7836 */ /* 0x000fe20000000000 */
[----:B------:R-:W-:Y:S01]  /*2aff0*/  UIADD3.X UR5, URZ, UR41, URZ, UP0, !UPT ;  /* 0x000000293f057290 */ /* 0x000fe200087fe43f */
[----:B------:R-:W-:Y:S01]  /*2b000*/  UMOV UR6, 0x0 ;  /* 0x0000000000067882 */ /* 0x000fe20000000000 */
[----:B------:R-:W-:-:S10]  /*2b010*/  UMOV UR7, 0x12f00000 ;  /* 0x12f0000000077882 */ /* 0x000fd40000000000 */
.L_x_3321:
        /* <DEDUP_REMOVED lines=10> */
[----:B------:R-:W-:Y:S01]  /*2b0c0*/  IMAD.MOV.U32 R14, RZ, RZ, 0x80 ;  /* 0x00000080ff0e7424 */ /* 0x000fe200078e00ff */
[----:B------:R-:W-:Y:S01]  /*2b0d0*/  PLOP3.LUT P0, PT, PT, PT, PT, 0x80, 0x0 ;  /* 0x000000000000781c */ /* 0x000fe20003f0f070 */
[----:B------:R-:W-:Y:S01]  /*2b0e0*/  VIADD R11, R8, 0x2c400 ;  /* 0x0002c400080b7836 */ /* 0x000fe20000000000 */
[----:B------:R-:W-:Y:S01]  /*2b0f0*/  UMOV UR6, 0x0 ;  /* 0x0000000000067882 */ /* 0x000fe20000000000 */
[----:B------:R-:W-:Y:S01]  /*2b100*/  UMOV UR7, 0x12f00000 ;  /* 0x12f0000000077882 */ /* 0x000fe20000000000 */
[----:B------:R-:W-:-:S15]  /*2b110*/  R2UR UR10, R14 ;  /* 0x000000000e0a72ca */ /* 0x000fde00000e0000 */
.L_x_3322:
        /* <DEDUP_REMOVED lines=10> */
[----:B------:R-:W1:Y:S01]  /*2b1c0*/  SYNCS.PHASECHK.TRANS64.TRYWAIT P0, [R10+URZ+0x388c0], R9 ;  /* 0x0388c0090a0075a7 */ /* 0x000e62000800017f */
[----:B------:R-:W-:Y:S04]  /*2b1d0*/  BSSY B2, `(.L_x_3323) ;  /* 0x0000002000027945 */ /* 0x000fe80003800000 */
[----:B-1----:R-:W-:Y:S05]  /*2b1e0*/  @!P0 BRA `(.L_x_3324) ;  /* 0x000000d400a08947 */ /* 0x002fea0003800000 */
.L_x_3710:
[----:B------:R-:W-:Y:S05]  /*2b1f0*/  BSYNC B2 ;  /* 0x0000000000027941 */ /* 0x000fea0003800000 */
.L_x_3323:
        /* <DEDUP_REMOVED lines=11> */
.L_x_3326:
[----:B------:R-:W-:Y:S05]  /*2b2b0*/  BSYNC B2 ;  /* 0x0000000000027941 */ /* 0x000fea0003800000 */
.L_x_3325:
        /* <DEDUP_REMOVED lines=8> */
.L_x_3327:
        /* <DEDUP_REMOVED lines=15> */
.L_x_3328:
        /* <DEDUP_REMOVED lines=9> */
[----:B--2---:R-:W-:Y:S05]  /*2b4c0*/  @P0 BRA.U.ANY `(.L_x_3328) ;  /* 0xfffffffd00d80947 */ /* 0x004fea000393ffff */
.L_x_3316:
[----:B------:R-:W-:Y:S05]  /*2b4d0*/  BSYNC B1 ;  /* 0x0000000000017941 */ /* 0x000fea0003800000 */
.L_x_3315:
[----:B------:R-:W-:Y:S01]  /*2b4e0*/  IADD3 R10, R3, -0x2, RZ ;  /* 0xfffffffe030a7810 */ /* 0x000fe20007ffe0ff */
[----:B------:R-:W-:Y:S01]  /*2b4f0*/  VIADD R29, R29, 0x1 ;  /* 0x000000011d1d7836 */ /* 0x000fe20000000000 */
[----:B------:R-:W-:Y:S02]  /*2b500*/  PLOP3.LUT P0, PT, PT, PT, PT, 0x8, 0x0 ;  /* 0x000000000000781c */ /* 0x000fe40003f0e170 */
[----:B------:R-:W-:Y:S02]  /*2b510*/  ISETP.GE.AND P2, PT, R10, R5, PT ;  /* 0x000000050a00720c */ /* 0x000fe40003f46270 */
[----:B------:R-:W-:-:S04]  /*2b520*/  ISETP.NE.AND P1, PT, R29, 0x2, PT ;  /* 0x000000021d00780c */ /* 0x000fc80003f25270 */
[----:B------:R-:W-:Y:S02]  /*2b530*/  SEL R3, RZ, 0x1, P1 ;  /* 0x00000001ff037807 */ /* 0x000fe40000800000 */
[----:B------:R-:W-:Y:S02]  /*2b540*/  SEL R29, R29, RZ, P1 ;  /* 0x000000ff1d1d7207 */ /* 0x000fe40000800000 */
[----:B------:R-:W-:-:S03]  /*2b550*/  LOP3.LUT R32, R32, R3, RZ, 0x3c, !PT ;  /* 0x0000000320207212 */ /* 0x000fc600078e3cff */
[----:B------:R-:W-:Y:S05]  /*2b560*/  @!P2 BRA `(.L_x_3309) ;  /* 0x0000000400d4a947 */ /* 0x000fea0003800000 */
.L_x_3343:
[----:B------:R-:W-:Y:S05]  /*2b570*/  YIELD ;  /* 0x0000000000007946 */ /* 0x000fea0003800000 */
[----:B------:R-:W-:Y:S04]  /*2b580*/  BSSY B1, `(.L_x_3329) ;  /* 0x000006b000017945 */ /* 0x000fe80003800000 */
[----:B------:R-:W-:Y:S05]  /*2b590*/  @!P6 BRA `(.L_x_3330) ;  /* 0x0000000400a4e947 */ /* 0x000fea0003800000 */
[----:B0-----:R-:W-:Y:S01]  /*2b5a0*/  IMAD R9, R29, 0x8, R22 ;  /* 0x000000081d097824 */ /* 0x001fe200078e0216 */
[----:B------:R-:W-:Y:S01]  /*2b5b0*/  SHF.L.U32 R8, R32, 0x1f, RZ ;  /* 0x0000001f20087819 */ /* 0x000fe200000006ff */
[----:B------:R-:W0:Y:S01]  /*2b5c0*/  S2R R3, SR_TID.X ;  /* 0x0000000000037919 */ /* 0x000e220000002100 */
[----:B------:R-:W-:Y:S02]  /*2b5d0*/  BSSY B2, `(.L_x_3331) ;  /* 0x0000005000027945 */ /* 0x000fe40003800000 */
[----:B------:R-:W2:Y:S01]  /*2b5e0*/  SYNCS.PHASECHK.TRANS64.TRYWAIT P1, [R9+URZ+0x388a0], R8 ;  /* 0x0388a008090075a7 */ /* 0x000ea2000802017f */
[----:B0-----:R-:W-:-:S04]  /*2b5f0*/  LOP3.LUT R3, R3, 0x7f, RZ, 0xc0, !PT ;  /* 0x0000007f03037812 */ /* 0x001fc800078ec0ff */
[----:B------:R-:W-:Y:S01]  /*2b600*/  ISETP.NE.AND P2, PT, R3, RZ, PT ;  /* 0x000000ff0300720c */ /* 0x000fe20003f45270 */
[----:B--2---:R-:W-:-:S12]  /*2b610*/  @!P1 BRA `(.L_x_3332) ;  /* 0x000000d000a89947 */ /* 0x004fd80003800000 */
.L_x_3711:
[----:B------:R-:W-:Y:S05]  /*2b620*/  BSYNC B2 ;  /* 0x0000000000027941 */ /* 0x000fea0003800000 */
.L_x_3331:
[----:B------:R-:W-:Y:S04]  /*2b630*/  BSSY B2, `(.L_x_3333) ;  /* 0x0000009000027945 */ /* 0x000fe80003800000 */
[----:B------:R-:W-:Y:S05]  /*2b640*/  @P2 BRA `(.L_x_3334) ;  /* 0x00000000001c2947 */ /* 0x000fea0003800000 */
[----:B------:R-:W1:Y:S02]  /*2b650*/  S2R R3, SR_TID.X ;  /* 0x0000000000037919 */ /* 0x000e640000002100 */
[----:B-1----:R-:W-:Y:S01]  /*2b660*/  LOP3.LUT R6, R3, 0x1f, RZ, 0xc0, !PT ;  /* 0x0000001f03067812 */ /* 0x002fe200078ec0ff */
[----:B------:R-:W-:-:S03]  /*2b670*/  IMAD.MOV.U32 R3, RZ, RZ, 0x8000 ;  /* 0x00008000ff037424 */ /* 0x000fc600078e00ff */
[----:B------:R-:W-:Y:S01]  /*2b680*/  ISETP.NE.AND P1, PT, R6, RZ, PT ;  /* 0x000000ff0600720c */ /* 0x000fe20003f25270 */
[----:B------:R2:W-:-:S12]  /*2b690*/  SYNCS.ARRIVE.TRANS64 RZ, [R9+URZ+0x38890], R3 ;  /* 0x0388900309ff79a7 */ /* 0x0005d8000800003f */
[----:B--2---:R-:W-:Y:S05]  /*2b6a0*/  @!P1 BRA `(.L_x_3334) ;  /* 0x0000000000049947 */ /* 0x004fea0003800000 */
[----:B------:R-:W-:Y:S01]  /*2b6b0*/  BPT.TRAP 0x1 ;  /* 0x000000040000795c */ /* 0x000fe20000300000 */
.L_x_3334:
[----:B------:R-:W-:Y:S05]  /*2b6c0*/  BSYNC B2 ;  /* 0x0000000000027941 */ /* 0x000fea0003800000 */
.L_x_3333:
[----:B------:R-:W-:Y:S01]  /*2b6d0*/  IMAD.MOV.U32 R14, RZ, RZ, RZ ;  /* 0x000000ffff0e7224 */ /* 0x000fe200078e00ff */
[----:B------:R-:W-:Y:S01]  /*2b6e0*/  UIADD3 UR4, UP0, UR40, 0x570, URZ ;  /* 0x0000057028047890 */ /* 0x000fe2000ff1e03f */
[----:B------:R-:W-:Y:S01]  /*2b6f0*/  IMAD R7, R29, 0x8000, R22 ;  /* 0x000080001d077824 */ /* 0x000fe200078e0216 */
[----:B------:R-:W-:Y:S01]  /*2b700*/  PLOP3.LUT P1, PT, PT, PT, PT, 0x80, 0x0 ;  /* 0x000000000000781c */ /* 0x000fe20003f2f070 */
[----:B-1----:R-:W-:Y:S01]  /*2b710*/  IMAD R6, R10, 0x80, R0 ;  /* 0x000000800a067824 */ /* 0x002fe200078e0200 */
[----:B------:R-:W-:Y:S01]  /*2b720*/  R2UR UR10, R14 ;  /* 0x000000000e0a72ca */ /* 0x000fe200000e0000 */
[----:B------:R-:W-:Y:S01]  /*2b730*/  VIADD R11, R7, 0x28400 ;  /* 0x00028400070b7836 */ /* 0x000fe20000000000 */
[----:B------:R-:W-:Y:S01]  /*2b740*/  IADD3 R3, R9, 0x38890, RZ ;  /* 0x0003889009037810 */ /* 0x000fe20007ffe0ff */
[----:B------:R-:W-:Y:S01]  /*2b750*/  UIADD3.X UR5, URZ, UR41, URZ, UP0, !UPT ;  /* 0x000000293f057290 */ /* 0x000fe200087fe43f */
[----:B------:R-:W-:Y:S01]  /*2b760*/  UMOV UR6, 0x0 ;  /* 0x0000000000067882 */ /* 0x000fe20000000000 */
[----:B------:R-:W-:-:S10]  /*2b770*/  UMOV UR7, 0x12f00000 ;  /* 0x12f0000000077882 */ /* 0x000fd40000000000 */
.L_x_3335:
        /* <DEDUP_REMOVED lines=16> */
.L_x_3336:
        /* <DEDUP_REMOVED lines=13> */
.L_x_3712:
[----:B------:R-:W-:Y:S05]  /*2b950*/  BSYNC B2 ;  /* 0x0000000000027941 */ /* 0x000fea0003800000 */
.L_x_3337:
[----:B------:R-:W-:Y:S01]  /*2b960*/  BSSY B2, `(.L_x_3339) ;  /* 0x000000b000027945 */ /* 0x000fe20003800000 */
[----:B------:R-:W-:Y:S02]  /*2b970*/  IMAD.MOV.U32 R12, RZ, RZ, 0x0 ;  /* 0x00000000ff0c7424 */ /* 0x000fe400078e00ff */
[----:B------:R-:W-:Y:S01]  /*2b980*/  IMAD.MOV.U32 R13, RZ, RZ, 0x12f00000 ;  /* 0x12f00000ff0d7424 */ /* 0x000fe200078e00ff */
[----:B------:R-:W-:Y:S06]  /*2b990*/  @P2 BRA `(.L_x_3340) ;  /* 0x00000000001c2947 */ /* 0x000fec0003800000 */
[----:B------:R-:W2:Y:S02]  /*2b9a0*/  S2R R3, SR_TID.X ;  /* 0x0000000000037919 */ /* 0x000ea40000002100 */
[----:B--2---:R-:W-:Y:S02]  /*2b9b0*/  LOP3.LUT R11, R3, 0x1f, RZ, 0xc0, !PT ;  /* 0x0000001f030b7812 */ /* 0x004fe400078ec0ff */
[----:B------:R-:W-:Y:S02]  /*2b9c0*/  MOV R3, 0x8000 ;  /* 0x0000800000037802 */ /* 0x000fe40000000f00 */
[----:B------:R-:W-:Y:S02]  /*2b9d0*/  ISETP.NE.AND P1, PT, R11, RZ, PT ;  /* 0x000000ff0b00720c */ /* 0x000fe40003f25270 */
[----:B------:R2:W-:Y:S11]  /*2b9e0*/  SYNCS.ARRIVE.TRANS64 RZ, [R9+URZ+0x388b0], R3 ;  /* 0x0388b00309ff79a7 */ /* 0x0005f6000800003f */
[----:B--2---:R-:W-:Y:S05]  /*2b9f0*/  @!P1 BRA `(.L_x_3340) ;  /* 0x0000000000049947 */ /* 0x004fea0003800000 */
[----:B------:R-:W-:Y:S01]  /*2ba00*/  BPT.TRAP 0x1 ;  /* 0x000000040000795c */ /* 0x000fe20000300000 */
.L_x_3340:
[----:B------:R-:W-:Y:S05]  /*2ba10*/  BSYNC B2 ;  /* 0x0000000000027941 */ /* 0x000fea0003800000 */
.L_x_3339:
        /* <DEDUP_REMOVED lines=8> */
.L_x_3341:
        /* <DEDUP_REMOVED lines=15> */
.L_x_3342:
        /* <DEDUP_REMOVED lines=10> */
.L_x_3330:
[----:B------:R-:W-:Y:S05]  /*2bc30*/  BSYNC B1 ;  /* 0x0000000000017941 */ /* 0x000fea0003800000 */
.L_x_3329:
[C---:B------:R-:W-:Y:S01]  /*2bc40*/  ISETP.GT.AND P2, PT, R10.reuse, R5, PT ;  /* 0x000000050a00720c */ /* 0x040fe20003f44270 */
[----:B------:R-:W-:Y:S02]  /*2bc50*/  VIADD R29, R29, 0x1 ;  /* 0x000000011d1d7836 */ /* 0x000fe40000000000 */
[----:B------:R-:W-:-:S03]  /*2bc60*/  VIADD R10, R10, 0xffffffff ;  /* 0xffffffff0a0a7836 */ /* 0x000fc60000000000 */
[----:B------:R-:W-:-:S04]  /*2bc70*/  ISETP.NE.AND P1, PT, R29, 0x2, PT ;  /* 0x000000021d00780c */ /* 0x000fc80003f25270 */
[----:B------:R-:W-:Y:S02]  /*2bc80*/  SEL R3, RZ, 0x1, P1 ;  /* 0x00000001ff037807 */ /* 0x000fe40000800000 */
[----:B------:R-:W-:Y:S02]  /*2bc90*/  SEL R29, R29, RZ, P1 ;  /* 0x000000ff1d1d7207 */ /* 0x000fe40000800000 */
[----:B------:R-:W-:Y:S01]  /*2bca0*/  LOP3.LUT R32, R32, R3, RZ, 0x3c, !PT ;  /* 0x0000000320207212 */ /* 0x000fe200078e3cff */
[----:B------:R-:W-:Y:S06]  /*2bcb0*/  @P2 BRA `(.L_x_3343) ;  /* 0xfffffff8002c2947 */ /* 0x000fec000383ffff */
.L_x_3309:
[----:B------:R-:W-:Y:S05]  /*2bcc0*/  BSYNC B0 ;  /* 0x0000000000007941 */ /* 0x000fea0003800000 */
.L_x_3308:
[----:B------:R-:W2:Y:S01]  /*2bcd0*/  LDC R0, c[0x0][0x448] ;  /* 0x00011200ff007b82 */ /* 0x000ea20000000800 */
[----:B------:R-:W-:Y:S01]  /*2bce0*/  LEA R2, R17, 0x7f, 0x7 ;  /* 0x0000007f11027811 */ /* 0x000fe200078e38ff */
[----:B------:R-:W-:Y:S06]  /*2bcf0*/  @!P0 WARPSYNC.ALL ;  /* 0x0000000000008948 */ /* 0x000fec0003800000 */
[----:B------:R-:W-:Y:S01]  /*2bd00*/  @!P0 BAR.SYNC.DEFER_BLOCKING 0xc, 0x180 ;  /* 0x0306000000008b1d */ /* 0x000fe20000010000 */
[----:B------:R-:W-:-:S05]  /*2bd10*/  ISETP.NE.AND P2, PT, R4, RZ, PT ;  /* 0x000000ff0400720c */ /* 0x000fca0003f45270 */
[----:B------:R-:W-:Y:S08]  /*2bd20*/  BSSY B0, `(.L_x_3344) ;  /* 0x0000029000007945 */ /* 0x000ff00003800000 */
[----:B------:R-:W3:Y:S01]  /*2bd30*/  @!P2 LDC R4, c[0x0][0x9f0] ;  /* 0x00027c00ff04ab82 */ /* 0x000ee20000000800 */
[----:B--2---:R-:W-:-:S13]  /*2bd40*/  ISETP.NE.AND P1, PT, R0, 0x1, PT ;  /* 0x000000010000780c */ /* 0x004fda0003f25270 */
[----:B------:R-:W2:Y:S08]  /*2bd50*/  @P1 LDC R3, c[0x0][0x44c] ;  /* 0x00011300ff031b82 */ /* 0x000eb00000000800 */
[----:B------:R-:W4:Y:S01]  /*2bd60*/  @P1 LDC R0, c[0x0][0x450] ;  /* 0x00011400ff001b82 */ /* 0x000f220000000800 */
[----:B--2---:R-:W-:-:S05]  /*2bd70*/  @P1 IMAD.HI.U32 R3, R2, R3, RZ ;  /* 0x0000000302031227 */ /* 0x004fca00078e00ff */
[----:B----4-:R-:W-:-:S04]  /*2bd80*/  @P1 SHF.R.U32.HI R2, RZ, R0, R3 ;  /* 0x00000000ff021219 */ /* 0x010fc80000011603 */
[----:B------:R-:W-:-:S04]  /*2bd90*/  IADD3 R2, R20, R2, RZ ;  /* 0x0000000214027210 */ /* 0x000fc80007ffe0ff */
[----:B------:R-:W-:-:S04]  /*2bda0*/  SHF.R.S32.HI R0, RZ, 0x1f, R2 ;  /* 0x0000001fff007819 */ /* 0x000fc80000011402 */
[----:B------:R-:W-:-:S04]  /*2bdb0*/  LEA.HI R0, R0, R2, RZ, 0x7 ;  /* 0x0000000200007211 */ /* 0x000fc800078f38ff */
[----:B------:R-:W-:-:S04]  /*2bdc0*/  SHF.R.S32.HI R0, RZ, 0x7, R0 ;  /* 0x00000007ff007819 */ /* 0x000fc80000011400 */
[----:B------:R-:W-:Y:S01]  /*2bdd0*/  VIMNMX R21, R21, R0, PT ;  /* 0x0000000015157248 */ /* 0x000fe20003fe0100 */
[----:B------:R-:W-:-:S03]  /*2bde0*/  IMAD.MOV.U32 R0, RZ, RZ, RZ ;  /* 0x000000ffff007224 */ /* 0x000fc600078e00ff */
[----:B------:R-:W-:-:S13]  /*2bdf0*/  ISETP.GE.AND P1, PT, R21, 0x1, PT ;  /* 0x000000011500780c */ /* 0x000fda0003f26270 */
[----:B---3--:R-:W-:Y:S05]  /*2be00*/  @!P1 BRA `(.L_x_3345) ;  /* 0x0000000000689947 */ /* 0x008fea0003800000 */
[-C--:B------:R-:W-:Y:S02]  /*2be10*/  IABS R0, R4.reuse ;  /* 0x0000000400007213 */ /* 0x080fe40000000000 */
[----:B-1----:R-:W-:Y:S02]  /*2be20*/  IABS R6, R4 ;  /* 0x0000000400067213 */ /* 0x002fe40000000000 */
[----:B------:R-:W1:Y:S03]  /*2be30*/  I2F.RP R2, R0 ;  /* 0x0000000000027306 */ /* 0x000e660000209400 */
[----:B------:R-:W-:-:S05]  /*2be40*/  IMAD.MOV R6, RZ, RZ, -R6 ;  /* 0x000000ffff067224 */ /* 0x000fca00078e0a06 */
[----:B-1----:R-:W1:Y:S02]  /*2be50*/  MUFU.RCP R2, R2 ;  /* 0x0000000200027308 */ /* 0x002e640000001000 */
[----:B-1----:R-:W-:-:S06]  /*2be60*/  VIADD R2, R2, 0xffffffe ;  /* 0x0ffffffe02027836 */ /* 0x002fcc0000000000 */
[----:B------:R-:W1:Y:S02]  /*2be70*/  F2I.FTZ.U32.TRUNC.NTZ R3, R2 ;  /* 0x0000000200037305 */ /* 0x000e64000021f000 */
[----:B-1----:R-:W-:-:S04]  /*2be80*/  IMAD.MOV R2, RZ, RZ, -R3 ;  /* 0x000000ffff027224 */ /* 0x002fc800078e0a03 */
[----:B------:R-:W-:Y:S02]  /*2be90*/  IMAD R5, R2, R0, RZ ;  /* 0x0000000002057224 */ /* 0x000fe400078e02ff */
[----:B------:R-:W-:-:S04]  /*2bea0*/  IMAD.MOV.U32 R2, RZ, RZ, RZ ;  /* 0x000000ffff027224 */ /* 0x000fc800078e00ff */
        /* <DEDUP_REMOVED lines=16> */
.L_x_3345:
[----:B------:R-:W-:Y:S05]  /*2bfb0*/  BSYNC B0 ;  /* 0x0000000000007941 */ /* 0x000fea0003800000 */
.L_x_3344:
[----:B------:R-:W-:-:S05]  /*2bfc0*/  IMAD R36, R36, R0, RZ ;  /* 0x0000000024247224 */ /* 0x000fca00078e02ff */
[----:B------:R-:W-:-:S04]  /*2bfd0*/  VIADDMNMX R2, R36, R0, R21, PT ;  /* 0x0000000024027246 */ /* 0x000fc80003800115 */
[----:B------:R-:W-:Y:S01]  /*2bfe0*/  ISETP.GT.AND P0, PT, R2, R36, PT ;  /* 0x000000240200720c */ /* 0x000fe20003f04270 */
[----:B------:R2:W-:-:S12]  /*2bff0*/  STL [R1+0x20], R2 ;  /* 0x0000200201007387 */ /* 0x0005d80000100800 */
[----:B--2---:R-:W-:Y:S05]  /*2c000*/  @P0 BRA `(.L_x_3346) ;  /* 0x0000000000440947 */ /* 0x004fea0003800000 */
[----:B------:R-:W2:Y:S02]  /*2c010*/  S2R R2, SR_TID.X ;  /* 0x0000000000027919 */ /* 0x000ea40000002100 */
[----:B--2---:R-:W-:-:S04]  /*2c020*/  LOP3.LUT R2, R2, 0x7f, RZ, 0xc0, !PT ;  /* 0x0000007f02027812 */ /* 0x004fc800078ec0ff */
[----:B------:R-:W-:-:S13]  /*2c030*/  ISETP.NE.AND P0, PT, R2, RZ, PT ;  /* 0x000000ff0200720c */ /* 0x000fda0003f05270 */
[----:B------:R-:W-:Y:S05]  /*2c040*/  @P0 BRA `(.L_x_3347) ;  /* 0x0000004800480947 */ /* 0x000fea0003800000 */
[----:B------:R-:W2:Y:S01]  /*2c050*/  S2R R5, SR_LANEID ;  /* 0x0000000000057919 */ /* 0x000ea20000000000 */
[----:B------:R-:W-:Y:S01]  /*2c060*/  VOTEU.ANY UR4, UPT, PT ;  /* 0x0000000000047886 */ /* 0x000fe200038e0100 */
[----:B------:R-:W3:Y:S01]  /*2c070*/  LDC.64 R2, c[0x0][0xc60] ;  /* 0x00031800ff027b82 */ /* 0x000ee20000000a00 */
[----:B------:R-:W2:Y:S02]  /*2c080*/  FLO.U32 R0, UR4 ;  /* 0x0000000400007d00 */ /* 0x000ea400080e0000 */
[----:B--2---:R-:W-:-:S06]  /*2c090*/  ISETP.EQ.U32.AND P0, PT, R0, R5, PT ;  /* 0x000000050000720c */ /* 0x004fcc0003f02070 */
[----:B------:R-:W3:Y:S07]  /*2c0a0*/  POPC R5, UR4 ;  /* 0x0000000400057d09 */ /* 0x000eee0008000000 */
[----:B---3--:R-:W2:Y:S01]  /*2c0b0*/  @P0 ATOMG.E.ADD.STRONG.GPU PT, R3, desc[UR46][R2.64], R5 ;  /* 0x00000005020309a8 */ /* 0x008ea200081ee1ee */
[----:B------:R-:W3:Y:S02]  /*2c0c0*/  S2R R4, SR_LTMASK ;  /* 0x0000000000047919 */ /* 0x000ee40000003900 */
[----:B---3--:R-:W-:-:S04]  /*2c0d0*/  LOP3.LUT R4, R4, UR4, RZ, 0xc0, !PT ;  /* 0x0000000404047c12 */ /* 0x008fc8000f8ec0ff */
[----:B------:R-:W3:Y:S01]  /*2c0e0*/  POPC R7, R4 ;  /* 0x0000000400077309 */ /* 0x000ee20000000000 */
[----:B--2---:R-:W3:Y:S02]  /*2c0f0*/  SHFL.IDX PT, R0, R3, R0, 0x1f ;  /* 0x00001f0003007589 */ /* 0x004ee400000e0000 */
[----:B---3--:R-:W-:Y:S01]  /*2c100*/  IADD3 R16, R0, UR38, R7 ;  /* 0x0000002600107c10 */ /* 0x008fe2000fffe007 */
[----:B------:R-:W-:Y:S06]  /*2c110*/  BRA `(.L_x_3347) ;  /* 0x0000004800147947 */ /* 0x000fec0003800000 */
.L_x_3346:
        /* <DEDUP_REMOVED lines=10> */
[----:B------:R-:W2:Y:S01]  /*2c1c0*/  LDC.64 R2, c[0x4][R2] ;  /* 0x0100000002027b82 */ /* 0x000ea20000000a00 */
[----:B-1----:R-:W-:Y:S01]  /*2c1d0*/  IMAD.U32 R6, RZ, RZ, UR8 ;  /* 0x00000008ff067e24 */ /* 0x002fe2000f8e00ff */
[----:B------:R-:W-:Y:S01]  /*2c1e0*/  MOV R8, 0x70 ;  /* 0x0000007000087802 */ /* 0x000fe20000000f00 */
[----:B------:R-:W-:Y:S02]  /*2c1f0*/  IMAD.U32 R7, RZ, RZ, UR9 ;  /* 0x00000009ff077e24 */ /* 0x000fe4000f8e00ff */
[----:B------:R-:W-:-:S02]  /*2c200*/  IMAD.U32 R10, RZ, RZ, UR4 ;  /* 0x00000004ff0a7e24 */ /* 0x000fc4000f8e00ff */
[----:B------:R-:W-:Y:S02]  /*2c210*/  IMAD.U32 R11, RZ, RZ, UR5 ;  /* 0x00000005ff0b7e24 */ /* 0x000fe4000f8e00ff */
[----:B------:R-:W-:Y:S02]  /*2c220*/  IMAD.MOV.U32 R12, RZ, RZ, 0x1 ;  /* 0x00000001ff0c7424 */ /* 0x000fe400078e00ff */
[----:B------:R-:W-:-:S07]  /*2c230*/  IMAD.MOV.U32 R13, RZ, RZ, RZ ;  /* 0x000000ffff0d7224 */ /* 0x000fce00078e00ff */
[----:B------:R-:W-:-:S07]  /*2c240*/  LEPC R20, `(.L_x_3349) ;  /* 0x000000001014794e */ /* 0x000fce0000000000 */
[----:B0-2---:R-:W-:Y:S05]  /*2c250*/  CALL.ABS.NOINC R2 ;  /* 0x0000000002007343 */ /* 0x005fea0003c00000 */
.L_x_3349:
[----:B------:R-:W-:Y:S05]  /*2c260*/  BSYNC B6 ;  /* 0x0000000000067941 */ /* 0x000fea0003800000 */
.L_x_3348:
        /* <DEDUP_REMOVED lines=8> */
[----:B--2---:R-:W-:Y:S01]  /*2c2f0*/  MOV R2, 0x0 ;  /* 0x0000000000027802 */ /* 0x004fe20000000f00 */
[----:B------:R-:W-:Y:S01]  /*2c300*/  ULDC.64 UR6, c[0x4][0xc0] ;  /* 0x0100300000067ab9 */ /* 0x000fe20000000a00 */
[----:B------:R-:W-:Y:S01]  /*2c310*/  ULDC.64 UR8, c[0x4][0xc8] ;  /* 0x0100320000087ab9 */ /* 0x000fe20000000a00 */
[----:B------:R-:W-:Y:S01]  /*2c320*/  ULDC.64 UR4, c[0x4][0x10] ;  /* 0x0100040000047ab9 */ /* 0x000fe20000000a00 */
[----:B------:R-:W-:Y:S01]  /*2c330*/  IMAD.U32 R4, RZ, RZ, UR6 ;  /* 0x00000006ff047e24 */ /* 0x000fe2000f8e00ff */
[----:B-1----:R-:W-:Y:S01]  /*2c340*/  MOV R6, UR8 ;  /* 0x0000000800067c02 */ /* 0x002fe20008000f00 */
[----:B------:R-:W1:Y:S01]  /*2c350*/  LDC.64 R2, c[0x4][R2] ;  /* 0x0100000002027b82 */ /* 0x000e620000000a00 */
[----:B------:R-:W-:Y:S01]  /*2c360*/  IMAD.U32 R5, RZ, RZ, UR7 ;  /* 0x00000007ff057e24 */ /* 0x000fe2000f8e00ff */
[----:B------:R-:W-:Y:S01]  /*2c370*/  MOV R13, RZ ;  /* 0x000000ff000d7202 */ /* 0x000fe20000000f00 */
[----:B------:R-:W-:Y:S02]  /*2c380*/  IMAD.U32 R7, RZ, RZ, UR9 ;  /* 0x00000009ff077e24 */ /* 0x000fe4000f8e00ff */
[----:B------:R-:W-:-:S02]  /*2c390*/  IMAD.U32 R10, RZ, RZ, UR4 ;  /* 0x00000004ff0a7e24 */ /* 0x000fc4000f8e00ff */
[----:B------:R-:W-:Y:S02]  /*2c3a0*/  IMAD.U32 R11, RZ, RZ, UR5 ;  /* 0x00000005ff0b7e24 */ /* 0x000fe4000f8e00ff */
[----:B------:R-:W-:Y:S02]  /*2c3b0*/  IMAD.MOV.U32 R8, RZ, RZ, 0x70 ;  /* 0x00000070ff087424 */ /* 0x000fe400078e00ff */
[----:B------:R-:W-:-:S07]  /*2c3c0*/  IMAD.MOV.U32 R12, RZ, RZ, 0x1 ;  /* 0x00000001ff0c7424 */ /* 0x000fce00078e00ff */
[----:B------:R-:W-:-:S07]  /*2c3d0*/  LEPC R20, `(.L_x_3351) ;  /* 0x000000001014794e */ /* 0x000fce0000000000 */
[----:B01----:R-:W-:Y:S05]  /*2c3e0*/  CALL.ABS.NOINC R2 ;  /* 0x0000000002007343 */ /* 0x003fea0003c00000 */
.L_x_3351:
[----:B------:R-:W-:Y:S05]  /*2c3f0*/  BSYNC B6 ;  /* 0x0000000000067941 */ /* 0x000fea0003800000 */
.L_x_3350:
[----:B------:R-:W-:Y:S01]  /*2c400*/  VIADD R0, R22, 0x400 ;  /* 0x0000040016007836 */ /* 0x000fe20000000000 */
[----:B------:R-:W-:Y:S04]  /*2c410*/  BSSY B6, `(.L_x_3352) ;  /* 0x0000013000067945 */ /* 0x000fe80003800000 */
[----:B------:R-:W-:-:S13]  /*2c420*/  LOP3.LUT P0, RZ, R0, 0x3ff, RZ, 0xc0, !PT ;  /* 0x000003ff00ff7812 */ /* 0x000fda000780c0ff */
[----:B------:R-:W-:Y:S05]  /*2c430*/  @!P0 BRA `(.L_x_3353) ;  /* 0x0000000000408947 */ /* 0x000fea0003800000 */
[----:B--2---:R-:W-:Y:S01]  /*2c440*/  MOV R2, 0x0 ;  /* 0x0000000000027802 */ /* 0x004fe20000000f00 */
[----:B------:R-:W-:Y:S01]  /*2c450*/  ULDC.64 UR6, c[0x4][0xc0] ;  /* 0x0100300000067ab9 */ /* 0x000fe20000000a00 */
[----:B------:R-:W-:Y:S01]  /*2c460*/  ULDC.64 UR8, c[0x4][0xc8] ;  /* 0x0100320000087ab9 */ /* 0x000fe20000000a00 */
[----:B------:R-:W-:Y:S01]  /*2c470*/  ULDC.64 UR4, c[0x4][0x18] ;  /* 0x0100060000047ab9 */ /* 0x000fe20000000a00 */
[----:B------:R-:W-:Y:S01]  /*2c480*/  IMAD.U32 R4, RZ, RZ, UR6 ;  /* 0x00000006ff047e24 */ /* 0x000fe2000f8e00ff */
[----:B------:R-:W-:Y:S01]  /*2c490*/  MOV R10, UR4 ;  /* 0x00000004000a7c02 */ /* 0x000fe20008000f00 */
[----:B------:R-:W2:Y:S01]  /*2c4a0*/  LDC.64 R2, c[0x4][R2] ;  /* 0x0100000002027b82 */ /* 0x000ea20000000a00 */
[----:B------:R-:W-:Y:S02]  /*2c4b0*/  IMAD.U32 R5, RZ, RZ, UR7 ;  /* 0x00000007ff057e24 */ /* 0x000fe4000f8e00ff */
[----:B-1----:R-:W-:Y:S02]  /*2c4c0*/  IMAD.U32 R6, RZ, RZ, UR8 ;  /* 0x00000008ff067e24 */ /* 0x002fe4000f8e00ff */
[----:B------:R-:W-:-:S02]  /*2c4d0*/  IMAD.U32 R7, RZ, RZ, UR9 ;  /* 0x00000009ff077e24 */ /* 0x000fc4000f8e00ff */
[----:B------:R-:W-:Y:S02]  /*2c4e0*/  IMAD.U32 R11, RZ, RZ, UR5 ;  /* 0x00000005ff0b7e24 */ /* 0x000fe4000f8e00ff */
[----:B------:R-:W-:Y:S02]  /*2c4f0*/  IMAD.MOV.U32 R8, RZ, RZ, 0x70 ;  /* 0x00000070ff087424 */ /* 0x000fe400078e00ff */
[----:B------:R-:W-:Y:S02]  /*2c500*/  IMAD.MOV.U32 R12, RZ, RZ, 0x1 ;  /* 0x00000001ff0c7424 */ /* 0x000fe400078e00ff */
[----:B------:R-:W-:-:S07]  /*2c510*/  IMAD.MOV.U32 R13, RZ, RZ, RZ ;  /* 0x000000ffff0d7224 */ /* 0x000fce00078e00ff */
[----:B------:R-:W-:-:S07]  /*2c520*/  LEPC R20, `(.L_x_3353) ;  /* 0x000000001014794e */ /* 0x000fce0000000000 */
[----:B0-2---:R-:W-:Y:S05]  /*2c530*/  CALL.ABS.NOINC R2 ;  /* 0x0000000002007343 */ /* 0x005fea0003c00000 */
.L_x_3353:
[----:B------:R-:W-:Y:S05]  /*2c540*/  BSYNC B6 ;  /* 0x0000000000067941 */ /* 0x000fea0003800000 */
.L_x_3352:
[----:B--2---:R-:W2:Y:S01]  /*2c550*/  LDL R2, [R1] ;  /* 0x0000000001027983 */ /* 0x004ea20000100800 */
        /* <DEDUP_REMOVED lines=8> */
[----:B------:R-:W-:Y:S01]  /*2c5e0*/  MOV R5, UR5 ;  /* 0x0000000500057c02 */ /* 0x000fe20008000f00 */
        /* <DEDUP_REMOVED lines=10> */
.L_x_3355:
[----:B------:R-:W-:Y:S05]  /*2c690*/  BSYNC B6 ;  /* 0x0000000000067941 */ /* 0x000fea0003800000 */
.L_x_3354:
[----:B------:R-:W2:Y:S01]  /*2c6a0*/  LDL.LU R2, [R1] ;  /* 0x0000000001027983 */ /* 0x000ea20000300800 */
[----:B------:R-:W-:Y:S01]  /*2c6b0*/  ULDC.64 UR4, c[0x0][0x9f8] ;  /* 0x00027e0000047ab9 */ /* 0x000fe20000000a00 */
[----:B------:R-:W3:Y:S02]  /*2c6c0*/  LDC R8, c[0x0][0x430] ;  /* 0x00010c00ff087b82 */ /* 0x000ee40000000800 */
[----:B------:R-:W4:Y:S01]  /*2c6d0*/  LDL R0, [R1+0x20] ;  /* 0x0000200001007983 */ /* 0x000f220000100800 */
[----:B------:R-:W-:Y:S01]  /*2c6e0*/  ISETP.NE.U32.AND P0, PT, RZ, UR4, PT ;  /* 0x00000004ff007c0c */ /* 0x000fe2000bf05070 */
[----:B------:R-:W0:Y:S03]  /*2c6f0*/  S2R R21, SR_TID.X ;  /* 0x0000000000157919 */ /* 0x000e260000002100 */
[----:B------:R-:W-:Y:S01]  /*2c700*/  ISETP.NE.AND.EX P0, PT, RZ, UR5, PT, P0 ;  /* 0x00000005ff007c0c */ /* 0x000fe2000bf05300 */
[----:B--2---:R-:W-:-:S02]  /*2c710*/  IMAD.MOV.U32 R20, RZ, RZ, R2 ;  /* 0x000000ffff147224 */ /* 0x004fc400078e0002 */
[----:B------:R-:W2:Y:S02]  /*2c720*/  S2R R2, SR_TID.X ;  /* 0x0000000000027919 */ /* 0x000ea40000002100 */
[----:B--2---:R-:W-:-:S08]  /*2c730*/  LOP3.LUT R4, R2, 0x7f, RZ, 0xc0, !PT ;  /* 0x0000007f02047812 */ /* 0x004fd000078ec0ff */
[----:B------:R-:W-:Y:S01]  /*2c740*/  @P0 IADD3 R2, P1, R25, UR4, RZ ;  /* 0x0000000419020c10 */ /* 0x000fe2000ff3e0ff */
[----:B0-----:R-:W-:Y:S01]  /*2c750*/  IMAD.SHL.U32 R21, R21, 0x10, RZ ;  /* 0x0000001015157824 */ /* 0x001fe200078e00ff */
[----:B------:R-:W-:Y:S02]  /*2c760*/  SHF.R.U32.HI R4, RZ, 0x3, R4 ;  /* 0x00000003ff047819 */ /* 0x000fe40000011604 */
[----:B------:R-:W-:-:S05]  /*2c770*/  @P0 IADD3.X R3, R26, UR5, RZ, P1, !PT ;  /* 0x000000051a030c10 */ /* 0x000fca0008ffe4ff */
[----:B------:R0:W2:Y:S01]  /*2c780*/  @P0 LDG.E R33, desc[UR46][R2.64] ;  /* 0x0000002e02210981 */ /* 0x0000a2000c1e1900 */
[----:B---3--:R-:W-:Y:S02]  /*2c790*/  ISETP.NE.AND P1, PT, R8, 0x1, PT ;  /* 0x000000010800780c */ /* 0x008fe40003f25270 */
[----:B------:R-:W-:Y:S02]  /*2c7a0*/  LOP3.LUT R21, R4, 0x70, R21, 0xf8, !PT ;  /* 0x0000007004157812 */ /* 0x000fe400078ef815 */
[----:B----4-:R-:W-:-:S04]  /*2c7b0*/  LEA R7, R0, 0xffffff80, 0x7 ;  /* 0xffffff8000077811 */ /* 0x010fc800078e38ff */
[----:B------:R-:W-:-:S04]  /*2c7c0*/  LOP3.LUT R5, R21, R7, RZ, 0xfc, !PT ;  /* 0x0000000715057212 */ /* 0x000fc800078efcff */
[C---:B------:R-:W-:Y:S01]  /*2c7d0*/  ISETP.GE.AND P0, PT, R5.reuse, R27, PT ;  /* 0x0000001b0500720c */ /* 0x040fe20003f06270 */
[----:B-1----:R-:W1:Y:S01]  /*2c7e0*/  @P1 LDC R6, c[0x0][0x434] ;  /* 0x00010d00ff061b82 */ /* 0x002e620000000800 */
[----:B------:R-:W-:-:S04]  /*2c7f0*/  IMAD.IADD R5, R5, 0x1, R37 ;  /* 0x0000000105057824 */ /* 0x000fc800078e0225 */
[----:B------:R-:W-:-:S03]  /*2c800*/  IMAD.MOV.U32 R4, RZ, RZ, R5 ;  /* 0x000000ffff047224 */ /* 0x000fc600078e0005 */
[----:B------:R-:W3:Y:S08]  /*2c810*/  @P1 LDC R0, c[0x0][0x438] ;  /* 0x00010e00ff001b82 */ /* 0x000ef00000000800 */
[----:B0-----:R-:W0:Y:S01]  /*2c820*/  @!P0 LDC.64 R2, c[0x0][0x428] ;  /* 0x00010a00ff028b82 */ /* 0x001e220000000a00 */
[----:B-1----:R-:W-:-:S05]  /*2c830*/  @P1 IMAD.HI.U32 R6, R5, R6, RZ ;  /* 0x0000000605061227 */ /* 0x002fca00078e00ff */
[----:B---3--:R-:W-:-:S04]  /*2c840*/  @P1 SHF.R.U32.HI R4, RZ, R0, R6 ;  /* 0x00000000ff041219 */ /* 0x008fc80000011606 */
[----:B------:R-:W-:-:S05]  /*2c850*/  IADD3 R0, -R4, RZ, RZ ;  /* 0x000000ff04007210 */ /* 0x000fca0007ffe1ff */
[----:B------:R-:W-:Y:S01]  /*2c860*/  IMAD R0, R8, R0, R5 ;  /* 0x0000000008007224 */ /* 0x000fe200078e0205 */
[----:B------:R-:W-:Y:S01]  /*2c870*/  @!P0 SHF.R.S32.HI R5, RZ, 0x1f, R4 ;  /* 0x0000001fff058819 */ /* 0x000fe20000011404 */
[----:B------:R-:W1:Y:S01]  /*2c880*/  LDC R8, c[0x0][0x2f4] ;  /* 0x0000bd00ff087b82 */ /* 0x000e620000000800 */
[----:B------:R-:W-:Y:S01]  /*2c890*/  LOP3.LUT R20, R20, 0xfffffffd, RZ, 0xc0, !PT ;  /* 0xfffffffd14147812 */ /* 0x000fe200078ec0ff */
[----:B------:R-:W-:-:S05]  /*2c8a0*/  IMAD.U32 R10, RZ, RZ, UR39 ;  /* 0x00000027ff0a7e24 */ /* 0x000fca000f8e00ff */
[----:B------:R-:W-:Y:S01]  /*2c8b0*/  ISETP.NE.AND P2, PT, R10, 0x3, PT ;  /* 0x000000030a00780c */ /* 0x000fe20003f45270 */
[----:B------:R-:W-:Y:S01]  /*2c8c0*/  UMOV UR4, 0xffffffff ;  /* 0xffffffff00047882 */ /* 0x000fe20000000000 */
[----:B--2---:R-:W-:Y:S01]  /*2c8d0*/  SHF.R.S32.HI R9, RZ, 0x1f, R33 ;  /* 0x0000001fff097819 */ /* 0x004fe20000011421 */
[----:B0-----:R-:W-:-:S04]  /*2c8e0*/  @!P0 IMAD.WIDE.U32 R4, R33, R2, R4 ;  /* 0x0000000221048225 */ /* 0x001fc800078e0004 */
[----:B------:R-:W-:Y:S01]  /*2c8f0*/  @!P0 IMAD R6, R9, R2, RZ ;  /* 0x0000000209068224 */ /* 0x000fe200078e02ff */
[----:B------:R0:W-:Y:S03]  /*2c900*/  STL [R1+0x4], R9 ;  /* 0x0000040901007387 */ /* 0x0001e60000100800 */
[----:B------:R-:W-:Y:S02]  /*2c910*/  @!P0 IMAD R6, R33, R3, R6 ;  /* 0x0000000321068224 */ /* 0x000fe400078e0206 */
[----:B------:R-:W2:Y:S02]  /*2c920*/  @!P0 LDC.64 R2, c[0x0][0x418] ;  /* 0x00010600ff028b82 */ /* 0x000ea40000000a00 */
[----:B------:R-:W-:Y:S01]  /*2c930*/  @!P0 IMAD.IADD R6, R5, 0x1, R6 ;  /* 0x0000000105068824 */ /* 0x000fe200078e0206 */
[----:B0-----:R-:W-:Y:S02]  /*2c940*/  LOP3.LUT R9, R30, 0x80, RZ, 0xfc, !PT ;  /* 0x000000801e097812 */ /* 0x001fe400078efcff */
[----:B--2---:R-:W-:-:S04]  /*2c950*/  @!P0 LEA R2, P1, R4, R2, 0x2 ;  /* 0x0000000204028211 */ /* 0x004fc800078210ff */
[----:B------:R-:W-:Y:S01]  /*2c960*/  @!P0 LEA.HI.X R3, R4, R3, R6, 0x2, P1 ;  /* 0x0000000304038211 */ /* 0x000fe200008f1406 */
[----:B------:R-:W-:Y:S01]  /*2c970*/  IMAD.MOV.U32 R4, RZ, RZ, RZ ;  /* 0x000000ffff047224 */ /* 0x000fe200078e00ff */
[----:B-1----:R-:W-:-:S05]  /*2c980*/  ISETP.GE.AND P1, PT, R30, R8, PT ;  /* 0x000000081e00720c */ /* 0x002fca0003f26270 */
[----:B------:R0:W5:Y:S01]  /*2c990*/  @!P0 LDG.E R4, desc[UR46][R2.64] ;  /* 0x0000002e02048981 */ /* 0x000162000c1e1900 */
[----:B------:R-:W-:-:S07]  /*2c9a0*/  ISETP.GE.AND P0, PT, R9, R8, PT ;  /* 0x000000080900720c */ /* 0x000fce0003f06270 */
[----:B------:R-:W-:-:S04]  /*2c9b0*/  @P1 LOP3.LUT R20, R20, 0x2, RZ, 0xfc, !PT ;  /* 0x0000000214141812 */ /* 0x000fc800078efcff */
[----:B------:R-:W-:-:S04]  /*2c9c0*/  LOP3.LUT R20, R20, 0xfffffffb, RZ, 0xc0, !PT ;  /* 0xfffffffb14147812 */ /* 0x000fc800078ec0ff */
[----:B------:R-:W-:-:S04]  /*2c9d0*/  LOP3.LUT R20, R20, 0xfffffffe, RZ, 0xc0, !PT ;  /* 0xfffffffe14147812 */ /* 0x000fc800078ec0ff */
[----:B------:R-:W-:-:S04]  /*2c9e0*/  @P0 LOP3.LUT R20, R20, 0x1, RZ, 0xfc, !PT ;  /* 0x0000000114140812 */ /* 0x000fc800078efcff */
[----:B------:R-:W-:-:S05]  /*2c9f0*/  @P2 LOP3.LUT R20, R20, 0x4, RZ, 0xfc, !PT ;  /* 0x0000000414142812 */ /* 0x000fca00078efcff */
[----:B------:R0:W-:Y:S01]  /*2ca00*/  STL [R1], R20 ;  /* 0x0000001401007387 */ /* 0x0001e20000100800 */
[----:B------:R-:W-:Y:S05]  /*2ca10*/  BRA.DIV UR4, `(.L_x_3356) ;  /* 0x000000be04d07947 */ /* 0x000fea000b800000 */
.L_x_3715:
[----:B------:R-:W-:Y:S05]  /*2ca20*/  @!P2 BRA `(.L_x_3357) ;  /* 0x000000000004a947 */ /* 0x000fea0003800000 */
[----:B------:R-:W-:Y:S01]  /*2ca30*/  BPT.TRAP 0x1 ;  /* 0x000000040000795c */ /* 0x000fe20000300000 */
.L_x_3357:
[----:B------:R-:W-:Y:S01]  /*2ca40*/  IMAD R6, R23, 0x8, R22 ;  /* 0x0000000817067824 */ /* 0x000fe200078e0216 */
[----:B0-----:R-:W-:Y:S01]  /*2ca50*/  SHF.L.U32 R20, R31, 0x1f, RZ ;  /* 0x0000001f1f147819 */ /* 0x001fe200000006ff */
        /* <DEDUP_REMOVED lines=8> */
.L_x_3716:
[----:B------:R-:W-:Y:S05]  /*2cae0*/  BSYNC B0 ;  /* 0x0000000000007941 */ /* 0x000fea0003800000 */
.L_x_3358:
        /* <DEDUP_REMOVED lines=26> */
[----:B------:R-:W2:Y:S01]  /*2cc90*/  LDC R12, c[0x0][0x2f4] ;  /* 0x0000bd00ff0c7b82 */ /* 0x000ea20000000800 */
[----:B------:R-:W3:Y:S01]  /*2cca0*/  SHFL.IDX PT, R2, R7, RZ, 0x181f ;  /* 0x00181fff07027589 */ /* 0x000ee200000e0000 */
[----:B-1----:R-:W-:-:S03]  /*2ccb0*/  LOP3.LUT R11, R30, 0x80, RZ, 0xfc, !PT ;  /* 0x000000801e0b7812 */ /* 0x002fc600078efcff */
[----:B------:R-:W1:Y:S01]  /*2ccc0*/  SHFL.IDX PT, R3, R8, RZ, 0x181f ;  /* 0x00181fff08037589 */ /* 0x000e6200000e0000 */
[----:B------:R-:W-:Y:S01]  /*2ccd0*/  IMAD.IADD R5, R22, 0x1, R5 ;  /* 0x0000000116057824 */ /* 0x000fe200078e0205 */
[C---:B--2---:R-:W-:Y:S02]  /*2cce0*/  ISETP.GE.AND P1, PT, R30.reuse, R12, PT ;  /* 0x0000000c1e00720c */ /* 0x044fe40003f26270 */
[----:B---3--:R-:W-:Y:S02]  /*2ccf0*/  IADD3 R2, P0, R30, R2, RZ ;  /* 0x000000021e027210 */ /* 0x008fe40007f1e0ff */
[----:B------:R-:W-:-:S03]  /*2cd00*/  ISETP.LT.OR P2, PT, R27, 0x1, P1 ;  /* 0x000000011b00780c */ /* 0x000fc60000f41670 */
[----:B-1----:R-:W-:Y:S01]  /*2cd10*/  IMAD.X R3, RZ, RZ, R3, P0 ;  /* 0x000000ffff037224 */ /* 0x002fe200000e0603 */
        /* <DEDUP_REMOVED lines=10> */
[----:B-1----:R-:W1:Y:S04]  /*2cdc0*/  SHFL.IDX PT, R2, R7, 0x1, 0x181f ;  /* 0x00381f0007027f89 */ /* 0x002e6800000e0000 */
[----:B------:R-:W3:Y:S01]  /*2cdd0*/  SHFL.IDX PT, R3, R8, 0x1, 0x181f ;  /* 0x00381f0008037f89 */ /* 0x000ee200000e0000 */
[----:B-1----:R-:W-:-:S05]  /*2cde0*/  IADD3 R2, P2, R30, R2, RZ ;  /* 0x000000021e027210 */ /* 0x002fca0007f5e0ff */
[----:B---3--:R-:W-:Y:S01]  /*2cdf0*/  IMAD.X R3, RZ, RZ, R3, P2 ;  /* 0x000000ffff037224 */ /* 0x008fe200010e0603 */
[----:B------:R-:W-:-:S13]  /*2ce00*/  ISETP.LT.OR P2, PT, R27, 0x11, P1 ;  /* 0x000000111b00780c */ /* 0x000fda0000f41670 */
[----:B------:R-:W-:Y:S01]  /*2ce10*/  LDGSTS.E.BYPASS.LTC128B.128 [R5+0x10c00], desc[UR46][R2.64], !P2 ;  /* 0x10c0000002057fae */ /* 0x000fe2000d101d6e */
[----:B------:R-:W-:-:S13]  /*2ce20*/  ISETP.LT.OR P2, PT, R27, 0x11, P0 ;  /* 0x000000111b00780c */ /* 0x000fda0000741670 */
        /* <DEDUP_REMOVED lines=11> */
[----:B-1----:R-:W-:-:S04]  /*2cee0*/  IADD3 R2, P2, R30, R2, RZ ;  /* 0x000000021e027210 */ /* 0x002fc80007f5e0ff */
[----:B---3--:R-:W-:Y:S02]  /*2cef0*/  IADD3.X R3, RZ, R3, RZ, P2, !PT ;  /* 0x00000003ff037210 */ /* 0x008fe400017fe4ff */
        /* <DEDUP_REMOVED lines=38> */
[----:B------:R-:W-:-:S05]  /*2d160*/  @P6 LOP3.LUT R11, R11, 0x40, RZ, 0xfc, !PT ;  /* 0x000000400b0b6812 */ /* 0x000fca00078efcff */
[----:B---3--:R1:W-:Y:S02]  /*2d170*/  STL [R1], R11 ;  /* 0x0000000b01007387 */ /* 0x0083e40000100800 */
.L_x_3734:
        /* <DEDUP_REMOVED lines=11> */
.L_x_3361:
        /* <DEDUP_REMOVED lines=11> */
.L_x_3362:
[----:B------:R2:W-:Y:S01]  /*2d2e0*/  SYNCS.ARRIVE.TRANS64.A1T0 RZ, [R6+URZ+0x38870], RZ ;  /* 0x038870ff06ff79a7 */ /* 0x0005e2000810003f */
[----:B------:R-:W-:Y:S05]  /*2d2f0*/  @!P6 BRA `(.L_x_3363) ;  /* 0x000000000004e947 */ /* 0x000fea0003800000 */
[----:B------:R-:W-:Y:S01]  /*2d300*/  BPT.TRAP 0x1 ;  /* 0x000000040000795c */ /* 0x000fe20000300000 */
.L_x_3363:
[----:B------:R-:W3:Y:S01]  /*2d310*/  SYNCS.PHASECHK.TRANS64.TRYWAIT P0, [R6+URZ+0x38840], R20 ;  /* 0x03884014060075a7 */ /* 0x000ee2000800017f */
[----:B------:R-:W-:Y:S04]  /*2d320*/  BSSY B0, `(.L_x_3364) ;  /* 0x0000002000007945 */ /* 0x000fe80003800000 */
[----:B---3--:R-:W-:Y:S05]  /*2d330*/  @!P0 BRA `(.L_x_3365) ;  /* 0x000000c000a88947 */ /* 0x008fea0003800000 */
.L_x_3735:
[----:B------:R-:W-:Y:S05]  /*2d340*/  BSYNC B0 ;  /* 0x0000000000007941 */ /* 0x000fea0003800000 */
.L_x_3364:
[----:B0-----:R0:W5:Y:S01]  /*2d350*/  LDL R21, [R1] ;  /* 0x0000000001157983 */ /* 0x0011620000100800 */
[----:B------:R-:W-:Y:S01]  /*2d360*/  ULDC.64 UR4, c[0x0][0x300] ;  /* 0x0000c00000047ab9 */ /* 0x000fe20000000a00 */
[----:B------:R-:W4:Y:S01]  /*2d370*/  LDC R8, c[0x0][0x2f4] ;  /* 0x0000bd00ff087b82 */ /* 0x000f220000000800 */
[----:B-1----:R-:W-:Y:S01]  /*2d380*/  IMAD R7, R9, UR4, RZ ;  /* 0x0000000409077c24 */ /* 0x002fe2000f8e02ff */
[----:B------:R-:W-:Y:S01]  /*2d390*/  ULDC.64 UR6, c[0x0][0x2e8] ;  /* 0x0000ba0000067ab9 */ /* 0x000fe20000000a00 */
[----:B------:R-:W-:Y:S01]  /*2d3a0*/  IMAD.WIDE.U32 R2, R0, UR4, RZ ;  /* 0x0000000400027c25 */ /* 0x000fe2000f8e00ff */
[----:B------:R-:W-:-:S03]  /*2d3b0*/  LOP3.LUT R11, R30, 0x80, RZ, 0xfc, !PT ;  /* 0x000000801e0b7812 */ /* 0x000fc600078efcff */
[----:B------:R-:W-:Y:S01]  /*2d3c0*/  IMAD R7, R0, UR5, R7 ;  /* 0x0000000500077c24 */ /* 0x000fe2000f8e0207 */
[----:B------:R-:W-:Y:S02]  /*2d3d0*/  ULDC.64 UR4, c[0x0][0x310] ;  /* 0x0000c40000047ab9 */ /* 0x000fe40000000a00 */
[----:B------:R-:W-:Y:S02]  /*2d3e0*/  IMAD R10, R10, UR4, RZ ;  /* 0x000000040a0a7c24 */ /* 0x000fe4000f8e02ff */
[----:B------:R-:W-:Y:S02]  /*2d3f0*/  IADD3 R3, R3, R7, RZ ;  /* 0x0000000703037210 */ /* 0x000fe40007ffe0ff */
[C---:B------:R-:W-:Y:S02]  /*2d400*/  IMAD R10, R4.reuse, UR5, R10 ;  /* 0x00000005040a7c24 */ /* 0x040fe4000f8e020a */
[----:B------:R-:W-:Y:S01]  /*2d410*/  IMAD.WIDE.U32 R2, R4, UR4, R2 ;  /* 0x0000000404027c25 */ /* 0x000fe2000f8e0002 */
[----:B------:R-:W-:-:S03]  /*2d420*/  ULDC.64 UR4, c[0x0][0x308] ;  /* 0x0000c20000047ab9 */ /* 0x000fc60000000a00 */
[----:B------:R-:W-:Y:S01]  /*2d430*/  IMAD.IADD R3, R3, 0x1, R10 ;  /* 0x0000000103037824 */ /* 0x000fe200078e020a */
[----:B----4-:R-:W-:Y:S01]  /*2d440*/  ISETP.GE.AND P1, PT, R11, R8, PT ;  /* 0x000000080b00720c */ /* 0x010fe20003f26270 */
        /* <DEDUP_REMOVED lines=77> */
[----:B------:R-:W4:Y:S04]  /*2d920*/  SHFL.IDX PT, R4, R4, 0x7, 0x181f ;  /* 0x00f81f0004047f89 */ /* 0x000f2800000e0000 */
[----:B------:R-:W2:Y:S01]  /*2d930*/  SHFL.IDX PT, R0, R0, 0x7, 0x181f ;  /* 0x00f81f0000007f89 */ /* 0x000ea200000e0000 */
[----:B0-----:R-:W-:-:S05]  /*2d940*/  @P2 IADD3 R3, P0, R30, R3, RZ ;  /* 0x000000031e032210 */ /* 0x001fca0007f1e0ff */
[----:B-1----:R-:W-:-:S05]  /*2d950*/  @P2 IMAD.X R2, RZ, RZ, R2, P0 ;  /* 0x000000ffff022224 */ /* 0x002fca00000e0602 */
[----:B------:R-:W-:-:S04]  /*2d960*/  @P2 LOP3.LUT R3, R3, R2, RZ, 0x3c, !PT ;  /* 0x0000000203032212 */ /* 0x000fc800078e3cff */
[----:B------:R-:W-:-:S04]  /*2d970*/  @P2 LOP3.LUT R2, R3, R2, RZ, 0x3c, !PT ;  /* 0x0000000203022212 */ /* 0x000fc800078e3cff */
[----:B------:R-:W-:-:S05]  /*2d980*/  @P2 LOP3.LUT R3, R3, R2, RZ, 0x3c, !PT ;  /* 0x0000000203032212 */ /* 0x000fca00078e3cff */
[----:B------:R0:W-:Y:S04]  /*2d990*/  @P2 LDGSTS.E.BYPASS.LTC128B.128 [R5+0x2b400], desc[UR46][R2.64], !P6 ;  /* 0x2b40000002052fae */ /* 0x0001e8000f101d6e */
[----:B--2-4-:R0:W-:Y:S02]  /*2d9a0*/  @P2 LDGSTS.E.BYPASS.LTC128B.128 [R5+0x2f400], desc[UR46][R2.64+0x80], !P1 ;  /* 0x2f40008002052fae */ /* 0x0141e4000c901d6e */
.L_x_3753:
[----:B------:R-:W-:Y:S02]  /*2d9b0*/  LOP3.LUT P2, RZ, R21, 0x40, RZ, 0xc0, !PT ;  /* 0x0000004015ff7812 */ /* 0x000fe4000784c0ff */
[----:B------:R-:W-:-:S11]  /*2d9c0*/  ISETP.GE.AND P3, PT, R30, R8, PT ;  /* 0x000000081e00720c */ /* 0x000fd60003f66270 */
[----:B01----:R-:W-:-:S05]  /*2d9d0*/  @P2 IADD3 R2, P0, R30, R4, RZ ;  /* 0x000000041e022210 */ /* 0x003fca0007f1e0ff */
[----:B------:R-:W-:Y:S01]  /*2d9e0*/  @P2 IMAD.X R0, RZ, RZ, R0, P0 ;  /* 0x000000ffff002224 */ /* 0x000fe200000e0600 */
        /* <DEDUP_REMOVED lines=8> */
.L_x_3367:
        /* <DEDUP_REMOVED lines=11> */
.L_x_3368:
[----:B0-----:R0:W5:Y:S01]  /*2db20*/  LDL.LU R3, [R1+0x24] ;  /* 0x0000240001037983 */ /* 0x0011620000300800 */
[----:B------:R-:W-:Y:S01]  /*2db30*/  IADD3 R0, R22, 0x20400, RZ ;  /* 0x0002040016007810 */ /* 0x000fe20007ffe0ff */
[----:B------:R0:W-:Y:S01]  /*2db40*/  SYNCS.ARRIVE.TRANS64.A1T0 RZ, [R6+URZ+0x38830], RZ ;  /* 0x038830ff06ff79a7 */ /* 0x0001e2000810003f */
[----:B------:R-:W-:-:S07]  /*2db50*/  SHF.R.S32.HI R2, RZ, 0x1f, R28 ;  /* 0x0000001fff027819 */ /* 0x000fce000001141c */
[----:B------:R-:W-:Y:S05]  /*2db60*/  WARPSYNC.ALL ;  /* 0x0000000000007948 */ /* 0x000fea0003800000 */
[----:B------:R-:W-:Y:S01]  /*2db70*/  BAR.SYNC.DEFER_BLOCKING 0x8, 0x180 ;  /* 0x0206000000007b1d */ /* 0x000fe20000010000 */
[----:B------:R-:W-:-:S05]  /*2db80*/  LOP3.LUT P1, RZ, R0, 0x3ff, RZ, 0xc0, !PT ;  /* 0x000003ff00ff7812 */ /* 0x000fca000782c0ff */
[----:B------:R-:W-:Y:S01]  /*2db90*/  ULDC.64 UR4, c[0x0][0x298] ;  /* 0x0000a60000047ab9 */ /* 0x000fe20000000a00 */
[----:B------:R-:W-:Y:S01]  /*2dba0*/  ULDC.64 UR6, c[0x0][0xa00] ;  /* 0x0002800000067ab9 */ /* 0x000fe20000000a00 */
[----:B------:R-:W-:Y:S01]  /*2dbb0*/  IMAD R2, R2, UR4, RZ ;  /* 0x0000000402027c24 */ /* 0x000fe2000f8e02ff */
[----:B------:R-:W-:Y:S01]  /*2dbc0*/  ISETP.NE.U32.AND P0, PT, RZ, UR6, PT ;  /* 0x00000006ff007c0c */ /* 0x000fe2000bf05070 */
[C---:B------:R-:W-:Y:S01]  /*2dbd0*/  IMAD.WIDE.U32 R26, R28.reuse, UR4, RZ ;  /* 0x000000041c1a7c25 */ /* 0x040fe2000f8e00ff */
[----:B------:R-:W-:Y:S02]  /*2dbe0*/  BSSY B6, `(.L_x_3369) ;  /* 0x0000017000067945 */ /* 0x000fe40003800000 */
[----:B------:R-:W-:Y:S01]  /*2dbf0*/  ISETP.NE.AND.EX P0, PT, RZ, UR7, PT, P0 ;  /* 0x00000007ff007c0c */ /* 0x000fe2000bf05300 */
[----:B------:R-:W-:-:S03]  /*2dc00*/  IMAD R25, R28, UR5, R2 ;  /* 0x000000051c197c24 */ /* 0x000fc6000f8e0202 */
[----:B------:R-:W-:Y:S01]  /*2dc10*/  SEL R24, R24, RZ, !P0 ;  /* 0x000000ff18187207 */ /* 0x000fe20004000000 */
[----:B------:R-:W-:Y:S01]  /*2dc20*/  IMAD.IADD R25, R27, 0x1, R25 ;  /* 0x000000011b197824 */ /* 0x000fe200078e0219 */
[----:B-----5:R-:W-:Y:S01]  /*2dc30*/  SEL R28, R3, RZ, !P0 ;  /* 0x000000ff031c7207 */ /* 0x020fe20004000000 */
[----:B------:R-:W-:Y:S06]  /*2dc40*/  @!P1 BRA `(.L_x_3370) ;  /* 0x0000000000409947 */ /* 0x000fec0003800000 */
        /* <DEDUP_REMOVED lines=8> */
[----:B0--3--:R-:W-:Y:S02]  /*2dcd0*/  IMAD.U32 R6, RZ, RZ, UR6 ;  /* 0x00000006ff067e24 */ /* 0x009fe4000f8e00ff */
[----:B------:R-:W-:-:S02]  /*2dce0*/  IMAD.U32 R7, RZ, RZ, UR7 ;  /* 0x00000007ff077e24 */ /* 0x000fc4000f8e00ff */
[----:B------:R-:W-:Y:S02]  /*2dcf0*/  IMAD.U32 R11, RZ, RZ, UR9 ;  /* 0x00000009ff0b7e24 */ /* 0x000fe4000f8e00ff */
[----:B------:R-:W-:Y:S02]  /*2dd00*/  IMAD.MOV.U32 R8, RZ, RZ, 0x70 ;  /* 0x00000070ff087424 */ /* 0x000fe400078e00ff */
[----:B------:R-:W-:Y:S02]  /*2dd10*/  IMAD.MOV.U32 R12, RZ, RZ, 0x1 ;  /* 0x00000001ff0c7424 */ /* 0x000fe400078e00ff */
[----:B------:R-:W-:-:S07]  /*2dd20*/  IMAD.MOV.U32 R13, RZ, RZ, RZ ;  /* 0x000000ffff0d7224 */ /* 0x000fce00078e00ff */
[----:B------:R-:W-:-:S07]  /*2dd30*/  LEPC R20, `(.L_x_3370) ;  /* 0x000000001014794e */ /* 0x000fce0000000000 */
[----:B-1----:R-:W-:Y:S05]  /*2dd40*/  CALL.ABS.NOINC R2 ;  /* 0x0000000002007343 */ /* 0x002fea0003c00000 */
.L_x_3370:
[----:B------:R-:W-:Y:S05]  /*2dd50*/  BSYNC B6 ;  /* 0x0000000000067941 */ /* 0x000fea0003800000 */
.L_x_3369:
[----:B---3--:R1:W5:Y:S01]  /*2dd60*/  LDL R20, [R1+0x1c] ;  /* 0x00001c0001147983 */ /* 0x0083620000100800 */
[----:B------:R-:W2:Y:S01]  /*2dd70*/  LDC R7, c[0x0][0x448] ;  /* 0x00011200ff077b82 */ /* 0x000ea20000000800 */
[----:B------:R-:W-:Y:S01]  /*2dd80*/  MOV R3, R25 ;  /* 0x0000001900037202 */ /* 0x000fe20000000f00 */
[----:B------:R-:W-:Y:S01]  /*2dd90*/  IMAD.MOV.U32 R2, RZ, RZ, R26 ;  /* 0x000000ffff027224 */ /* 0x000fe200078e001a */
[----:B------:R1:W5:Y:S01]  /*2dda0*/  LDL R8, [R1+0x18] ;  /* 0x0000180001087983 */ /* 0x0003620000100800 */
[----:B------:R-:W-:Y:S01]  /*2ddb0*/  ULDC.64 UR4, c[0x0][0x2d8] ;  /* 0x0000b60000047ab9 */ /* 0x000fe20000000a00 */
[----:B------:R-:W3:Y:S01]  /*2ddc0*/  S2R R21, SR_TID.X ;  /* 0x0000000000157919 */ /* 0x000ee20000002100 */
[----:B------:R-:W-:Y:S01]  /*2ddd0*/  IMAD.WIDE.U32 R2, R18, UR4, R2 ;  /* 0x0000000412027c25 */ /* 0x000fe2000f8e0002 */
[----:B------:R-:W-:Y:S01]  /*2dde0*/  LOP3.LUT R9, R30, 0x80, RZ, 0xfc, !PT ;  /* 0x000000801e097812 */ /* 0x000fe200078efcff */
[----:B------:R-:W-:Y:S02]  /*2ddf0*/  ULDC.64 UR6, c[0x0][0x280] ;  /* 0x0000a00000067ab9 */ /* 0x000fe40000000a00 */
[----:B------:R-:W-:Y:S01]  /*2de00*/  IMAD R3, R18, UR5, R3 ;  /* 0x0000000512037c24 */ /* 0x000fe2000f8e0203 */
[----:B------:R-:W-:-:S02]  /*2de10*/  ULDC.64 UR4, c[0x0][0x2e0] ;  /* 0x0000b80000047ab9 */ /* 0x000fc40000000a00 */
[----:B------:R-:W-:Y:S02]  /*2de20*/  IMAD R5, R28, UR4, RZ ;  /* 0x000000041c057c24 */ /* 0x000fe4000f8e02ff */
[----:B------:R-:W-:-:S04]  /*2de30*/  IMAD.WIDE.U32 R2, R24, UR4, R2 ;  /* 0x0000000418027c25 */ /* 0x000fc8000f8e0002 */
[----:B------:R-:W-:Y:S01]  /*2de40*/  IMAD R0, R24, UR5, R5 ;  /* 0x0000000518007c24 */ /* 0x000fe2000f8e0205 */
[----:B------:R-:W-:Y:S01]  /*2de50*/  ULDC.64 UR4, c[0x0][0x2d0] ;  /* 0x0000b40000047ab9 */ /* 0x000fe20000000a00 */
[----:B--2---:R-:W-:Y:S02]  /*2de60*/  ISETP.NE.AND P0, PT, R7, 0x1, PT ;  /* 0x000000010700780c */ /* 0x004fe40003f05270 */
[----:B------:R-:W-:-:S11]  /*2de70*/  IMAD.IADD R3, R3, 0x1, R0 ;  /* 0x0000000103037824 */ /* 0x000fd600078e0200 */
[----:B0-----:R-:W0:Y:S01]  /*2de80*/  @P0 LDC R6, c[0x0][0x44c] ;  /* 0x00011300ff060b82 */ /* 0x001e220000000800 */
[C---:B---3--:R-:W-:Y:S01]  /*2de90*/  LOP3.LUT R4, R21.reuse, 0x7f, RZ, 0xc0, !PT ;  /* 0x0000007f15047812 */ /* 0x048fe200078ec0ff */
[----:B------:R-:W-:-:S03]  /*2dea0*/  IMAD.SHL.U32 R21, R21, 0x10, RZ ;  /* 0x0000001015157824 */ /* 0x000fc600078e00ff */
[----:B------:R-:W-:-:S03]  /*2deb0*/  SHF.R.U32.HI R4, RZ, 0x3, R4 ;  /* 0x00000003ff047819 */ /* 0x000fc60000011604 */
[----:B------:R-:W2:Y:S01]  /*2dec0*/  @P0 LDC R0, c[0x0][0x450] ;  /* 0x00011400ff000b82 */ /* 0x000ea20000000800 */
[----:B------:R-:W-:-:S05]  /*2ded0*/  LOP3.LUT R21, R4, 0x70, R21, 0xf8, !PT ;  /* 0x0000007004157812 */ /* 0x000fca00078ef815 */
[----:B------:R-:W-:-:S04]  /*2dee0*/  IMAD R5, R17, 0x80, R21 ;  /* 0x0000008011057824 */ /* 0x000fc800078e0215 */
[----:B------:R-:W-:Y:S02]  /*2def0*/  IMAD.MOV.U32 R4, RZ, RZ, R5 ;  /* 0x000000ffff047224 */ /* 0x000fe400078e0005 */
[----:B0-----:R-:W-:Y:S01]  /*2df00*/  @P0 IMAD.HI.U32 R6, R5, R6, RZ ;  /* 0x0000000605060227 */ /* 0x001fe200078e00ff */
[----:B------:R-:W0:Y:S04]  /*2df10*/  S2R R21, SR_TID.X ;  /* 0x0000000000157919 */ /* 0x000e280000002100 */
[----:B--2---:R-:W-:-:S05]  /*2df20*/  @P0 SHF.R.U32.HI R4, RZ, R0, R6 ;  /* 0x00000000ff040219 */ /* 0x004fca0000011606 */
        /* <DEDUP_REMOVED lines=20> */
[----:B-1----:R-:W-:Y:S06]  /*2e070*/  BRA.DIV UR4, `(.L_x_3371) ;  /* 0x000000c2043c7947 */ /* 0x002fec000b800000 */
[----:B------:R-:W0:Y:S01]  /*2e080*/  SHFL.IDX PT, R3, R0, RZ, 0x181f ;  /* 0x00181fff00037589 */ /* 0x000e2200000e0000 */
[----:B-----5:R-:W-:Y:S02]  /*2e090*/  IMAD R5, R20, R7, RZ ;  /* 0x0000000714057224 */ /* 0x020fe400078e02ff */
[----:B------:R-:W-:Y:S01]  /*2e0a0*/  IMAD R17, R17, 0x80, R9 ;  /* 0x0000008011117824 */ /* 0x000fe200078e0209 */
[----:B------:R-:W1:Y:S04]  /*2e0b0*/  SHFL.IDX PT, R2, R4, RZ, 0x181f ;  /* 0x00181fff04027589 */ /* 0x000e6800000e0000 */
[----:B------:R-:W-:Y:S01]  /*2e0c0*/  ISETP.GE.AND P3, PT, R17, R5, PT ;  /* 0x000000051100720c */ /* 0x000fe20003f66270 */
[----:B------:R-:W2:-:S12]  /*2e0d0*/  SHFL.IDX PT, R14, R0, 0x1, 0x181f ;  /* 0x00381f00000e7f89 */ /* 0x000e9800000e0000 */
[----:B0-----:R-:W-:-:S05]  /*2e0e0*/  @!P3 IADD3 R6, P2, R30, R3, RZ ;  /* 0x000000031e06b210 */ /* 0x001fca0007f5e0ff */
[----:B-1----:R-:W-:Y:S02]  /*2e0f0*/  @!P3 IMAD.X R3, RZ, RZ, R2, P2 ;  /* 0x000000ffff03b224 */ /* 0x002fe400010e0602 */
[----:B------:R-:W-:Y:S02]  /*2e100*/  @!P3 IMAD.MOV.U32 R2, RZ, RZ, R6 ;  /* 0x000000ffff02b224 */ /* 0x000fe400078e0006 */
[----:B------:R-:W-:-:S03]  /*2e110*/  VIADD R6, R17, 0x10 ;  /* 0x0000001011067836 */ /* 0x000fc60000000000 */
[----:B------:R-:W-:Y:S04]  /*2e120*/  @!P3 LDGSTS.E.BYPASS.LTC128B.128 [R8+0x20400], desc[UR46][R2.64], !P0 ;  /* 0x204000000208bfae */ /* 0x000fe8000c101d6e */
[----:B------:R0:W-:Y:S01]  /*2e130*/  @!P3 LDGSTS.E.BYPASS.LTC128B.128 [R8+0x24400], desc[UR46][R2.64+0x80], !P1 ;  /* 0x244000800208bfae */ /* 0x0001e2000c901d6e */
[----:B------:R-:W-:-:S03]  /*2e140*/  ISETP.GE.AND P3, PT, R6, R5, PT ;  /* 0x000000050600720c */ /* 0x000fc60003f66270 */
[----:B0-----:R-:W0:Y:S10]  /*2e150*/  SHFL.IDX PT, R2, R4, 0x1, 0x181f ;  /* 0x00381f0004027f89 */ /* 0x001e3400000e0000 */
[----:B--2---:R-:W-:-:S02]  /*2e160*/  @!P3 IADD3 R6, P2, R30, R14, RZ ;  /* 0x0000000e1e06b210 */ /* 0x004fc40007f5e0ff */
[----:B------:R-:W1:Y:S03]  /*2e170*/  SHFL.IDX PT, R14, R0, 0x2, 0x181f ;  /* 0x00581f00000e7f89 */ /* 0x000e6600000e0000 */
[----:B0-----:R-:W-:Y:S01]  /*2e180*/  @!P3 IMAD.X R7, RZ, RZ, R2, P2 ;  /* 0x000000ffff07b224 */ /* 0x001fe200010e0602 */
[----:B------:R-:W-:Y:S01]  /*2e190*/  @!P3 MOV R2, R6 ;  /* 0x000000060002b202 */ /* 0x000fe20000000f00 */
[----:B------:R-:W-:Y:S02]  /*2e1a0*/  VIADD R6, R17, 0x20 ;  /* 0x0000002011067836 */ /* 0x000fe40000000000 */
        /* <DEDUP_REMOVED lines=53> */
.L_x_3770:
[----:B------:R-:W-:Y:S01]  /*2e500*/  VIADD R0, R17, 0x70 ;  /* 0x0000007011007836 */ /* 0x000fe20000000000 */
[----:B------:R-:W-:Y:S04]  /*2e510*/  BSSY B0, `(.L_x_3372) ;  /* 0x000000a000007945 */ /* 0x000fe80003800000 */
[----:B------:R-:W-:-:S13]  /*2e520*/  ISETP.GE.AND P2, PT, R0, R5, PT ;  /* 0x000000050000720c */ /* 0x000fda0003f46270 */
[----:B------:R-:W-:Y:S05]  /*2e530*/  @P2 BRA `(.L_x_3373) ;  /* 0x00000000001c2947 */ /* 0x000fea0003800000 */
[----:B0-----:R-:W-:-:S05]  /*2e540*/  IADD3 R2, P2, R30, R14, RZ ;  /* 0x0000000e1e027210 */ /* 0x001fca0007f5e0ff */
[----:B------:R-:W-:-:S05]  /*2e550*/  IMAD.X R3, RZ, RZ, R4, P2 ;  /* 0x000000ffff037224 */ /* 0x000fca00010e0604 */
[----:B------:R-:W-:Y:S01]  /*2e560*/  @!PT LDS RZ, [RZ] ;  /* 0x00000000fffff984 */ /* 0x000fe20000000800 */
[----:B------:R-:W-:Y:S01]  /*2e570*/  @!PT LDS RZ, [RZ] ;  /* 0x00000000fffff984 */ /* 0x000fe20000000800 */
[----:B------:R-:W-:Y:S01]  /*2e580*/  @!PT LDS RZ, [RZ] ;  /* 0x00000000fffff984 */ /* 0x000fe20000000800 */
[----:B------:R1:W-:Y:S04]  /*2e590*/  LDGSTS.E.BYPASS.LTC128B.128 [R8+0x23c00], desc[UR46][R2.64], !P0 ;  /* 0x23c0000002087fae */ /* 0x0003e8000c101d6e */
[----:B------:R1:W-:Y:S02]  /*2e5a0*/  LDGSTS.E.BYPASS.LTC128B.128 [R8+0x27c00], desc[UR46][R2.64+0x80], !P1 ;  /* 0x27c0008002087fae */ /* 0x0003e4000c901d6e */
.L_x_3373:
[----:B------:R-:W-:Y:S05]  /*2e5b0*/  BSYNC B0 ;  /* 0x0000000000007941 */ /* 0x000fea0003800000 */
.L_x_3372:
[----:B------:R-:W-:Y:S01]  /*2e5c0*/  NOP ;  /* 0x0000000000007918 */ /* 0x000fe20000000000 */
[----:B------:R-:W-:-:S13]  /*2e5d0*/  PLOP3.LUT P0, PT, PT, PT, PT, 0x80, 0x0 ;  /* 0x000000000000781c */ /* 0x000fda0003f0f070 */
.L_x_3374:
[----:B------:R-:W-:Y:S02]  /*2e5e0*/  PLOP3.LUT P1, PT, P1, P0, PT, 0xa2, 0x0 ;  /* 0x000000000000781c */ /* 0x000fe40000f21472 */
[----:B------:R-:W-:-:S08]  /*2e5f0*/  @P0 R2UR P1, UR4, R22 ;  /* 0x00000000160402ca */ /* 0x000fd00000020000 */
[----:B------:R-:W-:-:S05]  /*2e600*/  @P0 PLOP3.LUT P0, PT, P1, PT, PT, 0x80, 0x0 ;  /* 0x000000000000081c */ /* 0x000fca0000f0f070 */
[----:B------:R-:W-:Y:S01]  /*2e610*/  @!P1 SYNCS.ARRIVE.TRANS64.RED.A0T1 RZ, [UR4+0x38800], RZ ;  /* 0x038800ffffff99a7 */ /* 0x000fe20008200404 */
[----:B------:R-:W-:Y:S07]  /*2e620*/  @!P1 ARRIVES.LDGSTSBAR.64.TRANSCNT [UR4+0x38800] ;  /* 0x03880000ff0099b0 */ /* 0x000fee0008000a84 */
[----:B------:R-:W-:Y:S05]  /*2e630*/  @P0 BRA.U.ANY `(.L_x_3374) ;  /* 0xfffffffd00e80947 */ /* 0x000fea000393ffff */
[----:B01----:R-:W2:Y:S02]  /*2e640*/  LDL.LU R2, [R1+0x28] ;  /* 0x0000280001027983 */ /* 0x003ea40000300800 */
[----:B--2---:R-:W-:-:S04]  /*2e650*/  IADD3 R2, R2, 0x1, RZ ;  /* 0x0000000102027810 */ /* 0x004fc80007ffe0ff */
[----:B------:R-:W-:Y:S01]  /*2e660*/  LEA.HI R0, R2, R2, RZ, 0x1 ;  /* 0x0000000202007211 */ /* 0x000fe200078f08ff */
[----:B------:R0:W-:Y:S03]  /*2e670*/  STL [R1+0x28], R2 ;  /* 0x0000280201007387 */ /* 0x0001e60000100800 */
        /* <DEDUP_REMOVED lines=11> */
.L_x_3771:
[----:B------:R-:W-:Y:S05]  /*2e730*/  BSYNC B0 ;  /* 0x0000000000007941 */ /* 0x000fea0003800000 */
.L_x_3375:
[----:B------:R-:W-:Y:S05]  /*2e740*/  @!P1 BRA `(.L_x_3377) ;  /* 0x0000001400ec9947 */ /* 0x000fea0003800000 */
[----:B------:R-:W-:Y:S02]  /*2e750*/  IMAD.MOV.U32 R9, RZ, RZ, R23 ;  /* 0x000000ffff097224 */ /* 0x000fe400078e0017 */
[----:B------:R-:W-:-:S07]  /*2e760*/  IMAD.MOV.U32 R10, RZ, RZ, R31 ;  /* 0x000000ffff0a7224 */ /* 0x000fce00078e001f */
.L_x_3397:
[----:B------:R-:W2:Y:S01]  /*2e770*/  LDL R6, [R1+0x4] ;  /* 0x0000040001067983 */ /* 0x000ea20000100800 */
[----:B-1----:R-:W1:Y:S01]  /*2e780*/  LDC R5, c[0x0][0x430] ;  /* 0x00010c00ff057b82 */ /* 0x002e620000000800 */
[----:B------:R-:W3:Y:S01]  /*2e790*/  S2R R0, SR_TID.X ;  /* 0x0000000000007919 */ /* 0x000ee20000002100 */
[----:B-1----:R-:W-:Y:S02]  /*2e7a0*/  ISETP.NE.AND P0, PT, R5, 0x1, PT ;  /* 0x000000010500780c */ /* 0x002fe40003f05270 */
[----:B---3--:R-:W-:-:S11]  /*2e7b0*/  LOP3.LUT R0, R0, 0x7f, RZ, 0xc0, !PT ;  /* 0x0000007f00007812 */ /* 0x008fd600078ec0ff */
[----:B0-----:R-:W0:Y:S01]  /*2e7c0*/  @P0 LDC R3, c[0x0][0x434] ;  /* 0x00010d00ff030b82 */ /* 0x001e220000000800 */
[----:B------:R-:W-:-:S07]  /*2e7d0*/  SHF.R.U32.HI R2, RZ, 0x3, R0 ;  /* 0x00000003ff027819 */ /* 0x000fce0000011600 */
[----:B------:R-:W1:Y:S01]  /*2e7e0*/  @P0 LDC R0, c[0x0][0x438] ;  /* 0x00010e00ff000b82 */ /* 0x000e620000000800 */
[----:B------:R-:W-:-:S05]  /*2e7f0*/  IMAD R4, R28, 0x80, R2 ;  /* 0x000000801c047824 */ /* 0x000fca00078e0202 */
[----:B------:R-:W-:-:S04]  /*2e800*/  IADD3 R4, R30, R4, R37 ;  /* 0x000000041e047210 */ /* 0x000fc80007ffe025 */
[----:B------:R-:W-:Y:S01]  /*2e810*/  MOV R2, R4 ;  /* 0x0000000400027202 */ /* 0x000fe20000000f00 */
[----:B0-----:R-:W-:Y:S01]  /*2e820*/  @P0 IMAD.HI.U32 R3, R4, R3, RZ ;  /* 0x0000000304030227 */ /* 0x001fe200078e00ff */
[----:B------:R-:W-:Y:S05]  /*2e830*/  YIELD ;  /* 0x0000000000007946 */ /* 0x000fea0003800000 */
[----:B------:R-:W-:Y:S01]  /*2e840*/  ULDC.64 UR4, c[0x0][0x428] ;  /* 0x00010a0000047ab9 */ /* 0x000fe20000000a00 */
[----:B-1----:R-:W-:-:S05]  /*2e850*/  @P0 SHF.R.U32.HI R2, RZ, R0, R3 ;  /* 0x00000000ff020219 */ /* 0x002fca0000011603 */
[--C-:B------:R-:W-:Y:S01]  /*2e860*/  IMAD.MOV R0, RZ, RZ, -R2.reuse ;  /* 0x000000ffff007224 */ /* 0x100fe200078e0a02 */
[----:B------:R-:W-:-:S03]  /*2e870*/  SHF.R.S32.HI R3, RZ, 0x1f, R2 ;  /* 0x0000001fff037819 */ /* 0x000fc60000011402 */
[----:B------:R-:W-:Y:S02]  /*2e880*/  IMAD R5, R5, R0, R4 ;  /* 0x0000000005057224 */ /* 0x000fe400078e0204 */
[----:B------:R-:W-:-:S04]  /*2e890*/  IMAD.WIDE.U32 R2, R33, UR4, R2 ;  /* 0x0000000421027c25 */ /* 0x000fc8000f8e0002 */
[----:B--2---:R-:W-:-:S04]  /*2e8a0*/  IMAD R0, R6, UR4, RZ ;  /* 0x0000000406007c24 */ /* 0x004fc8000f8e02ff */
[----:B------:R-:W-:Y:S01]  /*2e8b0*/  IMAD R7, R33, UR5, R0 ;  /* 0x0000000521077c24 */ /* 0x000fe2000f8e0200 */
[----:B------:R-:W-:Y:S02]  /*2e8c0*/  ULDC.64 UR4, c[0x0][0x418] ;  /* 0x0001060000047ab9 */ /* 0x000fe40000000a00 */
[----:B------:R-:W-:Y:S01]  /*2e8d0*/  LEA R6, P0, R2, UR4, 0x2 ;  /* 0x0000000402067c11 */ /* 0x000fe2000f8010ff */
[----:B------:R-:W-:-:S05]  /*2e8e0*/  IMAD.IADD R7, R7, 0x1, R3 ;  /* 0x0000000107077824 */ /* 0x000fca00078e0203 */
[----:B------:R-:W-:-:S05]  /*2e8f0*/  LEA.HI.X R7, R2, UR5, R7, 0x2, P0 ;  /* 0x0000000502077c11 */ /* 0x000fca00080f1407 */
[----:B------:R-:W2:Y:S01]  /*2e900*/  LDG.E R6, desc[UR46][R6.64] ;  /* 0x0000002e06067981 */ /* 0x000ea2000c1e1900 */
[----:B------:R-:W-:Y:S02]  /*2e910*/  IMAD.U32 R8, RZ, RZ, UR39 ;  /* 0x00000027ff087e24 */ /* 0x000fe4000f8e00ff */
[----:B------:R-:W-:-:S03]  /*2e920*/  VIADD R23, R9, 0x1 ;  /* 0x0000000109177836 */ /* 0x000fc60000000000 */
[----:B------:R-:W-:Y:S02]  /*2e930*/  ISETP.NE.AND P2, PT, R8, 0x3, PT ;  /* 0x000000030800780c */ /* 0x000fe40003f45270 */
[----:B------:R-:W-:-:S04]  /*2e940*/  ISETP.NE.AND P0, PT, R23, 0x2, PT ;  /* 0x000000021700780c */ /* 0x000fc80003f05270 */
[----:B------:R-:W-:Y:S02]  /*2e950*/  SEL R31, RZ, 0x1, P0 ;  /* 0x00000001ff1f7807 */ /* 0x000fe40000000000 */
[C---:B------:R-:W-:Y:S01]  /*2e960*/  ISETP.GT.AND P1, PT, R28.reuse, R36, PT ;  /* 0x000000241c00720c */ /* 0x040fe20003f24270 */
[----:B------:R-:W-:Y:S01]  /*2e970*/  VIADD R28, R28, 0xffffffff ;  /* 0xffffffff1c1c7836 */ /* 0x000fe20000000000 */
[----:B------:R-:W-:Y:S02]  /*2e980*/  SEL R23, R23, RZ, P0 ;  /* 0x000000ff17177207 */ /* 0x000fe40000000000 */
[----:B------:R-:W-:Y:S02]  /*2e990*/  LOP3.LUT R31, R10, R31, RZ, 0x3c, !PT ;  /* 0x0000001f0a1f7212 */ /* 0x000fe400078e3cff */
[----:B--2---:R-:W-:Y:S01]  /*2e9a0*/  SHF.R.S32.HI R20, RZ, 0x1f, R6 ;  /* 0x0000001fff147819 */ /* 0x004fe20000011406 */
[----:B------:R-:W-:Y:S06]  /*2e9b0*/  @!P2 BRA `(.L_x_3378) ;  /* 0x000000000004a947 */ /* 0x000fec0003800000 */
[----:B------:R-:W-:Y:S01]  /*2e9c0*/  BPT.TRAP 0x1 ;  /* 0x000000040000795c */ /* 0x000fe20000300000 */
.L_x_3378:
[----:B------:R-:W-:Y:S01]  /*2e9d0*/  LEA R0, R23, R22, 0x3 ;  /* 0x0000001617007211 */ /* 0x000fe200078e18ff */
[----:B------:R-:W-:Y:S01]  /*2e9e0*/  BSSY B0, `(.L_x_3379) ;  /* 0x0000005000007945 */ /* 0x000fe20003800000 */
[----:B------:R-:W-:Y:S02]  /*2e9f0*/  SHF.L.U32 R21, R31, 0x1f, RZ ;  /* 0x0000001f1f157819 */ /* 0x000fe400000006ff */
[----:B------:R-:W-:Y:S02]  /*2ea00*/  SHF.R.S32.HI R17, RZ, 0x1f, R5 ;  /* 0x0000001fff117819 */ /* 0x000fe40000011405 */
[----:B------:R-:W0:Y:S02]  /*2ea10*/  SYNCS.PHASECHK.TRANS64.TRYWAIT P0, [R0+URZ+0x38880], R21 ;  /* 0x03888015000075a7 */ /* 0x000e24000800017f */
[----:B0-----:R-:W-:Y:S05]  /*2ea20*/  @!P0 BRA `(.L_x_3380) ;  /* 0x000000c0006c8947 */ /* 0x001fea0003800000 */
.L_x_3772:
[----:B------:R-:W-:Y:S05]  /*2ea30*/  BSYNC B0 ;  /* 0x0000000000007941 */ /* 0x000fea0003800000 */
.L_x_3379:
        /* <DEDUP_REMOVED lines=22> */
[----:B--2---:R-:W-:Y:S01]  /*2eba0*/  IMAD R4, R23, 0x8000, R13 ;  /* 0x0000800017047824 */ /* 0x004fe200078e020d */
[----:B------:R-:W-:Y:S07]  /*2ebb0*/  BRA.DIV UR4, `(.L_x_3381) ;  /* 0x000000c2041c7947 */ /* 0x000fee000b800000 */
        /* <DEDUP_REMOVED lines=41> */
[----:B-1----:R-:W-:-:S05]  /*2ee50*/  IADD3 R2, P0, R30, R2, RZ ;  /* 0x000000021e027210 */ /* 0x002fca0007f1e0ff */
[----:B--2---:R-:W-:-:S05]  /*2ee60*/  IMAD.X R3, RZ, RZ, R3, P0 ;  /* 0x000000ffff037224 */ /* 0x004fca00000e0603 */
[----:B------:R-:W-:Y:S04]  /*2ee70*/  LDGSTS.E.BYPASS.LTC128B.128 [R4+0x13400], desc[UR46][R2.64], !P3 ;  /* 0x1340000002047fae */ /* 0x000fe8000d901d6e */
[----:B------:R1:W-:Y:S04]  /*2ee80*/  LDGSTS.E.BYPASS.LTC128B.128 [R4+0x17400], desc[UR46][R2.64+0x80], !P2 ;  /* 0x1740008002047fae */ /* 0x0003e8000d101d6e */
[----:B-1-3--:R1:W2:Y:S02]  /*2ee90*/  SHFL.IDX PT, R2, R8, 0x7, 0x181f ;  /* 0x00f81f0008027f89 */ /* 0x00a2a400000e0000 */
.L_x_3790:
[----:B--2---:R-:W-:-:S04]  /*2eea0*/  IADD3 R2, P0, R30, R2, RZ ;  /* 0x000000021e027210 */ /* 0x004fc80007f1e0ff */
[----:B------:R-:W-:Y:S02]  /*2eeb0*/  IADD3.X R3, RZ, R7, RZ, P0, !PT ;  /* 0x00000007ff037210 */ /* 0x000fe400007fe4ff */
[----:B------:R-:W-:-:S03]  /*2eec0*/  PLOP3.LUT P0, PT, PT, PT, PT, 0x80, 0x0 ;  /* 0x000000000000781c */ /* 0x000fc60003f0f070 */
[----:B------:R-:W-:Y:S01]  /*2eed0*/  @!PT LDS RZ, [RZ] ;  /* 0x00000000fffff984 */ /* 0x000fe20000000800 */
[----:B------:R-:W-:Y:S01]  /*2eee0*/  @!PT LDS RZ, [RZ] ;  /* 0x00000000fffff984 */ /* 0x000fe20000000800 */
[----:B------:R-:W-:Y:S01]  /*2eef0*/  @!PT LDS RZ, [RZ] ;  /* 0x00000000fffff984 */ /* 0x000fe20000000800 */
[----:B------:R2:W-:Y:S04]  /*2ef00*/  LDGSTS.E.BYPASS.LTC128B.128 [R4+0x13c00], desc[UR46][R2.64], !P3 ;  /* 0x13c0000002047fae */ /* 0x0005e8000d901d6e */
[----:B------:R2:W-:Y:S01]  /*2ef10*/  LDGSTS.E.BYPASS.LTC128B.128 [R4+0x17c00], desc[UR46][R2.64+0x80], !P2 ;  /* 0x17c0008002047fae */ /* 0x0005e2000d101d6e */
[----:B------:R-:W-:-:S05]  /*2ef20*/  NOP ;  /* 0x0000000000007918 */ /* 0x000fca0000000000 */
.L_x_3382:
        /* <DEDUP_REMOVED lines=11> */
.L_x_3383:
[----:B------:R2:W-:Y:S01]  /*2efe0*/  SYNCS.ARRIVE.TRANS64.A1T0 RZ, [R0+URZ+0x38870], RZ ;  /* 0x038870ff00ff79a7 */ /* 0x0005e2000810003f */
[----:B------:R-:W-:Y:S05]  /*2eff0*/  @!P3 BRA `(.L_x_3384) ;  /* 0x000000000004b947 */ /* 0x000fea0003800000 */
[----:B------:R-:W-:Y:S01]  /*2f000*/  BPT.TRAP 0x1 ;  /* 0x000000040000795c */ /* 0x000fe20000300000 */
.L_x_3384:
[----:B------:R-:W3:Y:S01]  /*2f010*/  SYNCS.PHASECHK.TRANS64.TRYWAIT P0, [R0+URZ+0x38840], R21 ;  /* 0x03884015000075a7 */ /* 0x000ee2000800017f */
[----:B------:R-:W-:Y:S04]  /*2f020*/  BSSY B0, `(.L_x_3385) ;  /* 0x0000002000007945 */ /* 0x000fe80003800000 */
[----:B---3--:R-:W-:Y:S05]  /*2f030*/  @!P0 BRA `(.L_x_3386) ;  /* 0x000000c400448947 */ /* 0x008fea0003800000 */
.L_x_3791:
[----:B------:R-:W-:Y:S05]  /*2f040*/  BSYNC B0 ;  /* 0x0000000000007941 */ /* 0x000fea0003800000 */
.L_x_3385:
        /* <DEDUP_REMOVED lines=24> */
[----:B-1----:R-:W-:-:S05]  /*2f1d0*/  IADD3 R2, P0, R30, R2, RZ ;  /* 0x000000021e027210 */ /* 0x002fca0007f1e0ff */
[----:B----4-:R-:W-:-:S05]  /*2f1e0*/  IMAD.X R3, RZ, RZ, R3, P0 ;  /* 0x000000ffff037224 */ /* 0x010fca00000e0603 */
        /* <DEDUP_REMOVED lines=41> */
.L_x_3809:
        /* <DEDUP_REMOVED lines=9> */
.L_x_3388:
[----:B------:R-:W-:Y:S02]  /*2f510*/  PLOP3.LUT P2, PT, P2, P0, PT, 0xa2, 0x0 ;  /* 0x000000000000781c */ /* 0x000fe40001741472 */
[----:B------:R-:W-:-:S08]  /*2f520*/  @P0 R2UR P2, UR4, R0 ;  /* 0x00000000000402ca */ /* 0x000fd00000040000 */
[----:B------:R-:W-:-:S05]  /*2f530*/  @P0 PLOP3.LUT P0, PT, P2, PT, PT, 0x80, 0x0 ;  /* 0x000000000000081c */ /* 0x000fca000170f070 */
[----:B------:R-:W-:Y:S01]  /*2f540*/  @!P2 SYNCS.ARRIVE.TRANS64.RED.A0T1 RZ, [UR4+0x38830], RZ ;  /* 0x038830ffffffa9a7 */ /* 0x000fe20008200404 */
[----:B------:R-:W-:Y:S07]  /*2f550*/  @!P2 ARRIVES.LDGSTSBAR.64.TRANSCNT [UR4+0x38830] ;  /* 0x03883000ff00a9b0 */ /* 0x000fee0008000a84 */
[----:B------:R-:W-:Y:S05]  /*2f560*/  @P0 BRA.U.ANY `(.L_x_3388) ;  /* 0xfffffffd00e80947 */ /* 0x000fea000393ffff */
[----:B------:R-:W-:Y:S01]  /*2f570*/  NOP ;  /* 0x0000000000007918 */ /* 0x000fe20000000000 */
[----:B0-----:R-:W-:-:S04]  /*2f580*/  MOV R2, UR39 ;  /* 0x0000002700027c02 */ /* 0x001fc80008000f00 */
[----:B------:R-:W-:-:S13]  /*2f590*/  ISETP.NE.AND P3, PT, R2, 0x3, PT ;  /* 0x000000030200780c */ /* 0x000fda0003f65270 */
[----:B------:R-:W-:Y:S05]  /*2f5a0*/  @!P3 BRA `(.L_x_3389) ;  /* 0x000000000004b947 */ /* 0x000fea0003800000 */
[----:B------:R-:W-:Y:S01]  /*2f5b0*/  BPT.TRAP 0x1 ;  /* 0x000000040000795c */ /* 0x000fe20000300000 */
.L_x_3389:
[----:B------:R2:W-:Y:S02]  /*2f5c0*/  SYNCS.ARRIVE.TRANS64.A1T0 RZ, [R0+URZ+0x38830], RZ ;  /* 0x038830ff00ff79a7 */ /* 0x0005e4000810003f */
[----:B--23--:R-:W-:-:S05]  /*2f5d0*/  IMAD.U32 R0, RZ, RZ, UR37 ;  /* 0x00000025ff007e24 */ /* 0x00cfca000f8e00ff */
[----:B------:R-:W-:-:S13]  /*2f5e0*/  ISETP.NE.AND P0, PT, R0, 0x3, PT ;  /* 0x000000030000780c */ /* 0x000fda0003f05270 */
[----:B------:R-:W-:Y:S05]  /*2f5f0*/  @!P0 BRA `(.L_x_3390) ;  /* 0x0000000000048947 */ /* 0x000fea0003800000 */
[----:B------:R-:W-:Y:S01]  /*2f600*/  BPT.TRAP 0x1 ;  /* 0x000000040000795c */ /* 0x000fe20000300000 */
.L_x_3390:
[----:B------:R-:W-:Y:S01]  /*2f610*/  LOP3.LUT R0, R10, 0x1, RZ, 0x3c, !PT ;  /* 0x000000010a007812 */ /* 0x000fe200078e3cff */
[----:B------:R-:W-:Y:S01]  /*2f620*/  IMAD R17, R9, 0x8, R22 ;  /* 0x0000000809117824 */ /* 0x000fe200078e0216 */
[----:B------:R-:W-:Y:S02]  /*2f630*/  BSSY B0, `(.L_x_3391) ;  /* 0x0000004000007945 */ /* 0x000fe40003800000 */
[----:B------:R-:W-:-:S04]  /*2f640*/  SHF.L.U32 R0, R0, 0x1f, RZ ;  /* 0x0000001f00007819 */ /* 0x000fc800000006ff */
[----:B------:R-:W0:Y:S02]  /*2f650*/  SYNCS.PHASECHK.TRANS64.TRYWAIT P2, [R17+URZ+0x38870], R0 ;  /* 0x03887000110075a7 */ /* 0x000e24000804017f */
[----:B0-----:R-:W-:Y:S05]  /*2f660*/  @!P2 BRA `(.L_x_3392) ;  /* 0x000000c80010a947 */ /* 0x001fea0003800000 */
.L_x_3810:
[----:B------:R-:W-:Y:S05]  /*2f670*/  BSYNC B0 ;  /* 0x0000000000007941 */ /* 0x000fea0003800000 */
.L_x_3391:
[----:B------:R-:W-:-:S05]  /*2f680*/  IMAD.U32 R2, RZ, RZ, UR39 ;  /* 0x00000027ff027e24 */ /* 0x000fca000f8e00ff */
[----:B------:R-:W-:-:S13]  /*2f690*/  ISETP.NE.AND P2, PT, R2, 0x3, PT ;  /* 0x000000030200780c */ /* 0x000fda0003f45270 */
[----:B------:R-:W-:Y:S05]  /*2f6a0*/  @!P2 BRA `(.L_x_3393) ;  /* 0x000000000004a947 */ /* 0x000fea0003800000 */
[----:B------:R-:W-:Y:S01]  /*2f6b0*/  BPT.TRAP 0x1 ;  /* 0x000000040000795c */ /* 0x000fe20000300000 */
.L_x_3393:
[----:B0-----:R-:W-:Y:S01]  /*2f6c0*/  SHF.L.U32 R0, R10, 0x1f, RZ ;  /* 0x0000001f0a007819 */ /* 0x001fe200000006ff */
[----:B------:R-:W-:-:S03]  /*2f6d0*/  IMAD.SHL.U32 R3, R9, 0x8000, RZ ;  /* 0x0000800009037824 */ /* 0x000fc600078e00ff */
[----:B------:R-:W0:Y:S02]  /*2f6e0*/  SYNCS.PHASECHK.TRANS64.TRYWAIT P2, [R17+URZ+0x38860], R0 ;  /* 0x03886000110075a7 */ /* 0x000e24000804017f */
[----:B0-----:R-:W-:Y:S05]  /*2f6f0*/  @!P2 BRA `(.L_x_3394) ;  /* 0x000000c80000a947 */ /* 0x001fea0003800000 */
.L_x_3811:
[----:B------:R-:W2:Y:S04]  /*2f700*/  LDL R2, [R1+0x14] ;  /* 0x0000140001027983 */ /* 0x000ea80000100800 */
[----:B------:R-:W3:Y:S01]  /*2f710*/  LDL R12, [R1+0x10] ;  /* 0x00001000010c7983 */ /* 0x000ee20000100800 */
[----:B------:R-:W-:Y:S05]  /*2f720*/  WARPSYNC.ALL ;  /* 0x0000000000007948 */ /* 0x000fea0003800000 */
[----:B------:R-:W-:-:S05]  /*2f730*/  IMAD.U32 R21, RZ, RZ, UR39 ;  /* 0x00000027ff157e24 */ /* 0x000fca000f8e00ff */
[----:B------:R-:W-:Y:S02]  /*2f740*/  ISETP.NE.AND P2, PT, R21, 0x3, PT ;  /* 0x000000031500780c */ /* 0x000fe40003f45270 */
[C---:B--2---:R-:W-:Y:S02]  /*2f750*/  LOP3.LUT R5, R3.reuse, R2, RZ, 0xfc, !PT ;  /* 0x0000000203057212 */ /* 0x044fe400078efcff */
[----:B---3--:R-:W-:-:S03]  /*2f760*/  LOP3.LUT R20, R3, R12, RZ, 0xfc, !PT ;  /* 0x0000000c03147212 */ /* 0x008fc600078efcff */
[C---:B------:R-:W-:Y:S02]  /*2f770*/  IMAD.IADD R2, R22.reuse, 0x1, R5 ;  /* 0x0000000116027824 */ /* 0x040fe400078e0205 */
[----:B------:R-:W-:-:S03]  /*2f780*/  IMAD.IADD R20, R22, 0x1, R20 ;  /* 0x0000000116147824 */ /* 0x000fc600078e0214 */
[----:B-1----:R-:W1:Y:S01]  /*2f790*/  LDSM.16.MT88.4 R4, [R2+0x10400] ;  /* 0x010400000204783b */ /* 0x002e620000004200 */
[----:B0-----:R-:W-:Y:S02]  /*2f7a0*/  IADD3 R0, R35, R2, RZ ;  /* 0x0000000223007210 */ /* 0x001fe40007ffe0ff */
[----:B------:R-:W-:Y:S02]  /*2f7b0*/  IADD3 R3, R34, 0x400, R20 ;  /* 0x0000040022037810 */ /* 0x000fe40007ffe014 */
[C-C-:B-1----:R-:W-:Y:S02]  /*2f7c0*/  PRMT R8, R4.reuse, 0x6420, R5.reuse ;  /* 0x0000642004087816 */ /* 0x142fe40000000005 */
[----:B------:R-:W-:Y:S02]  /*2f7d0*/  PRMT R9, R4, 0x7531, R5 ;  /* 0x0000753104097816 */ /* 0x000fe40000000005 */
[C-C-:B------:R-:W-:Y:S02]  /*2f7e0*/  PRMT R10, R6.reuse, 0x6420, R7.reuse ;  /* 0x00006420060a7816 */ /* 0x140fe40000000007 */
[----:B------:R-:W-:-:S02]  /*2f7f0*/  PRMT R11, R6, 0x7531, R7 ;  /* 0x00007531060b7816 */ /* 0x000fc40000000007 */
[----:B------:R-:W0:Y:S04]  /*2f800*/  LDSM.16.MT88.4 R4, [R0+0x10400] ;  /* 0x010400000004783b */ /* 0x000e280000004200 */
        /* <DEDUP_REMOVED lines=68> */
[----:B0-----:R-:W-:Y:S01]  /*2fc50*/  IMAD.IADD R3, R34, 0x1, R3 ;  /* 0x0000000122037824 */ /* 0x001fe200078e0203 */
        /* <DEDUP_REMOVED lines=31> */
.L_x_3395:
[----:B-1----:R1:W-:Y:S01]  /*2fe50*/  SYNCS.ARRIVE.TRANS64.A1T0 RZ, [R17+URZ+0x38850], RZ ;  /* 0x038850ff11ff79a7 */ /* 0x0023e2000810003f */
[----:B------:R-:W-:Y:S06]  /*2fe60*/  BAR.SYNC.DEFER_BLOCKING 0x2, 0x80 ;  /* 0x0082000000007b1d */ /* 0x000fec0000010000 */
[----:B------:R-:W-:Y:S05]  /*2fe70*/  @!P0 BRA `(.L_x_3396) ;  /* 0x0000000000048947 */ /* 0x000fea0003800000 */
[----:B------:R-:W-:Y:S01]  /*2fe80*/  BPT.TRAP 0x1 ;  /* 0x000000040000795c */ /* 0x000fe20000300000 */
.L_x_3396:
[----:B------:R-:W2:Y:S01]  /*2fe90*/  LDL R0, [R1+0x8] ;  /* 0x0000080001007983 */ /* 0x000ea20000100800 */
[----:B-1----:R-:W-:Y:S01]  /*2fea0*/  VIADD R17, R17, 0x38880 ;  /* 0x0003888011117836 */ /* 0x002fe20000000000 */
[----:B0-----:R-:W-:Y:S01]  /*2feb0*/  MOV R10, R31 ;  /* 0x0000001f000a7202 */ /* 0x001fe20000000f00 */
[----:B------:R-:W-:-:S03]  /*2fec0*/  IMAD.MOV.U32 R9, RZ, RZ, R23 ;  /* 0x000000ffff097224 */ /* 0x000fc600078e0017 */
[----:B--2---:R-:W-:-:S04]  /*2fed0*/  PRMT R17, R0, 0x654, R17 ;  /* 0x0000065400117816 */ /* 0x004fc80000000011 */
[----:B------:R1:W-:Y:S01]  /*2fee0*/  SYNCS.ARRIVE.TRANS64.RED.A1T0 RZ, [R17+URZ], RZ ;  /* 0x000000ff11ff79a7 */ /* 0x0003e2000810043f */
[----:B------:R-:W-:Y:S05]  /*2fef0*/  @P1 BRA `(.L_x_3397) ;  /* 0xffffffe8001c1947 */ /* 0x000fea000383ffff */
.L_x_3377:
        /* <DEDUP_REMOVED lines=19> */
.L_x_3399:
[----:B------:R-:W-:Y:S05]  /*30030*/  BSYNC B0 ;  /* 0x0000000000007941 */ /* 0x000fea0003800000 */
.L_x_3398:
[----:B------:R-:W-:Y:S05]  /*30040*/  @!P0 BRA `(.L_x_3400) ;  /* 0x0000000000048947 */ /* 0x000fea0003800000 */
[----:B------:R-:W-:Y:S01]  /*30050*/  BPT.TRAP 0x1 ;  /* 0x000000040000795c */ /* 0x000fe20000300000 */
.L_x_3400:
[----:B0-----:R-:W-:Y:S01]  /*30060*/  LOP3.LUT R3, R31, 0x1, RZ, 0x3c, !PT ;  /* 0x000000011f037812 */ /* 0x001fe200078e3cff */
[----:B------:R-:W-:Y:S01]  /*30070*/  IMAD R18, R23, 0x8, R22 ;  /* 0x0000000817127824 */ /* 0x000fe200078e0216 */
[----:B------:R-:W-:Y:S02]  /*30080*/  BSSY B0, `(.L_x_3401) ;  /* 0x0000004000007945 */ /* 0x000fe40003800000 */
[----:B------:R-:W-:-:S04]  /*30090*/  SHF.L.U32 R3, R3, 0x1f, RZ ;  /* 0x0000001f03037819 */ /* 0x000fc800000006ff */
[----:B------:R-:W0:Y:S02]  /*300a0*/  SYNCS.PHASECHK.TRANS64.TRYWAIT P1, [R18+URZ+0x38870], R3 ;  /* 0x03887003120075a7 */ /* 0x000e24000802017f */
[----:B0-----:R-:W-:Y:S05]  /*300b0*/  @!P1 BRA `(.L_x_3402) ;  /* 0x000000bc00a49947 */ /* 0x001fea0003800000 */
.L_x_3812:
[----:B------:R-:W-:Y:S05]  /*300c0*/  BSYNC B0 ;  /* 0x0000000000007941 */ /* 0x000fea0003800000 */
.L_x_3401:
[----:B------:R-:W-:-:S05]  /*300d0*/  IMAD.U32 R0, RZ, RZ, UR39 ;  /* 0x00000027ff007e24 */ /* 0x000fca000f8e00ff */
[----:B------:R-:W-:-:S13]  /*300e0*/  ISETP.NE.AND P1, PT, R0, 0x3, PT ;  /* 0x000000030000780c */ /* 0x000fda0003f25270 */
[----:B------:R-:W-:Y:S05]  /*300f0*/  @!P1 BRA `(.L_x_3403) ;  /* 0x0000000000049947 */ /* 0x000fea0003800000 */
[----:B------:R-:W-:Y:S01]  /*30100*/  BPT.TRAP 0x1 ;  /* 0x000000040000795c */ /* 0x000fe20000300000 */
.L_x_3403:
[----:B0-----:R-:W-:-:S04]  /*30110*/  SHF.L.U32 R3, R31, 0x1f, RZ ;  /* 0x0000001f1f037819 */ /* 0x001fc800000006ff */
[----:B------:R-:W0:Y:S02]  /*30120*/  SYNCS.PHASECHK.TRANS64.TRYWAIT P1, [R18+URZ+0x38860], R3 ;  /* 0x03886003120075a7 */ /* 0x000e24000802017f */
[----:B0-----:R-:W-:Y:S05]  /*30130*/  @!P1 BRA `(.L_x_3404) ;  /* 0x000000bc00989947 */ /* 0x001fea0003800000 */
.L_x_3813:
[----:B------:R-:W2:Y:S04]  /*30140*/  LDL R0, [R1+0x14] ;  /* 0x0000140001007983 */ /* 0x000ea80000100800 */
[----:B------:R-:W3:Y:S01]  /*30150*/  LDL R12, [R1+0x10] ;  /* 0x00001000010c7983 */ /* 0x000ee20000100800 */
[----:B0-----:R-:W-:Y:S01]  /*30160*/  IMAD.SHL.U32 R3, R23, 0x8000, RZ ;  /* 0x0000800017037824 */ /* 0x001fe200078e00ff */
[----:B------:R-:W-:Y:S05]  /*30170*/  WARPSYNC.ALL ;  /* 0x0000000000007948 */ /* 0x000fea0003800000 */
[----:B------:R-:W-:-:S05]  /*30180*/  IMAD.U32 R20, RZ, RZ, UR39 ;  /* 0x00000027ff147e24 */ /* 0x000fca000f8e00ff */
[----:B------:R-:W-:Y:S02]  /*30190*/  ISETP.NE.AND P1, PT, R20, 0x3, PT ;  /* 0x000000031400780c */ /* 0x000fe40003f25270 */
[C---:B--2---:R-:W-:Y:S02]  /*301a0*/  LOP3.LUT R5, R3.reuse, R0, RZ, 0xfc, !PT ;  /* 0x0000000003057212 */ /* 0x044fe400078efcff */
[----:B---3--:R-:W-:-:S03]  /*301b0*/  LOP3.LUT R3, R3, R12, RZ, 0xfc, !PT ;  /* 0x0000000c03037212 */ /* 0x008fc600078efcff */
[C---:B------:R-:W-:Y:S02]  /*301c0*/  IMAD.IADD R0, R22.reuse, 0x1, R5 ;  /* 0x0000000116007824 */ /* 0x040fe400078e0205 */
[----:B------:R-:W-:-:S03]  /*301d0*/  IMAD.IADD R3, R22, 0x1, R3 ;  /* 0x0000000116037824 */ /* 0x000fc600078e0203 */
[----:B------:R-:W0:Y:S01]  /*301e0*/  LDSM.16.MT88.4 R4, [R0+0x10400] ;  /* 0x010400000004783b */ /* 0x000e220000004200 */
[----:B------:R-:W-:Y:S02]  /*301f0*/  IADD3 R2, R35, R0, RZ ;  /* 0x0000000023027210 */ /* 0x000fe40007ffe0ff */
[----:B-1----:R-:W-:Y:S02]  /*30200*/  IADD3 R17, R34, 0x400, R3 ;  /* 0x0000040022117810 */ /* 0x002fe40007ffe003 */
[C-C-:B0-----:R-:W-:Y:S02]  /*30210*/  PRMT R8, R4.reuse, 0x6420, R5.reuse ;  /* 0x0000642004087816 */ /* 0x141fe40000000005 */
[----:B------:R-:W-:Y:S02]  /*30220*/  PRMT R9, R4, 0x7531, R5 ;  /* 0x0000753104097816 */ /* 0x000fe40000000005 */
[C-C-:B------:R-:W-:Y:S02]  /*30230*/  PRMT R10, R6.reuse, 0x6420, R7.reuse ;  /* 0x00006420060a7816 */ /* 0x140fe40000000007 */
[----:B------:R-:W-:-:S02]  /*30240*/  PRMT R11, R6, 0x7531, R7 ;  /* 0x00007531060b7816 */ /* 0x000fc40000000007 */
[----:B------:R-:W0:Y:S04]  /*30250*/  LDSM.16.MT88.4 R4, [R2+0x10400] ;  /* 0x010400000204783b */ /* 0x000e280000004200 */
[----:B------:R0:W-:Y:S02]  /*30260*/  STSM.16.M88.4 [R3+0x400], R8 ;  /* 0x0004000803007844 */ /* 0x0001e40000000200 */
        /* <DEDUP_REMOVED lines=99> */
.L_x_3405:
[----:B-1----:R1:W-:Y:S01]  /*308a0*/  SYNCS.ARRIVE.TRANS64.A1T0 RZ, [R18+URZ+0x38850], RZ ;  /* 0x038850ff12ff79a7 */ /* 0x0023e2000810003f */
[----:B------:R-:W-:Y:S06]  /*308b0*/  BAR.SYNC.DEFER_BLOCKING 0x2, 0x80 ;  /* 0x0082000000007b1d */ /* 0x000fec0000010000 */
[----:B------:R-:W-:Y:S05]  /*308c0*/  @!P0 BRA `(.L_x_3406) ;  /* 0x0000000000048947 */ /* 0x000fea0003800000 */
[----:B------:R-:W-:Y:S01]  /*308d0*/  BPT.TRAP 0x1 ;  /* 0x000000040000795c */ /* 0x000fe20000300000 */
.L_x_3406:
        /* <DEDUP_REMOVED lines=9> */
.L_x_3347:
[----:B------:R-:W2:Y:S02]  /*30970*/  LDL R0, [R1] ;  /* 0x0000000001007983 */ /* 0x000ea40000100800 */
[----:B--2---:R-:W-:-:S13]  /*30980*/  LOP3.LUT P0, RZ, R0, 0x80, RZ, 0xc0, !PT ;  /* 0x0000008000ff7812 */ /* 0x004fda000780c0ff */
[----:B------:R-:W-:Y:S05]  /*30990*/  @!P0 BRA `(.L_x_3407) ;  /* 0x0000000000288947 */ /* 0x000fea0003800000 */
[----:B------:R-:W-:Y:S05]  /*309a0*/  WARPSYNC.ALL ;  /* 0x0000000000007948 */ /* 0x000fea0003800000 */
[----:B------:R-:W2:Y:S08]  /*309b0*/  S2UR UR4, SR_CgaCtaId ;  /* 0x00000000000479c3 */ /* 0x000eb00000008800 */
[----:B------:R-:W-:Y:S01]  /*309c0*/  BAR.SYNC.DEFER_BLOCKING 0x5, 0x180 ;  /* 0x0146000000007b1d */ /* 0x000fe20000010000 */
[----:B-1----:R-:W-:-:S02]  /*309d0*/  MOV R22, 0x400 ;  /* 0x0000040000167802 */ /* 0x002fc40000000f00 */
[----:B--2---:R-:W-:-:S04]  /*309e0*/  MOV R0, UR4 ;  /* 0x0000000400007c02 */ /* 0x004fc80008000f00 */
[----:B------:R-:W-:Y:S01]  /*309f0*/  LEA R22, R0, R22, 0x18 ;  /* 0x0000001600167211 */ /* 0x000fe200078ec0ff */
[----:B------:R2:W-:Y:S04]  /*30a00*/  STL [R1+0x8], R0 ;  /* 0x0000080001007387 */ /* 0x0005e80000100800 */
[----:B------:R2:W3:Y:S01]  /*30a10*/  LDS.128 R16, [R22+0x388d0] ;  /* 0x0388d00016107984 */ /* 0x0004e20000000c00 */
[----:B------:R-:W-:Y:S06]  /*30a20*/  BAR.ARV 0x4, 0x180 ;  /* 0x0106000000007b1d */ /* 0x000fec0000002000 */
[----:B------:R-:W-:Y:S05]  /*30a30*/  BRA `(.L_x_3408) ;  /* 0x0000000c00dc7947 */ /* 0x000fea0003800000 */
.L_x_3407:
[----:B------:R-:W0:Y:S01]  /*30a40*/  S2R R0, SR_TID.X ;  /* 0x0000000000007919 */ /* 0x000e220000002100 */
[----:B------:R-:W-:Y:S01]  /*30a50*/  UMOV UR4, 0xffffffff ;  /* 0xffffffff00047882 */ /* 0x000fe20000000000 */
[----:B0-----:R-:W-:-:S04]  /*30a60*/  LOP3.LUT R8, R0, 0x1f, RZ, 0xc0, !PT ;  /* 0x0000001f00087812 */ /* 0x001fc800078ec0ff */
[----:B------:R-:W-:Y:S01]  /*30a70*/  ISETP.NE.AND P0, PT, R8, 0x1f, PT ;  /* 0x0000001f0800780c */ /* 0x000fe20003f05270 */
[----:B------:R-:W-:-:S12]  /*30a80*/  BRA.DIV UR4, `(.L_x_3409) ;  /* 0x000000b604587947 */ /* 0x000fd8000b800000 */
[----:B------:R-:W-:Y:S01]  /*30a90*/  IMAD.IADD R9, R19, 0x1, R8 ;  /* 0x0000000113097824 */ /* 0x000fe200078e0208 */
[----:B------:R-:W-:-:S04]  /*30aa0*/  ULDC UR4, c[0x0][0xc3c] ;  /* 0x00030f0000047ab9 */ /* 0x000fc80000000800 */
        /* <DEDUP_REMOVED lines=14> */
[----:B-1----:R0:W-:Y:S02]  /*30b90*/  SHFL.IDX PT, R6, R16, 0x1, 0x1f ;  /* 0x00201f0010067f89 */ /* 0x0021e400000e0000 */
[----:B0-----:R-:W-:-:S02]  /*30ba0*/  IMAD.MOV.U32 R16, RZ, RZ, RZ ;  /* 0x000000ffff107224 */ /* 0x001fc400078e00ff */
[----:B---3--:R-:W-:Y:S02]  /*30bb0*/  @!P1 IMAD.MOV.U32 R17, RZ, RZ, R7 ;  /* 0x000000ffff119224 */ /* 0x008fe400078e0007 */
[----:B--2---:R-:W-:Y:S01]  /*30bc0*/  @!P1 IMAD.MOV.U32 R5, RZ, RZ, R4 ;  /* 0x000000ffff059224 */ /* 0x004fe200078e0004 */
[----:B------:R-:W-:-:S03]  /*30bd0*/  ISETP.NE.AND P1, PT, R8, RZ, PT ;  /* 0x000000ff0800720c */ /* 0x000fc60003f25270 */
[----:B------:R-:W-:-:S05]  /*30be0*/  IMAD R13, R5, R17, RZ ;  /* 0x00000011050d7224 */ /* 0x000fca00078e02ff */
        /* <DEDUP_REMOVED lines=16> */
.L_x_3823:
[----:B------:R-:W-:Y:S02]  /*30cf0*/  ULDC UR4, c[0x0][0xc38] ;  /* 0x00030e0000047ab9 */ /* 0x000fe40000000800 */
[----:B------:R-:W-:-:S05]  /*30d00*/  MOV R4, UR4 ;  /* 0x0000000400047c02 */ /* 0x000fca0008000f00 */
[----:B-1----:R-:W-:-:S04]  /*30d10*/  IMAD R7, R14, R4, RZ ;  /* 0x000000040e077224 */ /* 0x002fc800078e02ff */
[----:B------:R-:W-:-:S05]  /*30d20*/  IMAD.IADD R6, R6, 0x1, R7 ;  /* 0x0000000106067824 */ /* 0x000fca00078e0207 */
[----:B------:R-:W-:-:S13]  /*30d30*/  ISETP.GT.AND P6, PT, R6, R0, PT ;  /* 0x000000000600720c */ /* 0x000fda0003fc4270 */
[----:B------:R-:W-:Y:S05]  /*30d40*/  @P6 BRA `(.L_x_3410) ;  /* 0x0000000000a46947 */ /* 0x000fea0003800000 */
.L_x_3413:
[----:B------:R-:W1:Y:S01]  /*30d50*/  LDC R2, c[0x0][0xc3c] ;  /* 0x00030f00ff027b82 */ /* 0x000e620000000800 */
[----:B------:R-:W-:-:S05]  /*30d60*/  VIADD R19, R19, 0x1f ;  /* 0x0000001f13137836 */ /* 0x000fca0000000000 */
[----:B-1----:R-:W-:-:S13]  /*30d70*/  ISETP.GE.AND P6, PT, R19, R2, PT ;  /* 0x000000021300720c */ /* 0x002fda0003fc6270 */
[----:B------:R-:W-:Y:S05]  /*30d80*/  @P6 BRA `(.L_x_3411) ;  /* 0x0000000800bc6947 */ /* 0x000fea0003800000 */
[----:B0-----:R-:W0:Y:S01]  /*30d90*/  S2R R3, SR_TID.X ;  /* 0x0000000000037919 */ /* 0x001e220000002100 */
        /* <DEDUP_REMOVED lines=30> */
.L_x_3831:
[----:B------:R-:W-:Y:S02]  /*30f80*/  ULDC UR4, c[0x0][0xc38] ;  /* 0x00030e0000047ab9 */ /* 0x000fe40000000800 */
[----:B------:R-:W-:-:S04]  /*30f90*/  IMAD.U32 R4, RZ, RZ, UR4 ;  /* 0x00000004ff047e24 */ /* 0x000fc8000f8e00ff */
[----:B-1----:R-:W-:-:S05]  /*30fa0*/  IMAD R7, R14, R4, RZ ;  /* 0x000000040e077224 */ /* 0x002fca00078e02ff */
[----:B------:R-:W-:-:S04]  /*30fb0*/  IADD3 R6, R7, R6, RZ ;  /* 0x0000000607067210 */ /* 0x000fc80007ffe0ff */
[----:B------:R-:W-:-:S13]  /*30fc0*/  ISETP.GT.AND P6, PT, R6, R0, PT ;  /* 0x000000000600720c */ /* 0x000fda0003fc4270 */
[----:B------:R-:W-:Y:S05]  /*30fd0*/  @!P6 BRA `(.L_x_3413) ;  /* 0xfffffffc005ce947 */ /* 0x000fea000383ffff */
.L_x_3410:
[----:B------:R-:W-:Y:S01]  /*30fe0*/  IMAD.IADD R7, R6, 0x1, -R7 ;  /* 0x0000000106077824 */ /* 0x000fe200078e0a07 */
[----:B------:R-:W-:-:S03]  /*30ff0*/  UMOV UR4, 0xffffffff ;  /* 0xffffffff00047882 */ /* 0x000fc60000000000 */
        /* <DEDUP_REMOVED lines=8> */
.L_x_3836:
[----:B------:R-:W-:-:S13]  /*31080*/  ISETP.NE.AND P0, PT, R2, RZ, PT ;  /* 0x000000ff0200720c */ /* 0x000fda0003f05270 */
[----:B------:R-:W-:Y:S05]  /*31090*/  @!P0 BRA `(.L_x_3415) ;  /* 0x0000000000108947 */ /* 0x000fea0003800000 */
[----:B------:R-:W-:Y:S01]  /*310a0*/  UMOV UR4, 0xffffffff ;  /* 0xffffffff00047882 */ /* 0x000fe20000000000 */
[----:B-1----:R-:W-:Y:S02]  /*310b0*/  VIADD R12, R12, 0xffffffff ;  /* 0xffffffff0c0c7836 */ /* 0x002fe40000000000 */
[----:B------:R-:W-:Y:S05]  /*310c0*/  BRA.DIV UR4, `(.L_x_3416) ;  /* 0x000000ba04147947 */ /* 0x000fea000b800000 */
[----:B------:R4:W1:Y:S02]  /*310d0*/  SHFL.IDX PT, R16, R3, R12, 0x1f ;  /* 0x00001f0c03107589 */ /* 0x00086400000e0000 */
.L_x_3415:
[----:B---3--:R-:W-:Y:S01]  /*310e0*/  ISETP.NE.AND P0, PT, R5, 0x1, PT ;  /* 0x000000010500780c */ /* 0x008fe20003f05270 */
[----:B-1----:R-:W-:-:S04]  /*310f0*/  IMAD R16, R16, R4, R7 ;  /* 0x0000000410107224 */ /* 0x002fc800078e0207 */
[----:B------:R-:W-:-:S08]  /*31100*/  IMAD.IADD R0, R0, 0x1, -R16 ;  /* 0x0000000100007824 */ /* 0x000fd000078e0a10 */
[----:B------:R-:W-:Y:S05]  /*31110*/  @!P0 BRA `(.L_x_3417) ;  /* 0x0000000000dc8947 */ /* 0x000fea0003800000 */
[----:B--2---:R-:W-:Y:S02]  /*31120*/  IABS R4, R17 ;  /* 0x0000001100047213 */ /* 0x004fe40000000000 */
[----:B------:R-:W-:Y:S02]  /*31130*/  IABS R6, R5 ;  /* 0x0000000500067213 */ /* 0x000fe40000000000 */
[----:B------:R-:W1:Y:S08]  /*31140*/  I2F.RP R7, R4 ;  /* 0x0000000400077306 */ /* 0x000e700000209400 */
[----:B------:R-:W2:Y:S08]  /*31150*/  I2F.RP R8, R6 ;  /* 0x0000000600087306 */ /* 0x000eb00000209400 */
[----:B-1----:R-:W1:Y:S08]  /*31160*/  MUFU.RCP R7, R7 ;  /* 0x0000000700077308 */ /* 0x002e700000001000 */
[----:B--2---:R-:W-:Y:S01]  /*31170*/  MUFU.RCP R8, R8 ;  /* 0x0000000800087308 */ /* 0x004fe20000001000 */
[----:B-1----:R-:W-:Y:S01]  /*31180*/  VIADD R2, R7, 0xffffffe ;  /* 0x0ffffffe07027836 */ /* 0x002fe20000000000 */
[----:B------:R-:W-:-:S06]  /*31190*/  IABS R7, R17 ;  /* 0x0000001100077213 */ /* 0x000fcc0000000000 */
[----:B0---4-:R0:W1:Y:S02]  /*311a0*/  F2I.FTZ.U32.TRUNC.NTZ R3, R2 ;  /* 0x0000000200037305 */ /* 0x011064000021f000 */
[----:B0-----:R-:W-:Y:S01]  /*311b0*/  IMAD.MOV.U32 R2, RZ, RZ, RZ ;  /* 0x000000ffff027224 */ /* 0x001fe200078e00ff */
[----:B-1----:R-:W-:-:S05]  /*311c0*/  IADD3 R9, RZ, -R3, RZ ;  /* 0x80000003ff097210 */ /* 0x002fca0007ffe0ff */
[----:B------:R-:W-:-:S04]  /*311d0*/  IMAD R9, R9, R4, RZ ;  /* 0x0000000409097224 */ /* 0x000fc800078e02ff */
[----:B------:R-:W-:Y:S01]  /*311e0*/  IMAD.HI.U32 R3, R3, R9, R2 ;  /* 0x0000000903037227 */ /* 0x000fe200078e0002 */
[----:B------:R-:W-:-:S03]  /*311f0*/  IABS R2, R0 ;  /* 0x0000000000027213 */ /* 0x000fc60000000000 */
[----:B------:R-:W-:Y:S02]  /*31200*/  IMAD.MOV R9, RZ, RZ, -R7 ;  /* 0x000000ffff097224 */ /* 0x000fe400078e0a07 */
[----:B------:R-:W-:-:S04]  /*31210*/  IMAD.HI.U32 R7, R3, R2, RZ ;  /* 0x0000000203077227 */ /* 0x000fc800078e00ff */
[----:B------:R-:W-:Y:S01]  /*31220*/  IMAD R9, R7, R9, R2 ;  /* 0x0000000907097224 */ /* 0x000fe200078e0202 */
[----:B------:R-:W-:Y:S01]  /*31230*/  MOV R2, RZ ;  /* 0x000000ff00027202 */ /* 0x000fe20000000f00 */
[----:B------:R-:W-:-:S03]  /*31240*/  VIADD R3, R8, 0xffffffe ;  /* 0x0ffffffe08037836 */ /* 0x000fc60000000000 */
        /* <DEDUP_REMOVED lines=22> */
[----:B------:R-:W-:Y:S01]  /*313b0*/  @!P1 IMAD.IADD R3, R3, 0x1, -R6 ;  /* 0x0000000103039824 */ /* 0x000fe200078e0a06 */
[----:B------:R-:W-:Y:S02]  /*313c0*/  @!P1 IADD3 R4, R4, 0x1, RZ ;  /* 0x0000000104049810 */ /* 0x000fe40007ffe0ff */
[----:B------:R-:W-:Y:S02]  /*313d0*/  ISETP.NE.AND P1, PT, R5, RZ, PT ;  /* 0x000000ff0500720c */ /* 0x000fe40003f25270 */
[----:B------:R-:W-:Y:S01]  /*313e0*/  ISETP.GE.U32.AND P0, PT, R3, R6, PT ;  /* 0x000000060300720c */ /* 0x000fe20003f06070 */
[----:B------:R-:W-:-:S04]  /*313f0*/  IMAD.MOV R3, RZ, RZ, -R7 ;  /* 0x000000ffff037224 */ /* 0x000fc800078e0a07 */
[----:B------:R-:W-:-:S08]  /*31400*/  IMAD R3, R17, R3, R0 ;  /* 0x0000000311037224 */ /* 0x000fd000078e0200 */
[----:B------:R-:W-:-:S04]  /*31410*/  @P0 VIADD R4, R4, 0x1 ;  /* 0x0000000104040836 */ /* 0x000fc80000000000 */
[----:B------:R-:W-:Y:S01]  /*31420*/  @!P2 IMAD.MOV R4, RZ, RZ, -R4 ;  /* 0x000000ffff04a224 */ /* 0x000fe200078e0a04 */
[----:B------:R-:W-:-:S05]  /*31430*/  @!P1 LOP3.LUT R4, RZ, R5, RZ, 0x33, !PT ;  /* 0x00000005ff049212 */ /* 0x000fca00078e33ff */
[--C-:B------:R-:W-:Y:S02]  /*31440*/  IMAD.MOV R2, RZ, RZ, -R4.reuse ;  /* 0x000000ffff027224 */ /* 0x100fe400078e0a04 */
[C---:B------:R-:W-:Y:S02]  /*31450*/  IMAD R4, R5.reuse, 0x1000000, R4 ;  /* 0x0100000005047824 */ /* 0x040fe400078e0204 */
[----:B------:R-:W-:-:S05]  /*31460*/  IMAD R5, R5, R2, R7 ;  /* 0x0000000205057224 */ /* 0x000fca00078e0207 */
[----:B------:R-:W-:Y:S01]  /*31470*/  LEA R18, R5, R4, 0x10 ;  /* 0x0000000405127211 */ /* 0x000fe200078e80ff */
[----:B------:R-:W-:Y:S06]  /*31480*/  BRA `(.L_x_3418) ;  /* 0x0000000000f07947 */ /* 0x000fec0003800000 */
.L_x_3417:
[----:B0---4-:R-:W0:Y:S02]  /*31490*/  LDC.64 R2, c[0x0][0xc90] ;  /* 0x00032400ff027b82 */ /* 0x011e240000000a00 */
[----:B0-----:R-:W-:-:S05]  /*314a0*/  IMAD.WIDE R2, R19, 0x4, R2 ;  /* 0x0000000413027825 */ /* 0x001fca00078e0202 */
[----:B------:R0:W2:Y:S02]  /*314b0*/  LDG.E R6, desc[UR46][R2.64] ;  /* 0x0000002e02067981 */ /* 0x0000a4000c1e1900 */
[----:B0-----:R-:W-:Y:S02]  /*314c0*/  IMAD.MOV.U32 R2, RZ, RZ, RZ ;  /* 0x000000ffff027224 */ /* 0x001fe400078e00ff */
[----:B--2---:R-:W-:-:S05]  /*314d0*/  IMAD R5, R17, R6, RZ ;  /* 0x0000000611057224 */ /* 0x004fca00078e02ff */
[----:B------:R-:W-:-:S04]  /*314e0*/  IABS R7, R5 ;  /* 0x0000000500077213 */ /* 0x000fc80000000000 */
        /* <DEDUP_REMOVED lines=30> */
[----:B0-----:R-:W-:Y:S01]  /*316d0*/  VIADD R2, R8, 0xffffffe ;  /* 0x0ffffffe08027836 */ /* 0x001fe20000000000 */
[----:B------:R-:W-:-:S05]  /*316e0*/  IABS R8, R0 ;  /* 0x0000000000087213 */ /* 0x000fca0000000000 */
[----:B------:R0:W1:Y:S02]  /*316f0*/  F2I.FTZ.U32.TRUNC.NTZ R3, R2 ;  /* 0x0000000200037305 */ /* 0x000064000021f000 */
[----:B0-----:R-:W-:Y:S01]  /*31700*/  IMAD.MOV.U32 R2, RZ, RZ, RZ ;  /* 0x000000ffff027224 */ /* 0x001fe200078e00ff */
[----:B-1----:R-:W-:-:S05]  /*31710*/  IADD3 R5, RZ, -R3, RZ ;  /* 0x80000003ff057210 */ /* 0x002fca0007ffe0ff */
        /* <DEDUP_REMOVED lines=16> */
[----:B------:R-:W-:Y:S01]  /*31820*/  @!P1 LOP3.LUT R3, RZ, R4, RZ, 0x33, !PT ;  /* 0x00000004ff039212 */ /* 0x000fe200078e33ff */
[----:B------:R-:W-:-:S04]  /*31830*/  IMAD.MOV R4, RZ, RZ, -R4 ;  /* 0x000000ffff047224 */ /* 0x000fc800078e0a04 */
[----:B------:R-:W-:-:S07]  /*31840*/  IMAD R18, R3, R4, R0 ;  /* 0x0000000403127224 */ /* 0x000fce00078e0200 */
.L_x_3418:
[----:B------:R-:W-:-:S05]  /*31850*/  LOP3.LUT R0, RZ, R3, RZ, 0x33, !PT ;  /* 0x00000003ff007212 */ /* 0x000fca00078e33ff */
[----:B------:R-:W-:Y:S01]  /*31860*/  IMAD.IADD R17, R17, 0x1, R0 ;  /* 0x0000000111117824 */ /* 0x000fe200078e0200 */
[----:B------:R-:W-:Y:S06]  /*31870*/  BRA `(.L_x_3419) ;  /* 0x00000000001c7947 */ /* 0x000fec0003800000 */
.L_x_3411:
[----:B------:R-:W-:Y:S01]  /*31880*/  UMOV UR4, URZ ;  /* 0x0000003f00047c82 */ /* 0x000fe20008000000 */
[----:B------:R-:W-:Y:S01]  /*31890*/  UMOV UR5, URZ ;  /* 0x0000003f00057c82 */ /* 0x000fe20008000000 */
[----:B------:R-:W-:Y:S01]  /*318a0*/  ULDC UR6, c[0x0][0xc3c] ;  /* 0x00030f0000067ab9 */ /* 0x000fe20000000800 */
[----:B------:R-:W-:Y:S01]  /*318b0*/  IMAD.MOV.U32 R16, RZ, RZ, R0 ;  /* 0x000000ffff107224 */ /* 0x000fe200078e0000 */
[----:B------:R-:W-:Y:S01]  /*318c0*/  MOV R19, UR6 ;  /* 0x0000000600137c02 */ /* 0x000fe20008000f00 */
[----:B------:R-:W-:Y:S02]  /*318d0*/  IMAD.U32 R17, RZ, RZ, UR4 ;  /* 0x00000004ff117e24 */ /* 0x000fe4000f8e00ff */
[----:B------:R-:W-:-:S07]  /*318e0*/  IMAD.U32 R18, RZ, RZ, UR5 ;  /* 0x00000005ff127e24 */ /* 0x000fce000f8e00ff */
.L_x_3419:
[----:B------:R1:W2:Y:S01]  /*318f0*/  LDL R2, [R1+0x8] ;  /* 0x0000080001027983 */ /* 0x0002a20000100800 */
[----:B------:R-:W3:Y:S01]  /*31900*/  S2R R0, SR_TID.X ;  /* 0x0000000000007919 */ /* 0x000ee20000002100 */
[----:B------:R-:W-:Y:S05]  /*31910*/  WARPSYNC.ALL ;  /* 0x0000000000007948 */ /* 0x000fea0003800000 */
[----:B---3--:R-:W-:Y:S01]  /*31920*/  LOP3.LUT R0, R0, 0x1f, RZ, 0xc0, !PT ;  /* 0x0000001f00007812 */ /* 0x008fe200078ec0ff */
[----:B------:R-:W-:Y:S03]  /*31930*/  BAR.SYNC.DEFER_BLOCKING 0x4, 0x180 ;  /* 0x0106000000007b1d */ /* 0x000fe60000010000 */
[----:B------:R-:W-:-:S13]  /*31940*/  ISETP.NE.AND P0, PT, R0, RZ, PT ;  /* 0x000000ff0000720c */ /* 0x000fda0003f05270 */
[----:B------:R-:W-:Y:S01]  /*31950*/  @!P0 MOV R0, 0x400 ;  /* 0x0000040000008802 */ /* 0x000fe20000000f00 */
[----:B--2---:R-:W2:Y:S03]  /*31960*/  @!P0 S2R R2, SR_CgaCtaId ;  /* 0x0000000000028919 */ /* 0x004ea60000008800 */
[----:B--2---:R-:W-:Y:S01]  /*31970*/  @!P0 LEA R22, R2, R0, 0x18 ;  /* 0x0000000002168211 */ /* 0x004fe200078ec0ff */
[----:B------:R1:W-:Y:S04]  /*31980*/  @!P0 STL [R1+0x8], R2 ;  /* 0x0000080201008387 */ /* 0x0003e80000100800 */
[----:B------:R1:W-:Y:S01]  /*31990*/  @!P0 STS.128 [R22+0x388d0], R16 ;  /* 0x0388d01016008388 */ /* 0x0003e20000000c00 */
[----:B------:R-:W-:Y:S06]  /*319a0*/  BAR.ARV 0x5, 0x180 ;  /* 0x0146000000007b1d */ /* 0x000fec0000002000 */
.L_x_3408:
[----:B------:R-:W-:Y:S02]  /*319b0*/  ULDC UR4, c[0x0][0xc3c] ;  /* 0x00030f0000047ab9 */ /* 0x000fe40000000800 */
[----:B---3--:R-:W-:-:S13]  /*319c0*/  ISETP.GE.AND P0, PT, R19, UR4, PT ;  /* 0x0000000413007c0c */ /* 0x008fda000bf06270 */
[----:B------:R-:W-:Y:S05]  /*319d0*/  @!P0 BRA `(.L_x_3420) ;  /* 0xffffff8800488947 */ /* 0x000fea000383ffff */
[----:B------:R-:W-:Y:S05]  /*319e0*/  BSYNC B7 ;  /* 0x0000000000077941 */ /* 0x000fea0003800000 */
.L_x_3302:
[----:B--2---:R-:W2:Y:S01]  /*319f0*/  LDL.LU R0, [R1+0x28] ;  /* 0x0000280001007983 */ /* 0x004ea20000300800 */
[----:B------:R-:W-:Y:S01]  /*31a00*/  BSSY B0, `(.L_x_3421) ;  /* 0x000000b000007945 */ /* 0x000fe20003800000 */
[----:B------:R-:W3:Y:S01]  /*31a10*/  S2R R5, SR_CgaCtaId ;  /* 0x0000000000057919 */ /* 0x000ee20000008800 */
[----:B--2---:R-:W-:-:S05]  /*31a20*/  VIADD R0, R0, 0x1 ;  /* 0x0000000100007836 */ /* 0x004fca0000000000 */
[----:B01----:R-:W-:-:S04]  /*31a30*/  LEA.HI R2, R0, R0, RZ, 0x1 ;  /* 0x0000000000027211 */ /* 0x003fc800078f08ff */
[----:B------:R-:W-:Y:S02]  /*31a40*/  LOP3.LUT R3, R2, 0xfffffffe, RZ, 0xc0, !PT ;  /* 0xfffffffe02037812 */ /* 0x000fe400078ec0ff */
[----:B------:R-:W-:-:S03]  /*31a50*/  MOV R2, 0x400 ;  /* 0x0000040000027802 */ /* 0x000fc60000000f00 */
[----:B------:R-:W-:Y:S01]  /*31a60*/  IMAD.IADD R0, R0, 0x1, -R3 ;  /* 0x0000000100007824 */ /* 0x000fe200078e0a03 */
[----:B---3--:R-:W-:-:S04]  /*31a70*/  LEA R5, R5, R2, 0x18 ;  /* 0x0000000205057211 */ /* 0x008fc800078ec0ff */
[----:B------:R-:W-:-:S04]  /*31a80*/  SHF.L.U32 R0, R0, 0x1f, RZ ;  /* 0x0000001f00007819 */ /* 0x000fc800000006ff */
[----:B------:R-:W0:Y:S02]  /*31a90*/  SYNCS.PHASECHK.TRANS64.TRYWAIT P0, [R5+URZ+0x38820], R0 ;  /* 0x03882000050075a7 */ /* 0x000e24000800017f */
[----:B0-----:R-:W-:Y:S05]  /*31aa0*/  @!P0 BRA `(.L_x_3422) ;  /* 0x000000ac00c48947 */ /* 0x001fea0003800000 */
.L_x_3839:
[----:B------:R-:W-:Y:S05]  /*31ab0*/  BSYNC B0 ;  /* 0x0000000000007941 */ /* 0x000fea0003800000 */
.L_x_3421:
[----:B------:R-:W-:-:S03]  /*31ac0*/  UMOV UR4, 0xffffffff ;  /* 0xffffffff00047882 */ /* 0x000fc60000000000 */
[----:B------:R-:W-:Y:S05]  /*31ad0*/  BRA.DIV UR4, `(.L_x_3423) ;  /* 0x000000ae04cc7947 */ /* 0x000fea000b800000 */
[----:B0-----:R-:W0:Y:S02]  /*31ae0*/  S2R R0, SR_TID.X ;  /* 0x0000000000007919 */ /* 0x001e240000002100 */
[----:B0-----:R-:W-:-:S04]  /*31af0*/  SHF.R.U32.HI R0, RZ, 0x5, R0 ;  /* 0x00000005ff007819 */ /* 0x001fc80000011600 */
[----:B------:R-:W-:-:S05]  /*31b00*/  LOP3.LUT R0, R0, 0x3, RZ, 0xc0, !PT ;  /* 0x0000000300007812 */ /* 0x000fca00078ec0ff */
[----:B------:R0:W1:Y:S02]  /*31b10*/  SHFL.IDX PT, R14, R0, RZ, 0x1f ;  /* 0x00001fff000e7589 */ /* 0x00006400000e0000 */
.L_x_3842:
[----:B-1----:R-:W-:-:S13]  /*31b20*/  ISETP.NE.AND P0, PT, R14, RZ, PT ;  /* 0x000000ff0e00720c */ /* 0x002fda0003f05270 */
[----:B------:R-:W-:Y:S05]  /*31b30*/  @P0 BRA `(.L_x_3057) ;  /* 0x0000000000a80947 */ /* 0x000fea0003800000 */
[----:B------:R-:W-:-:S03]  /*31b40*/  UMOV UR4, 0xffffffff ;  /* 0xffffffff00047882 */ /* 0x000fc60000000000 */
[----:B------:R-:W-:Y:S05]  /*31b50*/  BRA.DIV UR4, `(.L_x_3424) ;  /* 0x000000ae04e07947 */ /* 0x000fea000b800000 */
[----:B------:R-:W-:-:S13]  /*31b60*/  ELECT P6, URZ, PT ;  /* 0x00000000003f782f */ /* 0x000fda00038c0000 */
.L_x_3845:
[----:B------:R-:W-:Y:S05]  /*31b70*/  @!P6 BRA `(.L_x_3057) ;  /* 0x000000000098e947 */ /* 0x000fea0003800000 */
[----:B------:R-:W-:-:S06]  /*31b80*/  ULOP3.LUT UR4, UR36, 0x2, URZ, 0xfc, !UPT ;  /* 0x0000000224047892 */ /* 0x000fcc000f8efc3f */
[----:B0-----:R-:W-:-:S05]  /*31b90*/  IMAD.U32 R0, RZ, RZ, UR4 ;  /* 0x00000004ff007e24 */ /* 0x001fca000f8e00ff */
[----:B------:R-:W-:-:S13]  /*31ba0*/  ISETP.NE.AND P0, PT, R0, 0x3, PT ;  /* 0x000000030000780c */ /* 0x000fda0003f05270 */
[----:B------:R-:W-:Y:S05]  /*31bb0*/  @!P0 BRA `(.L_x_3425) ;  /* 0x0000000000048947 */ /* 0x000fea0003800000 */
[----:B------:R-:W-:Y:S01]  /*31bc0*/  BPT.TRAP 0x1 ;  /* 0x000000040000795c */ /* 0x000fe20000300000 */
.L_x_3425:
[----:B------:R-:W-:Y:S01]  /*31bd0*/  IMAD R3, R23, 0x8, R5 ;  /* 0x0000000817037824 */ /* 0x000fe200078e0205 */
[----:B------:R-:W-:Y:S01]  /*31be0*/  SHF.L.U32 R2, R31, 0x1f, RZ ;  /* 0x0000001f1f027819 */ /* 0x000fe200000006ff */
[----:B------:R-:W-:-:S03]  /*31bf0*/  VIADD R23, R23, 0x1 ;  /* 0x0000000117177836 */ /* 0x000fc60000000000 */
[----:B------:R-:W0:Y:S02]  /*31c00*/  SYNCS.PHASECHK.TRANS64.TRYWAIT P1, [R3+URZ+0x38840], R2 ;  /* 0x03884002030075a7 */ /* 0x000e24000802017f */
[----:B------:R-:W-:-:S04]  /*31c10*/  ISETP.NE.AND P2, PT, R23, 0x2, PT ;  /* 0x000000021700780c */ /* 0x000fc80003f45270 */
[----:B------:R-:W-:Y:S01]  /*31c20*/  SEL R0, RZ, 0x1, P2 ;  /* 0x00000001ff007807 */ /* 0x000fe20001000000 */
[----:B0-----:R-:W-:Y:S08]  /*31c30*/  @!P1 BRA `(.L_x_3426) ;  /* 0x000000ac00c89947 */ /* 0x001ff00003800000 */
.L_x_3846:
[----:B------:R-:W-:Y:S02]  /*31c40*/  SEL R23, R23, RZ, P2 ;  /* 0x000000ff17177207 */ /* 0x000fe40001000000 */
[----:B------:R-:W-:Y:S01]  /*31c50*/  LOP3.LUT R0, R31, R0, RZ, 0x3c, !PT ;  /* 0x000000001f007212 */ /* 0x000fe200078e3cff */
[----:B------:R-:W-:Y:S06]  /*31c60*/  @!P0 BRA `(.L_x_3427) ;  /* 0x0000000000048947 */ /* 0x000fec0003800000 */
[----:B------:R-:W-:Y:S01]  /*31c70*/  BPT.TRAP 0x1 ;  /* 0x000000040000795c */ /* 0x000fe20000300000 */
.L_x_3427:
[----:B------:R-:W-:Y:S02]  /*31c80*/  LEA R23, R23, R5, 0x3 ;  /* 0x0000000517177211 */ /* 0x000fe400078e18ff */
[----:B------:R-:W-:-:S04]  /*31c90*/  SHF.L.U32 R0, R0, 0x1f, RZ ;  /* 0x0000001f00007819 */ /* 0x000fc800000006ff */
[----:B------:R-:W1:Y:S02]  /*31ca0*/  SYNCS.PHASECHK.TRANS64.TRYWAIT P1, [R23+URZ+0x38840], R0 ;  /* 0x03884000170075a7 */ /* 0x000e64000802017f */
[----:B-1----:R-:W-:Y:S05]  /*31cb0*/  @!P1 BRA `(.L_x_3428) ;  /* 0x000000ac00bc9947 */ /* 0x002fea0003800000 */
.L_x_3847:
[----:B------:R-:W-:Y:S05]  /*31cc0*/  @!P0 BRA `(.L_x_3429) ;  /* 0x0000000000048947 */ /* 0x000fea0003800000 */
[----:B------:R-:W-:Y:S01]  /*31cd0*/  BPT.TRAP 0x1 ;  /* 0x000000040000795c */ /* 0x000fe20000300000 */
.L_x_3429:
[----:B------:R-:W2:Y:S02]  /*31ce0*/  SYNCS.PHASECHK.TRANS64.TRYWAIT P1, [R3+URZ+0x38860], R2 ;  /* 0x03886002030075a7 */ /* 0x000ea4000802017f */
[----:B--2---:R-:W-:Y:S05]  /*31cf0*/  @!P1 BRA `(.L_x_3430) ;  /* 0x000000ac00c09947 */ /* 0x004fea0003800000 */
.L_x_3848:
[----:B------:R-:W-:Y:S05]  /*31d00*/  @!P0 BRA `(.L_x_3431) ;  /* 0x0000000000048947 */ /* 0x000fea0003800000 */
[----:B------:R-:W-:Y:S01]  /*31d10*/  BPT.TRAP 0x1 ;  /* 0x000000040000795c */ /* 0x000fe20000300000 */
.L_x_3431:
[----:B------:R-:W3:Y:S02]  /*31d20*/  SYNCS.PHASECHK.TRANS64.TRYWAIT P1, [R23+URZ+0x38860], R0 ;  /* 0x03886000170075a7 */ /* 0x000ee4000802017f */
[----:B---3--:R-:W-:Y:S05]  /*31d30*/  @!P1 BRA `(.L_x_3432) ;  /* 0x000000ac00c49947 */ /* 0x008fea0003800000 */
.L_x_3849:
[----:B------:R-:W-:Y:S05]  /*31d40*/  @!P0 BRA `(.L_x_3433) ;  /* 0x0000000000048947 */ /* 0x000fea0003800000 */
[----:B------:R-:W-:Y:S01]  /*31d50*/  BPT.TRAP 0x1 ;  /* 0x000000040000795c */ /* 0x000fe20000300000 */
.L_x_3433:
[----:B------:R-:W4:Y:S02]  /*31d60*/  SYNCS.PHASECHK.TRANS64.TRYWAIT P1, [R3+URZ+0x38880], R2 ;  /* 0x03888002030075a7 */ /* 0x000f24000802017f */
[----:B----4-:R-:W-:Y:S05]  /*31d70*/  @!P1 BRA `(.L_x_3434) ;  /* 0x000000ac00c89947 */ /* 0x010fea0003800000 */
.L_x_3850:
[----:B------:R-:W-:Y:S05]  /*31d80*/  @!P0 BRA `(.L_x_3435) ;  /* 0x0000000000048947 */ /* 0x000fea0003800000 */
[----:B------:R-:W-:Y:S01]  /*31d90*/  BPT.TRAP 0x1 ;  /* 0x000000040000795c */ /* 0x000fe20000300000 */
.L_x_3435:
[----:B------:R0:W0:Y:S02]  /*31da0*/  SYNCS.PHASECHK.TRANS64.TRYWAIT P0, [R23+URZ+0x38880], R0 ;  /* 0x03888000170075a7 */ /* 0x000024000800017f */
[----:B0-----:R-:W-:Y:S05]  /*31db0*/  @!P0 NANOSLEEP.SYNCS 0x989680 ;  /* 0x009896800000895d */ /* 0x001fea0003900000 */
[----:B------:R-:W0:Y:S02]  /*31dc0*/  @!P0 SYNCS.PHASECHK.TRANS64 P0, [R23+URZ+0x38880], R0 ;  /* 0x03888000170085a7 */ /* 0x000e24000800007f */
[----:B0-----:R-:W-:Y:S05]  /*31dd0*/  @!P0 BRA `(.L_x_3435) ;  /* 0xfffffffc00f08947 */ /* 0x001fea000383ffff */
.L_x_3057:
[----:B------:R-:W-:Y:S05]  /*31de0*/  BSYNC B8 ;  /* 0x0000000000087941 */ /* 0x000fea0003800000 */
.L_x_3054:
[----:B------:R-:W-:Y:S05]  /*31df0*/  EXIT ;  /* 0x000000000000794d */ /* 0x000fea0003800000 */
.L_x_3081:
[----:B-1----:R1:W2:Y:S02]  /*31e00*/  SYNCS.PHASECHK.TRANS64.TRYWAIT P6, [R88+URZ+0x38890], R98 ;  /* 0x03889062580075a7 */ /* 0x0022a400080c017f */
[----:B--2---:R-:W-:Y:S05]  /*31e10*/  @!P6 NANOSLEEP.SYNCS 0x989680 ;  /* 0x009896800000e95d */ /* 0x004fea0003900000 */
[----:B------:R-:W2:Y:S02]  /*31e20*/  @!P6 SYNCS.PHASECHK.TRANS64 P6, [R88+URZ+0x38890], R98 ;  /* 0x038890625800e5a7 */ /* 0x000ea400080c007f */
[----:B--2---:R-:W-:Y:S05]  /*31e30*/  @!P6 BRA `(.L_x_3081) ;  /* 0xfffffffc00f0e947 */ /* 0x004fea000383ffff */
[----:B------:R-:W-:Y:S05]  /*31e40*/  BRA `(.L_x_3436) ;  /* 0xfffffd1c00b07947 */ /* 0x000fea000383ffff */
.L_x_3082:
[----:B------:R-:W-:Y:S01]  /*31e50*/  BSSY B1, `(.L_x_3437) ;  /* 0x0000008000017945 */ /* 0x000fe20003800000 */
[----:B0-----:R-:W-:Y:S02]  /*31e60*/  IMAD.MOV.U32 R13, RZ, RZ, R100 ;  /* 0x000000ffff0d7224 */ /* 0x001fe400078e0064 */
[----:B------:R-:W-:Y:S02]  /*31e70*/  IMAD.MOV.U32 R12, RZ, RZ, RZ ;  /* 0x000000ffff0c7224 */ /* 0x000fe400078e00ff */
[----:B------:R-:W-:Y:S02]  /*31e80*/  IMAD.MOV.U32 R11, RZ, RZ, 0x181f ;  /* 0x0000181fff0b7424 */ /* 0x000fe400078e00ff */
[----:B------:R-:W-:-:S07]  /*31e90*/  IMAD.MOV.U32 R15, RZ, RZ, -0x1 ;  /* 0xffffffffff0f7424 */ /* 0x000fce00078e00ff */
[----:B-1----:R-:W-:Y:S05]  /*31ea0*/  WARPSYNC.COLLECTIVE R15, `(.L_x_3438) ;  /* 0x000000000f087348 */ /* 0x002fea0003c00000 */
[----:B------:R0:W2:Y:S02]  /*31eb0*/  SHFL.IDX P6, R14, R13, R12, R11 ;  /* 0x0000000c0d0e7389 */ /* 0x0000a400000c000b */
[----:B012---:R-:W-:Y:S01]  /*31ec0*/  ENDCOLLECTIVE ;  /* 0x000000000000791b */ /* 0x007fe20003800000 */
.L_x_3438:
[----:B------:R-:W-:Y:S05]  /*31ed0*/  BSYNC B1 ;  /* 0x0000000000017941 */ /* 0x000fea0003800000 */
.L_x_3437:
        /* <DEDUP_REMOVED lines=8> */
.L_x_3439:
[----:B------:R-:W-:Y:S01]  /*31f60*/  IMAD.MOV.U32 R11, RZ, RZ, R14 ;  /* 0x000000ffff0b7224 */ /* 0x000fe200078e000e */
[----:B------:R-:W-:Y:S06]  /*31f70*/  BRA `(.L_x_3440) ;  /* 0xfffffd1c00787947 */ /* 0x000fec000383ffff */
.L_x_3091:
[----:B------:R-:W-:Y:S01]  /*31f80*/  BSSY B1, `(.L_x_3441) ;  /* 0x0000008000017945 */ /* 0x000fe20003800000 */
[----:B0-----:R-:W-:Y:S01]  /*31f90*/  IMAD.MOV.U32 R13, RZ, RZ, R100 ;  /* 0x000000ffff0d7224 */ /* 0x001fe200078e0064 */
[----:B------:R-:W-:Y:S01]  /*31fa0*/  MOV R12, 0x1 ;  /* 0x00000001000c7802 */ /* 0x000fe20000000f00 */
[----:B----4-:R-:W-:Y:S02]  /*31fb0*/  IMAD.MOV.U32 R11, RZ, RZ, 0x181f ;  /* 0x0000181fff0b7424 */ /* 0x010fe400078e00ff */
[----:B------:R-:W-:-:S07]  /*31fc0*/  IMAD.MOV.U32 R15, RZ, RZ, -0x1 ;  /* 0xffffffffff0f7424 */ /* 0x000fce00078e00ff */
[----:B-123--:R-:W-:Y:S05]  /*31fd0*/  WARPSYNC.COLLECTIVE R15, `(.L_x_3442) ;  /* 0x000000000f087348 */ /* 0x00efea0003c00000 */
[----:B------:R0:W4:Y:S02]  /*31fe0*/  SHFL.IDX P6, R14, R13, R12, R11 ;  /* 0x0000000c0d0e7389 */ /* 0x00012400000c000b */
[----:B01234-:R-:W-:Y:S01]  /*31ff0*/  ENDCOLLECTIVE ;  /* 0x000000000000791b */ /* 0x01ffe20003800000 */
.L_x_3442:
[----:B------:R-:W-:Y:S05]  /*32000*/  BSYNC B1 ;  /* 0x0000000000017941 */ /* 0x000fea0003800000 */
.L_x_3441:
        /* <DEDUP_REMOVED lines=8> */
.L_x_3443:
[----:B------:R-:W-:Y:S01]  /*32090*/  IMAD.MOV.U32 R63, RZ, RZ, R14 ;  /* 0x000000ffff3f7224 */ /* 0x000fe200078e000e */
[----:B------:R-:W-:Y:S06]  /*320a0*/  BRA `(.L_x_3444) ;  /* 0xfffffd2800f07947 */ /* 0x000fec000383ffff */
.L_x_3100:
[----:B------:R-:W-:Y:S01]  /*320b0*/  BSSY B1, `(.L_x_3445) ;  /* 0x0000008000017945 */ /* 0x000fe20003800000 */
[----:B0-----:R-:W-:Y:S01]  /*320c0*/  IMAD.MOV.U32 R13, RZ, RZ, R100 ;  /* 0x000000ffff0d7224 */ /* 0x001fe200078e0064 */
[----:B------:R-:W-:Y:S01]  /*320d0*/  MOV R15, 0xffffffff ;  /* 0xffffffff000f7802 */ /* 0x000fe20000000f00 */
[----:B------:R-:W-:Y:S02]  /*320e0*/  IMAD.MOV.U32 R12, RZ, RZ, 0x2 ;  /* 0x00000002ff0c7424 */ /* 0x000fe400078e00ff */
[----:B----4-:R-:W-:-:S07]  /*320f0*/  IMAD.MOV.U32 R11, RZ, RZ, 0x181f ;  /* 0x0000181fff0b7424 */ /* 0x010fce00078e00ff */
[----:B-123--:R-:W-:Y:S05]  /*32100*/  WARPSYNC.COLLECTIVE R15, `(.L_x_3446) ;  /* 0x000000000f087348 */ /* 0x00efea0003c00000 */
[----:B------:R0:W4:Y:S02]  /*32110*/  SHFL.IDX P6, R14, R13, R12, R11 ;  /* 0x0000000c0d0e7389 */ /* 0x00012400000c000b */
[----:B01234-:R-:W-:Y:S01]  /*32120*/  ENDCOLLECTIVE ;  /* 0x000000000000791b */ /* 0x01ffe20003800000 */
.L_x_3446:
[----:B------:R-:W-:Y:S05]  /*32130*/  BSYNC B1 ;  /* 0x0000000000017941 */ /* 0x000fea0003800000 */
.L_x_3445:
        /* <DEDUP_REMOVED lines=8> */
.L_x_3447:
[----:B------:R-:W-:Y:S01]  /*321c0*/  MOV R55, R14 ;  /* 0x0000000e00377202 */ /* 0x000fe20000000f00 */
[----:B------:R-:W-:Y:S06]  /*321d0*/  BRA `(.L_x_3448) ;  /* 0xfffffd3800647947 */ /* 0x000fec000383ffff */
.L_x_3109:
[----:B------:R-:W-:Y:S01]  /*321e0*/  BSSY B1, `(.L_x_3449) ;  /* 0x0000008000017945 */ /* 0x000fe20003800000 */
[----:B0-----:R-:W-:Y:S02]  /*321f0*/  IMAD.MOV.U32 R13, RZ, RZ, R100 ;  /* 0x000000ffff0d7224 */ /* 0x001fe400078e0064 */
[----:B------:R-:W-:Y:S02]  /*32200*/  IMAD.MOV.U32 R12, RZ, RZ, 0x3 ;  /* 0x00000003ff0c7424 */ /* 0x000fe400078e00ff */
[----:B----4-:R-:W-:Y:S02]  /*32210*/  IMAD.MOV.U32 R11, RZ, RZ, 0x181f ;  /* 0x0000181fff0b7424 */ /* 0x010fe400078e00ff */
[----:B------:R-:W-:-:S07]  /*32220*/  IMAD.MOV.U32 R15, RZ, RZ, -0x1 ;  /* 0xffffffffff0f7424 */ /* 0x000fce00078e00ff */
[----:B-123--:R-:W-:Y:S05]  /*32230*/  WARPSYNC.COLLECTIVE R15, `(.L_x_3450) ;  /* 0x000000000f087348 */ /* 0x00efea0003c00000 */
[----:B------:R0:W4:Y:S02]  /*32240*/  SHFL.IDX P6, R14, R13, R12, R11 ;  /* 0x0000000c0d0e7389 */ /* 0x00012400000c000b */
[----:B01234-:R-:W-:Y:S01]  /*32250*/  ENDCOLLECTIVE ;  /* 0x000000000000791b */ /* 0x01ffe20003800000 */
.L_x_3450:
[----:B------:R-:W-:Y:S05]  /*32260*/  BSYNC B1 ;  /* 0x0000000000017941 */ /* 0x000fea0003800000 */
.L_x_3449:
        /* <DEDUP_REMOVED lines=8> */
.L_x_3451:
[----:B------:R-:W-:Y:S01]  /*322f0*/  IMAD.MOV.U32 R99, RZ, RZ, R14 ;  /* 0x000000ffff637224 */ /* 0x000fe200078e000e */
[----:B------:R-:W-:Y:S06]  /*32300*/  BRA `(.L_x_3452) ;  /* 0xfffffd4400d07947 */ /* 0x000fec000383ffff */
.L_x_3119:
[----:B-1----:R1:W2:Y:S02]  /*32310*/  SYNCS.PHASECHK.TRANS64.TRYWAIT P3, [R88+URZ+0x38890], R98 ;  /* 0x03889062580075a7 */ /* 0x0022a4000806017f */
[----:B--2---:R-:W-:Y:S05]  /*32320*/  @!P3 NANOSLEEP.SYNCS 0x989680 ;  /* 0x009896800000b95d */ /* 0x004fea0003900000 */
[----:B------:R-:W2:Y:S02]  /*32330*/  @!P3 SYNCS.PHASECHK.TRANS64 P3, [R88+URZ+0x38890], R98 ;  /* 0x038890625800b5a7 */ /* 0x000ea4000806007f */
[----:B--2---:R-:W-:Y:S05]  /*32340*/  @!P3 BRA `(.L_x_3119) ;  /* 0xfffffffc00f0b947 */ /* 0x004fea000383ffff */
[----:B------:R-:W-:Y:S05]  /*32350*/  BRA `(.L_x_3453) ;  /* 0xfffffd5c00007947 */ /* 0x000fea000383ffff */
.L_x_3120:
[----:B------:R-:W-:Y:S01]  /*32360*/  BSSY B1, `(.L_x_3454) ;  /* 0x0000008000017945 */ /* 0x000fe20003800000 */
[----:B------:R-:W-:Y:S01]  /*32370*/  IMAD.MOV.U32 R13, RZ, RZ, R100 ;  /* 0x000000ffff0d7224 */ /* 0x000fe200078e0064 */
[----:B------:R-:W-:Y:S01]  /*32380*/  MOV R12, RZ ;  /* 0x000000ff000c7202 */ /* 0x000fe20000000f00 */
[----:B------:R-:W-:Y:S02]  /*32390*/  IMAD.MOV.U32 R11, RZ, RZ, 0x181f ;  /* 0x0000181fff0b7424 */ /* 0x000fe400078e00ff */
[----:B------:R-:W-:-:S07]  /*323a0*/  IMAD.MOV.U32 R15, RZ, RZ, -0x1 ;  /* 0xffffffffff0f7424 */ /* 0x000fce00078e00ff */
[----:B-1----:R-:W-:Y:S05]  /*323b0*/  WARPSYNC.COLLECTIVE R15, `(.L_x_3455) ;  /* 0x000000000f087348 */ /* 0x002fea0003c00000 */
[----:B------:R0:W2:Y:S02]  /*323c0*/  SHFL.IDX P6, R14, R13, R12, R11 ;  /* 0x0000000c0d0e7389 */ /* 0x0000a400000c000b */
[----:B012---:R-:W-:Y:S01]  /*323d0*/  ENDCOLLECTIVE ;  /* 0x000000000000791b */ /* 0x007fe20003800000 */
.L_x_3455:
[----:B------:R-:W-:Y:S05]  /*323e0*/  BSYNC B1 ;  /* 0x0000000000017941 */ /* 0x000fea0003800000 */
.L_x_3454:
        /* <DEDUP_REMOVED lines=8> */
.L_x_3456:
[----:B------:R-:W-:Y:S01]  /*32470*/  IMAD.MOV.U32 R11, RZ, RZ, R14 ;  /* 0x000000ffff0b7224 */ /* 0x000fe200078e000e */
[----:B------:R-:W-:Y:S06]  /*32480*/  BRA `(.L_x_3457) ;  /* 0xfffffd5800cc7947 */ /* 0x000fec000383ffff */
.L_x_3125:
[----:B------:R-:W-:Y:S01]  /*32490*/  BSSY B1, `(.L_x_3458) ;  /* 0x0000008000017945 */ /* 0x000fe20003800000 */
[----:B----4-:R-:W-:Y:S01]  /*324a0*/  IMAD.MOV.U32 R13, RZ, RZ, R100 ;  /* 0x000000ffff0d7224 */ /* 0x010fe200078e0064 */
[----:B------:R-:W-:Y:S01]  /*324b0*/  MOV R15, 0xffffffff ;  /* 0xffffffff000f7802 */ /* 0x000fe20000000f00 */
[----:B------:R-:W-:Y:S02]  /*324c0*/  IMAD.MOV.U32 R12, RZ, RZ, 0x1 ;  /* 0x00000001ff0c7424 */ /* 0x000fe400078e00ff */
[----:B---3--:R-:W-:-:S07]  /*324d0*/  IMAD.MOV.U32 R11, RZ, RZ, 0x181f ;  /* 0x0000181fff0b7424 */ /* 0x008fce00078e00ff */
[----:B012---:R-:W-:Y:S05]  /*324e0*/  WARPSYNC.COLLECTIVE R15, `(.L_x_3459) ;  /* 0x000000000f087348 */ /* 0x007fea0003c00000 */
[----:B------:R3:W4:Y:S02]  /*324f0*/  SHFL.IDX P6, R14, R13, R12, R11 ;  /* 0x0000000c0d0e7389 */ /* 0x00072400000c000b */
[----:B01234-:R-:W-:Y:S01]  /*32500*/  ENDCOLLECTIVE ;  /* 0x000000000000791b */ /* 0x01ffe20003800000 */
.L_x_3459:
[----:B------:R-:W-:Y:S05]  /*32510*/  BSYNC B1 ;  /* 0x0000000000017941 */ /* 0x000fea0003800000 */
.L_x_3458:
        /* <DEDUP_REMOVED lines=8> */
.L_x_3460:
[----:B------:R-:W-:Y:S01]  /*325a0*/  MOV R42, R14 ;  /* 0x0000000e002a7202 */ /* 0x000fe20000000f00 */
[----:B------:R-:W-:Y:S06]  /*325b0*/  BRA `(.L_x_3461) ;  /* 0xfffffd68007c7947 */ /* 0x000fec000383ffff */
.L_x_3130:
[----:B------:R-:W-:Y:S01]  /*325c0*/  BSSY B1, `(.L_x_3462) ;  /* 0x0000008000017945 */ /* 0x000fe20003800000 */
[----:B---34-:R-:W-:Y:S02]  /*325d0*/  IMAD.MOV.U32 R13, RZ, RZ, R100 ;  /* 0x000000ffff0d7224 */ /* 0x018fe400078e0064 */
[----:B------:R-:W-:Y:S02]  /*325e0*/  IMAD.MOV.U32 R12, RZ, RZ, 0x2 ;  /* 0x00000002ff0c7424 */ /* 0x000fe400078e00ff */
[----:B------:R-:W-:Y:S02]  /*325f0*/  IMAD.MOV.U32 R11, RZ, RZ, 0x181f ;  /* 0x0000181fff0b7424 */ /* 0x000fe400078e00ff */
[----:B------:R-:W-:-:S07]  /*32600*/  IMAD.MOV.U32 R15, RZ, RZ, -0x1 ;  /* 0xffffffffff0f7424 */ /* 0x000fce00078e00ff */
[----:B012---:R-:W-:Y:S05]  /*32610*/  WARPSYNC.COLLECTIVE R15, `(.L_x_3463) ;  /* 0x000000000f087348 */ /* 0x007fea0003c00000 */
[----:B------:R3:W4:Y:S02]  /*32620*/  SHFL.IDX P6, R14, R13, R12, R11 ;  /* 0x0000000c0d0e7389 */ /* 0x00072400000c000b */
[----:B01234-:R-:W-:Y:S01]  /*32630*/  ENDCOLLECTIVE ;  /* 0x000000000000791b */ /* 0x01ffe20003800000 */
.L_x_3463:
[----:B------:R-:W-:Y:S05]  /*32640*/  BSYNC B1 ;  /* 0x0000000000017941 */ /* 0x000fea0003800000 */
.L_x_3462:
        /* <DEDUP_REMOVED lines=8> */
.L_x_3464:
[----:B------:R-:W-:Y:S01]  /*326d0*/  IMAD.MOV.U32 R42, RZ, RZ, R14 ;  /* 0x000000ffff2a7224 */ /* 0x000fe200078e000e */
[----:B------:R-:W-:Y:S06]  /*326e0*/  BRA `(.L_x_3465) ;  /* 0xfffffd7800247947 */ /* 0x000fec000383ffff */
.L_x_3135:
[----:B------:R-:W-:Y:S01]  /*326f0*/  BSSY B1, `(.L_x_3466) ;  /* 0x0000008000017945 */ /* 0x000fe20003800000 */
[----:B-1--4-:R-:W-:Y:S01]  /*32700*/  IMAD.MOV.U32 R13, RZ, RZ, R100 ;  /* 0x000000ffff0d7224 */ /* 0x012fe200078e0064 */
[----:B------:R-:W-:Y:S01]  /*32710*/  MOV R12, 0x3 ;  /* 0x00000003000c7802 */ /* 0x000fe20000000f00 */
[----:B------:R-:W-:Y:S02]  /*32720*/  IMAD.MOV.U32 R11, RZ, RZ, 0x181f ;  /* 0x0000181fff0b7424 */ /* 0x000fe400078e00ff */
[----:B------:R-:W-:-:S07]  /*32730*/  IMAD.MOV.U32 R15, RZ, RZ, -0x1 ;  /* 0xffffffffff0f7424 */ /* 0x000fce00078e00ff */
[----:B0-23--:R-:W-:Y:S05]  /*32740*/  WARPSYNC.COLLECTIVE R15, `(.L_x_3467) ;  /* 0x000000000f087348 */ /* 0x00dfea0003c00000 */
[----:B------:R1:W4:Y:S02]  /*32750*/  SHFL.IDX P6, R14, R13, R12, R11 ;  /* 0x0000000c0d0e7389 */ /* 0x00032400000c000b */
[----:B01234-:R-:W-:Y:S01]  /*32760*/  ENDCOLLECTIVE ;  /* 0x000000000000791b */ /* 0x01ffe20003800000 */
.L_x_3467:
[----:B------:R-:W-:Y:S05]  /*32770*/  BSYNC B1 ;  /* 0x0000000000017941 */ /* 0x000fea0003800000 */
.L_x_3466:
        /* <DEDUP_REMOVED lines=8> */
.L_x_3468:
[----:B------:R-:W-:Y:S01]  /*32800*/  IMAD.MOV.U32 R42, RZ, RZ, R14 ;  /* 0x000000ffff2a7224 */ /* 0x000fe200078e000e */
[----:B------:R-:W-:Y:S06]  /*32810*/  BRA `(.L_x_3469) ;  /* 0xfffffd8400d47947 */ /* 0x000fec000383ffff */
.L_x_3140:
[----:B-1----:R1:W2:Y:S02]  /*32820*/  SYNCS.PHASECHK.TRANS64.TRYWAIT P2, [R88+URZ+0x38890], R98 ;  /* 0x03889062580075a7 */ /* 0x0022a4000804017f */
[----:B--2---:R-:W-:Y:S05]  /*32830*/  @!P2 NANOSLEEP.SYNCS 0x989680 ;  /* 0x009896800000a95d */ /* 0x004fea0003900000 */
[----:B------:R-:W2:Y:S02]  /*32840*/  @!P2 SYNCS.PHASECHK.TRANS64 P2, [R88+URZ+0x38890], R98 ;  /* 0x038890625800a5a7 */ /* 0x000ea4000804007f */
[----:B--2---:R-:W-:Y:S05]  /*32850*/  @!P2 BRA `(.L_x_3140) ;  /* 0xfffffffc00f0a947 */ /* 0x004fea000383ffff */
[----:B------:R-:W-:Y:S05]  /*32860*/  BRA `(.L_x_3470) ;  /* 0xfffffd9400e07947 */ /* 0x000fea000383ffff */
.L_x_3141:
[----:B------:R-:W-:Y:S01]  /*32870*/  BSSY B1, `(.L_x_3471) ;  /* 0x0000008000017945 */ /* 0x000fe20003800000 */
[----:B------:R-:W-:Y:S01]  /*32880*/  IMAD.MOV.U32 R13, RZ, RZ, R41 ;  /* 0x000000ffff0d7224 */ /* 0x000fe200078e0029 */
[----:B------:R-:W-:Y:S01]  /*32890*/  MOV R15, 0xffffffff ;  /* 0xffffffff000f7802 */ /* 0x000fe20000000f00 */
[----:B------:R-:W-:Y:S02]  /*328a0*/  IMAD.MOV.U32 R12, RZ, RZ, RZ ;  /* 0x000000ffff0c7224 */ /* 0x000fe400078e00ff */
[----:B------:R-:W-:-:S07]  /*328b0*/  IMAD.MOV.U32 R11, RZ, RZ, 0x181f ;  /* 0x0000181fff0b7424 */ /* 0x000fce00078e00ff */
[----:B-1----:R-:W-:Y:S05]  /*328c0*/  WARPSYNC.COLLECTIVE R15, `(.L_x_3472) ;  /* 0x000000000f087348 */ /* 0x002fea0003c00000 */
[----:B------:R0:W2:Y:S02]  /*328d0*/  SHFL.IDX P6, R14, R13, R12, R11 ;  /* 0x0000000c0d0e7389 */ /* 0x0000a400000c000b */
[----:B012---:R-:W-:Y:S01]  /*328e0*/  ENDCOLLECTIVE ;  /* 0x000000000000791b */ /* 0x007fe20003800000 */
.L_x_3472:
[----:B------:R-:W-:Y:S05]  /*328f0*/  BSYNC B1 ;  /* 0x0000000000017941 */ /* 0x000fea0003800000 */
.L_x_3471:
        /* <DEDUP_REMOVED lines=8> */
.L_x_3473:
[----:B------:R-:W-:Y:S05]  /*32980*/  BRA `(.L_x_3474) ;  /* 0xfffffd9800007947 */ /* 0x000fea000383ffff */
.L_x_3144:
[----:B------:R-:W-:Y:S01]  /*32990*/  BSSY B1, `(.L_x_3475) ;  /* 0x0000008000017945 */ /* 0x000fe20003800000 */
[----:B----4-:R-:W-:Y:S01]  /*329a0*/  MOV R13, R41 ;  /* 0x00000029000d7202 */ /* 0x010fe20000000f00 */
[----:B------:R-:W-:Y:S02]  /*329b0*/  IMAD.MOV.U32 R12, RZ, RZ, 0x1 ;  /* 0x00000001ff0c7424 */ /* 0x000fe400078e00ff */
[----:B------:R-:W-:Y:S02]  /*329c0*/  IMAD.MOV.U32 R11, RZ, RZ, 0x181f ;  /* 0x0000181fff0b7424 */ /* 0x000fe400078e00ff */
[----:B------:R-:W-:-:S07]  /*329d0*/  IMAD.MOV.U32 R15, RZ, RZ, -0x1 ;  /* 0xffffffffff0f7424 */ /* 0x000fce00078e00ff */
[----:B0123--:R-:W-:Y:S05]  /*329e0*/  WARPSYNC.COLLECTIVE R15, `(.L_x_3476) ;  /* 0x000000000f087348 */ /* 0x00ffea0003c00000 */
[----:B---3--:R3:W4:Y:S02]  /*329f0*/  SHFL.IDX P6, R14, R13, R12, R11 ;  /* 0x0000000c0d0e7389 */ /* 0x00872400000c000b */
[----:B01234-:R-:W-:Y:S01]  /*32a00*/  ENDCOLLECTIVE ;  /* 0x000000000000791b */ /* 0x01ffe20003800000 */
.L_x_3476:
[----:B------:R-:W-:Y:S05]  /*32a10*/  BSYNC B1 ;  /* 0x0000000000017941 */ /* 0x000fea0003800000 */
.L_x_3475:
        /* <DEDUP_REMOVED lines=8> */
.L_x_3477:
[----:B------:R-:W-:Y:S05]  /*32aa0*/  BRA `(.L_x_3478) ;  /* 0xfffffd9800007947 */ /* 0x000fea000383ffff */
.L_x_3147:
[----:B------:R-:W-:Y:S01]  /*32ab0*/  BSSY B1, `(.L_x_3479) ;  /* 0x0000008000017945 */ /* 0x000fe20003800000 */
[----:B---3--:R-:W-:Y:S01]  /*32ac0*/  IMAD.MOV.U32 R13, RZ, RZ, R41 ;  /* 0x000000ffff0d7224 */ /* 0x008fe200078e0029 */
[----:B------:R-:W-:Y:S01]  /*32ad0*/  MOV R15, 0xffffffff ;  /* 0xffffffff000f7802 */ /* 0x000fe20000000f00 */
[----:B------:R-:W-:Y:S02]  /*32ae0*/  IMAD.MOV.U32 R12, RZ, RZ, 0x2 ;  /* 0x00000002ff0c7424 */ /* 0x000fe400078e00ff */
[----:B------:R-:W-:-:S07]  /*32af0*/  IMAD.MOV.U32 R11, RZ, RZ, 0x181f ;  /* 0x0000181fff0b7424 */ /* 0x000fce00078e00ff */
[----:B012-4-:R-:W-:Y:S05]  /*32b00*/  WARPSYNC.COLLECTIVE R15, `(.L_x_3480) ;  /* 0x000000000f087348 */ /* 0x017fea0003c00000 */
[----:B------:R3:W0:Y:S02]  /*32b10*/  SHFL.IDX P6, R14, R13, R12, R11 ;  /* 0x0000000c0d0e7389 */ /* 0x00062400000c000b */
[----:B01234-:R-:W-:Y:S01]  /*32b20*/  ENDCOLLECTIVE ;  /* 0x000000000000791b */ /* 0x01ffe20003800000 */
.L_x_3480:
[----:B------:R-:W-:Y:S05]  /*32b30*/  BSYNC B1 ;  /* 0x0000000000017941 */ /* 0x000fea0003800000 */
.L_x_3479:
        /* <DEDUP_REMOVED lines=8> */
.L_x_3481:
[----:B------:R-:W-:Y:S05]  /*32bc0*/  BRA `(.L_x_3482) ;  /* 0xfffffd9800047947 */ /* 0x000fea000383ffff */
.L_x_3150:
        /* <DEDUP_REMOVED lines=8> */
.L_x_3484:
[----:B------:R-:W-:Y:S05]  /*32c50*/  BSYNC B1 ;  /* 0x0000000000017941 */ /* 0x000fea0003800000 */
.L_x_3483:
        /* <DEDUP_REMOVED lines=8> */
.L_x_3485:
[----:B------:R-:W-:Y:S05]  /*32ce0*/  BRA `(.L_x_3486) ;  /* 0xfffffd9800087947 */ /* 0x000fea000383ffff */
.L_x_3154:
[----:B------:R0:W0:Y:S02]  /*32cf0*/  SYNCS.PHASECHK.TRANS64.TRYWAIT P3, [R88+URZ+0x388b0], R98 ;  /* 0x0388b062580075a7 */ /* 0x000024000806017f */
[----:B0-----:R-:W-:Y:S05]  /*32d00*/  @!P3 NANOSLEEP.SYNCS 0x989680 ;  /* 0x009896800000b95d */ /* 0x001fea0003900000 */
[----:B------:R-:W0:Y:S02]  /*32d10*/  @!P3 SYNCS.PHASECHK.TRANS64 P3, [R88+URZ+0x388b0], R98 ;  /* 0x0388b0625800b5a7 */ /* 0x000e24000806007f */
[----:B0-----:R-:W-:Y:S05]  /*32d20*/  @!P3 BRA `(.L_x_3154) ;  /* 0xfffffffc00f0b947 */ /* 0x001fea000383ffff */
[----:B------:R-:W-:Y:S05]  /*32d30*/  BRA `(.L_x_3487) ;  /* 0xfffffd9800807947 */ /* 0x000fea000383ffff */
.L_x_3168:
[----:B------:R-:W-:Y:S01]  /*32d40*/  BSSY B0, `(.L_x_3488) ;  /* 0x0000007000007945 */ /* 0x000fe20003800000 */
[----:B------:R-:W-:Y:S02]  /*32d50*/  IMAD.MOV.U32 R12, RZ, RZ, RZ ;  /* 0x000000ffff0c7224 */ /* 0x000fe400078e00ff */
[----:B------:R-:W-:Y:S02]  /*32d60*/  IMAD.MOV.U32 R11, RZ, RZ, 0x1f ;  /* 0x0000001fff0b7424 */ /* 0x000fe400078e00ff */
[----:B------:R-:W-:-:S07]  /*32d70*/  IMAD.MOV.U32 R15, RZ, RZ, -0x1 ;  /* 0xffffffffff0f7424 */ /* 0x000fce00078e00ff */
[----:B-----5:R-:W-:Y:S05]  /*32d80*/  WARPSYNC.COLLECTIVE R15, `(.L_x_3489) ;  /* 0x000000000f087348 */ /* 0x020fea0003c00000 */
[----:B------:R0:W1:Y:S02]  /*32d90*/  SHFL.IDX P6, R14, R13, R12, R11 ;  /* 0x0000000c0d0e7389 */ /* 0x00006400000c000b */
[----:B01---5:R-:W-:Y:S01]  /*32da0*/  ENDCOLLECTIVE ;  /* 0x000000000000791b */ /* 0x023fe20003800000 */
.L_x_3489:
[----:B------:R-:W-:Y:S05]  /*32db0*/  BSYNC B0 ;  /* 0x0000000000007941 */ /* 0x000fea0003800000 */
.L_x_3488:
[----:B------:R-:W-:Y:S05]  /*32dc0*/  BRA `(.L_x_3490) ;  /* 0xfffffda800207947 */ /* 0x000fea000383ffff */
.L_x_3180:
[----:B------:R-:W-:Y:S01]  /*32dd0*/  BSSY B1, `(.L_x_3491) ;  /* 0x0000008000017945 */ /* 0x000fe20003800000 */
[----:B------:R-:W-:Y:S01]  /*32de0*/  MOV R13, R48 ;  /* 0x00000030000d7202 */ /* 0x000fe20000000f00 */
[----:B------:R-:W-:Y:S02]  /*32df0*/  IMAD.MOV.U32 R12, RZ, RZ, RZ ;  /* 0x000000ffff0c7224 */ /* 0x000fe400078e00ff */
[----:B------:R-:W-:Y:S02]  /*32e00*/  IMAD.MOV.U32 R11, RZ, RZ, 0x181f ;  /* 0x0000181fff0b7424 */ /* 0x000fe400078e00ff */
[----:B------:R-:W-:-:S07]  /*32e10*/  IMAD.MOV.U32 R15, RZ, RZ, -0x1 ;  /* 0xffffffffff0f7424 */ /* 0x000fce00078e00ff */
[----:B------:R-:W-:Y:S05]  /*32e20*/  WARPSYNC.COLLECTIVE R15, `(.L_x_3492) ;  /* 0x000000000f087348 */ /* 0x000fea0003c00000 */
[----:B------:R0:W1:Y:S02]  /*32e30*/  SHFL.IDX P6, R14, R13, R12, R11 ;  /* 0x0000000c0d0e7389 */ /* 0x00006400000c000b */
[----:B01----:R-:W-:Y:S01]  /*32e40*/  ENDCOLLECTIVE ;  /* 0x000000000000791b */ /* 0x003fe20003800000 */
.L_x_3492:
[----:B------:R-:W-:Y:S05]  /*32e50*/  BSYNC B1 ;  /* 0x0000000000017941 */ /* 0x000fea0003800000 */
.L_x_3491:
        /* <DEDUP_REMOVED lines=8> */
.L_x_3493:
[----:B------:R-:W-:Y:S02]  /*32ee0*/  IMAD.MOV.U32 R13, RZ, RZ, R37 ;  /* 0x000000ffff0d7224 */ /* 0x000fe400078e0025 */
[----:B------:R-:W-:-:S07]  /*32ef0*/  IMAD.MOV.U32 R5, RZ, RZ, R14 ;  /* 0x000000ffff057224 */ /* 0x000fce00078e000e */
[----:B------:R-:W-:Y:S05]  /*32f00*/  WARPSYNC.COLLECTIVE R15, `(.L_x_3494) ;  /* 0x000000000f087348 */ /* 0x000fea0003c00000 */
[----:B------:R0:W1:Y:S02]  /*32f10*/  SHFL.IDX P6, R14, R13, R12, R11 ;  /* 0x0000000c0d0e7389 */ /* 0x00006400000c000b */
[----:B01----:R-:W-:Y:S01]  /*32f20*/  ENDCOLLECTIVE ;  /* 0x000000000000791b */ /* 0x003fe20003800000 */
.L_x_3494:
[----:B------:R-:W-:Y:S01]  /*32f30*/  MOV R13, R49 ;  /* 0x00000031000d7202 */ /* 0x000fe20000000f00 */
[----:B------:R-:W-:-:S07]  /*32f40*/  IMAD.MOV.U32 R9, RZ, RZ, R14 ;  /* 0x000000ffff097224 */ /* 0x000fce00078e000e */
[----:B------:R-:W-:Y:S05]  /*32f50*/  WARPSYNC.COLLECTIVE R15, `(.L_x_3495) ;  /* 0x000000000f087348 */ /* 0x000fea0003c00000 */
[----:B------:R0:W1:Y:S02]  /*32f60*/  SHFL.IDX P6, R14, R13, R12, R11 ;  /* 0x0000000c0d0e7389 */ /* 0x00006400000c000b */
[----:B01----:R-:W-:Y:S01]  /*32f70*/  ENDCOLLECTIVE ;  /* 0x000000000000791b */ /* 0x003fe20003800000 */
.L_x_3495:
[----:B------:R-:W-:Y:S05]  /*32f80*/  BRA `(.L_x_3496) ;  /* 0xfffffdb0000c7947 */ /* 0x000fea000383ffff */
.L_x_3183:
        /* <DEDUP_REMOVED lines=8> */
.L_x_3498:
[----:B------:R-:W-:Y:S05]  /*33010*/  BSYNC B1 ;  /* 0x0000000000017941 */ /* 0x000fea0003800000 */
.L_x_3497:
        /* <DEDUP_REMOVED lines=8> */
.L_x_3499:
[----:B------:R-:W-:Y:S02]  /*330a0*/  IMAD.MOV.U32 R13, RZ, RZ, R37 ;  /* 0x000000ffff0d7224 */ /* 0x000fe400078e0025 */
[----:B------:R-:W-:-:S07]  /*330b0*/  IMAD.MOV.U32 R5, RZ, RZ, R14 ;  /* 0x000000ffff057224 */ /* 0x000fce00078e000e */
[----:B------:R-:W-:Y:S05]  /*330c0*/  WARPSYNC.COLLECTIVE R15, `(.L_x_3500) ;  /* 0x000000000f087348 */ /* 0x000fea0003c00000 */
[----:B------:R0:W1:Y:S02]  /*330d0*/  SHFL.IDX P6, R14, R13, R12, R11 ;  /* 0x0000000c0d0e7389 */ /* 0x00006400000c000b */
[----:B01----:R-:W-:Y:S01]  /*330e0*/  ENDCOLLECTIVE ;  /* 0x000000000000791b */ /* 0x003fe20003800000 */
.L_x_3500:
[----:B------:R-:W-:Y:S01]  /*330f0*/  IMAD.MOV.U32 R13, RZ, RZ, R49 ;  /* 0x000000ffff0d7224 */ /* 0x000fe200078e0031 */
[----:B------:R-:W-:-:S07]  /*33100*/  MOV R9, R14 ;  /* 0x0000000e00097202 */ /* 0x000fce0000000f00 */
[----:B------:R-:W-:Y:S05]  /*33110*/  WARPSYNC.COLLECTIVE R15, `(.L_x_3501) ;  /* 0x000000000f087348 */ /* 0x000fea0003c00000 */
[----:B------:R0:W1:Y:S02]  /*33120*/  SHFL.IDX P6, R14, R13, R12, R11 ;  /* 0x0000000c0d0e7389 */ /* 0x00006400000c000b */
[----:B01----:R-:W-:Y:S01]  /*33130*/  ENDCOLLECTIVE ;  /* 0x000000000000791b */ /* 0x003fe20003800000 */
.L_x_3501:
[----:B------:R-:W-:Y:S05]  /*33140*/  BRA `(.L_x_3502) ;  /* 0xfffffdb000307947 */ /* 0x000fea000383ffff */
.L_x_3186:
        /* <DEDUP_REMOVED lines=8> */
.L_x_3504:
[----:B------:R-:W-:Y:S05]  /*331d0*/  BSYNC B1 ;  /* 0x0000000000017941 */ /* 0x000fea0003800000 */
.L_x_3503:
        /* <DEDUP_REMOVED lines=8> */
.L_x_3505:
[----:B------:R-:W-:Y:S01]  /*33260*/  MOV R13, R37 ;  /* 0x00000025000d7202 */ /* 0x000fe20000000f00 */
[----:B------:R-:W-:-:S07]  /*33270*/  IMAD.MOV.U32 R5, RZ, RZ, R14 ;  /* 0x000000ffff057224 */ /* 0x000fce00078e000e */
[----:B------:R-:W-:Y:S05]  /*33280*/  WARPSYNC.COLLECTIVE R15, `(.L_x_3506) ;  /* 0x000000000f087348 */ /* 0x000fea0003c00000 */
[----:B------:R0:W1:Y:S02]  /*33290*/  SHFL.IDX P6, R14, R13, R12, R11 ;  /* 0x0000000c0d0e7389 */ /* 0x00006400000c000b */
[----:B01----:R-:W-:Y:S01]  /*332a0*/  ENDCOLLECTIVE ;  /* 0x000000000000791b */ /* 0x003fe20003800000 */
.L_x_3506:
[----:B------:R-:W-:Y:S02]  /*332b0*/  IMAD.MOV.U32 R13, RZ, RZ, R49 ;  /* 0x000000ffff0d7224 */ /* 0x000fe400078e0031 */
[----:B------:R-:W-:-:S07]  /*332c0*/  IMAD.MOV.U32 R9, RZ, RZ, R14 ;  /* 0x000000ffff097224 */ /* 0x000fce00078e000e */
[----:B------:R-:W-:Y:S05]  /*332d0*/  WARPSYNC.COLLECTIVE R15, `(.L_x_3507) ;  /* 0x000000000f087348 */ /* 0x000fea0003c00000 */
[----:B------:R0:W1:Y:S02]  /*332e0*/  SHFL.IDX P6, R14, R13, R12, R11 ;  /* 0x0000000c0d0e7389 */ /* 0x00006400000c000b */
[----:B01----:R-:W-:Y:S01]  /*332f0*/  ENDCOLLECTIVE ;  /* 0x000000000000791b */ /* 0x003fe20003800000 */
.L_x_3507:
[----:B------:R-:W-:Y:S05]  /*33300*/  BRA `(.L_x_3508) ;  /* 0xfffffdb000487947 */ /* 0x000fea000383ffff */
.L_x_3189:
[----:B------:R-:W-:Y:S01]  /*33310*/  BSSY B1, `(.L_x_3509) ;  /* 0x0000008000017945 */ /* 0x000fe20003800000 */
[----:B------:R-:W-:Y:S01]  /*33320*/  IMAD.MOV.U32 R13, RZ, RZ, R48 ;  /* 0x000000ffff0d7224 */ /* 0x000fe200078e0030 */
[----:B------:R-:W-:Y:S01]  /*33330*/  MOV R15, 0xffffffff ;  /* 0xffffffff000f7802 */ /* 0x000fe20000000f00 */
[----:B------:R-:W-:Y:S02]  /*33340*/  IMAD.MOV.U32 R12, RZ, RZ, 0x3 ;  /* 0x00000003ff0c7424 */ /* 0x000fe400078e00ff */
[----:B------:R-:W-:-:S07]  /*33350*/  IMAD.MOV.U32 R11, RZ, RZ, 0x181f ;  /* 0x0000181fff0b7424 */ /* 0x000fce00078e00ff */
[----:B01--45:R-:W-:Y:S05]  /*33360*/  WARPSYNC.COLLECTIVE R15, `(.L_x_3510) ;  /* 0x000000000f087348 */ /* 0x033fea0003c00000 */
[----:B----4-:R2:W3:Y:S02]  /*33370*/  SHFL.IDX P6, R14, R13, R12, R11 ;  /* 0x0000000c0d0e7389 */ /* 0x0104e400000c000b */
[----:B0123-5:R-:W-:Y:S01]  /*33380*/  ENDCOLLECTIVE ;  /* 0x000000000000791b */ /* 0x02ffe20003800000 */
.L_x_3510:
[----:B------:R-:W-:Y:S05]  /*33390*/  BSYNC B1 ;  /* 0x0000000000017941 */ /* 0x000fea0003800000 */
.L_x_3509:
        /* <DEDUP_REMOVED lines=8> */
.L_x_3511:
[----:B------:R-:W-:Y:S01]  /*33420*/  IMAD.MOV.U32 R13, RZ, RZ, R37 ;  /* 0x000000ffff0d7224 */ /* 0x000fe200078e0025 */
[----:B------:R-:W-:-:S07]  /*33430*/  MOV R5, R14 ;  /* 0x0000000e00057202 */ /* 0x000fce0000000f00 */
[----:B------:R-:W-:Y:S05]  /*33440*/  WARPSYNC.COLLECTIVE R15, `(.L_x_3512) ;  /* 0x000000000f087348 */ /* 0x000fea0003c00000 */
[----:B------:R0:W1:Y:S02]  /*33450*/  SHFL.IDX P6, R14, R13, R12, R11 ;  /* 0x0000000c0d0e7389 */ /* 0x00006400000c000b */
[----:B01----:R-:W-:Y:S01]  /*33460*/  ENDCOLLECTIVE ;  /* 0x000000000000791b */ /* 0x003fe20003800000 */
.L_x_3512:
[----:B------:R-:W-:Y:S02]  /*33470*/  IMAD.MOV.U32 R13, RZ, RZ, R49 ;  /* 0x000000ffff0d7224 */ /* 0x000fe400078e0031 */
[----:B------:R-:W-:-:S07]  /*33480*/  IMAD.MOV.U32 R37, RZ, RZ, R14 ;  /* 0x000000ffff257224 */ /* 0x000fce00078e000e */
[----:B------:R-:W-:Y:S05]  /*33490*/  WARPSYNC.COLLECTIVE R15, `(.L_x_3513) ;  /* 0x000000000f087348 */ /* 0x000fea0003c00000 */
[----:B------:R0:W1:Y:S02]  /*334a0*/  SHFL.IDX P6, R14, R13, R12, R11 ;  /* 0x0000000c0d0e7389 */ /* 0x00006400000c000b */
[----:B01----:R-:W-:Y:S01]  /*334b0*/  ENDCOLLECTIVE ;  /* 0x000000000000791b */ /* 0x003fe20003800000 */
.L_x_3513:
[----:B------:R-:W-:Y:S01]  /*334c0*/  IMAD.MOV.U32 R49, RZ, RZ, R14 ;  /* 0x000000ffff317224 */ /* 0x000fe200078e000e */
[----:B------:R-:W-:Y:S06]  /*334d0*/  BRA `(.L_x_3514) ;  /* 0xfffffdb000647947 */ /* 0x000fec000383ffff */
.L_x_3193:
[----:B------:R0:W0:Y:S02]  /*334e0*/  SYNCS.PHASECHK.TRANS64.TRYWAIT P0, [R23+URZ+0x38800], R50 ;  /* 0x03880032170075a7 */ /* 0x000024000800017f */
[----:B0-----:R-:W-:Y:S05]  /*334f0*/  @!P0 NANOSLEEP.SYNCS 0x989680 ;  /* 0x009896800000895d */ /* 0x001fea0003900000 */
[----:B------:R-:W0:Y:S02]  /*33500*/  @!P0 SYNCS.PHASECHK.TRANS64 P0, [R23+URZ+0x38800], R50 ;  /* 0x03880032170085a7 */ /* 0x000e24000800007f */
[----:B0-----:R-:W-:Y:S05]  /*33510*/  @!P0 BRA `(.L_x_3193) ;  /* 0xfffffffc00f08947 */ /* 0x001fea000383ffff */
[----:B------:R-:W-:Y:S05]  /*33520*/  BRA `(.L_x_3515) ;  /* 0xfffffdb000e87947 */ /* 0x000fea000383ffff */
.L_x_3209:
[----:B------:R-:W0:Y:S01]  /*33530*/  LDC R3, c[0x0][0x3f4] ;  /* 0x0000fd00ff037b82 */ /* 0x000e220000000800 */
        /* <DEDUP_REMOVED lines=8> */
.L_x_3517:
[----:B------:R-:W-:Y:S05]  /*335c0*/  BSYNC B1 ;  /* 0x0000000000017941 */ /* 0x000fea0003800000 */
.L_x_3516:
[----:B------:R0:W5:Y:S01]  /*335d0*/  LDL R8, [R1+0x48] ;  /* 0x0000480001087983 */ /* 0x0001620000100800 */
[----:B------:R-:W-:Y:S01]  /*335e0*/  IMAD.MOV.U32 R13, RZ, RZ, R55 ;  /* 0x000000ffff0d7224 */ /* 0x000fe200078e0037 */
[----:B------:R-:W-:Y:S01]  /*335f0*/  MOV R11, 0x181f ;  /* 0x0000181f000b7802 */ /* 0x000fe20000000f00 */
[----:B------:R-:W-:Y:S01]  /*33600*/  IMAD.MOV.U32 R12, RZ, RZ, RZ ;  /* 0x000000ffff0c7224 */ /* 0x000fe200078e00ff */
[----:B------:R-:W-:Y:S01]  /*33610*/  ISETP.GE.AND P0, PT, R16, R3, PT ;  /* 0x000000031000720c */ /* 0x000fe20003f06270 */
[----:B------:R-:W-:Y:S02]  /*33620*/  IMAD.MOV.U32 R15, RZ, RZ, -0x1 ;  /* 0xffffffffff0f7424 */ /* 0x000fe400078e00ff */
[----:B------:R-:W-:-:S10]  /*33630*/  IMAD.MOV.U32 R5, RZ, RZ, R14 ;  /* 0x000000ffff057224 */ /* 0x000fd400078e000e */
[----:B0----5:R-:W-:Y:S05]  /*33640*/  WARPSYNC.COLLECTIVE R15, `(.L_x_3518) ;  /* 0x000000000f087348 */ /* 0x021fea0003c00000 */
[----:B------:R1:W2:Y:S02]  /*33650*/  SHFL.IDX P6, R14, R13, R12, R11 ;  /* 0x0000000c0d0e7389 */ /* 0x0002a400000c000b */
[----:B012--5:R-:W-:Y:S01]  /*33660*/  ENDCOLLECTIVE ;  /* 0x000000000000791b */ /* 0x027fe20003800000 */
.L_x_3518:
[----:B------:R-:W-:Y:S02]  /*33670*/  IMAD.MOV.U32 R13, RZ, RZ, R57 ;  /* 0x000000ffff0d7224 */ /* 0x000fe400078e0039 */
[----:B------:R-:W-:-:S07]  /*33680*/  IMAD.MOV.U32 R7, RZ, RZ, R14 ;  /* 0x000000ffff077224 */ /* 0x000fce00078e000e */
[----:B------:R-:W-:Y:S05]  /*33690*/  WARPSYNC.COLLECTIVE R15, `(.L_x_3519) ;  /* 0x000000000f087348 */ /* 0x000fea0003c00000 */
[----:B------:R0:W1:Y:S02]  /*336a0*/  SHFL.IDX P6, R14, R13, R12, R11 ;  /* 0x0000000c0d0e7389 */ /* 0x00006400000c000b */
[----:B01----:R-:W-:Y:S01]  /*336b0*/  ENDCOLLECTIVE ;  /* 0x000000000000791b */ /* 0x003fe20003800000 */
.L_x_3519:
[----:B------:R-:W-:Y:S02]  /*336c0*/  IMAD.MOV.U32 R13, RZ, RZ, R59 ;  /* 0x000000ffff0d7224 */ /* 0x000fe400078e003b */
[----:B------:R-:W-:-:S07]  /*336d0*/  IMAD.MOV.U32 R9, RZ, RZ, R14 ;  /* 0x000000ffff097224 */ /* 0x000fce00078e000e */
[----:B------:R-:W-:Y:S05]  /*336e0*/  WARPSYNC.COLLECTIVE R15, `(.L_x_3520) ;  /* 0x000000000f087348 */ /* 0x000fea0003c00000 */
[----:B------:R0:W1:Y:S02]  /*336f0*/  SHFL.IDX P6, R14, R13, R12, R11 ;  /* 0x0000000c0d0e7389 */ /* 0x00006400000c000b */
[----:B01----:R-:W-:Y:S01]  /*33700*/  ENDCOLLECTIVE ;  /* 0x000000000000791b */ /* 0x003fe20003800000 */
.L_x_3520:
[----:B------:R-:W-:-:S05]  /*33710*/  IMAD R37, R8, R37, RZ ;  /* 0x0000002508257224 */ /* 0x000fca00078e02ff */
[----:B------:R-:W-:-:S13]  /*33720*/  ISETP.GE.OR P1, PT, R10, R37, P0 ;  /* 0x000000250a00720c */ /* 0x000fda0000726670 */
[C---:B------:R-:W-:Y:S02]  /*33730*/  @!P1 IADD3 R4, P2, R16.reuse, R7, RZ ;  /* 0x0000000710049210 */ /* 0x040fe40007f5e0ff */
[----:B------:R-:W-:Y:S02]  /*33740*/  @!P1 IADD3 R24, P3, R16, R14, RZ ;  /* 0x0000000e10189210 */ /* 0x000fe40007f7e0ff */
[----:B------:R-:W-:-:S03]  /*33750*/  @!P1 IADD3.X R5, R5, R17, RZ, P2, !PT ;  /* 0x0000001105059210 */ /* 0x000fc600017fe4ff */
[----:B------:R-:W-:-:S03]  /*33760*/  @!P1 IMAD.X R25, R9, 0x1, R17, P3 ;  /* 0x0000000109199824 */ /* 0x000fc600018e0611 */
[----:B------:R-:W5:Y:S04]  /*33770*/  @!P1 LD.E.128 R4, desc[UR46][R4.64] ;  /* 0x0000002e04049980 */ /* 0x000f68000c101d00 */
[----:B------:R-:W5:Y:S01]  /*33780*/  @!P1 LD.E.128 R24, desc[UR46][R24.64] ;  /* 0x0000002e18189980 */ /* 0x000f62000c101d00 */
[----:B------:R-:W-:Y:S01]  /*33790*/  IMAD.MOV.U32 R13, RZ, RZ, R53 ;  /* 0x000000ffff0d7224 */ /* 0x000fe200078e0035 */
[----:B------:R-:W-:Y:S01]  /*337a0*/  CS2R R44, SRZ ;  /* 0x00000000002c7805 */ /* 0x000fe2000001ff00 */
[----:B------:R-:W-:Y:S01]  /*337b0*/  IMAD.MOV.U32 R12, RZ, RZ, 0x1 ;  /* 0x00000001ff0c7424 */ /* 0x000fe200078e00ff */
[----:B------:R-:W-:Y:S02]  /*337c0*/  CS2R R46, SRZ ;  /* 0x00000000002e7805 */ /* 0x000fe4000001ff00 */
[----:B------:R-:W-:-:S02]  /*337d0*/  CS2R R48, SRZ ;  /* 0x0000000000307805 */ /* 0x000fc4000001ff00 */
[----:B------:R-:W-:-:S07]  /*337e0*/  CS2R R50, SRZ ;  /* 0x0000000000327805 */ /* 0x000fce000001ff00 */
[----:B-----5:R-:W-:Y:S05]  /*337f0*/  WARPSYNC.COLLECTIVE R15, `(.L_x_3521) ;  /* 0x000000000f087348 */ /* 0x020fea0003c00000 */
[----:B------:R0:W1:Y:S02]  /*33800*/  SHFL.IDX P6, R14, R13, R12, R11 ;  /* 0x0000000c0d0e7389 */ /* 0x00006400000c000b */
[----:B01---5:R-:W-:Y:S01]  /*33810*/  ENDCOLLECTIVE ;  /* 0x000000000000791b */ /* 0x023fe20003800000 */
.L_x_3521:
[----:B------:R-:W-:Y:S02]  /*33820*/  IMAD.MOV.U32 R13, RZ, RZ, R55 ;  /* 0x000000ffff0d7224 */ /* 0x000fe400078e0037 */
[----:B------:R-:W-:-:S07]  /*33830*/  IMAD.MOV.U32 R9, RZ, RZ, R14 ;  /* 0x000000ffff097224 */ /* 0x000fce00078e000e */
[----:B------:R-:W-:Y:S05]  /*33840*/  WARPSYNC.COLLECTIVE R15, `(.L_x_3522) ;  /* 0x000000000f087348 */ /* 0x000fea0003c00000 */
[----:B------:R0:W1:Y:S02]  /*33850*/  SHFL.IDX P6, R14, R13, R12, R11 ;  /* 0x0000000c0d0e7389 */ /* 0x00006400000c000b */
[----:B01----:R-:W-:Y:S01]  /*33860*/  ENDCOLLECTIVE ;  /* 0x000000000000791b */ /* 0x003fe20003800000 */
.L_x_3522:
[----:B------:R-:W-:Y:S01]  /*33870*/  IMAD.MOV.U32 R13, RZ, RZ, R57 ;  /* 0x000000ffff0d7224 */ /* 0x000fe200078e0039 */
[----:B------:R-:W-:-:S07]  /*33880*/  MOV R21, R14 ;  /* 0x0000000e00157202 */ /* 0x000fce0000000f00 */
[----:B------:R-:W-:Y:S05]  /*33890*/  WARPSYNC.COLLECTIVE R15, `(.L_x_3523) ;  /* 0x000000000f087348 */ /* 0x000fea0003c00000 */
[----:B------:R0:W1:Y:S02]  /*338a0*/  SHFL.IDX P6, R14, R13, R12, R11 ;  /* 0x0000000c0d0e7389 */ /* 0x00006400000c000b */
[----:B01----:R-:W-:Y:S01]  /*338b0*/  ENDCOLLECTIVE ;  /* 0x000000000000791b */ /* 0x003fe20003800000 */
.L_x_3523:
[----:B------:R-:W-:Y:S02]  /*338c0*/  IMAD.MOV.U32 R13, RZ, RZ, R59 ;  /* 0x000000ffff0d7224 */ /* 0x000fe400078e003b */
[----:B------:R-:W-:-:S07]  /*338d0*/  IMAD.MOV.U32 R33, RZ, RZ, R14 ;  /* 0x000000ffff217224 */ /* 0x000fce00078e000e */
[----:B------:R-:W-:Y:S05]  /*338e0*/  WARPSYNC.COLLECTIVE R15, `(.L_x_3524) ;  /* 0x000000000f087348 */ /* 0x000fea0003c00000 */
[----:B------:R0:W1:Y:S02]  /*338f0*/  SHFL.IDX P6, R14, R13, R12, R11 ;  /* 0x0000000c0d0e7389 */ /* 0x00006400000c000b */
[----:B01----:R-:W-:Y:S01]  /*33900*/  ENDCOLLECTIVE ;  /* 0x000000000000791b */ /* 0x003fe20003800000 */
.L_x_3524:
[----:B------:R-:W-:Y:S01]  /*33910*/  @!P1 IMAD.MOV.U32 R44, RZ, RZ, R4 ;  /* 0x000000ffff2c9224 */ /* 0x000fe200078e0004 */
[----:B------:R-:W-:Y:S01]  /*33920*/  @!P1 MOV R46, R6 ;  /* 0x00000006002e9202 */ /* 0x000fe20000000f00 */
[----:B------:R-:W-:Y:S01]  /*33930*/  @!P1 IMAD.MOV.U32 R45, RZ, RZ, R5 ;  /* 0x000000ffff2d9224 */ /* 0x000fe200078e0005 */
[----:B------:R-:W-:Y:S01]  /*33940*/  CS2R R4, SRZ ;  /* 0x0000000000047805 */ /* 0x000fe2000001ff00 */
[----:B------:R-:W-:Y:S02]  /*33950*/  @!P1 IMAD.MOV.U32 R47, RZ, RZ, R7 ;  /* 0x000000ffff2f9224 */ /* 0x000fe400078e0007 */
[----:B------:R-:W-:Y:S02]  /*33960*/  @!P1 IMAD.MOV.U32 R48, RZ, RZ, R24 ;  /* 0x000000ffff309224 */ /* 0x000fe400078e0018 */
[----:B------:R-:W-:Y:S02]  /*33970*/  @!P1 IMAD.MOV.U32 R49, RZ, RZ, R25 ;  /* 0x000000ffff319224 */ /* 0x000fe400078e0019 */
[----:B------:R-:W-:-:S02]  /*33980*/  @!P1 IMAD.MOV.U32 R50, RZ, RZ, R26 ;  /* 0x000000ffff329224 */ /* 0x000fc400078e001a */
[----:B------:R-:W-:Y:S01]  /*33990*/  @!P1 IMAD.MOV.U32 R51, RZ, RZ, R27 ;  /* 0x000000ffff339224 */ /* 0x000fe200078e001b */
[----:B------:R-:W-:Y:S06]  /*339a0*/  BRA `(.L_x_3525) ;  /* 0xfffffdf000747947 */ /* 0x000fec000383ffff */
.L_x_3212:
[----:B------:R-:W-:Y:S01]  /*339b0*/  BSSY B1, `(.L_x_3526) ;  /* 0x0000008000017945 */ /* 0x000fe20003800000 */
[----:B------:R-:W-:Y:S01]  /*339c0*/  MOV R13, R53 ;  /* 0x00000035000d7202 */ /* 0x000fe20000000f00 */
[----:B------:R-:W-:Y:S02]  /*339d0*/  IMAD.MOV.U32 R12, RZ, RZ, 0x2 ;  /* 0x00000002ff0c7424 */ /* 0x000fe400078e00ff */
[----:B------:R-:W-:Y:S02]  /*339e0*/  IMAD.MOV.U32 R11, RZ, RZ, 0x181f ;  /* 0x0000181fff0b7424 */ /* 0x000fe400078e00ff */
[----:B------:R-:W-:-:S07]  /*339f0*/  IMAD.MOV.U32 R15, RZ, RZ, -0x1 ;  /* 0xffffffffff0f7424 */ /* 0x000fce00078e00ff */
[----:B-----5:R-:W-:Y:S05]  /*33a00*/  WARPSYNC.COLLECTIVE R15, `(.L_x_3527) ;  /* 0x000000000f087348 */ /* 0x020fea0003c00000 */
[----:B------:R0:W1:Y:S02]  /*33a10*/  SHFL.IDX P6, R14, R13, R12, R11 ;  /* 0x0000000c0d0e7389 */ /* 0x00006400000c000b */
[----:B01---5:R-:W-:Y:S01]  /*33a20*/  ENDCOLLECTIVE ;  /* 0x000000000000791b */ /* 0x023fe20003800000 */
.L_x_3527:
[----:B------:R-:W-:Y:S05]  /*33a30*/  BSYNC B1 ;  /* 0x0000000000017941 */ /* 0x000fea0003800000 */
.L_x_3526:
[----:B------:R-:W-:Y:S01]  /*33a40*/  IMAD.MOV.U32 R13, RZ, RZ, R55 ;  /* 0x000000ffff0d7224 */ /* 0x000fe200078e0037 */
[----:B------:R-:W-:Y:S01]  /*33a50*/  MOV R12, 0x2 ;  /* 0x00000002000c7802 */ /* 0x000fe20000000f00 */
[----:B------:R-:W-:Y:S02]  /*33a60*/  IMAD.MOV.U32 R11, RZ, RZ, 0x181f ;  /* 0x0000181fff0b7424 */ /* 0x000fe400078e00ff */
[----:B------:R-:W-:Y:S02]  /*33a70*/  IMAD.MOV.U32 R15, RZ, RZ, -0x1 ;  /* 0xffffffffff0f7424 */ /* 0x000fe400078e00ff */
[----:B------:R-:W-:Y:S02]  /*33a80*/  IMAD.MOV.U32 R9, RZ, RZ, R14 ;  /* 0x000000ffff097224 */ /* 0x000fe400078e000e */
[----:B------:R-:W-:-:S07]  /*33a90*/  VIADD R8, R10, 0x40 ;  /* 0x000000400a087836 */ /* 0x000fce0000000000 */
[----:B------:R-:W-:Y:S05]  /*33aa0*/  WARPSYNC.COLLECTIVE R15, `(.L_x_3528) ;  /* 0x000000000f087348 */ /* 0x000fea0003c00000 */
[----:B------:R0:W1:Y:S02]  /*33ab0*/  SHFL.IDX P6, R14, R13, R12, R11 ;  /* 0x0000000c0d0e7389 */ /* 0x00006400000c000b */
[----:B01----:R-:W-:Y:S01]  /*33ac0*/  ENDCOLLECTIVE ;  /* 0x000000000000791b */ /* 0x003fe20003800000 */
.L_x_3528:
[----:B------:R-:W-:Y:S01]  /*33ad0*/  ISETP.GE.OR P1, PT, R8, R37, P0 ;  /* 0x000000250800720c */ /* 0x000fe20000726670 */
[----:B------:R-:W-:Y:S02]  /*33ae0*/  IMAD.MOV.U32 R13, RZ, RZ, R57 ;  /* 0x000000ffff0d7224 */ /* 0x000fe400078e0039 */
[----:B------:R-:W-:-:S10]  /*33af0*/  IMAD.MOV.U32 R21, RZ, RZ, R14 ;  /* 0x000000ffff157224 */ /* 0x000fd400078e000e */
[----:B------:R-:W-:Y:S05]  /*33b00*/  WARPSYNC.COLLECTIVE R15, `(.L_x_3529) ;  /* 0x000000000f087348 */ /* 0x000fea0003c00000 */
[----:B------:R0:W1:Y:S02]  /*33b10*/  SHFL.IDX P6, R14, R13, R12, R11 ;  /* 0x0000000c0d0e7389 */ /* 0x00006400000c000b */
[----:B01----:R-:W-:Y:S01]  /*33b20*/  ENDCOLLECTIVE ;  /* 0x000000000000791b */ /* 0x003fe20003800000 */
.L_x_3529:
[----:B------:R-:W-:-:S05]  /*33b30*/  @!P1 IADD3 R24, P2, R16, R21, RZ ;  /* 0x0000001510189210 */ /* 0x000fca0007f5e0ff */
[----:B------:R-:W-:Y:S01]  /*33b40*/  @!P1 IMAD.X R9, R9, 0x1, R17, P2 ;  /* 0x0000000109099824 */ /* 0x000fe200010e0611 */
[----:B------:R-:W-:Y:S01]  /*33b50*/  MOV R13, R59 ;  /* 0x0000003b000d7202 */ /* 0x000fe20000000f00 */
[----:B------:R-:W-:-:S07]  /*33b60*/  IMAD.MOV.U32 R25, RZ, RZ, R14 ;  /* 0x000000ffff197224 */ /* 0x000fce00078e000e */
[----:B------:R-:W-:Y:S05]  /*33b70*/  WARPSYNC.COLLECTIVE R15, `(.L_x_3530) ;  /* 0x000000000f087348 */ /* 0x000fea0003c00000 */
[----:B------:R0:W1:Y:S02]  /*33b80*/  SHFL.IDX P6, R14, R13, R12, R11 ;  /* 0x0000000c0d0e7389 */ /* 0x00006400000c000b */
[----:B01----:R-:W-:Y:S01]  /*33b90*/  ENDCOLLECTIVE ;  /* 0x000000000000791b */ /* 0x003fe20003800000 */
.L_x_3530:
[----:B------:R-:W-:-:S05]  /*33ba0*/  @!P1 IADD3 R32, P3, R16, R14, RZ ;  /* 0x0000000e10209210 */ /* 0x000fca0007f7e0ff */
[----:B------:R-:W-:Y:S02]  /*33bb0*/  @!P1 IMAD.X R33, R25, 0x1, R17, P3 ;  /* 0x0000000119219824 */ /* 0x000fe400018e0611 */
[----:B------:R-:W-:-:S04]  /*33bc0*/  @!P1 IMAD.MOV.U32 R25, RZ, RZ, R9 ;  /* 0x000000ffff199224 */ /* 0x000fc800078e0009 */
[----:B------:R-:W5:Y:S04]  /*33bd0*/  @!P1 LD.E.128 R32, desc[UR46][R32.64] ;  /* 0x0000002e20209980 */ /* 0x000f68000c101d00 */
[----:B------:R-:W5:Y:S01]  /*33be0*/  @!P1 LD.E.128 R24, desc[UR46][R24.64] ;  /* 0x0000002e18189980 */ /* 0x000f62000c101d00 */
[----:B------:R-:W-:Y:S01]  /*33bf0*/  IMAD.MOV.U32 R13, RZ, RZ, R53 ;  /* 0x000000ffff0d7224 */ /* 0x000fe200078e0035 */
[----:B------:R-:W-:-:S07]  /*33c00*/  MOV R12, 0x3 ;  /* 0x00000003000c7802 */ /* 0x000fce0000000f00 */
[----:B-----5:R-:W-:Y:S05]  /*33c10*/  WARPSYNC.COLLECTIVE R15, `(.L_x_3531) ;  /* 0x000000000f087348 */ /* 0x020fea0003c00000 */
[----:B------:R0:W1:Y:S02]  /*33c20*/  SHFL.IDX P6, R14, R13, R12, R11 ;  /* 0x0000000c0d0e7389 */ /* 0x00006400000c000b */
[----:B01---5:R-:W-:Y:S01]  /*33c30*/  ENDCOLLECTIVE ;  /* 0x000000000000791b */ /* 0x023fe20003800000 */
.L_x_3531:
[----:B------:R-:W-:Y:S02]  /*33c40*/  IMAD.MOV.U32 R13, RZ, RZ, R55 ;  /* 0x000000ffff0d7224 */ /* 0x000fe400078e0037 */
[----:B------:R-:W-:-:S07]  /*33c50*/  IMAD.MOV.U32 R53, RZ, RZ, R14 ;  /* 0x000000ffff357224 */ /* 0x000fce00078e000e */
[----:B------:R-:W-:Y:S05]  /*33c60*/  WARPSYNC.COLLECTIVE R15, `(.L_x_3532) ;  /* 0x000000000f087348 */ /* 0x000fea0003c00000 */
[----:B------:R0:W1:Y:S02]  /*33c70*/  SHFL.IDX P6, R14, R13, R12, R11 ;  /* 0x0000000c0d0e7389 */ /* 0x00006400000c000b */
[----:B01----:R-:W-:Y:S01]  /*33c80*/  ENDCOLLECTIVE ;  /* 0x000000000000791b */ /* 0x003fe20003800000 */
.L_x_3532:
[----:B------:R-:W-:Y:S02]  /*33c90*/  IMAD.MOV.U32 R13, RZ, RZ, R57 ;  /* 0x000000ffff0d7224 */ /* 0x000fe400078e0039 */
[----:B------:R-:W-:-:S07]  /*33ca0*/  IMAD.MOV.U32 R55, RZ, RZ, R14 ;  /* 0x000000ffff377224 */ /* 0x000fce00078e000e */
[----:B------:R-:W-:Y:S05]  /*33cb0*/  WARPSYNC.COLLECTIVE R15, `(.L_x_3533) ;  /* 0x000000000f087348 */ /* 0x000fea0003c00000 */
[----:B------:R0:W1:Y:S02]  /*33cc0*/  SHFL.IDX P6, R14, R13, R12, R11 ;  /* 0x0000000c0d0e7389 */ /* 0x00006400000c000b */
[----:B01----:R-:W-:Y:S01]  /*33cd0*/  ENDCOLLECTIVE ;  /* 0x000000000000791b */ /* 0x003fe20003800000 */
.L_x_3533:
[----:B------:R-:W-:Y:S01]  /*33ce0*/  MOV R13, R59 ;  /* 0x0000003b000d7202 */ /* 0x000fe20000000f00 */
[----:B------:R-:W-:-:S07]  /*33cf0*/  IMAD.MOV.U32 R57, RZ, RZ, R14 ;  /* 0x000000ffff397224 */ /* 0x000fce00078e000e */
[----:B------:R-:W-:Y:S05]  /*33d00*/  WARPSYNC.COLLECTIVE R15, `(.L_x_3534) ;  /* 0x000000000f087348 */ /* 0x000fea0003c00000 */
[----:B------:R0:W1:Y:S02]  /*33d10*/  SHFL.IDX P6, R14, R13, R12, R11 ;  /* 0x0000000c0d0e7389 */ /* 0x00006400000c000b */
[----:B01----:R-:W-:Y:S01]  /*33d20*/  ENDCOLLECTIVE ;  /* 0x000000000000791b */ /* 0x003fe20003800000 */
.L_x_3534:
[----:B------:R-:W-:Y:S02]  /*33d30*/  CS2R R20, SRZ ;  /* 0x0000000000147805 */ /* 0x000fe4000001ff00 */
[----:B------:R-:W-:Y:S02]  /*33d40*/  CS2R R38, SRZ ;  /* 0x0000000000267805 */ /* 0x000fe4000001ff00 */
[----:B------:R-:W-:Y:S02]  /*33d50*/  CS2R R40, SRZ ;  /* 0x0000000000287805 */ /* 0x000fe4000001ff00 */
[----:B------:R-:W-:Y:S02]  /*33d60*/  CS2R R42, SRZ ;  /* 0x00000000002a7805 */ /* 0x000fe4000001ff00 */
[----:B------:R-:W-:Y:S01]  /*33d70*/  CS2R R8, SRZ ;  /* 0x0000000000087805 */ /* 0x000fe2000001ff00 */
[----:B------:R-:W-:Y:S01]  /*33d80*/  IMAD.MOV.U32 R59, RZ, RZ, R14 ;  /* 0x000000ffff3b7224 */ /* 0x000fe200078e000e */
[----:B------:R-:W-:Y:S01]  /*33d90*/  @!P1 MOV R40, R32 ;  /* 0x0000002000289202 */ /* 0x000fe20000000f00 */
[----:B------:R-:W-:-:S02]  /*33da0*/  @!P1 IMAD.MOV.U32 R41, RZ, RZ, R33 ;  /* 0x000000ffff299224 */ /* 0x000fc400078e0021 */
[----:B------:R-:W-:Y:S02]  /*33db0*/  @!P1 IMAD.MOV.U32 R42, RZ, RZ, R34 ;  /* 0x000000ffff2a9224 */ /* 0x000fe400078e0022 */
[----:B------:R-:W-:Y:S02]  /*33dc0*/  @!P1 IMAD.MOV.U32 R20, RZ, RZ, R24 ;  /* 0x000000ffff149224 */ /* 0x000fe400078e0018 */
[----:B------:R-:W-:Y:S02]  /*33dd0*/  @!P1 IMAD.MOV.U32 R21, RZ, RZ, R25 ;  /* 0x000000ffff159224 */ /* 0x000fe400078e0019 */
[----:B------:R-:W-:Y:S02]  /*33de0*/  @!P1 IMAD.MOV.U32 R38, RZ, RZ, R26 ;  /* 0x000000ffff269224 */ /* 0x000fe400078e001a */
[----:B------:R-:W-:Y:S02]  /*33df0*/  @!P1 IMAD.MOV.U32 R39, RZ, RZ, R27 ;  /* 0x000000ffff279224 */ /* 0x000fe400078e001b */
[----:B------:R-:W-:Y:S01]  /*33e00*/  @!P1 IMAD.MOV.U32 R43, RZ, RZ, R35 ;  /* 0x000000ffff2b9224 */ /* 0x000fe200078e0023 */
[----:B------:R-:W-:Y:S06]  /*33e10*/  BRA `(.L_x_3535) ;  /* 0xfffffdf000207947 */ /* 0x000fec000383ffff */
.L_x_3216:
[----:B0-----:R0:W1:Y:S02]  /*33e20*/  SYNCS.PHASECHK.TRANS64.TRYWAIT P4, [R23+URZ+0x38800], R24 ;  /* 0x03880018170075a7 */ /* 0x001064000808017f */
[----:B-1----:R-:W-:Y:S05]  /*33e30*/  @!P4 NANOSLEEP.SYNCS 0x989680 ;  /* 0x009896800000c95d */ /* 0x002fea0003900000 */
[----:B------:R-:W1:Y:S02]  /*33e40*/  @!P4 SYNCS.PHASECHK.TRANS64 P4, [R23+URZ+0x38800], R24 ;  /* 0x038800181700c5a7 */ /* 0x000e64000808007f */
[----:B-1----:R-:W-:Y:S05]  /*33e50*/  @!P4 BRA `(.L_x_3216) ;  /* 0xfffffffc00f0c947 */ /* 0x002fea000383ffff */
[----:B------:R-:W-:Y:S05]  /*33e60*/  BRA `(.L_x_3536) ;  /* 0xfffffdf000987947 */ /* 0x000fea000383ffff */
.L_x_3226:
[----:B-1----:R1:W4:Y:S02]  /*33e70*/  SYNCS.PHASECHK.TRANS64.TRYWAIT P1, [R3+URZ+0x38830], R89 ;  /* 0x03883059030075a7 */ /* 0x002324000802017f */
[----:B----4-:R-:W-:Y:S05]  /*33e80*/  @!P1 NANOSLEEP.SYNCS 0x989680 ;  /* 0x009896800000995d */ /* 0x010fea0003900000 */
[----:B------:R-:W4:Y:S02]  /*33e90*/  @!P1 SYNCS.PHASECHK.TRANS64 P1, [R3+URZ+0x38830], R89 ;  /* 0x03883059030095a7 */ /* 0x000f24000802007f */
[----:B----4-:R-:W-:Y:S05]  /*33ea0*/  @!P1 BRA `(.L_x_3226) ;  /* 0xfffffffc00f09947 */ /* 0x010fea000383ffff */
[----:B------:R-:W-:Y:S05]  /*33eb0*/  BRA `(.L_x_3225) ;  /* 0xfffffe3400407947 */ /* 0x000fea000383ffff */
.L_x_3232:
[----:B-1----:R1:W2:Y:S02]  /*33ec0*/  SYNCS.PHASECHK.TRANS64.TRYWAIT P1, [R3+URZ+0x38850], R89 ;  /* 0x03885059030075a7 */ /* 0x0022a4000802017f */
[----:B--2---:R-:W-:Y:S05]  /*33ed0*/  @!P1 NANOSLEEP.SYNCS 0x989680 ;  /* 0x009896800000995d */ /* 0x004fea0003900000 */
[----:B------:R-:W2:Y:S02]  /*33ee0*/  @!P1 SYNCS.PHASECHK.TRANS64 P1, [R3+URZ+0x38850], R89 ;  /* 0x03885059030095a7 */ /* 0x000ea4000802007f */
[----:B--2---:R-:W-:Y:S05]  /*33ef0*/  @!P1 BRA `(.L_x_3232) ;  /* 0xfffffffc00f09947 */ /* 0x004fea000383ffff */
[----:B------:R-:W-:Y:S05]  /*33f00*/  BRA `(.L_x_3231) ;  /* 0xfffffe6000187947 */ /* 0x000fea000383ffff */
.L_x_3238:
[----:B-1----:R1:W2:Y:S02]  /*33f10*/  SYNCS.PHASECHK.TRANS64.TRYWAIT P1, [R6+URZ+0x38830], R7 ;  /* 0x03883007060075a7 */ /* 0x0022a4000802017f */
[----:B--2---:R-:W-:Y:S05]  /*33f20*/  @!P1 NANOSLEEP.SYNCS 0x989680 ;  /* 0x009896800000995d */ /* 0x004fea0003900000 */
[----:B------:R-:W2:Y:S02]  /*33f30*/  @!P1 SYNCS.PHASECHK.TRANS64 P1, [R6+URZ+0x38830], R7 ;  /* 0x03883007060095a7 */ /* 0x000ea4000802007f */
[----:B--2---:R-:W-:Y:S05]  /*33f40*/  @!P1 BRA `(.L_x_3238) ;  /* 0xfffffffc00f09947 */ /* 0x004fea000383ffff */
[----:B------:R-:W-:Y:S05]  /*33f50*/  BRA `(.L_x_3237) ;  /* 0xfffffe6400647947 */ /* 0x000fea000383ffff */
.L_x_3244:
[----:B-1----:R1:W2:Y:S02]  /*33f60*/  SYNCS.PHASECHK.TRANS64.TRYWAIT P1, [R6+URZ+0x38850], R7 ;  /* 0x03885007060075a7 */ /* 0x0022a4000802017f */
[----:B--2---:R-:W-:Y:S05]  /*33f70*/  @!P1 NANOSLEEP.SYNCS 0x989680 ;  /* 0x009896800000995d */ /* 0x004fea0003900000 */
[----:B------:R-:W2:Y:S02]  /*33f80*/  @!P1 SYNCS.PHASECHK.TRANS64 P1, [R6+URZ+0x38850], R7 ;  /* 0x03885007060095a7 */ /* 0x000ea4000802007f */
[----:B--2---:R-:W-:Y:S05]  /*33f90*/  @!P1 BRA `(.L_x_3244) ;  /* 0xfffffffc00f09947 */ /* 0x004fea000383ffff */
[----:B------:R-:W-:Y:S05]  /*33fa0*/  BRA `(.L_x_3243) ;  /* 0xfffffe9c00107947 */ /* 0x000fea000383ffff */
.L_x_3251:
[----:B-1----:R1:W2:Y:S02]  /*33fb0*/  SYNCS.PHASECHK.TRANS64.TRYWAIT P1, [R6+URZ+0x38830], R7 ;  /* 0x03883007060075a7 */ /* 0x0022a4000802017f */
[----:B--2---:R-:W-:Y:S05]  /*33fc0*/  @!P1 NANOSLEEP.SYNCS 0x989680 ;  /* 0x009896800000995d */ /* 0x004fea0003900000 */
[----:B------:R-:W2:Y:S02]  /*33fd0*/  @!P1 SYNCS.PHASECHK.TRANS64 P1, [R6+URZ+0x38830], R7 ;  /* 0x03883007060095a7 */ /* 0x000ea4000802007f */
[----:B--2---:R-:W-:Y:S05]  /*33fe0*/  @!P1 BRA `(.L_x_3251) ;  /* 0xfffffffc00f09947 */ /* 0x004fea000383ffff */
[----:B------:R-:W-:Y:S05]  /*33ff0*/  BRA `(.L_x_3250) ;  /* 0xfffffea000247947 */ /* 0x000fea000383ffff */
.L_x_3257:
[----:B--2---:R2:W3:Y:S02]  /*34000*/  SYNCS.PHASECHK.TRANS64.TRYWAIT P1, [R6+URZ+0x38850], R7 ;  /* 0x03885007060075a7 */ /* 0x0044e4000802017f */
[----:B---3--:R-:W-:Y:S05]  /*34010*/  @!P1 NANOSLEEP.SYNCS 0x989680 ;  /* 0x009896800000995d */ /* 0x008fea0003900000 */
[----:B------:R-:W3:Y:S02]  /*34020*/  @!P1 SYNCS.PHASECHK.TRANS64 P1, [R6+URZ+0x38850], R7 ;  /* 0x03885007060095a7 */ /* 0x000ee4000802007f */
[----:B---3--:R-:W-:Y:S05]  /*34030*/  @!P1 BRA `(.L_x_3257) ;  /* 0xfffffffc00f09947 */ /* 0x008fea000383ffff */
[----:B------:R-:W-:Y:S05]  /*34040*/  BRA `(.L_x_3256) ;  /* 0xfffffec800607947 */ /* 0x000fea000383ffff */
.L_x_3262:
[----:B-----5:R-:W-:Y:S01]  /*34050*/  IMAD.MOV.U32 R12, RZ, RZ, R0 ;  /* 0x000000ffff0c7224 */ /* 0x020fe200078e0000 */
[----:B------:R-:W-:Y:S01]  /*34060*/  MOV R15, 0xffffffff ;  /* 0xffffffff000f7802 */ /* 0x000fe20000000f00 */
[----:B------:R-:W-:Y:S01]  /*34070*/  IMAD.MOV.U32 R11, RZ, RZ, 0x1c1f ;  /* 0x00001c1fff0b7424 */ /* 0x000fe200078e00ff */
[----:B0-----:R-:W-:Y:S02]  /*34080*/  LOP3.LUT R2, R0, 0x2, RZ, 0x3c, !PT ;  /* 0x0000000200027812 */ /* 0x001fe400078e3cff */
[----:B------:R-:W-:-:S07]  /*34090*/  SEL R208, R6, R147, P0 ;  /* 0x0000009306d07207 */ /* 0x000fce0000000000 */
[----:B------:R-:W-:Y:S05]  /*340a0*/  WARPSYNC.COLLECTIVE R15, `(.L_x_3537) ;  /* 0x000000000f087348 */ /* 0x000fea0003c00000 */
[----:B------:R0:W1:Y:S02]  /*340b0*/  SHFL.IDX P6, R14, R13, R12, R11 ;  /* 0x0000000c0d0e7389 */ /* 0x00006400000c000b */
[----:B01----:R-:W-:Y:S01]  /*340c0*/  ENDCOLLECTIVE ;  /* 0x000000000000791b */ /* 0x003fe20003800000 */
.L_x_3537:
        /* <DEDUP_REMOVED lines=18> */
.L_x_3538:
        /* <DEDUP_REMOVED lines=18> */
.L_x_3539:
        /* <DEDUP_REMOVED lines=18> */
.L_x_3540:
        /* <DEDUP_REMOVED lines=18> */
.L_x_3541:
        /* <DEDUP_REMOVED lines=18> */
.L_x_3542:
        /* <DEDUP_REMOVED lines=18> */
.L_x_3543:
        /* <DEDUP_REMOVED lines=18> */
.L_x_3544:
        /* <DEDUP_REMOVED lines=18> */
.L_x_3545:
        /* <DEDUP_REMOVED lines=18> */
.L_x_3546:
        /* <DEDUP_REMOVED lines=18> */
.L_x_3547:
[----:B------:R-:W-:Y:S02]  /*34c10*/  SEL R204, R3, R6, P0 ;  /* 0x0000000603cc7207 */ /* 0x000fe40000000000 */
[----:B------:R-:W-:Y:S02]  /*34c20*/  SEL R205, R6, R3, P0 ;  /* 0x0000000306cd7207 */ /* 0x000fe40000000000 */
[----:B------:R-:W-:Y:S02]  /*34c30*/  SEL R202, R8, R9, P0 ;  /* 0x0000000908ca7207 */ /* 0x000fe40000000000 */
[----:B------:R-:W-:Y:S02]  /*34c40*/  SEL R203, R9, R8, P0 ;  /* 0x0000000809cb7207 */ /* 0x000fe40000000000 */
[----:B------:R-:W-:Y:S02]  /*34c50*/  SEL R200, R7, R10, P0 ;  /* 0x0000000a07c87207 */ /* 0x000fe40000000000 */
[----:B------:R-:W-:Y:S01]  /*34c60*/  SEL R201, R10, R7, P0 ;  /* 0x000000070ac97207 */ /* 0x000fe20000000000 */
[----:B------:R-:W-:-:S02]  /*34c70*/  IMAD.MOV.U32 R13, RZ, RZ, R40 ;  /* 0x000000ffff0d7224 */ /* 0x000fc400078e0028 */
[----:B------:R-:W-:-:S07]  /*34c80*/  IMAD.MOV.U32 R25, RZ, RZ, R14 ;  /* 0x000000ffff197224 */ /* 0x000fce00078e000e */
[----:B------:R-:W-:Y:S05]  /*34c90*/  WARPSYNC.COLLECTIVE R15, `(.L_x_3548) ;  /* 0x000000000f087348 */ /* 0x000fea0003c00000 */
[----:B------:R0:W1:Y:S02]  /*34ca0*/  SHFL.IDX P6, R14, R13, R12, R11 ;  /* 0x0000000c0d0e7389 */ /* 0x00006400000c000b */
[----:B01----:R-:W-:Y:S01]  /*34cb0*/  ENDCOLLECTIVE ;  /* 0x000000000000791b */ /* 0x003fe20003800000 */
.L_x_3548:
        /* <DEDUP_REMOVED lines=8> */
.L_x_3549:
[----:B------:R-:W-:Y:S02]  /*34d40*/  SEL R198, R20, R24, P0 ;  /* 0x0000001814c67207 */ /* 0x000fe40000000000 */
[----:B------:R-:W-:Y:S01]  /*34d50*/  SEL R199, R24, R20, P0 ;  /* 0x0000001418c77207 */ /* 0x000fe20000000000 */
[----:B------:R-:W-:Y:S02]  /*34d60*/  IMAD.MOV.U32 R13, RZ, RZ, R32 ;  /* 0x000000ffff0d7224 */ /* 0x000fe400078e0020 */
[----:B------:R-:W-:-:S07]  /*34d70*/  IMAD.MOV.U32 R43, RZ, RZ, R14 ;  /* 0x000000ffff2b7224 */ /* 0x000fce00078e000e */
[----:B------:R-:W-:Y:S05]  /*34d80*/  WARPSYNC.COLLECTIVE R15, `(.L_x_3550) ;  /* 0x000000000f087348 */ /* 0x000fea0003c00000 */
[----:B------:R0:W1:Y:S02]  /*34d90*/  SHFL.IDX P6, R14, R13, R12, R11 ;  /* 0x0000000c0d0e7389 */ /* 0x00006400000c000b */
[----:B01----:R-:W-:Y:S01]  /*34da0*/  ENDCOLLECTIVE ;  /* 0x000000000000791b */ /* 0x003fe20003800000 */
.L_x_3550:
[----:B------:R-:W-:Y:S01]  /*34db0*/  IMAD.MOV.U32 R13, RZ, RZ, R52 ;  /* 0x000000ffff0d7224 */ /* 0x000fe200078e0034 */
[----:B------:R-:W-:Y:S01]  /*34dc0*/  MOV R12, R2 ;  /* 0x00000002000c7202 */ /* 0x000fe20000000f00 */
[----:B------:R-:W-:-:S07]  /*34dd0*/  IMAD.MOV.U32 R32, RZ, RZ, R14 ;  /* 0x000000ffff207224 */ /* 0x000fce00078e000e */
[----:B------:R-:W-:Y:S05]  /*34de0*/  WARPSYNC.COLLECTIVE R15, `(.L_x_3551) ;  /* 0x000000000f087348 */ /* 0x000fea0003c00000 */
[----:B------:R0:W1:Y:S02]  /*34df0*/  SHFL.IDX P6, R14, R13, R12, R11 ;  /* 0x0000000c0d0e7389 */ /* 0x00006400000c000b */
[----:B01----:R-:W-:Y:S01]  /*34e00*/  ENDCOLLECTIVE ;  /* 0x000000000000791b */ /* 0x003fe20003800000 */
.L_x_3551:
[----:B------:R-:W-:Y:S02]  /*34e10*/  IMAD.MOV.U32 R13, RZ, RZ, R48 ;  /* 0x000000ffff0d7224 */ /* 0x000fe400078e0030 */
[----:B------:R-:W-:-:S07]  /*34e20*/  IMAD.MOV.U32 R52, RZ, RZ, R14 ;  /* 0x000000ffff347224 */ /* 0x000fce00078e000e */
[----:B------:R-:W-:Y:S05]  /*34e30*/  WARPSYNC.COLLECTIVE R15, `(.L_x_3552) ;  /* 0x000000000f087348 */ /* 0x000fea0003c00000 */
[----:B------:R0:W1:Y:S02]  /*34e40*/  SHFL.IDX P6, R14, R13, R12, R11 ;  /* 0x0000000c0d0e7389 */ /* 0x00006400000c000b */
[----:B01----:R-:W-:Y:S01]  /*34e50*/  ENDCOLLECTIVE ;  /* 0x000000000000791b */ /* 0x003fe20003800000 */
.L_x_3552:
        /* <DEDUP_REMOVED lines=8> */
.L_x_3553:
[----:B------:R-:W-:Y:S02]  /*34ee0*/  SEL R194, R32, R48, P0 ;  /* 0x0000003020c27207 */ /* 0x000fe40000000000 */
[----:B------:R-:W-:Y:S01]  /*34ef0*/  SEL R195, R48, R32, P0 ;  /* 0x0000002030c37207 */ /* 0x000fe20000000000 */
[----:B------:R-:W-:Y:S02]  /*34f00*/  IMAD.MOV.U32 R13, RZ, RZ, R31 ;  /* 0x000000ffff0d7224 */ /* 0x000fe400078e001f */
[----:B------:R-:W-:-:S07]  /*34f10*/  IMAD.MOV.U32 R42, RZ, RZ, R14 ;  /* 0x000000ffff2a7224 */ /* 0x000fce00078e000e */
[----:B------:R-:W-:Y:S05]  /*34f20*/  WARPSYNC.COLLECTIVE R15, `(.L_x_3554) ;  /* 0x000000000f087348 */ /* 0x000fea0003c00000 */
[----:B------:R0:W1:Y:S02]  /*34f30*/  SHFL.IDX P6, R14, R13, R12, R11 ;  /* 0x0000000c0d0e7389 */ /* 0x00006400000c000b */
[----:B01----:R-:W-:Y:S01]  /*34f40*/  ENDCOLLECTIVE ;  /* 0x000000000000791b */ /* 0x003fe20003800000 */
.L_x_3554:
[----:B------:R-:W-:Y:S01]  /*34f50*/  IMAD.MOV.U32 R13, RZ, RZ, R60 ;  /* 0x000000ffff0d7224 */ /* 0x000fe200078e003c */
[----:B------:R-:W-:Y:S01]  /*34f60*/  MOV R12, R2 ;  /* 0x00000002000c7202 */ /* 0x000fe20000000f00 */
[----:B------:R-:W-:-:S07]  /*34f70*/  IMAD.MOV.U32 R31, RZ, RZ, R14 ;  /* 0x000000ffff1f7224 */ /* 0x000fce00078e000e */
[----:B------:R-:W-:Y:S05]  /*34f80*/  WARPSYNC.COLLECTIVE R15, `(.L_x_3555) ;  /* 0x000000000f087348 */ /* 0x000fea0003c00000 */
[----:B------:R0:W1:Y:S02]  /*34f90*/  SHFL.IDX P6, R14, R13, R12, R11 ;  /* 0x0000000c0d0e7389 */ /* 0x00006400000c000b */
[----:B01----:R-:W-:Y:S01]  /*34fa0*/  ENDCOLLECTIVE ;  /* 0x000000000000791b */ /* 0x003fe20003800000 */
.L_x_3555:
[----:B------:R-:W-:Y:S02]  /*34fb0*/  IMAD.MOV.U32 R13, RZ, RZ, R30 ;  /* 0x000000ffff0d7224 */ /* 0x000fe400078e001e */
[----:B------:R-:W-:-:S07]  /*34fc0*/  IMAD.MOV.U32 R60, RZ, RZ, R14 ;  /* 0x000000ffff3c7224 */ /* 0x000fce00078e000e */
[----:B------:R-:W-:Y:S05]  /*34fd0*/  WARPSYNC.COLLECTIVE R15, `(.L_x_3556) ;  /* 0x000000000f087348 */ /* 0x000fea0003c00000 */
[----:B------:R0:W1:Y:S02]  /*34fe0*/  SHFL.IDX P6, R14, R13, R12, R11 ;  /* 0x0000000c0d0e7389 */ /* 0x00006400000c000b */
[----:B01----:R-:W-:Y:S01]  /*34ff0*/  ENDCOLLECTIVE ;  /* 0x000000000000791b */ /* 0x003fe20003800000 */
.L_x_3556:
        /* <DEDUP_REMOVED lines=8> */
.L_x_3557:
[----:B------:R-:W-:Y:S02]  /*35080*/  SEL R190, R31, R30, P0 ;  /* 0x0000001e1fbe7207 */ /* 0x000fe40000000000 */
[----:B------:R-:W-:Y:S01]  /*35090*/  SEL R191, R30, R31, P0 ;  /* 0x0000001f1ebf7207 */ /* 0x000fe20000000000 */
[----:B------:R-:W-:Y:S02]  /*350a0*/  IMAD.MOV.U32 R13, RZ, RZ, R29 ;  /* 0x000000ffff0d7224 */ /* 0x000fe400078e001d */
[----:B------:R-:W-:-:S07]  /*350b0*/  IMAD.MOV.U32 R41, RZ, RZ, R14 ;  /* 0x000000ffff297224 */ /* 0x000fce00078e000e */
[----:B------:R-:W-:Y:S05]  /*350c0*/  WARPSYNC.COLLECTIVE R15, `(.L_x_3558) ;  /* 0x000000000f087348 */ /* 0x000fea0003c00000 */
[----:B------:R0:W1:Y:S02]  /*350d0*/  SHFL.IDX P6, R14, R13, R12, R11 ;  /* 0x0000000c0d0e7389 */ /* 0x00006400000c000b */
[----:B01----:R-:W-:Y:S01]  /*350e0*/  ENDCOLLECTIVE ;  /* 0x000000000000791b */ /* 0x003fe20003800000 */
.L_x_3558:
[----:B------:R-:W-:Y:S01]  /*350f0*/  IMAD.MOV.U32 R13, RZ, RZ, R68 ;  /* 0x000000ffff0d7224 */ /* 0x000fe200078e0044 */
[----:B------:R-:W-:Y:S01]  /*35100*/  MOV R12, R2 ;  /* 0x00000002000c7202 */ /* 0x000fe20000000f00 */
[----:B------:R-:W-:-:S07]  /*35110*/  IMAD.MOV.U32 R29, RZ, RZ, R14 ;  /* 0x000000ffff1d7224 */ /* 0x000fce00078e000e */
[----:B------:R-:W-:Y:S05]  /*35120*/  WARPSYNC.COLLECTIVE R15, `(.L_x_3559) ;  /* 0x000000000f087348 */ /* 0x000fea0003c00000 */
[----:B------:R0:W1:Y:S02]  /*35130*/  SHFL.IDX P6, R14, R13, R12, R11 ;  /* 0x0000000c0d0e7389 */ /* 0x00006400000c000b */
[----:B01----:R-:W-:Y:S01]  /*35140*/  ENDCOLLECTIVE ;  /* 0x000000000000791b */ /* 0x003fe20003800000 */
.L_x_3559:
[----:B------:R-:W-:Y:S02]  /*35150*/  IMAD.MOV.U32 R13, RZ, RZ, R28 ;  /* 0x000000ffff0d7224 */ /* 0x000fe400078e001c */
[----:B------:R-:W-:-:S07]  /*35160*/  IMAD.MOV.U32 R68, RZ, RZ, R14 ;  /* 0x000000ffff447224 */ /* 0x000fce00078e000e */
[----:B------:R-:W-:Y:S05]  /*35170*/  WARPSYNC.COLLECTIVE R15, `(.L_x_3560) ;  /* 0x000000000f087348 */ /* 0x000fea0003c00000 */
[----:B------:R0:W1:Y:S02]  /*35180*/  SHFL.IDX P6, R14, R13, R12, R11 ;  /* 0x0000000c0d0e7389 */ /* 0x00006400000c000b */
[----:B01----:R-:W-:Y:S01]  /*35190*/  ENDCOLLECTIVE ;  /* 0x000000000000791b */ /* 0x003fe20003800000 */
.L_x_3560:
        /* <DEDUP_REMOVED lines=8> */
.L_x_3561:
[----:B------:R-:W-:Y:S02]  /*35220*/  SEL R187, R29, R28, P0 ;  /* 0x0000001c1dbb7207 */ /* 0x000fe40000000000 */
[----:B------:R-:W-:Y:S01]  /*35230*/  SEL R186, R28, R29, P0 ;  /* 0x0000001d1cba7207 */ /* 0x000fe20000000000 */
[----:B------:R-:W-:Y:S02]  /*35240*/  IMAD.MOV.U32 R13, RZ, RZ, R27 ;  /* 0x000000ffff0d7224 */ /* 0x000fe400078e001b */
[----:B------:R-:W-:-:S07]  /*35250*/  IMAD.MOV.U32 R37, RZ, RZ, R14 ;  /* 0x000000ffff257224 */ /* 0x000fce00078e000e */
[----:B------:R-:W-:Y:S05]  /*35260*/  WARPSYNC.COLLECTIVE R15, `(.L_x_3562) ;  /* 0x000000000f087348 */ /* 0x000fea0003c00000 */
[----:B------:R0:W1:Y:S02]  /*35270*/  SHFL.IDX P6, R14, R13, R12, R11 ;  /* 0x0000000c0d0e7389 */ /* 0x00006400000c000b */
[----:B01----:R-:W-:Y:S01]  /*35280*/  ENDCOLLECTIVE ;  /* 0x000000000000791b */ /* 0x003fe20003800000 */
.L_x_3562:
[----:B------:R-:W-:Y:S01]  /*35290*/  IMAD.MOV.U32 R13, RZ, RZ, R76 ;  /* 0x000000ffff0d7224 */ /* 0x000fe200078e004c */
[----:B------:R-:W-:Y:S01]  /*352a0*/  MOV R12, R2 ;  /* 0x00000002000c7202 */ /* 0x000fe20000000f00 */
[----:B------:R-:W-:-:S07]  /*352b0*/  IMAD.MOV.U32 R27, RZ, RZ, R14 ;  /* 0x000000ffff1b7224 */ /* 0x000fce00078e000e */
[----:B------:R-:W-:Y:S05]  /*352c0*/  WARPSYNC.COLLECTIVE R15, `(.L_x_3563) ;  /* 0x000000000f087348 */ /* 0x000fea0003c00000 */
[----:B------:R0:W1:Y:S02]  /*352d0*/  SHFL.IDX P6, R14, R13, R12, R11 ;  /* 0x0000000c0d0e7389 */ /* 0x00006400000c000b */
[----:B01----:R-:W-:Y:S01]  /*352e0*/  ENDCOLLECTIVE ;  /* 0x000000000000791b */ /* 0x003fe20003800000 */
.L_x_3563:
[----:B------:R-:W-:Y:S02]  /*352f0*/  IMAD.MOV.U32 R13, RZ, RZ, R26 ;  /* 0x000000ffff0d7224 */ /* 0x000fe400078e001a */
[----:B------:R-:W-:-:S07]  /*35300*/  IMAD.MOV.U32 R76, RZ, RZ, R14 ;  /* 0x000000ffff4c7224 */ /* 0x000fce00078e000e */
[----:B------:R-:W-:Y:S05]  /*35310*/  WARPSYNC.COLLECTIVE R15, `(.L_x_3564) ;  /* 0x000000000f087348 */ /* 0x000fea0003c00000 */
[----:B------:R0:W1:Y:S02]  /*35320*/  SHFL.IDX P6, R14, R13, R12, R11 ;  /* 0x0000000c0d0e7389 */ /* 0x00006400000c000b */
[----:B01----:R-:W-:Y:S01]  /*35330*/  ENDCOLLECTIVE ;  /* 0x000000000000791b */ /* 0x003fe20003800000 */
.L_x_3564:
        /* <DEDUP_REMOVED lines=8> */
.L_x_3565:
[----:B------:R-:W-:Y:S02]  /*353c0*/  SEL R183, R27, R26, P0 ;  /* 0x0000001a1bb77207 */ /* 0x000fe40000000000 */
[----:B------:R-:W-:Y:S01]  /*353d0*/  SEL R182, R26, R27, P0 ;  /* 0x0000001b1ab67207 */ /* 0x000fe20000000000 */
[----:B------:R-:W-:Y:S02]  /*353e0*/  IMAD.MOV.U32 R13, RZ, RZ, R36 ;  /* 0x000000ffff0d7224 */ /* 0x000fe400078e0024 */
[----:B------:R-:W-:-:S07]  /*353f0*/  IMAD.MOV.U32 R45, RZ, RZ, R14 ;  /* 0x000000ffff2d7224 */ /* 0x000fce00078e000e */
[----:B------:R-:W-:Y:S05]  /*35400*/  WARPSYNC.COLLECTIVE R15, `(.L_x_3566) ;  /* 0x000000000f087348 */ /* 0x000fea0003c00000 */
[----:B------:R0:W1:Y:S02]  /*35410*/  SHFL.IDX P6, R14, R13, R12, R11 ;  /* 0x0000000c0d0e7389 */ /* 0x00006400000c000b */
[----:B01----:R-:W-:Y:S01]  /*35420*/  ENDCOLLECTIVE ;  /* 0x000000000000791b */ /* 0x003fe20003800000 */
.L_x_3566:
[----:B------:R-:W-:Y:S01]  /*35430*/  IMAD.MOV.U32 R13, RZ, RZ, R84 ;  /* 0x000000ffff0d7224 */ /* 0x000fe200078e0054 */
[----:B------:R-:W-:Y:S01]  /*35440*/  MOV R12, R2 ;  /* 0x00000002000c7202 */ /* 0x000fe20000000f00 */
[----:B------:R-:W-:-:S07]  /*35450*/  IMAD.MOV.U32 R36, RZ, RZ, R14 ;  /* 0x000000ffff247224 */ /* 0x000fce00078e000e */
[----:B------:R-:W-:Y:S05]  /*35460*/  WARPSYNC.COLLECTIVE R15, `(.L_x_3567) ;  /* 0x000000000f087348 */ /* 0x000fea0003c00000 */
[----:B------:R0:W1:Y:S02]  /*35470*/  SHFL.IDX P6, R14, R13, R12, R11 ;  /* 0x0000000c0d0e7389 */ /* 0x00006400000c000b */
[----:B01----:R-:W-:Y:S01]  /*35480*/  ENDCOLLECTIVE ;  /* 0x000000000000791b */ /* 0x003fe20003800000 */
.L_x_3567:
[----:B------:R-:W-:Y:S02]  /*35490*/  IMAD.MOV.U32 R13, RZ, RZ, R80 ;  /* 0x000000ffff0d7224 */ /* 0x000fe400078e0050 */
[----:B------:R-:W-:-:S07]  /*354a0*/  IMAD.MOV.U32 R84, RZ, RZ, R14 ;  /* 0x000000ffff547224 */ /* 0x000fce00078e000e */
[----:B------:R-:W-:Y:S05]  /*354b0*/  WARPSYNC.COLLECTIVE R15, `(.L_x_3568) ;  /* 0x000000000f087348 */ /* 0x000fea0003c00000 */
[----:B------:R0:W1:Y:S02]  /*354c0*/  SHFL.IDX P6, R14, R13, R12, R11 ;  /* 0x0000000c0d0e7389 */ /* 0x00006400000c000b */
[----:B01----:R-:W-:Y:S01]  /*354d0*/  ENDCOLLECTIVE ;  /* 0x000000000000791b */ /* 0x003fe20003800000 */
.L_x_3568:
        /* <DEDUP_REMOVED lines=8> */
.L_x_3569:
[----:B------:R-:W-:Y:S02]  /*35560*/  SEL R179, R36, R80, P0 ;  /* 0x0000005024b37207 */ /* 0x000fe40000000000 */
[----:B------:R-:W-:Y:S01]  /*35570*/  SEL R178, R80, R36, P0 ;  /* 0x0000002450b27207 */ /* 0x000fe20000000000 */
[----:B------:R-:W-:Y:S02]  /*35580*/  IMAD.MOV.U32 R13, RZ, RZ, R46 ;  /* 0x000000ffff0d7224 */ /* 0x000fe400078e002e */
[----:B------:R-:W-:-:S07]  /*35590*/  IMAD.MOV.U32 R47, RZ, RZ, R14 ;  /* 0x000000ffff2f7224 */ /* 0x000fce00078e000e */
[----:B------:R-:W-:Y:S05]  /*355a0*/  WARPSYNC.COLLECTIVE R15, `(.L_x_3570) ;  /* 0x000000000f087348 */ /* 0x000fea0003c00000 */
[----:B------:R0:W1:Y:S02]  /*355b0*/  SHFL.IDX P6, R14, R13, R12, R11 ;  /* 0x0000000c0d0e7389 */ /* 0x00006400000c000b */
[----:B01----:R-:W-:Y:S01]  /*355c0*/  ENDCOLLECTIVE ;  /* 0x000000000000791b */ /* 0x003fe20003800000 */
.L_x_3570:
[----:B------:R-:W-:Y:S01]  /*355d0*/  IMAD.MOV.U32 R13, RZ, RZ, R92 ;  /* 0x000000ffff0d7224 */ /* 0x000fe200078e005c */
[----:B------:R-:W-:Y:S01]  /*355e0*/  MOV R12, R2 ;  /* 0x00000002000c7202 */ /* 0x000fe20000000f00 */
[----:B------:R-:W-:-:S07]  /*355f0*/  IMAD.MOV.U32 R46, RZ, RZ, R14 ;  /* 0x000000ffff2e7224 */ /* 0x000fce00078e000e */
[----:B------:R-:W-:Y:S05]  /*35600*/  WARPSYNC.COLLECTIVE R15, `(.L_x_3571) ;  /* 0x000000000f087348 */ /* 0x000fea0003c00000 */
[----:B------:R0:W1:Y:S02]  /*35610*/  SHFL.IDX P6, R14, R13, R12, R11 ;  /* 0x0000000c0d0e7389 */ /* 0x00006400000c000b */
[----:B01----:R-:W-:Y:S01]  /*35620*/  ENDCOLLECTIVE ;  /* 0x000000000000791b */ /* 0x003fe20003800000 */
.L_x_3571:
[----:B------:R-:W-:Y:S02]  /*35630*/  IMAD.MOV.U32 R13, RZ, RZ, R88 ;  /* 0x000000ffff0d7224 */ /* 0x000fe400078e0058 */
[----:B------:R-:W-:-:S07]  /*35640*/  IMAD.MOV.U32 R92, RZ, RZ, R14 ;  /* 0x000000ffff5c7224 */ /* 0x000fce00078e000e */
[----:B------:R-:W-:Y:S05]  /*35650*/  WARPSYNC.COLLECTIVE R15, `(.L_x_3572) ;  /* 0x000000000f087348 */ /* 0x000fea0003c00000 */
[----:B------:R0:W1:Y:S02]  /*35660*/  SHFL.IDX P6, R14, R13, R12, R11 ;  /* 0x0000000c0d0e7389 */ /* 0x00006400000c000b */
[----:B01----:R-:W-:Y:S01]  /*35670*/  ENDCOLLECTIVE ;  /* 0x000000000000791b */ /* 0x003fe20003800000 */
.L_x_3572:
        /* <DEDUP_REMOVED lines=8> */
.L_x_3573:
[----:B------:R-:W-:Y:S02]  /*35700*/  SEL R175, R46, R88, P0 ;  /* 0x000000582eaf7207 */ /* 0x000fe40000000000 */
[----:B------:R-:W-:Y:S01]  /*35710*/  SEL R174, R88, R46, P0 ;  /* 0x0000002e58ae7207 */ /* 0x000fe20000000000 */
[----:B------:R-:W-:Y:S02]  /*35720*/  IMAD.MOV.U32 R13, RZ, RZ, R49 ;  /* 0x000000ffff0d7224 */ /* 0x000fe400078e0031 */
[----:B------:R-:W-:-:S07]  /*35730*/  IMAD.MOV.U32 R50, RZ, RZ, R14 ;  /* 0x000000ffff327224 */ /* 0x000fce00078e000e */
[----:B------:R-:W-:Y:S05]  /*35740*/  WARPSYNC.COLLECTIVE R15, `(.L_x_3574) ;  /* 0x000000000f087348 */ /* 0x000fea0003c00000 */
[----:B------:R0:W1:Y:S02]  /*35750*/  SHFL.IDX P6, R14, R13, R12, R11 ;  /* 0x0000000c0d0e7389 */ /* 0x00006400000c000b */
[----:B01----:R-:W-:Y:S01]  /*35760*/  ENDCOLLECTIVE ;  /* 0x000000000000791b */ /* 0x003fe20003800000 */
.L_x_3574:
[----:B------:R-:W-:Y:S01]  /*35770*/  IMAD.MOV.U32 R13, RZ, RZ, R100 ;  /* 0x000000ffff0d7224 */ /* 0x000fe200078e0064 */
[----:B------:R-:W-:Y:S01]  /*35780*/  MOV R12, R2 ;  /* 0x00000002000c7202 */ /* 0x000fe20000000f00 */
[----:B------:R-:W-:-:S07]  /*35790*/  IMAD.MOV.U32 R49, RZ, RZ, R14 ;  /* 0x000000ffff317224 */ /* 0x000fce00078e000e */
[----:B------:R-:W-:Y:S05]  /*357a0*/  WARPSYNC.COLLECTIVE R15, `(.L_x_3575) ;  /* 0x000000000f087348 */ /* 0x000fea0003c00000 */
[----:B------:R0:W1:Y:S02]  /*357b0*/  SHFL.IDX P6, R14, R13, R12, R11 ;  /* 0x0000000c0d0e7389 */ /* 0x00006400000c000b */
[----:B01----:R-:W-:Y:S01]  /*357c0*/  ENDCOLLECTIVE ;  /* 0x000000000000791b */ /* 0x003fe20003800000 */
.L_x_3575:
[----:B------:R-:W-:Y:S02]  /*357d0*/  IMAD.MOV.U32 R13, RZ, RZ, R96 ;  /* 0x000000ffff0d7224 */ /* 0x000fe400078e0060 */
[----:B------:R-:W-:-:S07]  /*357e0*/  IMAD.MOV.U32 R100, RZ, RZ, R14 ;  /* 0x000000ffff647224 */ /* 0x000fce00078e000e */
[----:B------:R-:W-:Y:S05]  /*357f0*/  WARPSYNC.COLLECTIVE R15, `(.L_x_3576) ;  /* 0x000000000f087348 */ /* 0x000fea0003c00000 */
[----:B------:R0:W1:Y:S02]  /*35800*/  SHFL.IDX P6, R14, R13, R12, R11 ;  /* 0x0000000c0d0e7389 */ /* 0x00006400000c000b */
[----:B01----:R-:W-:Y:S01]  /*35810*/  ENDCOLLECTIVE ;  /* 0x000000000000791b */ /* 0x003fe20003800000 */
.L_x_3576:
        /* <DEDUP_REMOVED lines=8> */
.L_x_3577:
[----:B------:R-:W-:Y:S02]  /*358a0*/  SEL R171, R49, R96, P0 ;  /* 0x0000006031ab7207 */ /* 0x000fe40000000000 */
[----:B------:R-:W-:Y:S01]  /*358b0*/  SEL R170, R96, R49, P0 ;  /* 0x0000003160aa7207 */ /* 0x000fe20000000000 */
[----:B------:R-:W-:Y:S02]  /*358c0*/  IMAD.MOV.U32 R13, RZ, RZ, R51 ;  /* 0x000000ffff0d7224 */ /* 0x000fe400078e0033 */
[----:B------:R-:W-:-:S07]  /*358d0*/  IMAD.MOV.U32 R53, RZ, RZ, R14 ;  /* 0x000000ffff357224 */ /* 0x000fce00078e000e */
[----:B------:R-:W-:Y:S05]  /*358e0*/  WARPSYNC.COLLECTIVE R15, `(.L_x_3578) ;  /* 0x000000000f087348 */ /* 0x000fea0003c00000 */
[----:B------:R0:W1:Y:S02]  /*358f0*/  SHFL.IDX P6, R14, R13, R12, R11 ;  /* 0x0000000c0d0e7389 */ /* 0x00006400000c000b */
[----:B01----:R-:W-:Y:S01]  /*35900*/  ENDCOLLECTIVE ;  /* 0x000000000000791b */ /* 0x003fe20003800000 */
.L_x_3578:
[----:B------:R-:W-:Y:S01]  /*35910*/  IMAD.MOV.U32 R13, RZ, RZ, R108 ;  /* 0x000000ffff0d7224 */ /* 0x000fe200078e006c */
[----:B------:R-:W-:Y:S01]  /*35920*/  MOV R12, R2 ;  /* 0x00000002000c7202 */ /* 0x000fe20000000f00 */
[----:B------:R-:W-:-:S07]  /*35930*/  IMAD.MOV.U32 R51, RZ, RZ, R14 ;  /* 0x000000ffff337224 */ /* 0x000fce00078e000e */
[----:B------:R-:W-:Y:S05]  /*35940*/  WARPSYNC.COLLECTIVE R15, `(.L_x_3579) ;  /* 0x000000000f087348 */ /* 0x000fea0003c00000 */
[----:B------:R0:W1:Y:S02]  /*35950*/  SHFL.IDX P6, R14, R13, R12, R11 ;  /* 0x0000000c0d0e7389 */ /* 0x00006400000c000b */
[----:B01----:R-:W-:Y:S01]  /*35960*/  ENDCOLLECTIVE ;  /* 0x000000000000791b */ /* 0x003fe20003800000 */
.L_x_3579:
[----:B------:R-:W-:Y:S02]  /*35970*/  IMAD.MOV.U32 R13, RZ, RZ, R104 ;  /* 0x000000ffff0d7224 */ /* 0x000fe400078e0068 */
[----:B------:R-:W-:-:S07]  /*35980*/  IMAD.MOV.U32 R108, RZ, RZ, R14 ;  /* 0x000000ffff6c7224 */ /* 0x000fce00078e000e */
[----:B------:R-:W-:Y:S05]  /*35990*/  WARPSYNC.COLLECTIVE R15, `(.L_x_3580) ;  /* 0x000000000f087348 */ /* 0x000fea0003c00000 */
[----:B------:R0:W1:Y:S02]  /*359a0*/  SHFL.IDX P6, R14, R13, R12, R11 ;  /* 0x0000000c0d0e7389 */ /* 0x00006400000c000b */
[----:B01----:R-:W-:Y:S01]  /*359b0*/  ENDCOLLECTIVE ;  /* 0x000000000000791b */ /* 0x003fe20003800000 */
.L_x_3580:
        /* <DEDUP_REMOVED lines=8> */
.L_x_3581:
[----:B------:R-:W-:Y:S02]  /*35a40*/  SEL R147, R51, R104, P0 ;  /* 0x0000006833937207 */ /* 0x000fe40000000000 */
[----:B------:R-:W-:Y:S01]  /*35a50*/  SEL R104, R104, R51, P0 ;  /* 0x0000003368687207 */ /* 0x000fe20000000000 */
[----:B------:R-:W-:Y:S02]  /*35a60*/  IMAD.MOV.U32 R13, RZ, RZ, R54 ;  /* 0x000000ffff0d7224 */ /* 0x000fe400078e0036 */
[----:B------:R-:W-:-:S07]  /*35a70*/  IMAD.MOV.U32 R55, RZ, RZ, R14 ;  /* 0x000000ffff377224 */ /* 0x000fce00078e000e */
[----:B------:R-:W-:Y:S05]  /*35a80*/  WARPSYNC.COLLECTIVE R15, `(.L_x_3582) ;  /* 0x000000000f087348 */ /* 0x000fea0003c00000 */
[----:B------:R0:W1:Y:S02]  /*35a90*/  SHFL.IDX P6, R14, R13, R12, R11 ;  /* 0x0000000c0d0e7389 */ /* 0x00006400000c000b */
[----:B01----:R-:W-:Y:S01]  /*35aa0*/  ENDCOLLECTIVE ;  /* 0x000000000000791b */ /* 0x003fe20003800000 */
.L_x_3582:
[----:B------:R-:W-:Y:S01]  /*35ab0*/  IMAD.MOV.U32 R13, RZ, RZ, R116 ;  /* 0x000000ffff0d7224 */ /* 0x000fe200078e0074 */
[----:B------:R-:W-:Y:S01]  /*35ac0*/  MOV R12, R2 ;  /* 0x00000002000c7202 */ /* 0x000fe20000000f00 */
[----:B------:R-:W-:-:S07]  /*35ad0*/  IMAD.MOV.U32 R54, RZ, RZ, R14 ;  /* 0x000000ffff367224 */ /* 0x000fce00078e000e */
[----:B------:R-:W-:Y:S05]  /*35ae0*/  WARPSYNC.COLLECTIVE R15, `(.L_x_3583) ;  /* 0x000000000f087348 */ /* 0x000fea0003c00000 */
[----:B------:R0:W1:Y:S02]  /*35af0*/  SHFL.IDX P6, R14, R13, R12, R11 ;  /* 0x0000000c0d0e7389 */ /* 0x00006400000c000b */
[----:B01----:R-:W-:Y:S01]  /*35b00*/  ENDCOLLECTIVE ;  /* 0x000000000000791b */ /* 0x003fe20003800000 */
.L_x_3583:
[----:B------:R-:W-:Y:S02]  /*35b10*/  IMAD.MOV.U32 R13, RZ, RZ, R112 ;  /* 0x000000ffff0d7224 */ /* 0x000fe400078e0070 */
[----:B------:R-:W-:-:S07]  /*35b20*/  IMAD.MOV.U32 R116, RZ, RZ, R14 ;  /* 0x000000ffff747224 */ /* 0x000fce00078e000e */
[----:B------:R-:W-:Y:S05]  /*35b30*/  WARPSYNC.COLLECTIVE R15, `(.L_x_3584) ;  /* 0x000000000f087348 */ /* 0x000fea0003c00000 */
[----:B------:R0:W1:Y:S02]  /*35b40*/  SHFL.IDX P6, R14, R13, R12, R11 ;  /* 0x0000000c0d0e7389 */ /* 0x00006400000c000b */
[----:B01----:R-:W-:Y:S01]  /*35b50*/  ENDCOLLECTIVE ;  /* 0x000000000000791b */ /* 0x003fe20003800000 */
.L_x_3584:
        /* <DEDUP_REMOVED lines=8> */
.L_x_3585:
[----:B------:R-:W-:Y:S02]  /*35be0*/  SEL R3, R54, R112, P0 ;  /* 0x0000007036037207 */ /* 0x000fe40000000000 */
[----:B------:R-:W-:Y:S01]  /*35bf0*/  SEL R54, R112, R54, P0 ;  /* 0x0000003670367207 */ /* 0x000fe20000000000 */
[----:B------:R-:W-:Y:S02]  /*35c00*/  IMAD.MOV.U32 R13, RZ, RZ, R56 ;  /* 0x000000ffff0d7224 */ /* 0x000fe400078e0038 */
[----:B------:R-:W-:-:S07]  /*35c10*/  IMAD.MOV.U32 R57, RZ, RZ, R14 ;  /* 0x000000ffff397224 */ /* 0x000fce00078e000e */
[----:B------:R-:W-:Y:S05]  /*35c20*/  WARPSYNC.COLLECTIVE R15, `(.L_x_3586) ;  /* 0x000000000f087348 */ /* 0x000fea0003c00000 */
[----:B------:R0:W1:Y:S02]  /*35c30*/  SHFL.IDX P6, R14, R13, R12, R11 ;  /* 0x0000000c0d0e7389 */ /* 0x00006400000c000b */
[----:B01----:R-:W-:Y:S01]  /*35c40*/  ENDCOLLECTIVE ;  /* 0x000000000000791b */ /* 0x003fe20003800000 */
.L_x_3586:
[----:B------:R-:W-:Y:S01]  /*35c50*/  IMAD.MOV.U32 R13, RZ, RZ, R124 ;  /* 0x000000ffff0d7224 */ /* 0x000fe200078e007c */
[----:B------:R-:W-:Y:S01]  /*35c60*/  MOV R12, R2 ;  /* 0x00000002000c7202 */ /* 0x000fe20000000f00 */
[----:B------:R-:W-:-:S07]  /*35c70*/  IMAD.MOV.U32 R56, RZ, RZ, R14 ;  /* 0x000000ffff387224 */ /* 0x000fce00078e000e */
[----:B------:R-:W-:Y:S05]  /*35c80*/  WARPSYNC.COLLECTIVE R15, `(.L_x_3587) ;  /* 0x000000000f087348 */ /* 0x000fea0003c00000 */
[----:B------:R0:W1:Y:S02]  /*35c90*/  SHFL.IDX P6, R14, R13, R12, R11 ;  /* 0x0000000c0d0e7389 */ /* 0x00006400000c000b */
[----:B01----:R-:W-:Y:S01]  /*35ca0*/  ENDCOLLECTIVE ;  /* 0x000000000000791b */ /* 0x003fe20003800000 */
.L_x_3587:
[----:B------:R-:W-:Y:S02]  /*35cb0*/  IMAD.MOV.U32 R13, RZ, RZ, R120 ;  /* 0x000000ffff0d7224 */ /* 0x000fe400078e0078 */
[----:B------:R-:W-:-:S07]  /*35cc0*/  IMAD.MOV.U32 R124, RZ, RZ, R14 ;  /* 0x000000ffff7c7224 */ /* 0x000fce00078e000e */
[----:B------:R-:W-:Y:S05]  /*35cd0*/  WARPSYNC.COLLECTIVE R15, `(.L_x_3588) ;  /* 0x000000000f087348 */ /* 0x000fea0003c00000 */
[----:B------:R0:W1:Y:S02]  /*35ce0*/  SHFL.IDX P6, R14, R13, R12, R11 ;  /* 0x0000000c0d0e7389 */ /* 0x00006400000c000b */
[----:B01----:R-:W-:Y:S01]  /*35cf0*/  ENDCOLLECTIVE ;  /* 0x000000000000791b */ /* 0x003fe20003800000 */
.L_x_3588:
        /* <DEDUP_REMOVED lines=8> */
.L_x_3589:
[----:B------:R-:W-:Y:S02]  /*35d80*/  SEL R5, R56, R120, P0 ;  /* 0x0000007838057207 */ /* 0x000fe40000000000 */
[----:B------:R-:W-:Y:S01]  /*35d90*/  SEL R56, R120, R56, P0 ;  /* 0x0000003878387207 */ /* 0x000fe20000000000 */
[----:B------:R-:W-:Y:S02]  /*35da0*/  IMAD.MOV.U32 R13, RZ, RZ, R61 ;  /* 0x000000ffff0d7224 */ /* 0x000fe400078e003d */
[----:B------:R-:W-:-:S07]  /*35db0*/  IMAD.MOV.U32 R64, RZ, RZ, R14 ;  /* 0x000000ffff407224 */ /* 0x000fce00078e000e */
[----:B------:R-:W-:Y:S05]  /*35dc0*/  WARPSYNC.COLLECTIVE R15, `(.L_x_3590) ;  /* 0x000000000f087348 */ /* 0x000fea0003c00000 */
[----:B------:R0:W1:Y:S02]  /*35dd0*/  SHFL.IDX P6, R14, R13, R12, R11 ;  /* 0x0000000c0d0e7389 */ /* 0x00006400000c000b */
[----:B01----:R-:W-:Y:S01]  /*35de0*/  ENDCOLLECTIVE ;  /* 0x000000000000791b */ /* 0x003fe20003800000 */
.L_x_3590:
[----:B------:R-:W-:Y:S01]  /*35df0*/  IMAD.MOV.U32 R13, RZ, RZ, R132 ;  /* 0x000000ffff0d7224 */ /* 0x000fe200078e0084 */
[----:B------:R-:W-:Y:S01]  /*35e00*/  MOV R12, R2 ;  /* 0x00000002000c7202 */ /* 0x000fe20000000f00 */
[----:B------:R-:W-:-:S07]  /*35e10*/  IMAD.MOV.U32 R61, RZ, RZ, R14 ;  /* 0x000000ffff3d7224 */ /* 0x000fce00078e000e */
[----:B------:R-:W-:Y:S05]  /*35e20*/  WARPSYNC.COLLECTIVE R15, `(.L_x_3591) ;  /* 0x000000000f087348 */ /* 0x000fea0003c00000 */
[----:B------:R0:W1:Y:S02]  /*35e30*/  SHFL.IDX P6, R14, R13, R12, R11 ;  /* 0x0000000c0d0e7389 */ /* 0x00006400000c000b */
[----:B01----:R-:W-:Y:S01]  /*35e40*/  ENDCOLLECTIVE ;  /* 0x000000000000791b */ /* 0x003fe20003800000 */
.L_x_3591:
[----:B------:R-:W-:Y:S02]  /*35e50*/  IMAD.MOV.U32 R13, RZ, RZ, R128 ;  /* 0x000000ffff0d7224 */ /* 0x000fe400078e0080 */
[----:B------:R-:W-:-:S07]  /*35e60*/  IMAD.MOV.U32 R132, RZ, RZ, R14 ;  /* 0x000000ffff847224 */ /* 0x000fce00078e000e */
[----:B------:R-:W-:Y:S05]  /*35e70*/  WARPSYNC.COLLECTIVE R15, `(.L_x_3592) ;  /* 0x000000000f087348 */ /* 0x000fea0003c00000 */
[----:B------:R0:W1:Y:S02]  /*35e80*/  SHFL.IDX P6, R14, R13, R12, R11 ;  /* 0x0000000c0d0e7389 */ /* 0x00006400000c000b */
[----:B01----:R-:W-:Y:S01]  /*35e90*/  ENDCOLLECTIVE ;  /* 0x000000000000791b */ /* 0x003fe20003800000 */
.L_x_3592:
        /* <DEDUP_REMOVED lines=8> */
.L_x_3593:
[----:B------:R-:W-:Y:S02]  /*35f20*/  SEL R7, R61, R128, P0 ;  /* 0x000000803d077207 */ /* 0x000fe40000000000 */
[----:B------:R-:W-:Y:S01]  /*35f30*/  SEL R61, R128, R61, P0 ;  /* 0x0000003d803d7207 */ /* 0x000fe20000000000 */
[----:B------:R-:W-:Y:S02]  /*35f40*/  IMAD.MOV.U32 R13, RZ, RZ, R69 ;  /* 0x000000ffff0d7224 */ /* 0x000fe400078e0045 */
[----:B------:R-:W-:-:S07]  /*35f50*/  IMAD.MOV.U32 R72, RZ, RZ, R14 ;  /* 0x000000ffff487224 */ /* 0x000fce00078e000e */
[----:B------:R-:W-:Y:S05]  /*35f60*/  WARPSYNC.COLLECTIVE R15, `(.L_x_3594) ;  /* 0x000000000f087348 */ /* 0x000fea0003c00000 */
[----:B------:R0:W1:Y:S02]  /*35f70*/  SHFL.IDX P6, R14, R13, R12, R11 ;  /* 0x0000000c0d0e7389 */ /* 0x00006400000c000b */
[----:B01----:R-:W-:Y:S01]  /*35f80*/  ENDCOLLECTIVE ;  /* 0x000000000000791b */ /* 0x003fe20003800000 */
.L_x_3594:
[----:B------:R-:W-:Y:S01]  /*35f90*/  IMAD.MOV.U32 R13, RZ, RZ, R140 ;  /* 0x000000ffff0d7224 */ /* 0x000fe200078e008c */
[----:B------:R-:W-:Y:S01]  /*35fa0*/  MOV R12, R2 ;  /* 0x00000002000c7202 */ /* 0x000fe20000000f00 */
[----:B------:R-:W-:-:S07]  /*35fb0*/  IMAD.MOV.U32 R69, RZ, RZ, R14 ;  /* 0x000000ffff457224 */ /* 0x000fce00078e000e */
[----:B------:R-:W-:Y:S05]  /*35fc0*/  WARPSYNC.COLLECTIVE R15, `(.L_x_3595) ;  /* 0x000000000f087348 */ /* 0x000fea0003c00000 */
[----:B------:R0:W1:Y:S02]  /*35fd0*/  SHFL.IDX P6, R14, R13, R12, R11 ;  /* 0x0000000c0d0e7389 */ /* 0x00006400000c000b */
[----:B01----:R-:W-:Y:S01]  /*35fe0*/  ENDCOLLECTIVE ;  /* 0x000000000000791b */ /* 0x003fe20003800000 */
.L_x_3595:
[----:B------:R-:W-:Y:S02]  /*35ff0*/  IMAD.MOV.U32 R13, RZ, RZ, R136 ;  /* 0x000000ffff0d7224 */ /* 0x000fe400078e0088 */
[----:B------:R-:W-:-:S07]  /*36000*/  IMAD.MOV.U32 R140, RZ, RZ, R14 ;  /* 0x000000ffff8c7224 */ /* 0x000fce00078e000e */
[----:B------:R-:W-:Y:S05]  /*36010*/  WARPSYNC.COLLECTIVE R15, `(.L_x_3596) ;  /* 0x000000000f087348 */ /* 0x000fea0003c00000 */
[----:B------:R0:W1:Y:S02]  /*36020*/  SHFL.IDX P6, R14, R13, R12, R11 ;  /* 0x0000000c0d0e7389 */ /* 0x00006400000c000b */
[----:B01----:R-:W-:Y:S01]  /*36030*/  ENDCOLLECTIVE ;  /* 0x000000000000791b */ /* 0x003fe20003800000 */
.L_x_3596:
        /* <DEDUP_REMOVED lines=8> */
.L_x_3597:
[----:B------:R-:W-:Y:S02]  /*360c0*/  SEL R9, R69, R136, P0 ;  /* 0x0000008845097207 */ /* 0x000fe40000000000 */
[----:B------:R-:W-:Y:S01]  /*360d0*/  SEL R69, R136, R69, P0 ;  /* 0x0000004588457207 */ /* 0x000fe20000000000 */
[----:B------:R-:W-:Y:S02]  /*360e0*/  IMAD.MOV.U32 R13, RZ, RZ, R73 ;  /* 0x000000ffff0d7224 */ /* 0x000fe400078e0049 */
[----:B------:R-:W-:-:S07]  /*360f0*/  IMAD.MOV.U32 R77, RZ, RZ, R14 ;  /* 0x000000ffff4d7224 */ /* 0x000fce00078e000e */
[----:B------:R-:W-:Y:S05]  /*36100*/  WARPSYNC.COLLECTIVE R15, `(.L_x_3598) ;  /* 0x000000000f087348 */ /* 0x000fea0003c00000 */
[----:B------:R0:W1:Y:S02]  /*36110*/  SHFL.IDX P6, R14, R13, R12, R11 ;  /* 0x0000000c0d0e7389 */ /* 0x00006400000c000b */
[----:B01----:R-:W-:Y:S01]  /*36120*/  ENDCOLLECTIVE ;  /* 0x000000000000791b */ /* 0x003fe20003800000 */
.L_x_3598:
[----:B------:R-:W-:Y:S01]  /*36130*/  IMAD.MOV.U32 R13, RZ, RZ, R148 ;  /* 0x000000ffff0d7224 */ /* 0x000fe200078e0094 */
[----:B------:R-:W-:Y:S01]  /*36140*/  MOV R12, R2 ;  /* 0x00000002000c7202 */ /* 0x000fe20000000f00 */
[----:B------:R-:W-:-:S07]  /*36150*/  IMAD.MOV.U32 R73, RZ, RZ, R14 ;  /* 0x000000ffff497224 */ /* 0x000fce00078e000e */
[----:B------:R-:W-:Y:S05]  /*36160*/  WARPSYNC.COLLECTIVE R15, `(.L_x_3599) ;  /* 0x000000000f087348 */ /* 0x000fea0003c00000 */
[----:B------:R0:W1:Y:S02]  /*36170*/  SHFL.IDX P6, R14, R13, R12, R11 ;  /* 0x0000000c0d0e7389 */ /* 0x00006400000c000b */
[----:B01----:R-:W-:Y:S01]  /*36180*/  ENDCOLLECTIVE ;  /* 0x000000000000791b */ /* 0x003fe20003800000 */
.L_x_3599:
[----:B------:R-:W-:Y:S02]  /*36190*/  IMAD.MOV.U32 R13, RZ, RZ, R144 ;  /* 0x000000ffff0d7224 */ /* 0x000fe400078e0090 */
[----:B------:R-:W-:-:S07]  /*361a0*/  IMAD.MOV.U32 R148, RZ, RZ, R14 ;  /* 0x000000ffff947224 */ /* 0x000fce00078e000e */
[----:B------:R-:W-:Y:S05]  /*361b0*/  WARPSYNC.COLLECTIVE R15, `(.L_x_3600) ;  /* 0x000000000f087348 */ /* 0x000fea0003c00000 */
[----:B------:R0:W1:Y:S02]  /*361c0*/  SHFL.IDX P6, R14, R13, R12, R11 ;  /* 0x0000000c0d0e7389 */ /* 0x00006400000c000b */
[----:B01----:R-:W-:Y:S01]  /*361d0*/  ENDCOLLECTIVE ;  /* 0x000000000000791b */ /* 0x003fe20003800000 */
.L_x_3600:
        /* <DEDUP_REMOVED lines=8> */
.L_x_3601:
[----:B------:R-:W-:Y:S02]  /*36260*/  SEL R20, R73, R144, P0 ;  /* 0x0000009049147207 */ /* 0x000fe40000000000 */
[----:B------:R-:W-:Y:S01]  /*36270*/  SEL R73, R144, R73, P0 ;  /* 0x0000004990497207 */ /* 0x000fe20000000000 */
[----:B------:R-:W-:Y:S02]  /*36280*/  IMAD.MOV.U32 R13, RZ, RZ, R81 ;  /* 0x000000ffff0d7224 */ /* 0x000fe400078e0051 */
[----:B------:R-:W-:-:S07]  /*36290*/  IMAD.MOV.U32 R65, RZ, RZ, R14 ;  /* 0x000000ffff417224 */ /* 0x000fce00078e000e */
[----:B------:R-:W-:Y:S05]  /*362a0*/  WARPSYNC.COLLECTIVE R15, `(.L_x_3602) ;  /* 0x000000000f087348 */ /* 0x000fea0003c00000 */
[----:B------:R0:W1:Y:S02]  /*362b0*/  SHFL.IDX P6, R14, R13, R12, R11 ;  /* 0x0000000c0d0e7389 */ /* 0x00006400000c000b */
[----:B01----:R-:W-:Y:S01]  /*362c0*/  ENDCOLLECTIVE ;  /* 0x000000000000791b */ /* 0x003fe20003800000 */
.L_x_3602:
[----:B------:R-:W-:Y:S01]  /*362d0*/  IMAD.MOV.U32 R13, RZ, RZ, R146 ;  /* 0x000000ffff0d7224 */ /* 0x000fe200078e0092 */
[----:B------:R-:W-:Y:S01]  /*362e0*/  MOV R12, R2 ;  /* 0x00000002000c7202 */ /* 0x000fe20000000f00 */
[----:B------:R-:W-:-:S07]  /*362f0*/  IMAD.MOV.U32 R81, RZ, RZ, R14 ;  /* 0x000000ffff517224 */ /* 0x000fce00078e000e */
[----:B------:R-:W-:Y:S05]  /*36300*/  WARPSYNC.COLLECTIVE R15, `(.L_x_3603) ;  /* 0x000000000f087348 */ /* 0x000fea0003c00000 */
[----:B------:R0:W1:Y:S02]  /*36310*/  SHFL.IDX P6, R14, R13, R12, R11 ;  /* 0x0000000c0d0e7389 */ /* 0x00006400000c000b */
[----:B01----:R-:W-:Y:S01]  /*36320*/  ENDCOLLECTIVE ;  /* 0x000000000000791b */ /* 0x003fe20003800000 */
.L_x_3603:
[----:B------:R-:W-:Y:S02]  /*36330*/  IMAD.MOV.U32 R13, RZ, RZ, R159 ;  /* 0x000000ffff0d7224 */ /* 0x000fe400078e009f */
[----:B------:R-:W-:-:S07]  /*36340*/  IMAD.MOV.U32 R146, RZ, RZ, R14 ;  /* 0x000000ffff927224 */ /* 0x000fce00078e000e */
[----:B------:R-:W-:Y:S05]  /*36350*/  WARPSYNC.COLLECTIVE R15, `(.L_x_3604) ;  /* 0x000000000f087348 */ /* 0x000fea0003c00000 */
[----:B------:R0:W1:Y:S02]  /*36360*/  SHFL.IDX P6, R14, R13, R12, R11 ;  /* 0x0000000c0d0e7389 */ /* 0x00006400000c000b */
[----:B01----:R-:W-:Y:S01]  /*36370*/  ENDCOLLECTIVE ;  /* 0x000000000000791b */ /* 0x003fe20003800000 */
.L_x_3604:
        /* <DEDUP_REMOVED lines=8> */
.L_x_3605:
[----:B------:R-:W-:Y:S02]  /*36400*/  SEL R24, R81, R159, P0 ;  /* 0x0000009f51187207 */ /* 0x000fe40000000000 */
[----:B------:R-:W-:Y:S01]  /*36410*/  SEL R81, R159, R81, P0 ;  /* 0x000000519f517207 */ /* 0x000fe20000000000 */
[----:B------:R-:W-:Y:S02]  /*36420*/  IMAD.MOV.U32 R13, RZ, RZ, R109 ;  /* 0x000000ffff0d7224 */ /* 0x000fe400078e006d */
[----:B------:R-:W-:-:S07]  /*36430*/  IMAD.MOV.U32 R85, RZ, RZ, R14 ;  /* 0x000000ffff557224 */ /* 0x000fce00078e000e */
[----:B------:R-:W-:Y:S05]  /*36440*/  WARPSYNC.COLLECTIVE R15, `(.L_x_3606) ;  /* 0x000000000f087348 */ /* 0x000fea0003c00000 */
[----:B------:R0:W1:Y:S02]  /*36450*/  SHFL.IDX P6, R14, R13, R12, R11 ;  /* 0x0000000c0d0e7389 */ /* 0x00006400000c000b */
[----:B01----:R-:W-:Y:S01]  /*36460*/  ENDCOLLECTIVE ;  /* 0x000000000000791b */ /* 0x003fe20003800000 */
.L_x_3606:
[----:B------:R-:W-:Y:S01]  /*36470*/  IMAD.MOV.U32 R13, RZ, RZ, R154 ;  /* 0x000000ffff0d7224 */ /* 0x000fe200078e009a */
[----:B------:R-:W-:Y:S01]  /*36480*/  MOV R12, R2 ;  /* 0x00000002000c7202 */ /* 0x000fe20000000f00 */
[----:B------:R-:W-:-:S07]  /*36490*/  IMAD.MOV.U32 R40, RZ, RZ, R14 ;  /* 0x000000ffff287224 */ /* 0x000fce00078e000e */
[----:B------:R-:W-:Y:S05]  /*364a0*/  WARPSYNC.COLLECTIVE R15, `(.L_x_3607) ;  /* 0x000000000f087348 */ /* 0x000fea0003c00000 */
[----:B------:R0:W1:Y:S02]  /*364b0*/  SHFL.IDX P6, R14, R13, R12, R11 ;  /* 0x0000000c0d0e7389 */ /* 0x00006400000c000b */
[----:B01----:R-:W-:Y:S01]  /*364c0*/  ENDCOLLECTIVE ;  /* 0x000000000000791b */ /* 0x003fe20003800000 */
.L_x_3607:
[----:B------:R-:W-:Y:S02]  /*364d0*/  IMAD.MOV.U32 R13, RZ, RZ, R153 ;  /* 0x000000ffff0d7224 */ /* 0x000fe400078e0099 */
[----:B------:R-:W-:-:S07]  /*364e0*/  IMAD.MOV.U32 R154, RZ, RZ, R14 ;  /* 0x000000ffff9a7224 */ /* 0x000fce00078e000e */
[----:B------:R-:W-:Y:S05]  /*364f0*/  WARPSYNC.COLLECTIVE R15, `(.L_x_3608) ;  /* 0x000000000f087348 */ /* 0x000fea0003c00000 */
[----:B------:R0:W1:Y:S02]  /*36500*/  SHFL.IDX P6, R14, R13, R12, R11 ;  /* 0x0000000c0d0e7389 */ /* 0x00006400000c000b */
[----:B01----:R-:W-:Y:S01]  /*36510*/  ENDCOLLECTIVE ;  /* 0x000000000000791b */ /* 0x003fe20003800000 */
.L_x_3608:
        /* <DEDUP_REMOVED lines=8> */
.L_x_3609:
[----:B------:R-:W-:Y:S02]  /*365a0*/  SEL R26, R40, R44, P0 ;  /* 0x0000002c281a7207 */ /* 0x000fe40000000000 */
[----:B------:R-:W-:Y:S01]  /*365b0*/  SEL R44, R44, R40, P0 ;  /* 0x000000282c2c7207 */ /* 0x000fe20000000000 */
[----:B------:R-:W-:Y:S02]  /*365c0*/  IMAD.MOV.U32 R13, RZ, RZ, R89 ;  /* 0x000000ffff0d7224 */ /* 0x000fe400078e0059 */
[----:B------:R-:W-:-:S07]  /*365d0*/  IMAD.MOV.U32 R93, RZ, RZ, R14 ;  /* 0x000000ffff5d7224 */ /* 0x000fce00078e000e */
[----:B------:R-:W-:Y:S05]  /*365e0*/  WARPSYNC.COLLECTIVE R15, `(.L_x_3610) ;  /* 0x000000000f087348 */ /* 0x000fea0003c00000 */
[----:B------:R0:W1:Y:S02]  /*365f0*/  SHFL.IDX P6, R14, R13, R12, R11 ;  /* 0x0000000c0d0e7389 */ /* 0x00006400000c000b */
[----:B01----:R-:W-:Y:S01]  /*36600*/  ENDCOLLECTIVE ;  /* 0x000000000000791b */ /* 0x003fe20003800000 */
.L_x_3610:
[----:B------:R-:W-:Y:S01]  /*36610*/  IMAD.MOV.U32 R13, RZ, RZ, R156 ;  /* 0x000000ffff0d7224 */ /* 0x000fe200078e009c */
[----:B------:R-:W-:Y:S01]  /*36620*/  MOV R12, R2 ;  /* 0x00000002000c7202 */ /* 0x000fe20000000f00 */
[----:B------:R-:W-:-:S07]  /*36630*/  IMAD.MOV.U32 R109, RZ, RZ, R14 ;  /* 0x000000ffff6d7224 */ /* 0x000fce00078e000e */
[----:B------:R-:W-:Y:S05]  /*36640*/  WARPSYNC.COLLECTIVE R15, `(.L_x_3611) ;  /* 0x000000000f087348 */ /* 0x000fea0003c00000 */
[----:B------:R0:W1:Y:S02]  /*36650*/  SHFL.IDX P6, R14, R13, R12, R11 ;  /* 0x0000000c0d0e7389 */ /* 0x00006400000c000b */
[----:B01----:R-:W-:Y:S01]  /*36660*/  ENDCOLLECTIVE ;  /* 0x000000000000791b */ /* 0x003fe20003800000 */
.L_x_3611:
[----:B------:R-:W-:Y:S02]  /*36670*/  IMAD.MOV.U32 R13, RZ, RZ, R155 ;  /* 0x000000ffff0d7224 */ /* 0x000fe400078e009b */
[----:B------:R-:W-:-:S07]  /*36680*/  IMAD.MOV.U32 R156, RZ, RZ, R14 ;  /* 0x000000ffff9c7224 */ /* 0x000fce00078e000e */
[----:B------:R-:W-:Y:S05]  /*36690*/  WARPSYNC.COLLECTIVE R15, `(.L_x_3612) ;  /* 0x000000000f087348 */ /* 0x000fea0003c00000 */
[----:B------:R0:W1:Y:S02]  /*366a0*/  SHFL.IDX P6, R14, R13, R12, R11 ;  /* 0x0000000c0d0e7389 */ /* 0x00006400000c000b */
[----:B01----:R-:W-:Y:S01]  /*366b0*/  ENDCOLLECTIVE ;  /* 0x000000000000791b */ /* 0x003fe20003800000 */
.L_x_3612:
        /* <DEDUP_REMOVED lines=8> */
.L_x_3613:
[----:B------:R-:W-:Y:S02]  /*36740*/  SEL R32, R109, R89, P0 ;  /* 0x000000596d207207 */ /* 0x000fe40000000000 */
[----:B------:R-:W-:Y:S01]  /*36750*/  SEL R89, R89, R109, P0 ;  /* 0x0000006d59597207 */ /* 0x000fe20000000000 */
[----:B------:R-:W-:Y:S02]  /*36760*/  IMAD.MOV.U32 R13, RZ, RZ, R97 ;  /* 0x000000ffff0d7224 */ /* 0x000fe400078e0061 */
[----:B------:R-:W-:-:S07]  /*36770*/  IMAD.MOV.U32 R101, RZ, RZ, R14 ;  /* 0x000000ffff657224 */ /* 0x000fce00078e000e */
[----:B------:R-:W-:Y:S05]  /*36780*/  WARPSYNC.COLLECTIVE R15, `(.L_x_3614) ;  /* 0x000000000f087348 */ /* 0x000fea0003c00000 */
[----:B------:R0:W1:Y:S02]  /*36790*/  SHFL.IDX P6, R14, R13, R12, R11 ;  /* 0x0000000c0d0e7389 */ /* 0x00006400000c000b */
[----:B01----:R-:W-:Y:S01]  /*367a0*/  ENDCOLLECTIVE ;  /* 0x000000000000791b */ /* 0x003fe20003800000 */
.L_x_3614:
[----:B------:R-:W-:Y:S01]  /*367b0*/  IMAD.MOV.U32 R13, RZ, RZ, R158 ;  /* 0x000000ffff0d7224 */ /* 0x000fe200078e009e */
[----:B------:R-:W-:Y:S01]  /*367c0*/  MOV R12, R2 ;  /* 0x00000002000c7202 */ /* 0x000fe20000000f00 */
[----:B------:R-:W-:-:S07]  /*367d0*/  IMAD.MOV.U32 R97, RZ, RZ, R14 ;  /* 0x000000ffff617224 */ /* 0x000fce00078e000e */
[----:B------:R-:W-:Y:S05]  /*367e0*/  WARPSYNC.COLLECTIVE R15, `(.L_x_3615) ;  /* 0x000000000f087348 */ /* 0x000fea0003c00000 */
[----:B------:R0:W1:Y:S02]  /*367f0*/  SHFL.IDX P6, R14, R13, R12, R11 ;  /* 0x0000000c0d0e7389 */ /* 0x00006400000c000b */
[----:B01----:R-:W-:Y:S01]  /*36800*/  ENDCOLLECTIVE ;  /* 0x000000000000791b */ /* 0x003fe20003800000 */
.L_x_3615:
[----:B------:R-:W-:Y:S02]  /*36810*/  IMAD.MOV.U32 R13, RZ, RZ, R157 ;  /* 0x000000ffff0d7224 */ /* 0x000fe400078e009d */
[----:B------:R-:W-:-:S07]  /*36820*/  IMAD.MOV.U32 R158, RZ, RZ, R14 ;  /* 0x000000ffff9e7224 */ /* 0x000fce00078e000e */
[----:B------:R-:W-:Y:S05]  /*36830*/  WARPSYNC.COLLECTIVE R15, `(.L_x_3616) ;  /* 0x000000000f087348 */ /* 0x000fea0003c00000 */
[----:B------:R0:W1:Y:S02]  /*36840*/  SHFL.IDX P6, R14, R13, R12, R11 ;  /* 0x0000000c0d0e7389 */ /* 0x00006400000c000b */
[----:B01----:R-:W-:Y:S01]  /*36850*/  ENDCOLLECTIVE ;  /* 0x000000000000791b */ /* 0x003fe20003800000 */
.L_x_3616:
        /* <DEDUP_REMOVED lines=8> */
.L_x_3617:
[----:B------:R-:W-:Y:S02]  /*368e0*/  SEL R37, R97, R157, P0 ;  /* 0x0000009d61257207 */ /* 0x000fe40000000000 */
[----:B------:R-:W-:Y:S01]  /*368f0*/  SEL R97, R157, R97, P0 ;  /* 0x000000619d617207 */ /* 0x000fe20000000000 */
[----:B------:R-:W-:Y:S02]  /*36900*/  IMAD.MOV.U32 R13, RZ, RZ, R105 ;  /* 0x000000ffff0d7224 */ /* 0x000fe400078e0069 */
[----:B------:R-:W-:-:S07]  /*36910*/  IMAD.MOV.U32 R58, RZ, RZ, R14 ;  /* 0x000000ffff3a7224 */ /* 0x000fce00078e000e */
[----:B------:R-:W-:Y:S05]  /*36920*/  WARPSYNC.COLLECTIVE R15, `(.L_x_3618) ;  /* 0x000000000f087348 */ /* 0x000fea0003c00000 */
[----:B------:R0:W1:Y:S02]  /*36930*/  SHFL.IDX P6, R14, R13, R12, R11 ;  /* 0x0000000c0d0e7389 */ /* 0x00006400000c000b */
[----:B01----:R-:W-:Y:S01]  /*36940*/  ENDCOLLECTIVE ;  /* 0x000000000000791b */ /* 0x003fe20003800000 */
.L_x_3618:
[----:B------:R-:W-:Y:S01]  /*36950*/  IMAD.MOV.U32 R13, RZ, RZ, R62 ;  /* 0x000000ffff0d7224 */ /* 0x000fe200078e003e */
[----:B------:R-:W-:Y:S01]  /*36960*/  MOV R12, R2 ;  /* 0x00000002000c7202 */ /* 0x000fe20000000f00 */
[----:B------:R-:W-:-:S07]  /*36970*/  IMAD.MOV.U32 R105, RZ, RZ, R14 ;  /* 0x000000ffff697224 */ /* 0x000fce00078e000e */
[----:B------:R-:W-:Y:S05]  /*36980*/  WARPSYNC.COLLECTIVE R15, `(.L_x_3619) ;  /* 0x000000000f087348 */ /* 0x000fea0003c00000 */
[----:B------:R0:W1:Y:S02]  /*36990*/  SHFL.IDX P6, R14, R13, R12, R11 ;  /* 0x0000000c0d0e7389 */ /* 0x00006400000c000b */
[----:B01----:R-:W-:Y:S01]  /*369a0*/  ENDCOLLECTIVE ;  /* 0x000000000000791b */ /* 0x003fe20003800000 */
.L_x_3619:
[----:B------:R-:W-:Y:S02]  /*369b0*/  IMAD.MOV.U32 R13, RZ, RZ, R59 ;  /* 0x000000ffff0d7224 */ /* 0x000fe400078e003b */
[----:B------:R-:W-:-:S07]  /*369c0*/  IMAD.MOV.U32 R62, RZ, RZ, R14 ;  /* 0x000000ffff3e7224 */ /* 0x000fce00078e000e */
[----:B------:R-:W-:Y:S05]  /*369d0*/  WARPSYNC.COLLECTIVE R15, `(.L_x_3620) ;  /* 0x000000000f087348 */ /* 0x000fea0003c00000 */
[----:B------:R0:W1:Y:S02]  /*369e0*/  SHFL.IDX P6, R14, R13, R12, R11 ;  /* 0x0000000c0d0e7389 */ /* 0x00006400000c000b */
[----:B01----:R-:W-:Y:S01]  /*369f0*/  ENDCOLLECTIVE ;  /* 0x000000000000791b */ /* 0x003fe20003800000 */
.L_x_3620:
        /* <DEDUP_REMOVED lines=8> */
.L_x_3621:
[----:B------:R-:W-:Y:S02]  /*36a80*/  SEL R46, R105, R59, P0 ;  /* 0x0000003b692e7207 */ /* 0x000fe40000000000 */
[----:B------:R-:W-:Y:S01]  /*36a90*/  SEL R59, R59, R105, P0 ;  /* 0x000000693b3b7207 */ /* 0x000fe20000000000 */
[----:B------:R-:W-:Y:S02]  /*36aa0*/  IMAD.MOV.U32 R13, RZ, RZ, R117 ;  /* 0x000000ffff0d7224 */ /* 0x000fe400078e0075 */
[----:B------:R-:W-:-:S07]  /*36ab0*/  IMAD.MOV.U32 R121, RZ, RZ, R14 ;  /* 0x000000ffff797224 */ /* 0x000fce00078e000e */
[----:B------:R-:W-:Y:S05]  /*36ac0*/  WARPSYNC.COLLECTIVE R15, `(.L_x_3622) ;  /* 0x000000000f087348 */ /* 0x000fea0003c00000 */
[----:B------:R0:W1:Y:S02]  /*36ad0*/  SHFL.IDX P6, R14, R13, R12, R11 ;  /* 0x0000000c0d0e7389 */ /* 0x00006400000c000b */
[----:B01----:R-:W-:Y:S01]  /*36ae0*/  ENDCOLLECTIVE ;  /* 0x000000000000791b */ /* 0x003fe20003800000 */
.L_x_3622:
[----:B------:R-:W-:Y:S01]  /*36af0*/  IMAD.MOV.U32 R13, RZ, RZ, R70 ;  /* 0x000000ffff0d7224 */ /* 0x000fe200078e0046 */
[----:B------:R-:W-:Y:S01]  /*36b00*/  MOV R12, R2 ;  /* 0x00000002000c7202 */ /* 0x000fe20000000f00 */
[----:B------:R-:W-:-:S07]  /*36b10*/  IMAD.MOV.U32 R117, RZ, RZ, R14 ;  /* 0x000000ffff757224 */ /* 0x000fce00078e000e */
[----:B------:R-:W-:Y:S05]  /*36b20*/  WARPSYNC.COLLECTIVE R15, `(.L_x_3623) ;  /* 0x000000000f087348 */ /* 0x000fea0003c00000 */
[----:B------:R0:W1:Y:S02]  /*36b30*/  SHFL.IDX P6, R14, R13, R12, R11 ;  /* 0x0000000c0d0e7389 */ /* 0x00006400000c000b */
[----:B01----:R-:W-:Y:S01]  /*36b40*/  ENDCOLLECTIVE ;  /* 0x000000000000791b */ /* 0x003fe20003800000 */
.L_x_3623:
[----:B------:R-:W-:Y:S02]  /*36b50*/  IMAD.MOV.U32 R13, RZ, RZ, R113 ;  /* 0x000000ffff0d7224 */ /* 0x000fe400078e0071 */
[----:B------:R-:W-:-:S07]  /*36b60*/  IMAD.MOV.U32 R70, RZ, RZ, R14 ;  /* 0x000000ffff467224 */ /* 0x000fce00078e000e */
[----:B------:R-:W-:Y:S05]  /*36b70*/  WARPSYNC.COLLECTIVE R15, `(.L_x_3624) ;  /* 0x000000000f087348 */ /* 0x000fea0003c00000 */
[----:B------:R0:W1:Y:S02]  /*36b80*/  SHFL.IDX P6, R14, R13, R12, R11 ;  /* 0x0000000c0d0e7389 */ /* 0x00006400000c000b */
[----:B01----:R-:W-:Y:S01]  /*36b90*/  ENDCOLLECTIVE ;  /* 0x000000000000791b */ /* 0x003fe20003800000 */
.L_x_3624:
        /* <DEDUP_REMOVED lines=8> */
.L_x_3625:
[----:B------:R-:W-:Y:S02]  /*36c20*/  SEL R48, R117, R113, P0 ;  /* 0x0000007175307207 */ /* 0x000fe40000000000 */
[----:B------:R-:W-:Y:S01]  /*36c30*/  SEL R113, R113, R117, P0 ;  /* 0x0000007571717207 */ /* 0x000fe20000000000 */
[----:B------:R-:W-:Y:S02]  /*36c40*/  IMAD.MOV.U32 R13, RZ, RZ, R66 ;  /* 0x000000ffff0d7224 */ /* 0x000fe400078e0042 */
[----:B------:R-:W-:-:S07]  /*36c50*/  IMAD.MOV.U32 R67, RZ, RZ, R14 ;  /* 0x000000ffff437224 */ /* 0x000fce00078e000e */
[----:B------:R-:W-:Y:S05]  /*36c60*/  WARPSYNC.COLLECTIVE R15, `(.L_x_3626) ;  /* 0x000000000f087348 */ /* 0x000fea0003c00000 */
[----:B------:R0:W1:Y:S02]  /*36c70*/  SHFL.IDX P6, R14, R13, R12, R11 ;  /* 0x0000000c0d0e7389 */ /* 0x00006400000c000b */
[----:B01----:R-:W-:Y:S01]  /*36c80*/  ENDCOLLECTIVE ;  /* 0x000000000000791b */ /* 0x003fe20003800000 */
.L_x_3626:
[----:B------:R-:W-:Y:S01]  /*36c90*/  IMAD.MOV.U32 R13, RZ, RZ, R78 ;  /* 0x000000ffff0d7224 */ /* 0x000fe200078e004e */
[----:B------:R-:W-:Y:S01]  /*36ca0*/  MOV R12, R2 ;  /* 0x00000002000c7202 */ /* 0x000fe20000000f00 */
[----:B------:R-:W-:-:S07]  /*36cb0*/  IMAD.MOV.U32 R66, RZ, RZ, R14 ;  /* 0x000000ffff427224 */ /* 0x000fce00078e000e */
[----:B------:R-:W-:Y:S05]  /*36cc0*/  WARPSYNC.COLLECTIVE R15, `(.L_x_3627) ;  /* 0x000000000f087348 */ /* 0x000fea0003c00000 */
[----:B------:R0:W1:Y:S02]  /*36cd0*/  SHFL.IDX P6, R14, R13, R12, R11 ;  /* 0x0000000c0d0e7389 */ /* 0x00006400000c000b */
[----:B01----:R-:W-:Y:S01]  /*36ce0*/  ENDCOLLECTIVE ;  /* 0x000000000000791b */ /* 0x003fe20003800000 */
.L_x_3627:
[----:B------:R-:W-:Y:S02]  /*36cf0*/  IMAD.MOV.U32 R13, RZ, RZ, R74 ;  /* 0x000000ffff0d7224 */ /* 0x000fe400078e004a */
[----:B------:R-:W-:-:S07]  /*36d00*/  IMAD.MOV.U32 R78, RZ, RZ, R14 ;  /* 0x000000ffff4e7224 */ /* 0x000fce00078e000e */
[----:B------:R-:W-:Y:S05]  /*36d10*/  WARPSYNC.COLLECTIVE R15, `(.L_x_3628) ;  /* 0x000000000f087348 */ /* 0x000fea0003c00000 */
[----:B------:R0:W1:Y:S02]  /*36d20*/  SHFL.IDX P6, R14, R13, R12, R11 ;  /* 0x0000000c0d0e7389 */ /* 0x00006400000c000b */
[----:B01----:R-:W-:Y:S01]  /*36d30*/  ENDCOLLECTIVE ;  /* 0x000000000000791b */ /* 0x003fe20003800000 */
.L_x_3628:
        /* <DEDUP_REMOVED lines=8> */
.L_x_3629:
[----:B------:R-:W-:Y:S02]  /*36dc0*/  SEL R50, R66, R74, P0 ;  /* 0x0000004a42327207 */ /* 0x000fe40000000000 */
[----:B------:R-:W-:Y:S01]  /*36dd0*/  SEL R66, R74, R66, P0 ;  /* 0x000000424a427207 */ /* 0x000fe20000000000 */
[----:B------:R-:W-:Y:S02]  /*36de0*/  IMAD.MOV.U32 R13, RZ, RZ, R71 ;  /* 0x000000ffff0d7224 */ /* 0x000fe400078e0047 */
[----:B------:R-:W-:-:S07]  /*36df0*/  IMAD.MOV.U32 R75, RZ, RZ, R14 ;  /* 0x000000ffff4b7224 */ /* 0x000fce00078e000e */
[----:B------:R-:W-:Y:S05]  /*36e00*/  WARPSYNC.COLLECTIVE R15, `(.L_x_3630) ;  /* 0x000000000f087348 */ /* 0x000fea0003c00000 */
[----:B------:R0:W1:Y:S02]  /*36e10*/  SHFL.IDX P6, R14, R13, R12, R11 ;  /* 0x0000000c0d0e7389 */ /* 0x00006400000c000b */
[----:B01----:R-:W-:Y:S01]  /*36e20*/  ENDCOLLECTIVE ;  /* 0x000000000000791b */ /* 0x003fe20003800000 */
.L_x_3630:
[----:B------:R-:W-:Y:S01]  /*36e30*/  IMAD.MOV.U32 R13, RZ, RZ, R86 ;  /* 0x000000ffff0d7224 */ /* 0x000fe200078e0056 */
[----:B------:R-:W-:Y:S01]  /*36e40*/  MOV R12, R2 ;  /* 0x00000002000c7202 */ /* 0x000fe20000000f00 */
[----:B------:R-:W-:-:S07]  /*36e50*/  IMAD.MOV.U32 R71, RZ, RZ, R14 ;  /* 0x000000ffff477224 */ /* 0x000fce00078e000e */
[----:B------:R-:W-:Y:S05]  /*36e60*/  WARPSYNC.COLLECTIVE R15, `(.L_x_3631) ;  /* 0x000000000f087348 */ /* 0x000fea0003c00000 */
[----:B------:R0:W1:Y:S02]  /*36e70*/  SHFL.IDX P6, R14, R13, R12, R11 ;  /* 0x0000000c0d0e7389 */ /* 0x00006400000c000b */
[----:B01----:R-:W-:Y:S01]  /*36e80*/  ENDCOLLECTIVE ;  /* 0x000000000000791b */ /* 0x003fe20003800000 */
.L_x_3631:
[----:B------:R-:W-:Y:S02]  /*36e90*/  IMAD.MOV.U32 R13, RZ, RZ, R82 ;  /* 0x000000ffff0d7224 */ /* 0x000fe400078e0052 */
[----:B------:R-:W-:-:S07]  /*36ea0*/  IMAD.MOV.U32 R86, RZ, RZ, R14 ;  /* 0x000000ffff567224 */ /* 0x000fce00078e000e */
[----:B------:R-:W-:Y:S05]  /*36eb0*/  WARPSYNC.COLLECTIVE R15, `(.L_x_3632) ;  /* 0x000000000f087348 */ /* 0x000fea0003c00000 */
[----:B------:R0:W1:Y:S02]  /*36ec0*/  SHFL.IDX P6, R14, R13, R12, R11 ;  /* 0x0000000c0d0e7389 */ /* 0x00006400000c000b */
[----:B01----:R-:W-:Y:S01]  /*36ed0*/  ENDCOLLECTIVE ;  /* 0x000000000000791b */ /* 0x003fe20003800000 */
.L_x_3632:
        /* <DEDUP_REMOVED lines=8> */
.L_x_3633:
[----:B------:R-:W-:Y:S02]  /*36f60*/  SEL R52, R71, R82, P0 ;  /* 0x0000005247347207 */ /* 0x000fe40000000000 */
[----:B------:R-:W-:Y:S01]  /*36f70*/  SEL R71, R82, R71, P0 ;  /* 0x0000004752477207 */ /* 0x000fe20000000000 */
[----:B------:R-:W-:Y:S02]  /*36f80*/  IMAD.MOV.U32 R13, RZ, RZ, R79 ;  /* 0x000000ffff0d7224 */ /* 0x000fe400078e004f */
[----:B------:R-:W-:-:S07]  /*36f90*/  IMAD.MOV.U32 R83, RZ, RZ, R14 ;  /* 0x000000ffff537224 */ /* 0x000fce00078e000e */
[----:B------:R-:W-:Y:S05]  /*36fa0*/  WARPSYNC.COLLECTIVE R15, `(.L_x_3634) ;  /* 0x000000000f087348 */ /* 0x000fea0003c00000 */
[----:B------:R0:W1:Y:S02]  /*36fb0*/  SHFL.IDX P6, R14, R13, R12, R11 ;  /* 0x0000000c0d0e7389 */ /* 0x00006400000c000b */
[----:B01----:R-:W-:Y:S01]  /*36fc0*/  ENDCOLLECTIVE ;  /* 0x000000000000791b */ /* 0x003fe20003800000 */
.L_x_3634:
[----:B------:R-:W-:Y:S01]  /*36fd0*/  IMAD.MOV.U32 R13, RZ, RZ, R94 ;  /* 0x000000ffff0d7224 */ /* 0x000fe200078e005e */
[----:B------:R-:W-:Y:S01]  /*36fe0*/  MOV R12, R2 ;  /* 0x00000002000c7202 */ /* 0x000fe20000000f00 */
[----:B------:R-:W-:-:S07]  /*36ff0*/  IMAD.MOV.U32 R79, RZ, RZ, R14 ;  /* 0x000000ffff4f7224 */ /* 0x000fce00078e000e */
[----:B------:R-:W-:Y:S05]  /*37000*/  WARPSYNC.COLLECTIVE R15, `(.L_x_3635) ;  /* 0x000000000f087348 */ /* 0x000fea0003c00000 */
[----:B------:R0:W1:Y:S02]  /*37010*/  SHFL.IDX P6, R14, R13, R12, R11 ;  /* 0x0000000c0d0e7389 */ /* 0x00006400000c000b */
[----:B01----:R-:W-:Y:S01]  /*37020*/  ENDCOLLECTIVE ;  /* 0x000000000000791b */ /* 0x003fe20003800000 */
.L_x_3635:
[----:B------:R-:W-:Y:S02]  /*37030*/  IMAD.MOV.U32 R13, RZ, RZ, R90 ;  /* 0x000000ffff0d7224 */ /* 0x000fe400078e005a */
[----:B------:R-:W-:-:S07]  /*37040*/  IMAD.MOV.U32 R94, RZ, RZ, R14 ;  /* 0x000000ffff5e7224 */ /* 0x000fce00078e000e */
[----:B------:R-:W-:Y:S05]  /*37050*/  WARPSYNC.COLLECTIVE R15, `(.L_x_3636) ;  /* 0x000000000f087348 */ /* 0x000fea0003c00000 */
[----:B------:R0:W1:Y:S02]  /*37060*/  SHFL.IDX P6, R14, R13, R12, R11 ;  /* 0x0000000c0d0e7389 */ /* 0x00006400000c000b */
[----:B01----:R-:W-:Y:S01]  /*37070*/  ENDCOLLECTIVE ;  /* 0x000000000000791b */ /* 0x003fe20003800000 */
.L_x_3636:
        /* <DEDUP_REMOVED lines=8> */
.L_x_3637:
[----:B------:R-:W-:Y:S02]  /*37100*/  SEL R62, R79, R90, P0 ;  /* 0x0000005a4f3e7207 */ /* 0x000fe40000000000 */
[----:B------:R-:W-:Y:S01]  /*37110*/  SEL R79, R90, R79, P0 ;  /* 0x0000004f5a4f7207 */ /* 0x000fe20000000000 */
[----:B------:R-:W-:Y:S02]  /*37120*/  IMAD.MOV.U32 R13, RZ, RZ, R129 ;  /* 0x000000ffff0d7224 */ /* 0x000fe400078e0081 */
[----:B------:R-:W-:-:S07]  /*37130*/  IMAD.MOV.U32 R87, RZ, RZ, R14 ;  /* 0x000000ffff577224 */ /* 0x000fce00078e000e */
[----:B------:R-:W-:Y:S05]  /*37140*/  WARPSYNC.COLLECTIVE R15, `(.L_x_3638) ;  /* 0x000000000f087348 */ /* 0x000fea0003c00000 */
[----:B------:R0:W1:Y:S02]  /*37150*/  SHFL.IDX P6, R14, R13, R12, R11 ;  /* 0x0000000c0d0e7389 */ /* 0x00006400000c000b */
[----:B01----:R-:W-:Y:S01]  /*37160*/  ENDCOLLECTIVE ;  /* 0x000000000000791b */ /* 0x003fe20003800000 */
.L_x_3638:
[----:B------:R-:W-:Y:S01]  /*37170*/  IMAD.MOV.U32 R13, RZ, RZ, R102 ;  /* 0x000000ffff0d7224 */ /* 0x000fe200078e0066 */
[----:B------:R-:W-:Y:S01]  /*37180*/  MOV R12, R2 ;  /* 0x00000002000c7202 */ /* 0x000fe20000000f00 */
[----:B------:R-:W-:-:S07]  /*37190*/  IMAD.MOV.U32 R99, RZ, RZ, R14 ;  /* 0x000000ffff637224 */ /* 0x000fce00078e000e */
[----:B------:R-:W-:Y:S05]  /*371a0*/  WARPSYNC.COLLECTIVE R15, `(.L_x_3639) ;  /* 0x000000000f087348 */ /* 0x000fea0003c00000 */
[----:B------:R0:W1:Y:S02]  /*371b0*/  SHFL.IDX P6, R14, R13, R12, R11 ;  /* 0x0000000c0d0e7389 */ /* 0x00006400000c000b */
[----:B01----:R-:W-:Y:S01]  /*371c0*/  ENDCOLLECTIVE ;  /* 0x000000000000791b */ /* 0x003fe20003800000 */
.L_x_3639:
[----:B------:R-:W-:Y:S02]  /*371d0*/  IMAD.MOV.U32 R13, RZ, RZ, R98 ;  /* 0x000000ffff0d7224 */ /* 0x000fe400078e0062 */
[----:B------:R-:W-:-:S07]  /*371e0*/  IMAD.MOV.U32 R102, RZ, RZ, R14 ;  /* 0x000000ffff667224 */ /* 0x000fce00078e000e */
[----:B------:R-:W-:Y:S05]  /*371f0*/  WARPSYNC.COLLECTIVE R15, `(.L_x_3640) ;  /* 0x000000000f087348 */ /* 0x000fea0003c00000 */
[----:B------:R0:W1:Y:S02]  /*37200*/  SHFL.IDX P6, R14, R13, R12, R11 ;  /* 0x0000000c0d0e7389 */ /* 0x00006400000c000b */
[----:B01----:R-:W-:Y:S01]  /*37210*/  ENDCOLLECTIVE ;  /* 0x000000000000791b */ /* 0x003fe20003800000 */
.L_x_3640:
        /* <DEDUP_REMOVED lines=8> */
.L_x_3641:
[----:B------:R-:W-:Y:S02]  /*372a0*/  SEL R74, R99, R98, P0 ;  /* 0x00000062634a7207 */ /* 0x000fe40000000000 */
[----:B------:R-:W-:Y:S01]  /*372b0*/  SEL R98, R98, R99, P0 ;  /* 0x0000006362627207 */ /* 0x000fe20000000000 */
[----:B------:R-:W-:Y:S02]  /*372c0*/  IMAD.MOV.U32 R13, RZ, RZ, R103 ;  /* 0x000000ffff0d7224 */ /* 0x000fe400078e0067 */
[----:B------:R-:W-:-:S07]  /*372d0*/  IMAD.MOV.U32 R91, RZ, RZ, R14 ;  /* 0x000000ffff5b7224 */ /* 0x000fce00078e000e */
[----:B------:R-:W-:Y:S05]  /*372e0*/  WARPSYNC.COLLECTIVE R15, `(.L_x_3642) ;  /* 0x000000000f087348 */ /* 0x000fea0003c00000 */
[----:B------:R0:W1:Y:S02]  /*372f0*/  SHFL.IDX P6, R14, R13, R12, R11 ;  /* 0x0000000c0d0e7389 */ /* 0x00006400000c000b */
[----:B01----:R-:W-:Y:S01]  /*37300*/  ENDCOLLECTIVE ;  /* 0x000000000000791b */ /* 0x003fe20003800000 */
.L_x_3642:
[----:B------:R-:W-:Y:S01]  /*37310*/  IMAD.MOV.U32 R13, RZ, RZ, R110 ;  /* 0x000000ffff0d7224 */ /* 0x000fe200078e006e */
[----:B------:R-:W-:Y:S01]  /*37320*/  MOV R12, R2 ;  /* 0x00000002000c7202 */ /* 0x000fe20000000f00 */
[----:B------:R-:W-:-:S07]  /*37330*/  IMAD.MOV.U32 R106, RZ, RZ, R14 ;  /* 0x000000ffff6a7224 */ /* 0x000fce00078e000e */
[----:B------:R-:W-:Y:S05]  /*37340*/  WARPSYNC.COLLECTIVE R15, `(.L_x_3643) ;  /* 0x000000000f087348 */ /* 0x000fea0003c00000 */
[----:B------:R0:W1:Y:S02]  /*37350*/  SHFL.IDX P6, R14, R13, R12, R11 ;  /* 0x0000000c0d0e7389 */ /* 0x00006400000c000b */
[----:B01----:R-:W-:Y:S01]  /*37360*/  ENDCOLLECTIVE ;  /* 0x000000000000791b */ /* 0x003fe20003800000 */
.L_x_3643:
[----:B------:R-:W-:Y:S02]  /*37370*/  IMAD.MOV.U32 R13, RZ, RZ, R107 ;  /* 0x000000ffff0d7224 */ /* 0x000fe400078e006b */
[----:B------:R-:W-:-:S07]  /*37380*/  IMAD.MOV.U32 R110, RZ, RZ, R14 ;  /* 0x000000ffff6e7224 */ /* 0x000fce00078e000e */
[----:B------:R-:W-:Y:S05]  /*37390*/  WARPSYNC.COLLECTIVE R15, `(.L_x_3644) ;  /* 0x000000000f087348 */ /* 0x000fea0003c00000 */
[----:B------:R0:W1:Y:S02]  /*373a0*/  SHFL.IDX P6, R14, R13, R12, R11 ;  /* 0x0000000c0d0e7389 */ /* 0x00006400000c000b */
[----:B01----:R-:W-:Y:S01]  /*373b0*/  ENDCOLLECTIVE ;  /* 0x000000000000791b */ /* 0x003fe20003800000 */
.L_x_3644:
        /* <DEDUP_REMOVED lines=8> */
.L_x_3645:
[----:B------:R-:W-:Y:S02]  /*37440*/  SEL R78, R106, R103, P0 ;  /* 0x000000676a4e7207 */ /* 0x000fe40000000000 */
[----:B------:R-:W-:Y:S01]  /*37450*/  SEL R103, R103, R106, P0 ;  /* 0x0000006a67677207 */ /* 0x000fe20000000000 */
[----:B------:R-:W-:Y:S02]  /*37460*/  IMAD.MOV.U32 R13, RZ, RZ, R111 ;  /* 0x000000ffff0d7224 */ /* 0x000fe400078e006f */
[----:B------:R-:W-:-:S07]  /*37470*/  IMAD.MOV.U32 R114, RZ, RZ, R14 ;  /* 0x000000ffff727224 */ /* 0x000fce00078e000e */
[----:B------:R-:W-:Y:S05]  /*37480*/  WARPSYNC.COLLECTIVE R15, `(.L_x_3646) ;  /* 0x000000000f087348 */ /* 0x000fea0003c00000 */
[----:B------:R0:W1:Y:S02]  /*37490*/  SHFL.IDX P6, R14, R13, R12, R11 ;  /* 0x0000000c0d0e7389 */ /* 0x00006400000c000b */
[----:B01----:R-:W-:Y:S01]  /*374a0*/  ENDCOLLECTIVE ;  /* 0x000000000000791b */ /* 0x003fe20003800000 */
.L_x_3646:
[----:B------:R-:W-:Y:S01]  /*374b0*/  IMAD.MOV.U32 R13, RZ, RZ, R118 ;  /* 0x000000ffff0d7224 */ /* 0x000fe200078e0076 */
[----:B------:R-:W-:Y:S01]  /*374c0*/  MOV R12, R2 ;  /* 0x00000002000c7202 */ /* 0x000fe20000000f00 */
[----:B------:R-:W-:-:S07]  /*374d0*/  IMAD.MOV.U32 R111, RZ, RZ, R14 ;  /* 0x000000ffff6f7224 */ /* 0x000fce00078e000e */
[----:B------:R-:W-:Y:S05]  /*374e0*/  WARPSYNC.COLLECTIVE R15, `(.L_x_3647) ;  /* 0x000000000f087348 */ /* 0x000fea0003c00000 */
[----:B------:R0:W1:Y:S02]  /*374f0*/  SHFL.IDX P6, R14, R13, R12, R11 ;  /* 0x0000000c0d0e7389 */ /* 0x00006400000c000b */
[----:B01----:R-:W-:Y:S01]  /*37500*/  ENDCOLLECTIVE ;  /* 0x000000000000791b */ /* 0x003fe20003800000 */
.L_x_3647:
[----:B------:R-:W-:Y:S02]  /*37510*/  IMAD.MOV.U32 R13, RZ, RZ, R115 ;  /* 0x000000ffff0d7224 */ /* 0x000fe400078e0073 */
[----:B------:R-:W-:-:S07]  /*37520*/  IMAD.MOV.U32 R118, RZ, RZ, R14 ;  /* 0x000000ffff767224 */ /* 0x000fce00078e000e */
[----:B------:R-:W-:Y:S05]  /*37530*/  WARPSYNC.COLLECTIVE R15, `(.L_x_3648) ;  /* 0x000000000f087348 */ /* 0x000fea0003c00000 */
[----:B------:R0:W1:Y:S02]  /*37540*/  SHFL.IDX P6, R14, R13, R12, R11 ;  /* 0x0000000c0d0e7389 */ /* 0x00006400000c000b */
[----:B01----:R-:W-:Y:S01]  /*37550*/  ENDCOLLECTIVE ;  /* 0x000000000000791b */ /* 0x003fe20003800000 */
.L_x_3648:
        /* <DEDUP_REMOVED lines=8> */
.L_x_3649:
[----:B------:R-:W-:Y:S02]  /*375e0*/  SEL R82, R111, R107, P0 ;  /* 0x0000006b6f527207 */ /* 0x000fe40000000000 */
[----:B------:R-:W-:Y:S01]  /*375f0*/  SEL R107, R107, R111, P0 ;  /* 0x0000006f6b6b7207 */ /* 0x000fe20000000000 */
[----:B------:R-:W-:Y:S02]  /*37600*/  IMAD.MOV.U32 R13, RZ, RZ, R119 ;  /* 0x000000ffff0d7224 */ /* 0x000fe400078e0077 */
[----:B------:R-:W-:-:S07]  /*37610*/  IMAD.MOV.U32 R122, RZ, RZ, R14 ;  /* 0x000000ffff7a7224 */ /* 0x000fce00078e000e */
[----:B------:R-:W-:Y:S05]  /*37620*/  WARPSYNC.COLLECTIVE R15, `(.L_x_3650) ;  /* 0x000000000f087348 */ /* 0x000fea0003c00000 */
[----:B------:R0:W1:Y:S02]  /*37630*/  SHFL.IDX P6, R14, R13, R12, R11 ;  /* 0x0000000c0d0e7389 */ /* 0x00006400000c000b */
[----:B01----:R-:W-:Y:S01]  /*37640*/  ENDCOLLECTIVE ;  /* 0x000000000000791b */ /* 0x003fe20003800000 */
.L_x_3650:
[----:B------:R-:W-:Y:S01]  /*37650*/  IMAD.MOV.U32 R13, RZ, RZ, R126 ;  /* 0x000000ffff0d7224 */ /* 0x000fe200078e007e */
[----:B------:R-:W-:Y:S01]  /*37660*/  MOV R12, R2 ;  /* 0x00000002000c7202 */ /* 0x000fe20000000f00 */
[----:B------:R-:W-:-:S07]  /*37670*/  IMAD.MOV.U32 R119, RZ, RZ, R14 ;  /* 0x000000ffff777224 */ /* 0x000fce00078e000e */
[----:B------:R-:W-:Y:S05]  /*37680*/  WARPSYNC.COLLECTIVE R15, `(.L_x_3651) ;  /* 0x000000000f087348 */ /* 0x000fea0003c00000 */
[----:B------:R0:W1:Y:S02]  /*37690*/  SHFL.IDX P6, R14, R13, R12, R11 ;  /* 0x0000000c0d0e7389 */ /* 0x00006400000c000b */
[----:B01----:R-:W-:Y:S01]  /*376a0*/  ENDCOLLECTIVE ;  /* 0x000000000000791b */ /* 0x003fe20003800000 */
.L_x_3651:
[----:B------:R-:W-:Y:S02]  /*376b0*/  IMAD.MOV.U32 R13, RZ, RZ, R123 ;  /* 0x000000ffff0d7224 */ /* 0x000fe400078e007b */
[----:B------:R-:W-:-:S07]  /*376c0*/  IMAD.MOV.U32 R126, RZ, RZ, R14 ;  /* 0x000000ffff7e7224 */ /* 0x000fce00078e000e */
[----:B------:R-:W-:Y:S05]  /*376d0*/  WARPSYNC.COLLECTIVE R15, `(.L_x_3652) ;  /* 0x000000000f087348 */ /* 0x000fea0003c00000 */
[----:B------:R0:W1:Y:S02]  /*376e0*/  SHFL.IDX P6, R14, R13, R12, R11 ;  /* 0x0000000c0d0e7389 */ /* 0x00006400000c000b */
[----:B01----:R-:W-:Y:S01]  /*376f0*/  ENDCOLLECTIVE ;  /* 0x000000000000791b */ /* 0x003fe20003800000 */
.L_x_3652:
        /* <DEDUP_REMOVED lines=8> */
.L_x_3653:
[----:B------:R-:W-:Y:S02]  /*37780*/  SEL R86, R119, R115, P0 ;  /* 0x0000007377567207 */ /* 0x000fe40000000000 */
[----:B------:R-:W-:Y:S01]  /*37790*/  SEL R115, R115, R119, P0 ;  /* 0x0000007773737207 */ /* 0x000fe20000000000 */
[----:B------:R-:W-:Y:S02]  /*377a0*/  IMAD.MOV.U32 R13, RZ, RZ, R127 ;  /* 0x000000ffff0d7224 */ /* 0x000fe400078e007f */
[----:B------:R-:W-:-:S07]  /*377b0*/  IMAD.MOV.U32 R125, RZ, RZ, R14 ;  /* 0x000000ffff7d7224 */ /* 0x000fce00078e000e */
[----:B------:R-:W-:Y:S05]  /*377c0*/  WARPSYNC.COLLECTIVE R15, `(.L_x_3654) ;  /* 0x000000000f087348 */ /* 0x000fea0003c00000 */
[----:B------:R0:W1:Y:S02]  /*377d0*/  SHFL.IDX P6, R14, R13, R12, R11 ;  /* 0x0000000c0d0e7389 */ /* 0x00006400000c000b */
[----:B01----:R-:W-:Y:S01]  /*377e0*/  ENDCOLLECTIVE ;  /* 0x000000000000791b */ /* 0x003fe20003800000 */
.L_x_3654:
[----:B------:R-:W-:Y:S01]  /*377f0*/  IMAD.MOV.U32 R13, RZ, RZ, R134 ;  /* 0x000000ffff0d7224 */ /* 0x000fe200078e0086 */
[----:B------:R-:W-:Y:S01]  /*37800*/  MOV R12, R2 ;  /* 0x00000002000c7202 */ /* 0x000fe20000000f00 */
[----:B------:R-:W-:-:S07]  /*37810*/  IMAD.MOV.U32 R123, RZ, RZ, R14 ;  /* 0x000000ffff7b7224 */ /* 0x000fce00078e000e */
[----:B------:R-:W-:Y:S05]  /*37820*/  WARPSYNC.COLLECTIVE R15, `(.L_x_3655) ;  /* 0x000000000f087348 */ /* 0x000fea0003c00000 */
[----:B------:R0:W1:Y:S02]  /*37830*/  SHFL.IDX P6, R14, R13, R12, R11 ;  /* 0x0000000c0d0e7389 */ /* 0x00006400000c000b */
[----:B01----:R-:W-:Y:S01]  /*37840*/  ENDCOLLECTIVE ;  /* 0x000000000000791b */ /* 0x003fe20003800000 */
.L_x_3655:
[----:B------:R-:W-:Y:S02]  /*37850*/  IMAD.MOV.U32 R13, RZ, RZ, R130 ;  /* 0x000000ffff0d7224 */ /* 0x000fe400078e0082 */
[----:B------:R-:W-:-:S07]  /*37860*/  IMAD.MOV.U32 R134, RZ, RZ, R14 ;  /* 0x000000ffff867224 */ /* 0x000fce00078e000e */
[----:B------:R-:W-:Y:S05]  /*37870*/  WARPSYNC.COLLECTIVE R15, `(.L_x_3656) ;  /* 0x000000000f087348 */ /* 0x000fea0003c00000 */
[----:B------:R0:W1:Y:S02]  /*37880*/  SHFL.IDX P6, R14, R13, R12, R11 ;  /* 0x0000000c0d0e7389 */ /* 0x00006400000c000b */
[----:B01----:R-:W-:Y:S01]  /*37890*/  ENDCOLLECTIVE ;  /* 0x000000000000791b */ /* 0x003fe20003800000 */
.L_x_3656:
        /* <DEDUP_REMOVED lines=8> */
.L_x_3657:
[----:B------:R-:W-:Y:S02]  /*37920*/  SEL R90, R123, R127, P0 ;  /* 0x0000007f7b5a7207 */ /* 0x000fe40000000000 */
[----:B------:R-:W-:Y:S01]  /*37930*/  SEL R123, R127, R123, P0 ;  /* 0x0000007b7f7b7207 */ /* 0x000fe20000000000 */
[----:B------:R-:W-:Y:S02]  /*37940*/  IMAD.MOV.U32 R13, RZ, RZ, R133 ;  /* 0x000000ffff0d7224 */ /* 0x000fe400078e0085 */
[----:B------:R-:W-:-:S07]  /*37950*/  IMAD.MOV.U32 R131, RZ, RZ, R14 ;  /* 0x000000ffff837224 */ /* 0x000fce00078e000e */
[----:B------:R-:W-:Y:S05]  /*37960*/  WARPSYNC.COLLECTIVE R15, `(.L_x_3658) ;  /* 0x000000000f087348 */ /* 0x000fea0003c00000 */
[----:B------:R0:W1:Y:S02]  /*37970*/  SHFL.IDX P6, R14, R13, R12, R11 ;  /* 0x0000000c0d0e7389 */ /* 0x00006400000c000b */
[----:B01----:R-:W-:Y:S01]  /*37980*/  ENDCOLLECTIVE ;  /* 0x000000000000791b */ /* 0x003fe20003800000 */
.L_x_3658:
[----:B------:R-:W-:Y:S01]  /*37990*/  IMAD.MOV.U32 R13, RZ, RZ, R142 ;  /* 0x000000ffff0d7224 */ /* 0x000fe200078e008e */
[----:B------:R-:W-:Y:S01]  /*379a0*/  MOV R12, R2 ;  /* 0x00000002000c7202 */ /* 0x000fe20000000f00 */
[----:B------:R-:W-:-:S07]  /*379b0*/  IMAD.MOV.U32 R130, RZ, RZ, R14 ;  /* 0x000000ffff827224 */ /* 0x000fce00078e000e */
[----:B------:R-:W-:Y:S05]  /*379c0*/  WARPSYNC.COLLECTIVE R15, `(.L_x_3659) ;  /* 0x000000000f087348 */ /* 0x000fea0003c00000 */
[----:B------:R0:W1:Y:S02]  /*379d0*/  SHFL.IDX P6, R14, R13, R12, R11 ;  /* 0x0000000c0d0e7389 */ /* 0x00006400000c000b */
[----:B01----:R-:W-:Y:S01]  /*379e0*/  ENDCOLLECTIVE ;  /* 0x000000000000791b */ /* 0x003fe20003800000 */
.L_x_3659:
[----:B------:R-:W-:Y:S02]  /*379f0*/  IMAD.MOV.U32 R13, RZ, RZ, R138 ;  /* 0x000000ffff0d7224 */ /* 0x000fe400078e008a */
[----:B------:R-:W-:-:S07]  /*37a00*/  IMAD.MOV.U32 R142, RZ, RZ, R14 ;  /* 0x000000ffff8e7224 */ /* 0x000fce00078e000e */
[----:B------:R-:W-:Y:S05]  /*37a10*/  WARPSYNC.COLLECTIVE R15, `(.L_x_3660) ;  /* 0x000000000f087348 */ /* 0x000fea0003c00000 */
[----:B------:R0:W1:Y:S02]  /*37a20*/  SHFL.IDX P6, R14, R13, R12, R11 ;  /* 0x0000000c0d0e7389 */ /* 0x00006400000c000b */
[----:B01----:R-:W-:Y:S01]  /*37a30*/  ENDCOLLECTIVE ;  /* 0x000000000000791b */ /* 0x003fe20003800000 */
.L_x_3660:
        /* <DEDUP_REMOVED lines=8> */
.L_x_3661:
[----:B------:R-:W-:Y:S02]  /*37ac0*/  SEL R96, R130, R129, P0 ;  /* 0x0000008182607207 */ /* 0x000fe40000000000 */
[----:B------:R-:W-:Y:S01]  /*37ad0*/  SEL R129, R129, R130, P0 ;  /* 0x0000008281817207 */ /* 0x000fe20000000000 */
[----:B------:R-:W-:Y:S02]  /*37ae0*/  IMAD.MOV.U32 R13, RZ, RZ, R208 ;  /* 0x000000ffff0d7224 */ /* 0x000fe400078e00d0 */
[----:B------:R-:W-:-:S07]  /*37af0*/  IMAD.MOV.U32 R95, RZ, RZ, R14 ;  /* 0x000000ffff5f7224 */ /* 0x000fce00078e000e */
[----:B------:R-:W-:Y:S05]  /*37b00*/  WARPSYNC.COLLECTIVE R15, `(.L_x_3662) ;  /* 0x000000000f087348 */ /* 0x000fea0003c00000 */
[----:B------:R0:W1:Y:S02]  /*37b10*/  SHFL.IDX P6, R14, R13, R12, R11 ;  /* 0x0000000c0d0e7389 */ /* 0x00006400000c000b */
[----:B01----:R-:W-:Y:S01]  /*37b20*/  ENDCOLLECTIVE ;  /* 0x000000000000791b */ /* 0x003fe20003800000 */
.L_x_3662:
[----:B------:R-:W-:Y:S01]  /*37b30*/  IMAD.MOV.U32 R13, RZ, RZ, R150 ;  /* 0x000000ffff0d7224 */ /* 0x000fe200078e0096 */
[----:B------:R-:W-:Y:S01]  /*37b40*/  MOV R12, R2 ;  /* 0x00000002000c7202 */ /* 0x000fe20000000f00 */
[----:B------:R-:W-:-:S07]  /*37b50*/  IMAD.MOV.U32 R63, RZ, RZ, R14 ;  /* 0x000000ffff3f7224 */ /* 0x000fce00078e000e */
[----:B------:R-:W-:Y:S05]  /*37b60*/  WARPSYNC.COLLECTIVE R15, `(.L_x_3663) ;  /* 0x000000000f087348 */ /* 0x000fea0003c00000 */
[----:B------:R0:W1:Y:S02]  /*37b70*/  SHFL.IDX P6, R14, R13, R12, R11 ;  /* 0x0000000c0d0e7389 */ /* 0x00006400000c000b */
[----:B01----:R-:W-:Y:S01]  /*37b80*/  ENDCOLLECTIVE ;  /* 0x000000000000791b */ /* 0x003fe20003800000 */
.L_x_3663:
[----:B------:R-:W-:Y:S02]  /*37b90*/  IMAD.MOV.U32 R13, RZ, RZ, R209 ;  /* 0x000000ffff0d7224 */ /* 0x000fe400078e00d1 */
[----:B------:R-:W-:-:S07]  /*37ba0*/  IMAD.MOV.U32 R150, RZ, RZ, R14 ;  /* 0x000000ffff967224 */ /* 0x000fce00078e000e */
[----:B------:R-:W-:Y:S05]  /*37bb0*/  WARPSYNC.COLLECTIVE R15, `(.L_x_3664) ;  /* 0x000000000f087348 */ /* 0x000fea0003c00000 */
[----:B------:R0:W1:Y:S02]  /*37bc0*/  SHFL.IDX P6, R14, R13, R12, R11 ;  /* 0x0000000c0d0e7389 */ /* 0x00006400000c000b */
[----:B01----:R-:W-:Y:S01]  /*37bd0*/  ENDCOLLECTIVE ;  /* 0x000000000000791b */ /* 0x003fe20003800000 */
.L_x_3664:
[----:B------:R-:W-:Y:S02]  /*37be0*/  IMAD.MOV.U32 R11, RZ, RZ, RZ ;  /* 0x000000ffff0b7224 */ /* 0x000fe400078e00ff */
[----:B------:R-:W-:Y:S01]  /*37bf0*/  IMAD.MOV.U32 R0, RZ, RZ, R14 ;  /* 0x000000ffff007224 */ /* 0x000fe200078e000e */
[----:B------:R-:W-:Y:S06]  /*37c00*/  BRA `(.L_x_3665) ;  /* 0xfffffebc00207947 */ /* 0x000fec000383ffff */
.L_x_3265:
[----:B------:R-:W-:Y:S01]  /*37c10*/  MOV R13, R32 ;  /* 0x00000020000d7202 */ /* 0x000fe20000000f00 */
[----:B------:R-:W-:Y:S02]  /*37c20*/  IMAD.MOV.U32 R12, RZ, RZ, RZ ;  /* 0x000000ffff0c7224 */ /* 0x000fe400078e00ff */
[----:B------:R-:W-:Y:S02]  /*37c30*/  IMAD.MOV.U32 R11, RZ, RZ, 0x181f ;  /* 0x0000181fff0b7424 */ /* 0x000fe400078e00ff */
[----:B------:R-:W-:-:S07]  /*37c40*/  IMAD.MOV.U32 R15, RZ, RZ, -0x1 ;  /* 0xffffffffff0f7424 */ /* 0x000fce00078e00ff */
[----:B-----5:R-:W-:Y:S05]  /*37c50*/  WARPSYNC.COLLECTIVE R15, `(.L_x_3666) ;  /* 0x000000000f087348 */ /* 0x020fea0003c00000 */
[----:B------:R0:W1:Y:S02]  /*37c60*/  SHFL.IDX P6, R14, R13, R12, R11 ;  /* 0x0000000c0d0e7389 */ /* 0x00006400000c000b */
[----:B01---5:R-:W-:Y:S01]  /*37c70*/  ENDCOLLECTIVE ;  /* 0x000000000000791b */ /* 0x023fe20003800000 */
.L_x_3666:
[----:B------:R-:W-:Y:S01]  /*37c80*/  MOV R13, R20 ;  /* 0x00000014000d7202 */ /* 0x000fe20000000f00 */
[----:B------:R-:W-:-:S07]  /*37c90*/  IMAD.MOV.U32 R21, RZ, RZ, R14 ;  /* 0x000000ffff157224 */ /* 0x000fce00078e000e */
[----:B------:R-:W-:Y:S05]  /*37ca0*/  WARPSYNC.COLLECTIVE R15, `(.L_x_3667) ;  /* 0x000000000f087348 */ /* 0x000fea0003c00000 */
[----:B------:R0:W1:Y:S02]  /*37cb0*/  SHFL.IDX P6, R14, R13, R12, R11 ;  /* 0x0000000c0d0e7389 */ /* 0x00006400000c000b */
[----:B01----:R-:W-:Y:S01]  /*37cc0*/  ENDCOLLECTIVE ;  /* 0x000000000000791b */ /* 0x003fe20003800000 */
.L_x_3667:
[----:B------:R-:W-:Y:S05]  /*37cd0*/  BRA `(.L_x_3668) ;  /* 0xfffffed000307947 */ /* 0x000fea000383ffff */
.L_x_3268:
[----:B------:R-:W-:Y:S01]  /*37ce0*/  BSSY B1, `(.L_x_3669) ;  /* 0x0000008000017945 */ /* 0x000fe20003800000 */
[----:B-1----:R-:W-:Y:S02]  /*37cf0*/  IMAD.MOV.U32 R13, RZ, RZ, R32 ;  /* 0x000000ffff0d7224 */ /* 0x002fe400078e0020 */
[----:B------:R-:W-:Y:S02]  /*37d00*/  IMAD.MOV.U32 R12, RZ, RZ, 0x1 ;  /* 0x00000001ff0c7424 */ /* 0x000fe400078e00ff */
[----:B------:R-:W-:Y:S02]  /*37d10*/  IMAD.MOV.U32 R11, RZ, RZ, 0x181f ;  /* 0x0000181fff0b7424 */ /* 0x000fe400078e00ff */
[----:B------:R-:W-:-:S07]  /*37d20*/  IMAD.MOV.U32 R15, RZ, RZ, -0x1 ;  /* 0xffffffffff0f7424 */ /* 0x000fce00078e00ff */
[----:B0-2--5:R-:W-:Y:S05]  /*37d30*/  WARPSYNC.COLLECTIVE R15, `(.L_x_3670) ;  /* 0x000000000f087348 */ /* 0x025fea0003c00000 */
[----:B--2---:R1:W2:Y:S02]  /*37d40*/  SHFL.IDX P6, R14, R13, R12, R11 ;  /* 0x0000000c0d0e7389 */ /* 0x0042a400000c000b */
[----:B012--5:R-:W-:Y:S01]  /*37d50*/  ENDCOLLECTIVE ;  /* 0x000000000000791b */ /* 0x027fe20003800000 */
.L_x_3670:
[----:B------:R-:W-:Y:S05]  /*37d60*/  BSYNC B1 ;  /* 0x0000000000017941 */ /* 0x000fea0003800000 */
.L_x_3669:
        /* <DEDUP_REMOVED lines=8> */
.L_x_3671:
[----:B------:R-:W-:Y:S05]  /*37df0*/  BRA `(.L_x_3672) ;  /* 0xfffffed000607947 */ /* 0x000fea000383ffff */
.L_x_3271:
[----:B------:R-:W-:Y:S01]  /*37e00*/  BSSY B1, `(.L_x_3673) ;  /* 0x0000008000017945 */ /* 0x000fe20003800000 */
[----:B------:R-:W-:Y:S01]  /*37e10*/  MOV R13, R32 ;  /* 0x00000020000d7202 */ /* 0x000fe20000000f00 */
[----:B------:R-:W-:Y:S02]  /*37e20*/  IMAD.MOV.U32 R12, RZ, RZ, 0x2 ;  /* 0x00000002ff0c7424 */ /* 0x000fe400078e00ff */
[----:B------:R-:W-:Y:S02]  /*37e30*/  IMAD.MOV.U32 R11, RZ, RZ, 0x181f ;  /* 0x0000181fff0b7424 */ /* 0x000fe400078e00ff */
[----:B------:R-:W-:-:S07]  /*37e40*/  IMAD.MOV.U32 R15, RZ, RZ, -0x1 ;  /* 0xffffffffff0f7424 */ /* 0x000fce00078e00ff */
[----:B0123-5:R-:W-:Y:S05]  /*37e50*/  WARPSYNC.COLLECTIVE R15, `(.L_x_3674) ;  /* 0x000000000f087348 */ /* 0x02ffea0003c00000 */
[----:B--2---:R2:W4:Y:S02]  /*37e60*/  SHFL.IDX P6, R14, R13, R12, R11 ;  /* 0x0000000c0d0e7389 */ /* 0x00452400000c000b */
[----:B012345:R-:W-:Y:S01]  /*37e70*/  ENDCOLLECTIVE ;  /* 0x000000000000791b */ /* 0x03ffe20003800000 */
.L_x_3674:
[----:B------:R-:W-:Y:S05]  /*37e80*/  BSYNC B1 ;  /* 0x0000000000017941 */ /* 0x000fea0003800000 */
.L_x_3673:
        /* <DEDUP_REMOVED lines=8> */
.L_x_3675:
[----:B------:R-:W-:Y:S05]  /*37f10*/  BRA `(.L_x_3676) ;  /* 0xfffffed000947947 */ /* 0x000fea000383ffff */
.L_x_3274:
        /* <DEDUP_REMOVED lines=8> */
.L_x_3678:
[----:B------:R-:W-:Y:S05]  /*37fa0*/  BSYNC B1 ;  /* 0x0000000000017941 */ /* 0x000fea0003800000 */
.L_x_3677:
        /* <DEDUP_REMOVED lines=8> */
.L_x_3679:
[----:B------:R-:W-:Y:S05]  /*38030*/  BRA `(.L_x_3680) ;  /* 0xfffffed000c87947 */ /* 0x000fea000383ffff */
.L_x_3276:
[----:B------:R-:W-:Y:S01]  /*38040*/  IMAD.MOV.U32 R13, RZ, RZ, R41 ;  /* 0x000000ffff0d7224 */ /* 0x000fe200078e0029 */
[----:B------:R-:W-:Y:S01]  /*38050*/  MOV R11, 0x1c1f ;  /* 0x00001c1f000b7802 */ /* 0x000fe20000000f00 */
[----:B------:R-:W-:Y:S02]  /*38060*/  IMAD.MOV.U32 R12, RZ, RZ, RZ ;  /* 0x000000ffff0c7224 */ /* 0x000fe400078e00ff */
[----:B------:R-:W-:-:S07]  /*38070*/  IMAD.MOV.U32 R15, RZ, RZ, -0x1 ;  /* 0xffffffffff0f7424 */ /* 0x000fce00078e00ff */
[----:B------:R-:W-:Y:S05]  /*38080*/  WARPSYNC.COLLECTIVE R15, `(.L_x_3681) ;  /* 0x000000000f087348 */ /* 0x000fea0003c00000 */
[----:B------:R0:W1:Y:S02]  /*38090*/  SHFL.IDX P6, R14, R13, R12, R11 ;  /* 0x0000000c0d0e7389 */ /* 0x00006400000c000b */
[----:B01----:R-:W-:Y:S01]  /*380a0*/  ENDCOLLECTIVE ;  /* 0x000000000000791b */ /* 0x003fe20003800000 */
.L_x_3681:
[----:B------:R-:W-:Y:S02]  /*380b0*/  IMAD.MOV.U32 R13, RZ, RZ, R40 ;  /* 0x000000ffff0d7224 */ /* 0x000fe400078e0028 */
[----:B------:R-:W-:-:S07]  /*380c0*/  IMAD.MOV.U32 R42, RZ, RZ, R14 ;  /* 0x000000ffff2a7224 */ /* 0x000fce00078e000e */
[----:B------:R-:W-:Y:S05]  /*380d0*/  WARPSYNC.COLLECTIVE R15, `(.L_x_3682) ;  /* 0x000000000f087348 */ /* 0x000fea0003c00000 */
[----:B------:R0:W1:Y:S02]  /*380e0*/  SHFL.IDX P6, R14, R13, R12, R11 ;  /* 0x0000000c0d0e7389 */ /* 0x00006400000c000b */
[----:B01----:R-:W-:Y:S01]  /*380f0*/  ENDCOLLECTIVE ;  /* 0x000000000000791b */ /* 0x003fe20003800000 */
.L_x_3682:
[----:B------:R-:W-:Y:S01]  /*38100*/  IMAD.MOV.U32 R11, RZ, RZ, R14 ;  /* 0x000000ffff0b7224 */ /* 0x000fe200078e000e */
[----:B------:R-:W-:Y:S06]  /*38110*/  BRA `(.L_x_3683) ;  /* 0xfffffed400b47947 */ /* 0x000fec000383ffff */
.L_x_3279:
[----:B------:R-:W-:Y:S01]  /*38120*/  BSSY B1, `(.L_x_3684) ;  /* 0x0000008000017945 */ /* 0x000fe20003800000 */
[----:B------:R-:W-:Y:S01]  /*38130*/  MOV R13, R41 ;  /* 0x00000029000d7202 */ /* 0x000fe20000000f00 */
[----:B------:R-:W-:Y:S02]  /*38140*/  IMAD.MOV.U32 R12, RZ, RZ, 0x1 ;  /* 0x00000001ff0c7424 */ /* 0x000fe400078e00ff */
[----:B--2---:R-:W-:Y:S02]  /*38150*/  IMAD.MOV.U32 R11, RZ, RZ, 0x1c1f ;  /* 0x00001c1fff0b7424 */ /* 0x004fe400078e00ff */
[----:B------:R-:W-:-:S07]  /*38160*/  IMAD.MOV.U32 R15, RZ, RZ, -0x1 ;  /* 0xffffffffff0f7424 */ /* 0x000fce00078e00ff */
[----:B01-3--:R-:W-:Y:S05]  /*38170*/  WARPSYNC.COLLECTIVE R15, `(.L_x_3685) ;  /* 0x000000000f087348 */ /* 0x00bfea0003c00000 */
[----:B------:R2:W4:Y:S02]  /*38180*/  SHFL.IDX P6, R14, R13, R12, R11 ;  /* 0x0000000c0d0e7389 */ /* 0x00052400000c000b */
[----:B01234-:R-:W-:Y:S01]  /*38190*/  ENDCOLLECTIVE ;  /* 0x000000000000791b */ /* 0x01ffe20003800000 */
.L_x_3685:
[----:B------:R-:W-:Y:S05]  /*381a0*/  BSYNC B1 ;  /* 0x0000000000017941 */ /* 0x000fea0003800000 */
.L_x_3684:
        /* <DEDUP_REMOVED lines=8> */
.L_x_3686:
[----:B------:R-:W-:Y:S01]  /*38230*/  IMAD.MOV.U32 R40, RZ, RZ, R14 ;  /* 0x000000ffff287224 */ /* 0x000fe200078e000e */
[----:B------:R-:W-:Y:S06]  /*38240*/  BRA `(.L_x_3687) ;  /* 0xfffffee400747947 */ /* 0x000fec000383ffff */
.L_x_3283:
[----:B------:R-:W-:Y:S01]  /*38250*/  MOV R13, R2 ;  /* 0x00000002000d7202 */ /* 0x000fe20000000f00 */
[----:B------:R-:W-:Y:S02]  /*38260*/  IMAD.MOV.U32 R12, RZ, RZ, RZ ;  /* 0x000000ffff0c7224 */ /* 0x000fe400078e00ff */
[----:B------:R-:W-:Y:S02]  /*38270*/  IMAD.MOV.U32 R11, RZ, RZ, 0x181f ;  /* 0x0000181fff0b7424 */ /* 0x000fe400078e00ff */
[----:B------:R-:W-:-:S07]  /*38280*/  IMAD.MOV.U32 R15, RZ, RZ, -0x1 ;  /* 0xffffffffff0f7424 */ /* 0x000fce00078e00ff */
[----:B------:R-:W-:Y:S05]  /*38290*/  WARPSYNC.COLLECTIVE R15, `(.L_x_3688) ;  /* 0x000000000f087348 */ /* 0x000fea0003c00000 */
[----:B------:R0:W1:Y:S02]  /*382a0*/  SHFL.IDX P6, R14, R13, R12, R11 ;  /* 0x0000000c0d0e7389 */ /* 0x00006400000c000b */
[----:B01----:R-:W-:Y:S01]  /*382b0*/  ENDCOLLECTIVE ;  /* 0x000000000000791b */ /* 0x003fe20003800000 */
.L_x_3688:
[----:B------:R-:W-:Y:S01]  /*382c0*/  MOV R13, R0 ;  /* 0x00000000000d7202 */ /* 0x000fe20000000f00 */
[----:B------:R-:W-:-:S07]  /*382d0*/  IMAD.MOV.U32 R3, RZ, RZ, R14 ;  /* 0x000000ffff037224 */ /* 0x000fce00078e000e */
[----:B------:R-:W-:Y:S05]  /*382e0*/  WARPSYNC.COLLECTIVE R15, `(.L_x_3689) ;  /* 0x000000000f087348 */ /* 0x000fea0003c00000 */
[----:B------:R0:W1:Y:S02]  /*382f0*/  SHFL.IDX P6, R14, R13, R12, R11 ;  /* 0x0000000c0d0e7389 */ /* 0x00006400000c000b */
[----:B01----:R-:W-:Y:S01]  /*38300*/  ENDCOLLECTIVE ;  /* 0x000000000000791b */ /* 0x003fe20003800000 */
.L_x_3689:
[----:B------:R-:W-:Y:S05]  /*38310*/  BRA `(.L_x_3690) ;  /* 0xffffff04005c7947 */ /* 0x000fea000383ffff */
.L_x_3286:
[----:B------:R-:W-:Y:S01]  /*38320*/  BSSY B1, `(.L_x_3691) ;  /* 0x0000008000017945 */ /* 0x000fe20003800000 */
[----:B------:R-:W-:Y:S02]  /*38330*/  IMAD.MOV.U32 R13, RZ, RZ, R2 ;  /* 0x000000ffff0d7224 */ /* 0x000fe400078e0002 */
[----:B------:R-:W-:Y:S02]  /*38340*/  IMAD.MOV.U32 R12, RZ, RZ, 0x1 ;  /* 0x00000001ff0c7424 */ /* 0x000fe400078e00ff */
[----:B------:R-:W-:Y:S02]  /*38350*/  IMAD.MOV.U32 R11, RZ, RZ, 0x181f ;  /* 0x0000181fff0b7424 */ /* 0x000fe400078e00ff */
[----:B-1----:R-:W-:-:S07]  /*38360*/  IMAD.MOV.U32 R15, RZ, RZ, -0x1 ;  /* 0xffffffffff0f7424 */ /* 0x002fce00078e00ff */
[----:B0-2---:R-:W-:Y:S05]  /*38370*/  WARPSYNC.COLLECTIVE R15, `(.L_x_3692) ;  /* 0x000000000f087348 */ /* 0x005fea0003c00000 */
[----:B--2---:R1:W2:Y:S02]  /*38380*/  SHFL.IDX P6, R14, R13, R12, R11 ;  /* 0x0000000c0d0e7389 */ /* 0x0042a400000c000b */
[----:B012---:R-:W-:Y:S01]  /*38390*/  ENDCOLLECTIVE ;  /* 0x000000000000791b */ /* 0x007fe20003800000 */
.L_x_3692:
[----:B------:R-:W-:Y:S05]  /*383a0*/  BSYNC B1 ;  /* 0x0000000000017941 */ /* 0x000fea0003800000 */
.L_x_3691:
        /* <DEDUP_REMOVED lines=8> */
.L_x_3693:
[----:B------:R-:W-:Y:S05]  /*38430*/  BRA `(.L_x_3694) ;  /* 0xffffff0400907947 */ /* 0x000fea000383ffff */
.L_x_3289:
[----:B------:R-:W-:Y:S01]  /*38440*/  BSSY B1, `(.L_x_3695) ;  /* 0x0000008000017945 */ /* 0x000fe20003800000 */
[----:B------:R-:W-:Y:S01]  /*38450*/  MOV R13, R2 ;  /* 0x00000002000d7202 */ /* 0x000fe20000000f00 */
[----:B------:R-:W-:Y:S02]  /*38460*/  IMAD.MOV.U32 R12, RZ, RZ, 0x2 ;  /* 0x00000002ff0c7424 */ /* 0x000fe400078e00ff */
[----:B------:R-:W-:Y:S02]  /*38470*/  IMAD.MOV.U32 R11, RZ, RZ, 0x181f ;  /* 0x0000181fff0b7424 */ /* 0x000fe400078e00ff */
[----:B--2---:R-:W-:-:S07]  /*38480*/  IMAD.MOV.U32 R15, RZ, RZ, -0x1 ;  /* 0xffffffffff0f7424 */ /* 0x004fce00078e00ff */
[----:B01-3--:R-:W-:Y:S05]  /*38490*/  WARPSYNC.COLLECTIVE R15, `(.L_x_3696) ;  /* 0x000000000f087348 */ /* 0x00bfea0003c00000 */
[----:B------:R2:W4:Y:S02]  /*384a0*/  SHFL.IDX P6, R14, R13, R12, R11 ;  /* 0x0000000c0d0e7389 */ /* 0x00052400000c000b */
[----:B01234-:R-:W-:Y:S01]  /*384b0*/  ENDCOLLECTIVE ;  /* 0x000000000000791b */ /* 0x01ffe20003800000 */
.L_x_3696:
[----:B------:R-:W-:Y:S05]  /*384c0*/  BSYNC B1 ;  /* 0x0000000000017941 */ /* 0x000fea0003800000 */
.L_x_3695:
        /* <DEDUP_REMOVED lines=8> */
.L_x_3697:
[----:B------:R-:W-:Y:S05]  /*38550*/  BRA `(.L_x_3698) ;  /* 0xffffff0400c47947 */ /* 0x000fea000383ffff */
.L_x_3292:
[----:B------:R-:W-:Y:S01]  /*38560*/  BSSY B1, `(.L_x_3699) ;  /* 0x0000008000017945 */ /* 0x000fe20003800000 */
[----:B------:R-:W-:Y:S01]  /*38570*/  IMAD.MOV.U32 R13, RZ, RZ, R2 ;  /* 0x000000ffff0d7224 */ /* 0x000fe200078e0002 */
[----:B------:R-:W-:Y:S01]  /*38580*/  MOV R12, 0x3 ;  /* 0x00000003000c7802 */ /* 0x000fe20000000f00 */
[----:B------:R-:W-:Y:S02]  /*38590*/  IMAD.MOV.U32 R11, RZ, RZ, 0x181f ;  /* 0x0000181fff0b7424 */ /* 0x000fe400078e00ff */
[----:B--2---:R-:W-:-:S07]  /*385a0*/  IMAD.MOV.U32 R15, RZ, RZ, -0x1 ;  /* 0xffffffffff0f7424 */ /* 0x004fce00078e00ff */
[----:B01-34-:R-:W-:Y:S05]  /*385b0*/  WARPSYNC.COLLECTIVE R15, `(.L_x_3700) ;  /* 0x000000000f087348 */ /* 0x01bfea0003c00000 */
[----:B------:R2:W0:Y:S02]  /*385c0*/  SHFL.IDX P6, R14, R13, R12, R11 ;  /* 0x0000000c0d0e7389 */ /* 0x00042400000c000b */
[----:B01234-:R-:W-:Y:S01]  /*385d0*/  ENDCOLLECTIVE ;  /* 0x000000000000791b */ /* 0x01ffe20003800000 */
.L_x_3700:
[----:B------:R-:W-:Y:S05]  /*385e0*/  BSYNC B1 ;  /* 0x0000000000017941 */ /* 0x000fea0003800000 */
.L_x_3699:
        /* <DEDUP_REMOVED lines=8> */
.L_x_3701:
[----:B------:R-:W-:Y:S05]  /*38670*/  BRA `(.L_x_3702) ;  /* 0xffffff0400f87947 */ /* 0x000fea000383ffff */
.L_x_3310:
[----:B------:R-:W1:Y:S01]  /*38680*/  S2R R7, SR_TID.X ;  /* 0x0000000000077919 */ /* 0x000e620000002100 */
[----:B------:R-:W-:Y:S01]  /*38690*/  BSSY B1, `(.L_x_3703) ;  /* 0x000000a000017945 */ /* 0x000fe20003800000 */
[----:B------:R-:W-:Y:S01]  /*386a0*/  IMAD.MOV.U32 R12, RZ, RZ, RZ ;  /* 0x000000ffff0c7224 */ /* 0x000fe200078e00ff */
[----:B------:R-:W-:Y:S01]  /*386b0*/  MOV R11, 0x1f ;  /* 0x0000001f000b7802 */ /* 0x000fe20000000f00 */
[----:B------:R-:W-:Y:S01]  /*386c0*/  IMAD.MOV.U32 R15, RZ, RZ, -0x1 ;  /* 0xffffffffff0f7424 */ /* 0x000fe200078e00ff */
[----:B-1----:R-:W-:-:S04]  /*386d0*/  SHF.R.U32.HI R7, RZ, 0x5, R7 ;  /* 0x00000005ff077819 */ /* 0x002fc80000011607 */
[----:B------:R-:W-:-:S05]  /*386e0*/  LOP3.LUT R7, R7, 0x3, RZ, 0xc0, !PT ;  /* 0x0000000307077812 */ /* 0x000fca00078ec0ff */
[----:B------:R-:W-:-:S07]  /*386f0*/  IMAD.MOV.U32 R13, RZ, RZ, R7 ;  /* 0x000000ffff0d7224 */ /* 0x000fce00078e0007 */
[----:B0-----:R-:W-:Y:S05]  /*38700*/  WARPSYNC.COLLECTIVE R15, `(.L_x_3704) ;  /* 0x000000000f087348 */ /* 0x001fea0003c00000 */
[----:B------:R1:W2:Y:S02]  /*38710*/  SHFL.IDX P6, R14, R13, R12, R11 ;  /* 0x0000000c0d0e7389 */ /* 0x0002a400000c000b */
[----:B012---:R-:W-:Y:S01]  /*38720*/  ENDCOLLECTIVE ;  /* 0x000000000000791b */ /* 0x007fe20003800000 */
.L_x_3704:
[----:B------:R-:W-:Y:S05]  /*38730*/  BSYNC B1 ;  /* 0x0000000000017941 */ /* 0x000fea0003800000 */
.L_x_3703:
[----:B------:R-:W-:Y:S05]  /*38740*/  BRA `(.L_x_3705) ;  /* 0xffffff2400707947 */ /* 0x000fea000383ffff */
.L_x_3312:
[----:B------:R-:W-:Y:S01]  /*38750*/  BSSY B1, `(.L_x_3706) ;  /* 0x0000006000017945 */ /* 0x000fe20003800000 */
[----:B------:R-:W-:-:S07]  /*38760*/  IMAD.MOV.U32 R15, RZ, RZ, -0x1 ;  /* 0xffffffffff0f7424 */ /* 0x000fce00078e00ff */
[----:B01----:R-:W-:Y:S05]  /*38770*/  WARPSYNC.COLLECTIVE R15, `(.L_x_3707) ;  /* 0x000000000f0c7348 */ /* 0x003fea0003c00000 */
[----:B------:R-:W-:Y:S02]  /*38780*/  ELECT P6, UR62, PT ;  /* 0x00000000003e782f */ /* 0x000fe400038c0000 */
[----:B------:R-:W-:Y:S01]  /*38790*/  MOV R14, UR62 ;  /* 0x0000003e000e7c02 */ /* 0x000fe20008000f00 */
[----:B01----:R-:W-:Y:S10]  /*387a0*/  ENDCOLLECTIVE ;  /* 0x000000000000791b */ /* 0x003ff40003800000 */
.L_x_3707:
[----:B------:R-:W-:Y:S05]  /*387b0*/  BSYNC B1 ;  /* 0x0000000000017941 */ /* 0x000fea0003800000 */
.L_x_3706:
[----:B------:R-:W-:Y:S05]  /*387c0*/  BRA `(.L_x_3311) ;  /* 0xffffff2400687947 */ /* 0x000fea000383ffff */
.L_x_3314:
[----:B-1----:R1:W2:Y:S02]  /*387d0*/  SYNCS.PHASECHK.TRANS64.TRYWAIT P0, [R22+URZ+0x38820], R6 ;  /* 0x03882006160075a7 */ /* 0x0022a4000800017f */
[----:B--2---:R-:W-:Y:S05]  /*387e0*/  @!P0 NANOSLEEP.SYNCS 0x989680 ;  /* 0x009896800000895d */ /* 0x004fea0003900000 */
[----:B------:R-:W2:Y:S02]  /*387f0*/  @!P0 SYNCS.PHASECHK.TRANS64 P0, [R22+URZ+0x38820], R6 ;  /* 0x03882006160085a7 */ /* 0x000ea4000800007f */
[----:B--2---:R-:W-:Y:S05]  /*38800*/  @!P0 BRA `(.L_x_3314) ;  /* 0xfffffffc00f08947 */ /* 0x004fea000383ffff */
[----:B------:R-:W-:Y:S05]  /*38810*/  BRA `(.L_x_3708) ;  /* 0xffffff2400787947 */ /* 0x000fea000383ffff */
.L_x_3318:
[----:B0-----:R0:W2:Y:S02]  /*38820*/  SYNCS.PHASECHK.TRANS64.TRYWAIT P0, [R10+URZ+0x388a0], R9 ;  /* 0x0388a0090a0075a7 */ /* 0x0010a4000800017f */
[----:B--2---:R-:W-:Y:S05]  /*38830*/  @!P0 NANOSLEEP.SYNCS 0x989680 ;  /* 0x009896800000895d */ /* 0x004fea0003900000 */
[----:B------:R-:W2:Y:S02]  /*38840*/  @!P0 SYNCS.PHASECHK.TRANS64 P0, [R10+URZ+0x388a0], R9 ;  /* 0x0388a0090a0085a7 */ /* 0x000ea4000800007f */
[----:B--2---:R-:W-:Y:S05]  /*38850*/  @!P0 BRA `(.L_x_3318) ;  /* 0xfffffffc00f08947 */ /* 0x004fea000383ffff */
[----:B------:R-:W-:Y:S05]  /*38860*/  BRA `(.L_x_3709) ;  /* 0xffffff2400907947 */ /* 0x000fea000383ffff */
.L_x_3324:
[----:B-1----:R1:W2:Y:S02]  /*38870*/  SYNCS.PHASECHK.TRANS64.TRYWAIT P0, [R10+URZ+0x388c0], R9 ;  /* 0x0388c0090a0075a7 */ /* 0x0022a4000800017f */
[----:B--2---:R-:W-:Y:S05]  /*38880*/  @!P0 NANOSLEEP.SYNCS 0x989680 ;  /* 0x009896800000895d */ /* 0x004fea0003900000 */
[----:B------:R-:W2:Y:S02]  /*38890*/  @!P0 SYNCS.PHASECHK.TRANS64 P0, [R10+URZ+0x388c0], R9 ;  /* 0x0388c0090a0085a7 */ /* 0x000ea4000800007f */
[----:B--2---:R-:W-:Y:S05]  /*388a0*/  @!P0 BRA `(.L_x_3324) ;  /* 0xfffffffc00f08947 */ /* 0x004fea000383ffff */
[----:B------:R-:W-:Y:S05]  /*388b0*/  BRA `(.L_x_3710) ;  /* 0xffffff28004c7947 */ /* 0x000fea000383ffff */
.L_x_3332:
[----:B0-----:R0:W2:Y:S02]  /*388c0*/  SYNCS.PHASECHK.TRANS64.TRYWAIT P1, [R9+URZ+0x388a0], R8 ;  /* 0x0388a008090075a7 */ /* 0x0010a4000802017f */
[----:B--2---:R-:W-:Y:S05]  /*388d0*/  @!P1 NANOSLEEP.SYNCS 0x989680 ;  /* 0x009896800000995d */ /* 0x004fea0003900000 */
[----:B------:R-:W2:Y:S02]  /*388e0*/  @!P1 SYNCS.PHASECHK.TRANS64 P1, [R9+URZ+0x388a0], R8 ;  /* 0x0388a008090095a7 */ /* 0x000ea4000802007f */
[----:B--2---:R-:W-:Y:S05]  /*388f0*/  @!P1 BRA `(.L_x_3332) ;  /* 0xfffffffc00f09947 */ /* 0x004fea000383ffff */
[----:B------:R-:W-:Y:S05]  /*38900*/  BRA `(.L_x_3711) ;  /* 0xffffff2c00447947 */ /* 0x000fea000383ffff */
.L_x_3338:
[----:B-1----:R1:W2:Y:S02]  /*38910*/  SYNCS.PHASECHK.TRANS64.TRYWAIT P1, [R9+URZ+0x388c0], R8 ;  /* 0x0388c008090075a7 */ /* 0x0022a4000802017f */
[----:B--2---:R-:W-:Y:S05]  /*38920*/  @!P1 NANOSLEEP.SYNCS 0x989680 ;  /* 0x009896800000995d */ /* 0x004fea0003900000 */
[----:B------:R-:W2:Y:S02]  /*38930*/  @!P1 SYNCS.PHASECHK.TRANS64 P1, [R9+URZ+0x388c0], R8 ;  /* 0x0388c008090095a7 */ /* 0x000ea4000802007f */
[----:B--2---:R-:W-:Y:S05]  /*38940*/  @!P1 BRA `(.L_x_3338) ;  /* 0xfffffffc00f09947 */ /* 0x004fea000383ffff */
[----:B------:R-:W-:Y:S05]  /*38950*/  BRA `(.L_x_3712) ;  /* 0xffffff2c00fc7947 */ /* 0x000fea000383ffff */
.L_x_3356:
[----:B0-----:R-:W0:Y:S01]  /*38960*/  S2R R20, SR_TID.X ;  /* 0x0000000000147919 */ /* 0x001e220000002100 */
        /* <DEDUP_REMOVED lines=10> */
.L_x_3714:
[----:B------:R-:W-:Y:S05]  /*38a10*/  BSYNC B0 ;  /* 0x0000000000007941 */ /* 0x000fea0003800000 */
.L_x_3713:
[----:B------:R-:W-:Y:S05]  /*38a20*/  BRA `(.L_x_3715) ;  /* 0xffffff3c00fc7947 */ /* 0x000fea000383ffff */
.L_x_3359:
[----:B0-----:R0:W1:Y:S02]  /*38a30*/  SYNCS.PHASECHK.TRANS64.TRYWAIT P0, [R6+URZ+0x38880], R20 ;  /* 0x03888014060075a7 */ /* 0x001064000800017f */
[----:B-1----:R-:W-:Y:S05]  /*38a40*/  @!P0 NANOSLEEP.SYNCS 0x989680 ;  /* 0x009896800000895d */ /* 0x002fea0003900000 */
[----:B------:R-:W1:Y:S02]  /*38a50*/  @!P0 SYNCS.PHASECHK.TRANS64 P0, [R6+URZ+0x38880], R20 ;  /* 0x03888014060085a7 */ /* 0x000e64000800007f */
[----:B-1----:R-:W-:Y:S05]  /*38a60*/  @!P0 BRA `(.L_x_3359) ;  /* 0xfffffffc00f08947 */ /* 0x002fea000383ffff */
[----:B------:R-:W-:Y:S05]  /*38a70*/  BRA `(.L_x_3716) ;  /* 0xffffff4000187947 */ /* 0x000fea000383ffff */
.L_x_3360:
[----:B------:R-:W-:Y:S01]  /*38a80*/  BSSY B0, `(.L_x_3717) ;  /* 0x0000008000007945 */ /* 0x000fe20003800000 */
[----:B------:R-:W-:Y:S01]  /*38a90*/  IMAD.MOV.U32 R13, RZ, RZ, R8 ;  /* 0x000000ffff0d7224 */ /* 0x000fe200078e0008 */
[----:B------:R-:W-:Y:S01]  /*38aa0*/  MOV R15, 0xffffffff ;  /* 0xffffffff000f7802 */ /* 0x000fe20000000f00 */
[----:B------:R-:W-:Y:S02]  /*38ab0*/  IMAD.MOV.U32 R12, RZ, RZ, RZ ;  /* 0x000000ffff0c7224 */ /* 0x000fe400078e00ff */
[----:B-1----:R-:W-:-:S07]  /*38ac0*/  IMAD.MOV.U32 R11, RZ, RZ, 0x181f ;  /* 0x0000181fff0b7424 */ /* 0x002fce00078e00ff */
[----:B0-----:R-:W-:Y:S05]  /*38ad0*/  WARPSYNC.COLLECTIVE R15, `(.L_x_3718) ;  /* 0x000000000f087348 */ /* 0x001fea0003c00000 */
[----:B------:R1:W2:Y:S02]  /*38ae0*/  SHFL.IDX P6, R14, R13, R12, R11 ;  /* 0x0000000c0d0e7389 */ /* 0x0002a400000c000b */
[----:B012---:R-:W-:Y:S01]  /*38af0*/  ENDCOLLECTIVE ;  /* 0x000000000000791b */ /* 0x007fe20003800000 */
.L_x_3718:
[----:B------:R-:W-:Y:S05]  /*38b00*/  BSYNC B0 ;  /* 0x0000000000007941 */ /* 0x000fea0003800000 */
.L_x_3717:
[----:B------:R-:W-:Y:S01]  /*38b10*/  IMAD.MOV.U32 R13, RZ, RZ, R7 ;  /* 0x000000ffff0d7224 */ /* 0x000fe200078e0007 */
[----:B------:R-:W-:Y:S01]  /*38b20*/  MOV R15, 0xffffffff ;  /* 0xffffffff000f7802 */ /* 0x000fe20000000f00 */
[----:B------:R-:W-:Y:S01]  /*38b30*/  IMAD.MOV.U32 R12, RZ, RZ, RZ ;  /* 0x000000ffff0c7224 */ /* 0x000fe200078e00ff */
[----:B------:R-:W0:Y:S01]  /*38b40*/  LDC R25, c[0x0][0x2f4] ;  /* 0x0000bd00ff197b82 */ /* 0x000e220000000800 */
[----:B------:R-:W-:Y:S01]  /*38b50*/  IMAD.MOV.U32 R11, RZ, RZ, 0x181f ;  /* 0x0000181fff0b7424 */ /* 0x000fe200078e00ff */
[----:B------:R-:W-:Y:S01]  /*38b60*/  LOP3.LUT R21, R30, 0x80, RZ, 0xfc, !PT ;  /* 0x000000801e157812 */ /* 0x000fe200078efcff */
[----:B------:R-:W-:-:S07]  /*38b70*/  IMAD.MOV.U32 R3, RZ, RZ, R14 ;  /* 0x000000ffff037224 */ /* 0x000fce00078e000e */
[----:B0-----:R-:W-:Y:S05]  /*38b80*/  WARPSYNC.COLLECTIVE R15, `(.L_x_3719) ;  /* 0x000000000f087348 */ /* 0x001fea0003c00000 */
[----:B------:R1:W2:Y:S02]  /*38b90*/  SHFL.IDX P6, R14, R13, R12, R11 ;  /* 0x0000000c0d0e7389 */ /* 0x0002a400000c000b */
[----:B012---:R-:W-:Y:S01]  /*38ba0*/  ENDCOLLECTIVE ;  /* 0x000000000000791b */ /* 0x007fe20003800000 */
.L_x_3719:
[----:B------:R-:W-:Y:S02]  /*38bb0*/  IMAD.IADD R5, R22, 0x1, R5 ;  /* 0x0000000116057824 */ /* 0x000fe400078e0205 */
[----:B------:R-:W-:Y:S01]  /*38bc0*/  IMAD.MOV.U32 R13, RZ, RZ, R8 ;  /* 0x000000ffff0d7224 */ /* 0x000fe200078e0008 */
[----:B------:R-:W-:Y:S02]  /*38bd0*/  MOV R12, 0x1 ;  /* 0x00000001000c7802 */ /* 0x000fe40000000f00 */
[----:B------:R-:W-:-:S04]  /*38be0*/  ISETP.GE.AND P1, PT, R30, R25, PT ;  /* 0x000000191e00720c */ /* 0x000fc80003f26270 */
[----:B------:R-:W-:Y:S01]  /*38bf0*/  ISETP.LT.OR P2, PT, R27, 0x1, P1 ;  /* 0x000000011b00780c */ /* 0x000fe20000f41670 */
[----:B------:R-:W-:-:S12]  /*38c00*/  IMAD.MOV.U32 R2, RZ, RZ, R14 ;  /* 0x000000ffff027224 */ /* 0x000fd800078e000e */
[----:B------:R-:W-:Y:S05]  /*38c10*/  WARPSYNC.COLLECTIVE R15, `(.L_x_3720) ;  /* 0x000000000f087348 */ /* 0x000fea0003c00000 */
[----:B------:R0:W1:Y:S02]  /*38c20*/  SHFL.IDX P6, R14, R13, R12, R11 ;  /* 0x0000000c0d0e7389 */ /* 0x00006400000c000b */
[----:B01----:R-:W-:Y:S01]  /*38c30*/  ENDCOLLECTIVE ;  /* 0x000000000000791b */ /* 0x003fe20003800000 */
.L_x_3720:
[----:B------:R-:W-:-:S05]  /*38c40*/  IADD3 R2, P0, R30, R2, RZ ;  /* 0x000000021e027210 */ /* 0x000fca0007f1e0ff */
[----:B------:R-:W-:Y:S01]  /*38c50*/  IMAD.X R3, RZ, RZ, R3, P0 ;  /* 0x000000ffff037224 */ /* 0x000fe200000e0603 */
[----:B------:R-:W-:Y:S02]  /*38c60*/  ISETP.GE.AND P0, PT, R21, R25, PT ;  /* 0x000000191500720c */ /* 0x000fe40003f06270 */
[----:B------:R-:W5:Y:S01]  /*38c70*/  LDL.LU R21, [R1] ;  /* 0x0000000001157983 */ /* 0x000f620000300800 */
[C---:B------:R-:W-:Y:S01]  /*38c80*/  ISETP.GE.AND P3, PT, R27.reuse, 0x11, PT ;  /* 0x000000111b00780c */ /* 0x040fe20003f66270 */
[----:B------:R-:W-:Y:S02]  /*38c90*/  IMAD.MOV.U32 R13, RZ, RZ, R7 ;  /* 0x000000ffff0d7224 */ /* 0x000fe400078e0007 */
[----:B------:R-:W-:Y:S01]  /*38ca0*/  @!PT LDS RZ, [RZ] ;  /* 0x00000000fffff984 */ /* 0x000fe20000000800 */
[----:B------:R-:W-:Y:S01]  /*38cb0*/  @!PT LDS RZ, [RZ] ;  /* 0x00000000fffff984 */ /* 0x000fe20000000800 */
[----:B------:R-:W-:Y:S01]  /*38cc0*/  @!PT LDS RZ, [RZ] ;  /* 0x00000000fffff984 */ /* 0x000fe20000000800 */
[----:B------:R-:W-:Y:S01]  /*38cd0*/  LDGSTS.E.BYPASS.LTC128B.128 [R5+0x10400], desc[UR46][R2.64], !P2 ;  /* 0x1040000002057fae */ /* 0x000fe2000d101d6e */
[C---:B------:R-:W-:Y:S02]  /*38ce0*/  ISETP.LT.OR P2, PT, R27.reuse, 0x1, P0 ;  /* 0x000000011b00780c */ /* 0x040fe40000741670 */
[----:B------:R-:W-:-:S02]  /*38cf0*/  ISETP.GE.AND P5, PT, R27, 0x31, PT ;  /* 0x000000311b00780c */ /* 0x000fc40003fa6270 */
[----:B------:R-:W-:-:S09]  /*38d00*/  ISETP.GE.AND P4, PT, R27, 0x41, PT ;  /* 0x000000411b00780c */ /* 0x000fd20003f86270 */
[----:B------:R0:W-:Y:S02]  /*38d10*/  LDGSTS.E.BYPASS.LTC128B.128 [R5+0x14400], desc[UR46][R2.64+0x80], !P2 ;  /* 0x1440008002057fae */ /* 0x0001e4000d101d6e */
[----:B0-----:R-:W-:-:S07]  /*38d20*/  IMAD.MOV.U32 R3, RZ, RZ, R14 ;  /* 0x000000ffff037224 */ /* 0x001fce00078e000e */
[----:B-----5:R-:W-:Y:S05]  /*38d30*/  WARPSYNC.COLLECTIVE R15, `(.L_x_3721) ;  /* 0x000000000f087348 */ /* 0x020fea0003c00000 */
[----:B------:R0:W1:Y:S02]  /*38d40*/  SHFL.IDX P6, R14, R13, R12, R11 ;  /* 0x0000000c0d0e7389 */ /* 0x00006400000c000b */
[----:B01---5:R-:W-:Y:S01]  /*38d50*/  ENDCOLLECTIVE ;  /* 0x000000000000791b */ /* 0x023fe20003800000 */
.L_x_3721:
[----:B------:R-:W-:Y:S01]  /*38d60*/  MOV R13, R8 ;  /* 0x00000008000d7202 */ /* 0x000fe20000000f00 */
[----:B------:R-:W-:Y:S02]  /*38d70*/  IMAD.MOV.U32 R12, RZ, RZ, 0x2 ;  /* 0x00000002ff0c7424 */ /* 0x000fe400078e00ff */
[----:B------:R-:W-:-:S07]  /*38d80*/  IMAD.MOV.U32 R2, RZ, RZ, R14 ;  /* 0x000000ffff027224 */ /* 0x000fce00078e000e */
[----:B------:R-:W-:Y:S05]  /*38d90*/  WARPSYNC.COLLECTIVE R15, `(.L_x_3722) ;  /* 0x000000000f087348 */ /* 0x000fea0003c00000 */
[----:B------:R0:W1:Y:S02]  /*38da0*/  SHFL.IDX P6, R14, R13, R12, R11 ;  /* 0x0000000c0d0e7389 */ /* 0x00006400000c000b */
[----:B01----:R-:W-:Y:S01]  /*38db0*/  ENDCOLLECTIVE ;  /* 0x000000000000791b */ /* 0x003fe20003800000 */
.L_x_3722:
        /* <DEDUP_REMOVED lines=14> */
.L_x_3723:
[----:B------:R-:W-:Y:S02]  /*38ea0*/  IMAD.MOV.U32 R13, RZ, RZ, R8 ;  /* 0x000000ffff0d7224 */ /* 0x000fe400078e0008 */
[----:B------:R-:W-:Y:S02]  /*38eb0*/  IMAD.MOV.U32 R12, RZ, RZ, 0x3 ;  /* 0x00000003ff0c7424 */ /* 0x000fe400078e00ff */
[----:B------:R-:W-:-:S07]  /*38ec0*/  IMAD.MOV.U32 R2, RZ, RZ, R14 ;  /* 0x000000ffff027224 */ /* 0x000fce00078e000e */
[----:B------:R-:W-:Y:S05]  /*38ed0*/  WARPSYNC.COLLECTIVE R15, `(.L_x_3724) ;  /* 0x000000000f087348 */ /* 0x000fea0003c00000 */
[----:B------:R0:W1:Y:S02]  /*38ee0*/  SHFL.IDX P6, R14, R13, R12, R11 ;  /* 0x0000000c0d0e7389 */ /* 0x00006400000c000b */
[----:B01----:R-:W-:Y:S01]  /*38ef0*/  ENDCOLLECTIVE ;  /* 0x000000000000791b */ /* 0x003fe20003800000 */
.L_x_3724:
        /* <DEDUP_REMOVED lines=14> */
.L_x_3725:
[----:B------:R-:W-:Y:S02]  /*38fe0*/  IMAD.MOV.U32 R13, RZ, RZ, R8 ;  /* 0x000000ffff0d7224 */ /* 0x000fe400078e0008 */
[----:B------:R-:W-:Y:S01]  /*38ff0*/  IMAD.MOV.U32 R12, RZ, RZ, 0x4 ;  /* 0x00000004ff0c7424 */ /* 0x000fe200078e00ff */
[----:B------:R-:W-:-:S07]  /*39000*/  MOV R2, R14 ;  /* 0x0000000e00027202 */ /* 0x000fce0000000f00 */
[----:B------:R-:W-:Y:S05]  /*39010*/  WARPSYNC.COLLECTIVE R15, `(.L_x_3726) ;  /* 0x000000000f087348 */ /* 0x000fea0003c00000 */
[----:B------:R0:W1:Y:S02]  /*39020*/  SHFL.IDX P6, R14, R13, R12, R11 ;  /* 0x0000000c0d0e7389 */ /* 0x00006400000c000b */
[----:B01----:R-:W-:Y:S01]  /*39030*/  ENDCOLLECTIVE ;  /* 0x000000000000791b */ /* 0x003fe20003800000 */
.L_x_3726:
[----:B------:R-:W-:-:S05]  /*39040*/  IADD3 R2, P2, R30, R2, RZ ;  /* 0x000000021e027210 */ /* 0x000fca0007f5e0ff */
        /* <DEDUP_REMOVED lines=13> */
.L_x_3727:
[----:B------:R-:W-:Y:S02]  /*39120*/  IMAD.MOV.U32 R13, RZ, RZ, R8 ;  /* 0x000000ffff0d7224 */ /* 0x000fe400078e0008 */
[----:B------:R-:W-:Y:S02]  /*39130*/  IMAD.MOV.U32 R12, RZ, RZ, 0x5 ;  /* 0x00000005ff0c7424 */ /* 0x000fe400078e00ff */
[----:B------:R-:W-:-:S07]  /*39140*/  IMAD.MOV.U32 R2, RZ, RZ, R14 ;  /* 0x000000ffff027224 */ /* 0x000fce00078e000e */
[----:B------:R-:W-:Y:S05]  /*39150*/  WARPSYNC.COLLECTIVE R15, `(.L_x_3728) ;  /* 0x000000000f087348 */ /* 0x000fea0003c00000 */
[----:B------:R0:W1:Y:S02]  /*39160*/  SHFL.IDX P6, R14, R13, R12, R11 ;  /* 0x0000000c0d0e7389 */ /* 0x00006400000c000b */
[----:B01----:R-:W-:Y:S01]  /*39170*/  ENDCOLLECTIVE ;  /* 0x000000000000791b */ /* 0x003fe20003800000 */
.L_x_3728:
        /* <DEDUP_REMOVED lines=14> */
[----:B0-----:R-:W-:-:S07]  /*39260*/  MOV R3, R14 ;  /* 0x0000000e00037202 */ /* 0x001fce0000000f00 */
[----:B------:R-:W-:Y:S05]  /*39270*/  WARPSYNC.COLLECTIVE R15, `(.L_x_3729) ;  /* 0x000000000f087348 */ /* 0x000fea0003c00000 */
[----:B------:R0:W1:Y:S02]  /*39280*/  SHFL.IDX P6, R14, R13, R12, R11 ;  /* 0x0000000c0d0e7389 */ /* 0x00006400000c000b */
[----:B01----:R-:W-:Y:S01]  /*39290*/  ENDCOLLECTIVE ;  /* 0x000000000000791b */ /* 0x003fe20003800000 */
.L_x_3729:
[----:B------:R-:W-:Y:S01]  /*392a0*/  IMAD.MOV.U32 R13, RZ, RZ, R8 ;  /* 0x000000ffff0d7224 */ /* 0x000fe200078e0008 */
[----:B------:R-:W-:Y:S01]  /*392b0*/  MOV R12, 0x6 ;  /* 0x00000006000c7802 */ /* 0x000fe20000000f00 */
[----:B------:R-:W-:-:S07]  /*392c0*/  IMAD.MOV.U32 R2, RZ, RZ, R14 ;  /* 0x000000ffff027224 */ /* 0x000fce00078e000e */
[----:B------:R-:W-:Y:S05]  /*392d0*/  WARPSYNC.COLLECTIVE R15, `(.L_x_3730) ;  /* 0x000000000f087348 */ /* 0x000fea0003c00000 */
[----:B------:R0:W1:Y:S02]  /*392e0*/  SHFL.IDX P6, R14, R13, R12, R11 ;  /* 0x0000000c0d0e7389 */ /* 0x00006400000c000b */
[----:B01----:R-:W-:Y:S01]  /*392f0*/  ENDCOLLECTIVE ;  /* 0x000000000000791b */ /* 0x003fe20003800000 */
.L_x_3730:
        /* <DEDUP_REMOVED lines=14> */
.L_x_3731:
[----:B------:R-:W-:Y:S01]  /*393e0*/  MOV R13, R8 ;  /* 0x00000008000d7202 */ /* 0x000fe20000000f00 */
[----:B------:R-:W-:Y:S02]  /*393f0*/  IMAD.MOV.U32 R12, RZ, RZ, 0x7 ;  /* 0x00000007ff0c7424 */ /* 0x000fe400078e00ff */
[----:B------:R-:W-:-:S07]  /*39400*/  IMAD.MOV.U32 R2, RZ, RZ, R14 ;  /* 0x000000ffff027224 */ /* 0x000fce00078e000e */
[----:B------:R-:W-:Y:S05]  /*39410*/  WARPSYNC.COLLECTIVE R15, `(.L_x_3732) ;  /* 0x000000000f087348 */ /* 0x000fea0003c00000 */
[----:B------:R0:W1:Y:S02]  /*39420*/  SHFL.IDX P6, R14, R13, R12, R11 ;  /* 0x0000000c0d0e7389 */ /* 0x00006400000c000b */
[----:B01----:R-:W-:Y:S01]  /*39430*/  ENDCOLLECTIVE ;  /* 0x000000000000791b */ /* 0x003fe20003800000 */
.L_x_3732:
        /* <DEDUP_REMOVED lines=13> */
.L_x_3733:
        /* <DEDUP_REMOVED lines=13> */
.L_x_3365:
[----:B---3--:R3:W4:Y:S02]  /*395e0*/  SYNCS.PHASECHK.TRANS64.TRYWAIT P0, [R6+URZ+0x38840], R20 ;  /* 0x03884014060075a7 */ /* 0x008724000800017f */
[----:B----4-:R-:W-:Y:S05]  /*395f0*/  @!P0 NANOSLEEP.SYNCS 0x989680 ;  /* 0x009896800000895d */ /* 0x010fea0003900000 */
[----:B------:R-:W4:Y:S02]  /*39600*/  @!P0 SYNCS.PHASECHK.TRANS64 P0, [R6+URZ+0x38840], R20 ;  /* 0x03884014060085a7 */ /* 0x000f24000800007f */
[----:B----4-:R-:W-:Y:S05]  /*39610*/  @!P0 BRA `(.L_x_3365) ;  /* 0xfffffffc00f08947 */ /* 0x010fea000383ffff */
[----:B------:R-:W-:Y:S05]  /*39620*/  BRA `(.L_x_3735) ;  /* 0xffffff3c00447947 */ /* 0x000fea000383ffff */
.L_x_3366:
[----:B------:R-:W-:Y:S01]  /*39630*/  BSSY B0, `(.L_x_3736) ;  /* 0x0000008000007945 */ /* 0x000fe20003800000 */
[----:B------:R-:W-:Y:S01]  /*39640*/  MOV R13, R0 ;  /* 0x00000000000d7202 */ /* 0x000fe20000000f00 */
[----:B------:R-:W-:Y:S02]  /*39650*/  IMAD.MOV.U32 R12, RZ, RZ, RZ ;  /* 0x000000ffff0c7224 */ /* 0x000fe400078e00ff */
[----:B------:R-:W-:Y:S02]  /*39660*/  IMAD.MOV.U32 R11, RZ, RZ, 0x181f ;  /* 0x0000181fff0b7424 */ /* 0x000fe400078e00ff */
[----:B------:R-:W-:-:S07]  /*39670*/  IMAD.MOV.U32 R15, RZ, RZ, -0x1 ;  /* 0xffffffffff0f7424 */ /* 0x000fce00078e00ff */
[----:B--23-5:R-:W-:Y:S05]  /*39680*/  WARPSYNC.COLLECTIVE R15, `(.L_x_3737) ;  /* 0x000000000f087348 */ /* 0x02cfea0003c00000 */
[----:B------:R0:W1:Y:S02]  /*39690*/  SHFL.IDX P6, R14, R13, R12, R11 ;  /* 0x0000000c0d0e7389 */ /* 0x00006400000c000b */
[----:B0123-5:R-:W-:Y:S01]  /*396a0*/  ENDCOLLECTIVE ;  /* 0x000000000000791b */ /* 0x02ffe20003800000 */
.L_x_3737:
[----:B------:R-:W-:Y:S05]  /*396b0*/  BSYNC B0 ;  /* 0x0000000000007941 */ /* 0x000fea0003800000 */
.L_x_3736:
        /* <DEDUP_REMOVED lines=8> */
.L_x_3738:
        /* <DEDUP_REMOVED lines=18> */
.L_x_3739:
[----:B------:R-:W-:Y:S02]  /*39860*/  IMAD.MOV.U32 R13, RZ, RZ, R4 ;  /* 0x000000ffff0d7224 */ /* 0x000fe400078e0004 */
[----:B------:R-:W-:-:S07]  /*39870*/  IMAD.MOV.U32 R2, RZ, RZ, R14 ;  /* 0x000000ffff027224 */ /* 0x000fce00078e000e */
[----:B------:R-:W-:Y:S05]  /*39880*/  WARPSYNC.COLLECTIVE R15, `(.L_x_3740) ;  /* 0x000000000f087348 */ /* 0x000fea0003c00000 */
[----:B------:R0:W1:Y:S02]  /*39890*/  SHFL.IDX P6, R14, R13, R12, R11 ;  /* 0x0000000c0d0e7389 */ /* 0x00006400000c000b */
[----:B01----:R-:W-:Y:S01]  /*398a0*/  ENDCOLLECTIVE ;  /* 0x000000000000791b */ /* 0x003fe20003800000 */
.L_x_3740:
[----:B------:R-:W-:Y:S02]  /*398b0*/  IMAD.MOV.U32 R13, RZ, RZ, R0 ;  /* 0x000000ffff0d7224 */ /* 0x000fe400078e0000 */
[----:B------:R-:W-:Y:S01]  /*398c0*/  IMAD.MOV.U32 R12, RZ, RZ, 0x2 ;  /* 0x00000002ff0c7424 */ /* 0x000fe200078e00ff */
[----:B------:R-:W-:Y:S02]  /*398d0*/  LOP3.LUT P6, RZ, R21, 0x10, RZ, 0xc0, !PT ;  /* 0x0000001015ff7812 */ /* 0x000fe400078cc0ff */
[----:B------:R-:W-:-:S11]  /*398e0*/  MOV R3, R14 ;  /* 0x0000000e00037202 */ /* 0x000fd60000000f00 */
        /* <DEDUP_REMOVED lines=14> */
.L_x_3741:
[----:B------:R-:W-:Y:S01]  /*399d0*/  MOV R13, R4 ;  /* 0x00000004000d7202 */ /* 0x000fe20000000f00 */
[----:B------:R-:W-:-:S07]  /*399e0*/  IMAD.MOV.U32 R2, RZ, RZ, R14 ;  /* 0x000000ffff027224 */ /* 0x000fce00078e000e */
[----:B------:R-:W-:Y:S05]  /*399f0*/  WARPSYNC.COLLECTIVE R15, `(.L_x_3742) ;  /* 0x000000000f087348 */ /* 0x000fea0003c00000 */
[----:B------:R0:W1:Y:S02]  /*39a00*/  SHFL.IDX P6, R14, R13, R12, R11 ;  /* 0x0000000c0d0e7389 */ /* 0x00006400000c000b */
[----:B01----:R-:W-:Y:S01]  /*39a10*/  ENDCOLLECTIVE ;  /* 0x000000000000791b */ /* 0x003fe20003800000 */
.L_x_3742:
        /* <DEDUP_REMOVED lines=18> */
.L_x_3743:
[----:B------:R-:W-:Y:S01]  /*39b40*/  IMAD.MOV.U32 R13, RZ, RZ, R4 ;  /* 0x000000ffff0d7224 */ /* 0x000fe200078e0004 */
[----:B------:R-:W-:-:S07]  /*39b50*/  MOV R2, R14 ;  /* 0x0000000e00027202 */ /* 0x000fce0000000f00 */
[----:B------:R-:W-:Y:S05]  /*39b60*/  WARPSYNC.COLLECTIVE R15, `(.L_x_3744) ;  /* 0x000000000f087348 */ /* 0x000fea0003c00000 */
[----:B------:R0:W1:Y:S02]  /*39b70*/  SHFL.IDX P6, R14, R13, R12, R11 ;  /* 0x0000000c0d0e7389 */ /* 0x00006400000c000b */
[----:B01----:R-:W-:Y:S01]  /*39b80*/  ENDCOLLECTIVE ;  /* 0x000000000000791b */ /* 0x003fe20003800000 */
.L_x_3744:
[----:B------:R-:W-:Y:S01]  /*39b90*/  IMAD.MOV.U32 R13, RZ, RZ, R0 ;  /* 0x000000ffff0d7224 */ /* 0x000fe200078e0000 */
[----:B------:R-:W-:Y:S01]  /*39ba0*/  MOV R12, 0x4 ;  /* 0x00000004000c7802 */ /* 0x000fe20000000f00 */
        /* <DEDUP_REMOVED lines=14> */
.L_x_3745:
        /* <DEDUP_REMOVED lines=10> */
.L_x_3746:
[----:B------:R-:W-:Y:S01]  /*39d30*/  MOV R13, R0 ;  /* 0x00000000000d7202 */ /* 0x000fe20000000f00 */
[----:B------:R-:W-:Y:S02]  /*39d40*/  IMAD.MOV.U32 R12, RZ, RZ, 0x5 ;  /* 0x00000005ff0c7424 */ /* 0x000fe400078e00ff */
[----:B------:R-:W-:-:S07]  /*39d50*/  IMAD.MOV.U32 R3, RZ, RZ, R14 ;  /* 0x000000ffff037224 */ /* 0x000fce00078e000e */
[----:B------:R-:W-:Y:S05]  /*39d60*/  WARPSYNC.COLLECTIVE R15, `(.L_x_3747) ;  /* 0x000000000f087348 */ /* 0x000fea0003c00000 */
[----:B------:R0:W1:Y:S02]  /*39d70*/  SHFL.IDX P6, R14, R13, R12, R11 ;  /* 0x0000000c0d0e7389 */ /* 0x00006400000c000b */
[----:B01----:R-:W-:Y:S01]  /*39d80*/  ENDCOLLECTIVE ;  /* 0x000000000000791b */ /* 0x003fe20003800000 */
.L_x_3747:
        /* <DEDUP_REMOVED lines=15> */
.L_x_3748:
[----:B------:R-:W-:Y:S02]  /*39e80*/  IMAD.MOV.U32 R13, RZ, RZ, R0 ;  /* 0x000000ffff0d7224 */ /* 0x000fe400078e0000 */
[----:B------:R-:W-:Y:S02]  /*39e90*/  IMAD.MOV.U32 R12, RZ, RZ, 0x6 ;  /* 0x00000006ff0c7424 */ /* 0x000fe400078e00ff */
[----:B------:R-:W-:-:S07]  /*39ea0*/  IMAD.MOV.U32 R3, RZ, RZ, R14 ;  /* 0x000000ffff037224 */ /* 0x000fce00078e000e */
[----:B------:R-:W-:Y:S05]  /*39eb0*/  WARPSYNC.COLLECTIVE R15, `(.L_x_3749) ;  /* 0x000000000f087348 */ /* 0x000fea0003c00000 */
[----:B------:R0:W1:Y:S02]  /*39ec0*/  SHFL.IDX P6, R14, R13, R12, R11 ;  /* 0x0000000c0d0e7389 */ /* 0x00006400000c000b */
[----:B01----:R-:W-:Y:S01]  /*39ed0*/  ENDCOLLECTIVE ;  /* 0x000000000000791b */ /* 0x003fe20003800000 */
.L_x_3749:
[----:B------:R-:W-:-:S04]  /*39ee0*/  @P3 IADD3 R3, P0, R30, R3, RZ ;  /* 0x000000031e033210 */ /* 0x000fc80007f1e0ff */
[----:B------:R-:W-:-:S04]  /*39ef0*/  @P3 IADD3.X R2, RZ, R2, RZ, P0, !PT ;  /* 0x00000002ff023210 */ /* 0x000fc800007fe4ff */
        /* <DEDUP_REMOVED lines=13> */
.L_x_3750:
[----:B------:R-:W-:Y:S02]  /*39fd0*/  IMAD.MOV.U32 R13, RZ, RZ, R0 ;  /* 0x000000ffff0d7224 */ /* 0x000fe400078e0000 */
[----:B------:R-:W-:Y:S01]  /*39fe0*/  IMAD.MOV.U32 R12, RZ, RZ, 0x7 ;  /* 0x00000007ff0c7424 */ /* 0x000fe200078e00ff */
[----:B------:R-:W-:-:S07]  /*39ff0*/  MOV R3, R14 ;  /* 0x0000000e00037202 */ /* 0x000fce0000000f00 */
[----:B------:R-:W-:Y:S05]  /*3a000*/  WARPSYNC.COLLECTIVE R15, `(.L_x_3751) ;  /* 0x000000000f087348 */ /* 0x000fea0003c00000 */
[----:B------:R0:W1:Y:S02]  /*3a010*/  SHFL.IDX P6, R14, R13, R12, R11 ;  /* 0x0000000c0d0e7389 */ /* 0x00006400000c000b */
[----:B01----:R-:W-:Y:S01]  /*3a020*/  ENDCOLLECTIVE ;  /* 0x000000000000791b */ /* 0x003fe20003800000 */
.L_x_3751:
[----:B------:R-:W-:-:S05]  /*3a030*/  @P2 IADD3 R3, P0, R30, R3, RZ ;  /* 0x000000031e032210 */ /* 0x000fca0007f1e0ff */
[----:B------:R-:W-:-:S05]  /*3a040*/  @P2 IMAD.X R2, RZ, RZ, R2, P0 ;  /* 0x000000ffff022224 */ /* 0x000fca00000e0602 */
[----:B------:R-:W-:Y:S02]  /*3a050*/  @P2 LOP3.LUT R3, R3, R2, RZ, 0x3c, !PT ;  /* 0x0000000203032212 */ /* 0x000fe400078e3cff */
[----:B------:R-:W-:Y:S02]  /*3a060*/  MOV R13, R4 ;  /* 0x00000004000d7202 */ /* 0x000fe40000000f00 */
[----:B------:R-:W-:-:S04]  /*3a070*/  @P2 LOP3.LUT R2, R3, R2, RZ, 0x3c, !PT ;  /* 0x0000000203022212 */ /* 0x000fc800078e3cff */
[----:B------:R-:W-:Y:S01]  /*3a080*/  @P2 LOP3.LUT R3, R3, R2, RZ, 0x3c, !PT ;  /* 0x0000000203032212 */ /* 0x000fe200078e3cff */
[----:B------:R-:W-:-:S04]  /*3a090*/  IMAD.MOV.U32 R0, RZ, RZ, R14 ;  /* 0x000000ffff007224 */ /* 0x000fc800078e000e */
[----:B------:R-:W-:Y:S01]  /*3a0a0*/  @!PT LDS RZ, [RZ] ;  /* 0x00000000fffff984 */ /* 0x000fe20000000800 */
[----:B------:R-:W-:Y:S01]  /*3a0b0*/  @!PT LDS RZ, [RZ] ;  /* 0x00000000fffff984 */ /* 0x000fe20000000800 */
[----:B------:R-:W-:Y:S01]  /*3a0c0*/  @!PT LDS RZ, [RZ] ;  /* 0x00000000fffff984 */ /* 0x000fe20000000800 */
[----:B------:R0:W-:Y:S03]  /*3a0d0*/  @P2 LDGSTS.E.BYPASS.LTC128B.128 [R5+0x2b400], desc[UR46][R2.64], !P5 ;  /* 0x2b40000002052fae */ /* 0x0001e6000e901d6e */
[----:B0-----:R-:W-:Y:S05]  /*3a0e0*/  WARPSYNC.COLLECTIVE R15, `(.L_x_3752) ;  /* 0x000000000f087348 */ /* 0x001fea0003c00000 */
[----:B------:R1:W2:Y:S02]  /*3a0f0*/  SHFL.IDX P6, R14, R13, R12, R11 ;  /* 0x0000000c0d0e7389 */ /* 0x0002a400000c000b */
[----:B012---:R-:W-:Y:S01]  /*3a100*/  ENDCOLLECTIVE ;  /* 0x000000000000791b */ /* 0x007fe20003800000 */
.L_x_3752:
[----:B------:R-:W-:Y:S01]  /*3a110*/  @!PT LDS RZ, [RZ] ;  /* 0x00000000fffff984 */ /* 0x000fe20000000800 */
[----:B------:R-:W-:Y:S01]  /*3a120*/  @!PT LDS RZ, [RZ] ;  /* 0x00000000fffff984 */ /* 0x000fe20000000800 */
[----:B------:R-:W-:Y:S01]  /*3a130*/  @!PT LDS RZ, [RZ] ;  /* 0x00000000fffff984 */ /* 0x000fe20000000800 */
[----:B------:R1:W-:Y:S01]  /*3a140*/  @P2 LDGSTS.E.BYPASS.LTC128B.128 [R5+0x2f400], desc[UR46][R2.64+0x80], !P1 ;  /* 0x2f40008002052fae */ /* 0x0003e2000c901d6e */
[----:B------:R-:W-:Y:S01]  /*3a150*/  IMAD.MOV.U32 R4, RZ, RZ, R14 ;  /* 0x000000ffff047224 */ /* 0x000fe200078e000e */
[----:B------:R-:W-:Y:S06]  /*3a160*/  BRA `(.L_x_3753) ;  /* 0xffffff3800107947 */ /* 0x000fec000383ffff */
.L_x_3371:
[----:B------:R-:W-:Y:S01]  /*3a170*/  IMAD.MOV.U32 R13, RZ, RZ, R4 ;  /* 0x000000ffff0d7224 */ /* 0x000fe200078e0004 */
[----:B------:R-:W-:Y:S01]  /*3a180*/  MOV R15, 0xffffffff ;  /* 0xffffffff000f7802 */ /* 0x000fe20000000f00 */
[----:B------:R-:W-:Y:S02]  /*3a190*/  IMAD.MOV.U32 R12, RZ, RZ, RZ ;  /* 0x000000ffff0c7224 */ /* 0x000fe400078e00ff */
[----:B------:R-:W-:Y:S02]  /*3a1a0*/  IMAD.MOV.U32 R11, RZ, RZ, 0x181f ;  /* 0x0000181fff0b7424 */ /* 0x000fe400078e00ff */
[----:B-----5:R-:W-:Y:S02]  /*3a1b0*/  IMAD R5, R20, R7, RZ ;  /* 0x0000000714057224 */ /* 0x020fe400078e02ff */
[----:B------:R-:W-:-:S07]  /*3a1c0*/  IMAD R17, R17, 0x80, R9 ;  /* 0x0000008011117824 */ /* 0x000fce00078e0209 */
[----:B------:R-:W-:Y:S05]  /*3a1d0*/  WARPSYNC.COLLECTIVE R15, `(.L_x_3754) ;  /* 0x000000000f087348 */ /* 0x000fea0003c00000 */
[----:B------:R0:W1:Y:S02]  /*3a1e0*/  SHFL.IDX P6, R14, R13, R12, R11 ;  /* 0x0000000c0d0e7389 */ /* 0x00006400000c000b */
[----:B01----:R-:W-:Y:S01]  /*3a1f0*/  ENDCOLLECTIVE ;  /* 0x000000000000791b */ /* 0x003fe20003800000 */
.L_x_3754:
[----:B------:R-:W-:Y:S01]  /*3a200*/  ISETP.GE.AND P3, PT, R17, R5, PT ;  /* 0x000000051100720c */ /* 0x000fe20003f66270 */
[----:B------:R-:W-:Y:S02]  /*3a210*/  IMAD.MOV.U32 R13, RZ, RZ, R0 ;  /* 0x000000ffff0d7224 */ /* 0x000fe400078e0000 */
[----:B------:R-:W-:-:S10]  /*3a220*/  IMAD.MOV.U32 R2, RZ, RZ, R14 ;  /* 0x000000ffff027224 */ /* 0x000fd400078e000e */
[----:B------:R-:W-:Y:S05]  /*3a230*/  WARPSYNC.COLLECTIVE R15, `(.L_x_3755) ;  /* 0x000000000f087348 */ /* 0x000fea0003c00000 */
[----:B------:R0:W1:Y:S02]  /*3a240*/  SHFL.IDX P6, R14, R13, R12, R11 ;  /* 0x0000000c0d0e7389 */ /* 0x00006400000c000b */
[----:B01----:R-:W-:Y:S01]  /*3a250*/  ENDCOLLECTIVE ;  /* 0x000000000000791b */ /* 0x003fe20003800000 */
.L_x_3755:
[----:B------:R-:W-:Y:S02]  /*3a260*/  IMAD.MOV.U32 R13, RZ, RZ, R4 ;  /* 0x000000ffff0d7224 */ /* 0x000fe400078e0004 */
[----:B------:R-:W-:Y:S02]  /*3a270*/  IMAD.MOV.U32 R12, RZ, RZ, 0x1 ;  /* 0x00000001ff0c7424 */ /* 0x000fe400078e00ff */
[----:B------:R-:W-:-:S07]  /*3a280*/  IMAD.MOV.U32 R3, RZ, RZ, R14 ;  /* 0x000000ffff037224 */ /* 0x000fce00078e000e */
[----:B------:R-:W-:Y:S05]  /*3a290*/  WARPSYNC.COLLECTIVE R15, `(.L_x_3756) ;  /* 0x000000000f087348 */ /* 0x000fea0003c00000 */
[----:B------:R0:W1:Y:S02]  /*3a2a0*/  SHFL.IDX P6, R14, R13, R12, R11 ;  /* 0x0000000c0d0e7389 */ /* 0x00006400000c000b */
[----:B01----:R-:W-:Y:S01]  /*3a2b0*/  ENDCOLLECTIVE ;  /* 0x000000000000791b */ /* 0x003fe20003800000 */
.L_x_3756:
        /* <DEDUP_REMOVED lines=15> */
.L_x_3757:
[----:B------:R-:W-:Y:S02]  /*3a3b0*/  IMAD.MOV.U32 R13, RZ, RZ, R4 ;  /* 0x000000ffff0d7224 */ /* 0x000fe400078e0004 */
[----:B------:R-:W-:Y:S01]  /*3a3c0*/  IMAD.MOV.U32 R12, RZ, RZ, 0x2 ;  /* 0x00000002ff0c7424 */ /* 0x000fe200078e00ff */
[----:B------:R-:W-:-:S13]  /*3a3d0*/  @!P3 IADD3 R6, P2, R30, R14, RZ ;  /* 0x0000000e1e06b210 */ /* 0x000fda0007f5e0ff */
[----:B------:R-:W-:Y:S05]  /*3a3e0*/  WARPSYNC.COLLECTIVE R15, `(.L_x_3758) ;  /* 0x000000000f087348 */ /* 0x000fea0003c00000 */
[----:B------:R0:W1:Y:S02]  /*3a3f0*/  SHFL.IDX P6, R14, R13, R12, R11 ;  /* 0x0000000c0d0e7389 */ /* 0x00006400000c000b */
[----:B01----:R-:W-:Y:S01]  /*3a400*/  ENDCOLLECTIVE ;  /* 0x000000000000791b */ /* 0x003fe20003800000 */
.L_x_3758:
[----:B------:R-:W-:Y:S02]  /*3a410*/  @!P3 IMAD.X R7, RZ, RZ, R2, P2 ;  /* 0x000000ffff07b224 */ /* 0x000fe400010e0602 */
[----:B------:R-:W-:Y:S01]  /*3a420*/  @!P3 IMAD.MOV.U32 R2, RZ, RZ, R6 ;  /* 0x000000ffff02b224 */ /* 0x000fe200078e0006 */
[----:B------:R-:W-:Y:S01]  /*3a430*/  IADD3 R6, R17, 0x20, RZ ;  /* 0x0000002011067810 */ /* 0x000fe20007ffe0ff */
        /* <DEDUP_REMOVED lines=12> */
.L_x_3759:
[----:B------:R-:W-:Y:S01]  /*3a500*/  IMAD.MOV.U32 R13, RZ, RZ, R4 ;  /* 0x000000ffff0d7224 */ /* 0x000fe200078e0004 */
[----:B------:R-:W-:Y:S02]  /*3a510*/  MOV R12, 0x3 ;  /* 0x00000003000c7802 */ /* 0x000fe40000000f00 */
[----:B------:R-:W-:-:S13]  /*3a520*/  @!P3 IADD3 R6, P2, R30, R14, RZ ;  /* 0x0000000e1e06b210 */ /* 0x000fda0007f5e0ff */
[----:B------:R-:W-:Y:S05]  /*3a530*/  WARPSYNC.COLLECTIVE R15, `(.L_x_3760) ;  /* 0x000000000f087348 */ /* 0x000fea0003c00000 */
[----:B------:R0:W1:Y:S02]  /*3a540*/  SHFL.IDX P6, R14, R13, R12, R11 ;  /* 0x0000000c0d0e7389 */ /* 0x00006400000c000b */
[----:B01----:R-:W-:Y:S01]  /*3a550*/  ENDCOLLECTIVE ;  /* 0x000000000000791b */ /* 0x003fe20003800000 */
.L_x_3760:
[----:B------:R-:W-:Y:S01]  /*3a560*/  @!P3 IADD3.X R7, RZ, R2, RZ, P2, !PT ;  /* 0x00000002ff07b210 */ /* 0x000fe200017fe4ff */
[----:B------:R-:W-:Y:S02]  /*3a570*/  @!P3 IMAD.MOV.U32 R2, RZ, RZ, R6 ;  /* 0x000000ffff02b224 */ /* 0x000fe400078e0006 */
        /* <DEDUP_REMOVED lines=13> */
.L_x_3761:
[----:B------:R-:W-:Y:S02]  /*3a650*/  IMAD.MOV.U32 R13, RZ, RZ, R4 ;  /* 0x000000ffff0d7224 */ /* 0x000fe400078e0004 */
[----:B------:R-:W-:Y:S01]  /*3a660*/  IMAD.MOV.U32 R12, RZ, RZ, 0x4 ;  /* 0x00000004ff0c7424 */ /* 0x000fe200078e00ff */
[----:B------:R-:W-:-:S13]  /*3a670*/  @!P3 IADD3 R6, P2, R30, R14, RZ ;  /* 0x0000000e1e06b210 */ /* 0x000fda0007f5e0ff */
[----:B------:R-:W-:Y:S05]  /*3a680*/  WARPSYNC.COLLECTIVE R15, `(.L_x_3762) ;  /* 0x000000000f087348 */ /* 0x000fea0003c00000 */
[----:B------:R0:W1:Y:S02]  /*3a690*/  SHFL.IDX P6, R14, R13, R12, R11 ;  /* 0x0000000c0d0e7389 */ /* 0x00006400000c000b */
[----:B01----:R-:W-:Y:S01]  /*3a6a0*/  ENDCOLLECTIVE ;  /* 0x000000000000791b */ /* 0x003fe20003800000 */
.L_x_3762:
[----:B------:R-:W-:Y:S02]  /*3a6b0*/  @!P3 IMAD.X R7, RZ, RZ, R2, P2 ;  /* 0x000000ffff07b224 */ /* 0x000fe400010e0602 */
[----:B------:R-:W-:Y:S02]  /*3a6c0*/  @!P3 IMAD.MOV.U32 R2, RZ, RZ, R6 ;  /* 0x000000ffff02b224 */ /* 0x000fe400078e0006 */
[----:B------:R-:W-:Y:S01]  /*3a6d0*/  VIADD R6, R17, 0x40 ;  /* 0x0000004011067836 */ /* 0x000fe20000000000 */
[----:B------:R-:W-:-:S05]  /*3a6e0*/  @!P3 MOV R3, R7 ;  /* 0x000000070003b202 */ /* 0x000fca0000000f00 */
        /* <DEDUP_REMOVED lines=11> */
.L_x_3763:
[----:B------:R-:W-:Y:S01]  /*3a7a0*/  MOV R13, R4 ;  /* 0x00000004000d7202 */ /* 0x000fe20000000f00 */
[----:B------:R-:W-:Y:S01]  /*3a7b0*/  IMAD.MOV.U32 R12, RZ, RZ, 0x5 ;  /* 0x00000005ff0c7424 */ /* 0x000fe200078e00ff */
[----:B------:R-:W-:-:S13]  /*3a7c0*/  @!P3 IADD3 R6, P2, R30, R14, RZ ;  /* 0x0000000e1e06b210 */ /* 0x000fda0007f5e0ff */
[----:B------:R-:W-:Y:S05]  /*3a7d0*/  WARPSYNC.COLLECTIVE R15, `(.L_x_3764) ;  /* 0x000000000f087348 */ /* 0x000fea0003c00000 */
[----:B------:R0:W1:Y:S02]  /*3a7e0*/  SHFL.IDX P6, R14, R13, R12, R11 ;  /* 0x0000000c0d0e7389 */ /* 0x00006400000c000b */
[----:B01----:R-:W-:Y:S01]  /*3a7f0*/  ENDCOLLECTIVE ;  /* 0x000000000000791b */ /* 0x003fe20003800000 */
.L_x_3764:
        /* <DEDUP_REMOVED lines=15> */
.L_x_3765:
[----:B------:R-:W-:Y:S02]  /*3a8f0*/  IMAD.MOV.U32 R13, RZ, RZ, R4 ;  /* 0x000000ffff0d7224 */ /* 0x000fe400078e0004 */
[----:B------:R-:W-:Y:S01]  /*3a900*/  IMAD.MOV.U32 R12, RZ, RZ, 0x6 ;  /* 0x00000006ff0c7424 */ /* 0x000fe200078e00ff */
[----:B------:R-:W-:-:S13]  /*3a910*/  @!P3 IADD3 R6, P2, R30, R14, RZ ;  /* 0x0000000e1e06b210 */ /* 0x000fda0007f5e0ff */
[----:B------:R-:W-:Y:S05]  /*3a920*/  WARPSYNC.COLLECTIVE R15, `(.L_x_3766) ;  /* 0x000000000f087348 */ /* 0x000fea0003c00000 */
[----:B------:R0:W1:Y:S02]  /*3a930*/  SHFL.IDX P6, R14, R13, R12, R11 ;  /* 0x0000000c0d0e7389 */ /* 0x00006400000c000b */
[----:B01----:R-:W-:Y:S01]  /*3a940*/  ENDCOLLECTIVE ;  /* 0x000000000000791b */ /* 0x003fe20003800000 */
.L_x_3766:
        /* <DEDUP_REMOVED lines=15> */
.L_x_3767:
[----:B------:R-:W-:Y:S02]  /*3aa40*/  IMAD.MOV.U32 R13, RZ, RZ, R4 ;  /* 0x000000ffff0d7224 */ /* 0x000fe400078e0004 */
[----:B------:R-:W-:Y:S02]  /*3aa50*/  IMAD.MOV.U32 R12, RZ, RZ, 0x7 ;  /* 0x00000007ff0c7424 */ /* 0x000fe400078e00ff */
[----:B------:R-:W-:-:S07]  /*3aa60*/  IMAD.MOV.U32 R3, RZ, RZ, R14 ;  /* 0x000000ffff037224 */ /* 0x000fce00078e000e */
[----:B------:R-:W-:Y:S05]  /*3aa70*/  WARPSYNC.COLLECTIVE R15, `(.L_x_3768) ;  /* 0x000000000f087348 */ /* 0x000fea0003c00000 */
[----:B------:R0:W1:Y:S02]  /*3aa80*/  SHFL.IDX P6, R14, R13, R12, R11 ;  /* 0x0000000c0d0e7389 */ /* 0x00006400000c000b */
[----:B01----:R-:W-:Y:S01]  /*3aa90*/  ENDCOLLECTIVE ;  /* 0x000000000000791b */ /* 0x003fe20003800000 */
.L_x_3768:
[----:B------:R-:W-:-:S05]  /*3aaa0*/  @!P3 IADD3 R6, P2, R30, R3, RZ ;  /* 0x000000031e06b210 */ /* 0x000fca0007f5e0ff */
[----:B------:R-:W-:Y:S02]  /*3aab0*/  @!P3 IMAD.X R7, RZ, RZ, R2, P2 ;  /* 0x000000ffff07b224 */ /* 0x000fe400010e0602 */
[----:B------:R-:W-:-:S03]  /*3aac0*/  @!P3 IMAD.MOV.U32 R2, RZ, RZ, R6 ;  /* 0x000000ffff02b224 */ /* 0x000fc600078e0006 */
[----:B------:R-:W-:Y:S01]  /*3aad0*/  @!P3 MOV R3, R7 ;  /* 0x000000070003b202 */ /* 0x000fe20000000f00 */
[----:B------:R-:W-:-:S04]  /*3aae0*/  IMAD.MOV.U32 R13, RZ, RZ, R0 ;  /* 0x000000ffff0d7224 */ /* 0x000fc800078e0000 */
        /* <DEDUP_REMOVED lines=9> */
.L_x_3769:
[----:B------:R-:W-:Y:S05]  /*3ab80*/  BRA `(.L_x_3770) ;  /* 0xffffff38005c7947 */ /* 0x000fea000383ffff */
.L_x_3376:
[----:B0-----:R0:W1:Y:S02]  /*3ab90*/  SYNCS.PHASECHK.TRANS64.TRYWAIT P0, [R22+URZ+0x38820], R3 ;  /* 0x03882003160075a7 */ /* 0x001064000800017f */
[----:B-1----:R-:W-:Y:S05]  /*3aba0*/  @!P0 NANOSLEEP.SYNCS 0x989680 ;  /* 0x009896800000895d */ /* 0x002fea0003900000 */
[----:B------:R-:W1:Y:S02]  /*3abb0*/  @!P0 SYNCS.PHASECHK.TRANS64 P0, [R22+URZ+0x38820], R3 ;  /* 0x03882003160085a7 */ /* 0x000e64000800007f */
[----:B-1----:R-:W-:Y:S05]  /*3abc0*/  @!P0 BRA `(.L_x_3376) ;  /* 0xfffffffc00f08947 */ /* 0x002fea000383ffff */
[----:B------:R-:W-:Y:S05]  /*3abd0*/  BRA `(.L_x_3771) ;  /* 0xffffff3800d47947 */ /* 0x000fea000383ffff */
.L_x_3380:
[----:B0-----:R0:W1:Y:S02]  /*3abe0*/  SYNCS.PHASECHK.TRANS64.TRYWAIT P0, [R0+URZ+0x38880], R21 ;  /* 0x03888015000075a7 */ /* 0x001064000800017f */
[----:B-1----:R-:W-:Y:S05]  /*3abf0*/  @!P0 NANOSLEEP.SYNCS 0x989680 ;  /* 0x009896800000895d */ /* 0x002fea0003900000 */
[----:B------:R-:W1:Y:S02]  /*3ac00*/  @!P0 SYNCS.PHASECHK.TRANS64 P0, [R0+URZ+0x38880], R21 ;  /* 0x03888015000085a7 */ /* 0x000e64000800007f */
[----:B-1----:R-:W-:Y:S05]  /*3ac10*/  @!P0 BRA `(.L_x_3380) ;  /* 0xfffffffc00f08947 */ /* 0x002fea000383ffff */
[----:B------:R-:W-:Y:S05]  /*3ac20*/  BRA `(.L_x_3772) ;  /* 0xffffff3c00807947 */ /* 0x000fea000383ffff */
.L_x_3381:
        /* <DEDUP_REMOVED lines=8> */
.L_x_3774:
[----:B------:R-:W-:Y:S05]  /*3acb0*/  BSYNC B0 ;  /* 0x0000000000007941 */ /* 0x000fea0003800000 */
.L_x_3773:
        /* <DEDUP_REMOVED lines=9> */
.L_x_3775:
[----:B------:R-:W-:Y:S02]  /*3ad50*/  IMAD.MOV.U32 R13, RZ, RZ, R7 ;  /* 0x000000ffff0d7224 */ /* 0x000fe400078e0007 */
[----:B------:R-:W-:Y:S02]  /*3ad60*/  IMAD.MOV.U32 R12, RZ, RZ, 0x1 ;  /* 0x00000001ff0c7424 */ /* 0x000fe400078e00ff */
[----:B------:R-:W-:-:S07]  /*3ad70*/  IMAD.MOV.U32 R2, RZ, RZ, R14 ;  /* 0x000000ffff027224 */ /* 0x000fce00078e000e */
[----:B------:R-:W-:Y:S05]  /*3ad80*/  WARPSYNC.COLLECTIVE R15, `(.L_x_3776) ;  /* 0x000000000f087348 */ /* 0x000fea0003c00000 */
[----:B------:R0:W1:Y:S02]  /*3ad90*/  SHFL.IDX P6, R14, R13, R12, R11 ;  /* 0x0000000c0d0e7389 */ /* 0x00006400000c000b */
[----:B01----:R-:W-:Y:S01]  /*3ada0*/  ENDCOLLECTIVE ;  /* 0x000000000000791b */ /* 0x003fe20003800000 */
.L_x_3776:
        /* <DEDUP_REMOVED lines=12> */
.L_x_3777:
[----:B------:R-:W-:Y:S02]  /*3ae70*/  IMAD.MOV.U32 R13, RZ, RZ, R7 ;  /* 0x000000ffff0d7224 */ /* 0x000fe400078e0007 */
[----:B------:R-:W-:Y:S02]  /*3ae80*/  IMAD.MOV.U32 R12, RZ, RZ, 0x2 ;  /* 0x00000002ff0c7424 */ /* 0x000fe400078e00ff */
[----:B------:R-:W-:-:S07]  /*3ae90*/  IMAD.MOV.U32 R2, RZ, RZ, R14 ;  /* 0x000000ffff027224 */ /* 0x000fce00078e000e */
[----:B------:R-:W-:Y:S05]  /*3aea0*/  WARPSYNC.COLLECTIVE R15, `(.L_x_3778) ;  /* 0x000000000f087348 */ /* 0x000fea0003c00000 */
[----:B------:R0:W1:Y:S02]  /*3aeb0*/  SHFL.IDX P6, R14, R13, R12, R11 ;  /* 0x0000000c0d0e7389 */ /* 0x00006400000c000b */
[----:B01----:R-:W-:Y:S01]  /*3aec0*/  ENDCOLLECTIVE ;  /* 0x000000000000791b */ /* 0x003fe20003800000 */
.L_x_3778:
        /* <DEDUP_REMOVED lines=12> */
.L_x_3779:
[----:B------:R-:W-:Y:S01]  /*3af90*/  IMAD.MOV.U32 R13, RZ, RZ, R7 ;  /* 0x000000ffff0d7224 */ /* 0x000fe200078e0007 */
[----:B------:R-:W-:Y:S01]  /*3afa0*/  MOV R12, 0x3 ;  /* 0x00000003000c7802 */ /* 0x000fe20000000f00 */
[----:B------:R-:W-:-:S07]  /*3afb0*/  IMAD.MOV.U32 R2, RZ, RZ, R14 ;  /* 0x000000ffff027224 */ /* 0x000fce00078e000e */
[----:B------:R-:W-:Y:S05]  /*3afc0*/  WARPSYNC.COLLECTIVE R15, `(.L_x_3780) ;  /* 0x000000000f087348 */ /* 0x000fea0003c00000 */
[----:B------:R0:W1:Y:S02]  /*3afd0*/  SHFL.IDX P6, R14, R13, R12, R11 ;  /* 0x0000000c0d0e7389 */ /* 0x00006400000c000b */
[----:B01----:R-:W-:Y:S01]  /*3afe0*/  ENDCOLLECTIVE ;  /* 0x000000000000791b */ /* 0x003fe20003800000 */
.L_x_3780:
        /* <DEDUP_REMOVED lines=12> */
.L_x_3781:
[----:B------:R-:W-:Y:S01]  /*3b0b0*/  MOV R13, R7 ;  /* 0x00000007000d7202 */ /* 0x000fe20000000f00 */
[----:B------:R-:W-:Y:S02]  /*3b0c0*/  IMAD.MOV.U32 R12, RZ, RZ, 0x4 ;  /* 0x00000004ff0c7424 */ /* 0x000fe400078e00ff */
[----:B------:R-:W-:-:S07]  /*3b0d0*/  IMAD.MOV.U32 R2, RZ, RZ, R14 ;  /* 0x000000ffff027224 */ /* 0x000fce00078e000e */
[----:B------:R-:W-:Y:S05]  /*3b0e0*/  WARPSYNC.COLLECTIVE R15, `(.L_x_3782) ;  /* 0x000000000f087348 */ /* 0x000fea0003c00000 */
[----:B------:R0:W1:Y:S02]  /*3b0f0*/  SHFL.IDX P6, R14, R13, R12, R11 ;  /* 0x0000000c0d0e7389 */ /* 0x00006400000c000b */
[----:B01----:R-:W-:Y:S01]  /*3b100*/  ENDCOLLECTIVE ;  /* 0x000000000000791b */ /* 0x003fe20003800000 */
.L_x_3782:
        /* <DEDUP_REMOVED lines=12> */
.L_x_3783:
[----:B------:R-:W-:Y:S02]  /*3b1d0*/  IMAD.MOV.U32 R13, RZ, RZ, R7 ;  /* 0x000000ffff0d7224 */ /* 0x000fe400078e0007 */
[----:B------:R-:W-:Y:S02]  /*3b1e0*/  IMAD.MOV.U32 R12, RZ, RZ, 0x5 ;  /* 0x00000005ff0c7424 */ /* 0x000fe400078e00ff */
[----:B------:R-:W-:-:S07]  /*3b1f0*/  IMAD.MOV.U32 R2, RZ, RZ, R14 ;  /* 0x000000ffff027224 */ /* 0x000fce00078e000e */
[----:B------:R-:W-:Y:S05]  /*3b200*/  WARPSYNC.COLLECTIVE R15, `(.L_x_3784) ;  /* 0x000000000f087348 */ /* 0x000fea0003c00000 */
[----:B------:R0:W1:Y:S02]  /*3b210*/  SHFL.IDX P6, R14, R13, R12, R11 ;  /* 0x0000000c0d0e7389 */ /* 0x00006400000c000b */
[----:B01----:R-:W-:Y:S01]  /*3b220*/  ENDCOLLECTIVE ;  /* 0x000000000000791b */ /* 0x003fe20003800000 */
.L_x_3784:
[----:B------:R-:W-:-:S04]  /*3b230*/  IADD3 R2, P0, R30, R2, RZ ;  /* 0x000000021e027210 */ /* 0x000fc80007f1e0ff */
[----:B------:R-:W-:-:S05]  /*3b240*/  IADD3.X R3, RZ, R3, RZ, P0, !PT ;  /* 0x00000003ff037210 */ /* 0x000fca00007fe4ff */
        /* <DEDUP_REMOVED lines=10> */
.L_x_3785:
[----:B------:R-:W-:Y:S02]  /*3b2f0*/  IMAD.MOV.U32 R13, RZ, RZ, R7 ;  /* 0x000000ffff0d7224 */ /* 0x000fe400078e0007 */
[----:B------:R-:W-:Y:S01]  /*3b300*/  IMAD.MOV.U32 R12, RZ, RZ, 0x6 ;  /* 0x00000006ff0c7424 */ /* 0x000fe200078e00ff */
[----:B------:R-:W-:-:S07]  /*3b310*/  MOV R2, R14 ;  /* 0x0000000e00027202 */ /* 0x000fce0000000f00 */
[----:B------:R-:W-:Y:S05]  /*3b320*/  WARPSYNC.COLLECTIVE R15, `(.L_x_3786) ;  /* 0x000000000f087348 */ /* 0x000fea0003c00000 */
[----:B------:R0:W1:Y:S02]  /*3b330*/  SHFL.IDX P6, R14, R13, R12, R11 ;  /* 0x0000000c0d0e7389 */ /* 0x00006400000c000b */
[----:B01----:R-:W-:Y:S01]  /*3b340*/  ENDCOLLECTIVE ;  /* 0x000000000000791b */ /* 0x003fe20003800000 */
.L_x_3786:
[----:B------:R-:W-:-:S05]  /*3b350*/  IADD3 R2, P0, R30, R2, RZ ;  /* 0x000000021e027210 */ /* 0x000fca0007f1e0ff */
[----:B------:R-:W-:-:S05]  /*3b360*/  IMAD.X R3, RZ, RZ, R3, P0 ;  /* 0x000000ffff037224 */ /* 0x000fca00000e0603 */
        /* <DEDUP_REMOVED lines=10> */
.L_x_3787:
[----:B------:R-:W-:Y:S02]  /*3b410*/  IMAD.MOV.U32 R13, RZ, RZ, R7 ;  /* 0x000000ffff0d7224 */ /* 0x000fe400078e0007 */
[----:B------:R-:W-:Y:S02]  /*3b420*/  IMAD.MOV.U32 R12, RZ, RZ, 0x7 ;  /* 0x00000007ff0c7424 */ /* 0x000fe400078e00ff */
[----:B------:R-:W-:-:S07]  /*3b430*/  IMAD.MOV.U32 R2, RZ, RZ, R14 ;  /* 0x000000ffff027224 */ /* 0x000fce00078e000e */
[----:B------:R-:W-:Y:S05]  /*3b440*/  WARPSYNC.COLLECTIVE R15, `(.L_x_3788) ;  /* 0x000000000f087348 */ /* 0x000fea0003c00000 */
[----:B------:R0:W1:Y:S02]  /*3b450*/  SHFL.IDX P6, R14, R13, R12, R11 ;  /* 0x0000000c0d0e7389 */ /* 0x00006400000c000b */
[----:B01----:R-:W-:Y:S01]  /*3b460*/  ENDCOLLECTIVE ;  /* 0x000000000000791b */ /* 0x003fe20003800000 */
.L_x_3788:
        /* <DEDUP_REMOVED lines=12> */
.L_x_3789:
[----:B------:R-:W-:Y:S01]  /*3b530*/  IMAD.MOV.U32 R2, RZ, RZ, R14 ;  /* 0x000000ffff027224 */ /* 0x000fe200078e000e */
[----:B------:R-:W-:Y:S06]  /*3b540*/  BRA `(.L_x_3790) ;  /* 0xffffff3800547947 */ /* 0x000fec000383ffff */
.L_x_3386:
[----:B---3--:R3:W4:Y:S02]  /*3b550*/  SYNCS.PHASECHK.TRANS64.TRYWAIT P0, [R0+URZ+0x38840], R21 ;  /* 0x03884015000075a7 */ /* 0x008724000800017f */
[----:B----4-:R-:W-:Y:S05]  /*3b560*/  @!P0 NANOSLEEP.SYNCS 0x989680 ;  /* 0x009896800000895d */ /* 0x010fea0003900000 */
[----:B------:R-:W4:Y:S02]  /*3b570*/  @!P0 SYNCS.PHASECHK.TRANS64 P0, [R0+URZ+0x38840], R21 ;  /* 0x03884015000085a7 */ /* 0x000f24000800007f */
[----:B----4-:R-:W-:Y:S05]  /*3b580*/  @!P0 BRA `(.L_x_3386) ;  /* 0xfffffffc00f08947 */ /* 0x010fea000383ffff */
[----:B------:R-:W-:Y:S05]  /*3b590*/  BRA `(.L_x_3791) ;  /* 0xffffff3800a87947 */ /* 0x000fea000383ffff */
.L_x_3387:
[----:B------:R-:W-:Y:S01]  /*3b5a0*/  BSSY B0, `(.L_x_3792) ;  /* 0x0000008000007945 */ /* 0x000fe20003800000 */
[----:B------:R-:W-:Y:S01]  /*3b5b0*/  IMAD.MOV.U32 R13, RZ, RZ, R5 ;  /* 0x000000ffff0d7224 */ /* 0x000fe200078e0005 */
[----:B------:R-:W-:Y:S01]  /*3b5c0*/  MOV R11, 0x181f ;  /* 0x0000181f000b7802 */ /* 0x000fe20000000f00 */
[----:B------:R-:W-:Y:S02]  /*3b5d0*/  IMAD.MOV.U32 R12, RZ, RZ, RZ ;  /* 0x000000ffff0c7224 */ /* 0x000fe400078e00ff */
[----:B------:R-:W-:-:S07]  /*3b5e0*/  IMAD.MOV.U32 R15, RZ, RZ, -0x1 ;  /* 0xffffffffff0f7424 */ /* 0x000fce00078e00ff */
[----:B0-23--:R-:W-:Y:S05]  /*3b5f0*/  WARPSYNC.COLLECTIVE R15, `(.L_x_3793) ;  /* 0x000000000f087348 */ /* 0x00dfea0003c00000 */
[----:B------:R1:W4:Y:S02]  /*3b600*/  SHFL.IDX P6, R14, R13, R12, R11 ;  /* 0x0000000c0d0e7389 */ /* 0x00032400000c000b */
[----:B01234-:R-:W-:Y:S01]  /*3b610*/  ENDCOLLECTIVE ;  /* 0x000000000000791b */ /* 0x01ffe20003800000 */
.L_x_3793:
[----:B------:R-:W-:Y:S05]  /*3b620*/  BSYNC B0 ;  /* 0x0000000000007941 */ /* 0x000fea0003800000 */
.L_x_3792:
        /* <DEDUP_REMOVED lines=8> */
.L_x_3794:
[----:B------:R-:W-:Y:S01]  /*3b6b0*/  IMAD.MOV.U32 R13, RZ, RZ, R5 ;  /* 0x000000ffff0d7224 */ /* 0x000fe200078e0005 */
[----:B------:R-:W-:Y:S01]  /*3b6c0*/  MOV R12, 0x1 ;  /* 0x00000001000c7802 */ /* 0x000fe20000000f00 */
[----:B------:R-:W-:-:S07]  /*3b6d0*/  IMAD.MOV.U32 R2, RZ, RZ, R14 ;  /* 0x000000ffff027224 */ /* 0x000fce00078e000e */
[----:B------:R-:W-:Y:S05]  /*3b6e0*/  WARPSYNC.COLLECTIVE R15, `(.L_x_3795) ;  /* 0x000000000f087348 */ /* 0x000fea0003c00000 */
[----:B------:R0:W1:Y:S02]  /*3b6f0*/  SHFL.IDX P6, R14, R13, R12, R11 ;  /* 0x0000000c0d0e7389 */ /* 0x00006400000c000b */
[----:B01----:R-:W-:Y:S01]  /*3b700*/  ENDCOLLECTIVE ;  /* 0x000000000000791b */ /* 0x003fe20003800000 */
.L_x_3795:
        /* <DEDUP_REMOVED lines=12> */
.L_x_3796:
[----:B------:R-:W-:Y:S01]  /*3b7d0*/  MOV R13, R5 ;  /* 0x00000005000d7202 */ /* 0x000fe20000000f00 */
[----:B------:R-:W-:Y:S02]  /*3b7e0*/  IMAD.MOV.U32 R12, RZ, RZ, 0x2 ;  /* 0x00000002ff0c7424 */ /* 0x000fe400078e00ff */
[----:B------:R-:W-:-:S07]  /*3b7f0*/  IMAD.MOV.U32 R2, RZ, RZ, R14 ;  /* 0x000000ffff027224 */ /* 0x000fce00078e000e */
[----:B------:R-:W-:Y:S05]  /*3b800*/  WARPSYNC.COLLECTIVE R15, `(.L_x_3797) ;  /* 0x000000000f087348 */ /* 0x000fea0003c00000 */
[----:B------:R0:W1:Y:S02]  /*3b810*/  SHFL.IDX P6, R14, R13, R12, R11 ;  /* 0x0000000c0d0e7389 */ /* 0x00006400000c000b */
[----:B01----:R-:W-:Y:S01]  /*3b820*/  ENDCOLLECTIVE ;  /* 0x000000000000791b */ /* 0x003fe20003800000 */
.L_x_3797:
        /* <DEDUP_REMOVED lines=12> */
.L_x_3798:
[----:B------:R-:W-:Y:S02]  /*3b8f0*/  IMAD.MOV.U32 R13, RZ, RZ, R5 ;  /* 0x000000ffff0d7224 */ /* 0x000fe400078e0005 */
[----:B------:R-:W-:Y:S02]  /*3b900*/  IMAD.MOV.U32 R12, RZ, RZ, 0x3 ;  /* 0x00000003ff0c7424 */ /* 0x000fe400078e00ff */
[----:B------:R-:W-:-:S07]  /*3b910*/  IMAD.MOV.U32 R2, RZ, RZ, R14 ;  /* 0x000000ffff027224 */ /* 0x000fce00078e000e */
[----:B------:R-:W-:Y:S05]  /*3b920*/  WARPSYNC.COLLECTIVE R15, `(.L_x_3799) ;  /* 0x000000000f087348 */ /* 0x000fea0003c00000 */
[----:B------:R0:W1:Y:S02]  /*3b930*/  SHFL.IDX P6, R14, R13, R12, R11 ;  /* 0x0000000c0d0e7389 */ /* 0x00006400000c000b */
[----:B01----:R-:W-:Y:S01]  /*3b940*/  ENDCOLLECTIVE ;  /* 0x000000000000791b */ /* 0x003fe20003800000 */
.L_x_3799:
        /* <DEDUP_REMOVED lines=12> */
.L_x_3800:
[----:B------:R-:W-:Y:S02]  /*3ba10*/  IMAD.MOV.U32 R13, RZ, RZ, R5 ;  /* 0x000000ffff0d7224 */ /* 0x000fe400078e0005 */
[----:B------:R-:W-:Y:S01]  /*3ba20*/  IMAD.MOV.U32 R12, RZ, RZ, 0x4 ;  /* 0x00000004ff0c7424 */ /* 0x000fe200078e00ff */
[----:B------:R-:W-:-:S07]  /*3ba30*/  MOV R2, R14 ;  /* 0x0000000e00027202 */ /* 0x000fce0000000f00 */
[----:B------:R-:W-:Y:S05]  /*3ba40*/  WARPSYNC.COLLECTIVE R15, `(.L_x_3801) ;  /* 0x000000000f087348 */ /* 0x000fea0003c00000 */
[----:B------:R0:W1:Y:S02]  /*3ba50*/  SHFL.IDX P6, R14, R13, R12, R11 ;  /* 0x0000000c0d0e7389 */ /* 0x00006400000c000b */
[----:B01----:R-:W-:Y:S01]  /*3ba60*/  ENDCOLLECTIVE ;  /* 0x000000000000791b */ /* 0x003fe20003800000 */
.L_x_3801:
        /* <DEDUP_REMOVED lines=12> */
.L_x_3802:
[----:B------:R-:W-:Y:S02]  /*3bb30*/  IMAD.MOV.U32 R13, RZ, RZ, R5 ;  /* 0x000000ffff0d7224 */ /* 0x000fe400078e0005 */
[----:B------:R-:W-:Y:S02]  /*3bb40*/  IMAD.MOV.U32 R12, RZ, RZ, 0x5 ;  /* 0x00000005ff0c7424 */ /* 0x000fe400078e00ff */
[----:B------:R-:W-:-:S07]  /*3bb50*/  IMAD.MOV.U32 R2, RZ, RZ, R14 ;  /* 0x000000ffff027224 */ /* 0x000fce00078e000e */
[----:B------:R-:W-:Y:S05]  /*3bb60*/  WARPSYNC.COLLECTIVE R15, `(.L_x_3803) ;  /* 0x000000000f087348 */ /* 0x000fea0003c00000 */
[----:B------:R0:W1:Y:S02]  /*3bb70*/  SHFL.IDX P6, R14, R13, R12, R11 ;  /* 0x0000000c0d0e7389 */ /* 0x00006400000c000b */
[----:B01----:R-:W-:Y:S01]  /*3bb80*/  ENDCOLLECTIVE ;  /* 0x000000000000791b */ /* 0x003fe20003800000 */
.L_x_3803:
        /* <DEDUP_REMOVED lines=12> */
.L_x_3804:
[----:B------:R-:W-:Y:S01]  /*3bc50*/  IMAD.MOV.U32 R13, RZ, RZ, R5 ;  /* 0x000000ffff0d7224 */ /* 0x000fe200078e0005 */
[----:B------:R-:W-:Y:S01]  /*3bc60*/  MOV R12, 0x6 ;  /* 0x00000006000c7802 */ /* 0x000fe20000000f00 */
[----:B------:R-:W-:-:S07]  /*3bc70*/  IMAD.MOV.U32 R2, RZ, RZ, R14 ;  /* 0x000000ffff027224 */ /* 0x000fce00078e000e */
[----:B------:R-:W-:Y:S05]  /*3bc80*/  WARPSYNC.COLLECTIVE R15, `(.L_x_3805) ;  /* 0x000000000f087348 */ /* 0x000fea0003c00000 */
[----:B------:R0:W1:Y:S02]  /*3bc90*/  SHFL.IDX P6, R14, R13, R12, R11 ;  /* 0x0000000c0d0e7389 */ /* 0x00006400000c000b */
[----:B01----:R-:W-:Y:S01]  /*3bca0*/  ENDCOLLECTIVE ;  /* 0x000000000000791b */ /* 0x003fe20003800000 */
.L_x_3805:
        /* <DEDUP_REMOVED lines=12> */
.L_x_3806:
[----:B------:R-:W-:Y:S01]  /*3bd70*/  MOV R13, R5 ;  /* 0x00000005000d7202 */ /* 0x000fe20000000f00 */
[----:B------:R-:W-:Y:S02]  /*3bd80*/  IMAD.MOV.U32 R12, RZ, RZ, 0x7 ;  /* 0x00000007ff0c7424 */ /* 0x000fe400078e00ff */
[----:B------:R-:W-:-:S07]  /*3bd90*/  IMAD.MOV.U32 R2, RZ, RZ, R14 ;  /* 0x000000ffff027224 */ /* 0x000fce00078e000e */
[----:B------:R-:W-:Y:S05]  /*3bda0*/  WARPSYNC.COLLECTIVE R15, `(.L_x_3807) ;  /* 0x000000000f087348 */ /* 0x000fea0003c00000 */
[----:B------:R0:W1:Y:S02]  /*3bdb0*/  SHFL.IDX P6, R14, R13, R12, R11 ;  /* 0x0000000c0d0e7389 */ /* 0x00006400000c000b */
[----:B01----:R-:W-:Y:S01]  /*3bdc0*/  ENDCOLLECTIVE ;  /* 0x000000000000791b */ /* 0x003fe20003800000 */
.L_x_3807:
        /* <DEDUP_REMOVED lines=12> */
.L_x_3808:
[----:B------:R-:W-:Y:S01]  /*3be90*/  IMAD.MOV.U32 R2, RZ, RZ, R14 ;  /* 0x000000ffff027224 */ /* 0x000fe200078e000e */
[----:B------:R-:W-:Y:S06]  /*3bea0*/  BRA `(.L_x_3809) ;  /* 0xffffff3400747947 */ /* 0x000fec000383ffff */
.L_x_3392:
[----:B0-----:R0:W2:Y:S02]  /*3beb0*/  SYNCS.PHASECHK.TRANS64.TRYWAIT P2, [R17+URZ+0x38870], R0 ;  /* 0x03887000110075a7 */ /* 0x0010a4000804017f */
[----:B--2---:R-:W-:Y:S05]  /*3bec0*/  @!P2 NANOSLEEP.SYNCS 0x989680 ;  /* 0x009896800000a95d */ /* 0x004fea0003900000 */
[----:B------:R-:W2:Y:S02]  /*3bed0*/  @!P2 SYNCS.PHASECHK.TRANS64 P2, [R17+URZ+0x38870], R0 ;  /* 0x038870001100a5a7 */ /* 0x000ea4000804007f */
[----:B--2---:R-:W-:Y:S05]  /*3bee0*/  @!P2 BRA `(.L_x_3392) ;  /* 0xfffffffc00f0a947 */ /* 0x004fea000383ffff */
[----:B------:R-:W-:Y:S05]  /*3bef0*/  BRA `(.L_x_3810) ;  /* 0xffffff3400dc7947 */ /* 0x000fea000383ffff */
.L_x_3394:
[----:B0-----:R0:W2:Y:S02]  /*3bf00*/  SYNCS.PHASECHK.TRANS64.TRYWAIT P2, [R17+URZ+0x38860], R0 ;  /* 0x03886000110075a7 */ /* 0x0010a4000804017f */
[----:B--2---:R-:W-:Y:S05]  /*3bf10*/  @!P2 NANOSLEEP.SYNCS 0x989680 ;  /* 0x009896800000a95d */ /* 0x004fea0003900000 */
[----:B------:R-:W2:Y:S02]  /*3bf20*/  @!P2 SYNCS.PHASECHK.TRANS64 P2, [R17+URZ+0x38860], R0 ;  /* 0x038860001100a5a7 */ /* 0x000ea4000804007f */
[----:B--2---:R-:W-:Y:S05]  /*3bf30*/  @!P2 BRA `(.L_x_3394) ;  /* 0xfffffffc00f0a947 */ /* 0x004fea000383ffff */
[----:B------:R-:W-:Y:S05]  /*3bf40*/  BRA `(.L_x_3811) ;  /* 0xffffff3400ec7947 */ /* 0x000fea000383ffff */
.L_x_3402:
[----:B0-----:R0:W2:Y:S02]  /*3bf50*/  SYNCS.PHASECHK.TRANS64.TRYWAIT P1, [R18+URZ+0x38870], R3 ;  /* 0x03887003120075a7 */ /* 0x0010a4000802017f */
[----:B--2---:R-:W-:Y:S05]  /*3bf60*/  @!P1 NANOSLEEP.SYNCS 0x989680 ;  /* 0x009896800000995d */ /* 0x004fea0003900000 */
[----:B------:R-:W2:Y:S02]  /*3bf70*/  @!P1 SYNCS.PHASECHK.TRANS64 P1, [R18+URZ+0x38870], R3 ;  /* 0x03887003120095a7 */ /* 0x000ea4000802007f */
[----:B--2---:R-:W-:Y:S05]  /*3bf80*/  @!P1 BRA `(.L_x_3402) ;  /* 0xfffffffc00f09947 */ /* 0x004fea000383ffff */
[----:B------:R-:W-:Y:S05]  /*3bf90*/  BRA `(.L_x_3812) ;  /* 0xffffff4000487947 */ /* 0x000fea000383ffff */
.L_x_3404:
[----:B0-----:R0:W2:Y:S02]  /*3bfa0*/  SYNCS.PHASECHK.TRANS64.TRYWAIT P1, [R18+URZ+0x38860], R3 ;  /* 0x03886003120075a7 */ /* 0x0010a4000802017f */
[----:B--2---:R-:W-:Y:S05]  /*3bfb0*/  @!P1 NANOSLEEP.SYNCS 0x989680 ;  /* 0x009896800000995d */ /* 0x004fea0003900000 */
[----:B------:R-:W2:Y:S02]  /*3bfc0*/  @!P1 SYNCS.PHASECHK.TRANS64 P1, [R18+URZ+0x38860], R3 ;  /* 0x03886003120095a7 */ /* 0x000ea4000802007f */
[----:B--2---:R-:W-:Y:S05]  /*3bfd0*/  @!P1 BRA `(.L_x_3404) ;  /* 0xfffffffc00f09947 */ /* 0x004fea000383ffff */
[----:B------:R-:W-:Y:S05]  /*3bfe0*/  BRA `(.L_x_3813) ;  /* 0xffffff4000547947 */ /* 0x000fea000383ffff */
.L_x_3409:
        /* <DEDUP_REMOVED lines=8> */
.L_x_3815:
[----:B------:R-:W-:Y:S05]  /*3c070*/  BSYNC B0 ;  /* 0x0000000000007941 */ /* 0x000fea0003800000 */
.L_x_3814:
[----:B------:R-:W-:Y:S01]  /*3c080*/  MOV R13, R16 ;  /* 0x00000010000d7202 */ /* 0x000fe20000000f00 */
[----:B------:R-:W-:Y:S01]  /*3c090*/  IMAD.MOV.U32 R12, RZ, RZ, 0x1 ;  /* 0x00000001ff0c7424 */ /* 0x000fe200078e00ff */
[----:B------:R-:W-:Y:S01]  /*3c0a0*/  IADD3 R9, R19, R8, RZ ;  /* 0x0000000813097210 */ /* 0x000fe20007ffe0ff */
[----:B------:R-:W-:Y:S02]  /*3c0b0*/  IMAD.MOV.U32 R11, RZ, RZ, 0x1f ;  /* 0x0000001fff0b7424 */ /* 0x000fe400078e00ff */
[----:B------:R-:W-:Y:S02]  /*3c0c0*/  IMAD.MOV.U32 R15, RZ, RZ, -0x1 ;  /* 0xffffffffff0f7424 */ /* 0x000fe400078e00ff */
[----:B------:R-:W-:-:S07]  /*3c0d0*/  IMAD.MOV.U32 R0, RZ, RZ, R14 ;  /* 0x000000ffff007224 */ /* 0x000fce00078e000e */
[----:B------:R-:W-:Y:S05]  /*3c0e0*/  WARPSYNC.COLLECTIVE R15, `(.L_x_3816) ;  /* 0x000000000f087348 */ /* 0x000fea0003c00000 */
[----:B------:R0:W1:Y:S02]  /*3c0f0*/  SHFL.IDX P6, R14, R13, R12, R11 ;  /* 0x0000000c0d0e7389 */ /* 0x00006400000c000b */
[----:B01----:R-:W-:Y:S01]  /*3c100*/  ENDCOLLECTIVE ;  /* 0x000000000000791b */ /* 0x003fe20003800000 */
.L_x_3816:
        /* <DEDUP_REMOVED lines=15> */
[C---:B------:R-:W-:Y:S01]  /*3c200*/  ISETP.GE.U32.AND P5, PT, R8.reuse, 0x10, PT ;  /* 0x000000100800780c */ /* 0x040fe20003fa6070 */
[----:B--2---:R-:W-:Y:S02]  /*3c210*/  @!P1 IMAD.MOV.U32 R17, RZ, RZ, R7 ;  /* 0x000000ffff119224 */ /* 0x004fe400078e0007 */
[----:B---3--:R-:W-:Y:S01]  /*3c220*/  @!P1 IMAD.MOV.U32 R5, RZ, RZ, R4 ;  /* 0x000000ffff059224 */ /* 0x008fe200078e0004 */
[----:B------:R-:W-:-:S03]  /*3c230*/  ISETP.NE.AND P1, PT, R8, RZ, PT ;  /* 0x000000ff0800720c */ /* 0x000fc60003f25270 */
[----:B------:R-:W-:-:S10]  /*3c240*/  IMAD R13, R5, R17, RZ ;  /* 0x00000011050d7224 */ /* 0x000fd400078e02ff */
[----:B------:R-:W-:Y:S05]  /*3c250*/  WARPSYNC.COLLECTIVE R15, `(.L_x_3817) ;  /* 0x000000000f087348 */ /* 0x000fea0003c00000 */
[----:B------:R0:W1:Y:S02]  /*3c260*/  SHFL.UP P6, R14, R13, R12, R11 ;  /* 0x0400000c0d0e7389 */ /* 0x00006400000c000b */
[----:B01----:R-:W-:Y:S01]  /*3c270*/  ENDCOLLECTIVE ;  /* 0x000000000000791b */ /* 0x003fe20003800000 */
.L_x_3817:
[----:B------:R-:W-:Y:S01]  /*3c280*/  IMAD.MOV.U32 R12, RZ, RZ, 0x2 ;  /* 0x00000002ff0c7424 */ /* 0x000fe200078e00ff */
[----:B------:R-:W-:-:S04]  /*3c290*/  SEL R4, R14, RZ, P1 ;  /* 0x000000ff0e047207 */ /* 0x000fc80000800000 */
[----:B------:R-:W-:-:S05]  /*3c2a0*/  IADD3 R4, R13, R4, RZ ;  /* 0x000000040d047210 */ /* 0x000fca0007ffe0ff */
[----:B------:R-:W-:-:S07]  /*3c2b0*/  IMAD.MOV.U32 R13, RZ, RZ, R4 ;  /* 0x000000ffff0d7224 */ /* 0x000fce00078e0004 */
[----:B------:R-:W-:Y:S05]  /*3c2c0*/  WARPSYNC.COLLECTIVE R15, `(.L_x_3818) ;  /* 0x000000000f087348 */ /* 0x000fea0003c00000 */
[----:B------:R0:W1:Y:S02]  /*3c2d0*/  SHFL.UP P6, R14, R13, R12, R11 ;  /* 0x0400000c0d0e7389 */ /* 0x00006400000c000b */
[----:B01----:R-:W-:Y:S01]  /*3c2e0*/  ENDCOLLECTIVE ;  /* 0x000000000000791b */ /* 0x003fe20003800000 */
.L_x_3818:
[----:B------:R-:W-:Y:S02]  /*3c2f0*/  MOV R12, 0x4 ;  /* 0x00000004000c7802 */ /* 0x000fe40000000f00 */
[----:B------:R-:W-:-:S05]  /*3c300*/  SEL R3, R14, RZ, P2 ;  /* 0x000000ff0e037207 */ /* 0x000fca0001000000 */
[----:B------:R-:W-:-:S04]  /*3c310*/  IMAD.IADD R2, R4, 0x1, R3 ;  /* 0x0000000104027824 */ /* 0x000fc800078e0203 */
[----:B------:R-:W-:-:S07]  /*3c320*/  IMAD.MOV.U32 R13, RZ, RZ, R2 ;  /* 0x000000ffff0d7224 */ /* 0x000fce00078e0002 */
[----:B------:R-:W-:Y:S05]  /*3c330*/  WARPSYNC.COLLECTIVE R15, `(.L_x_3819) ;  /* 0x000000000f087348 */ /* 0x000fea0003c00000 */
[----:B------:R0:W1:Y:S02]  /*3c340*/  SHFL.UP P6, R14, R13, R12, R11 ;  /* 0x0400000c0d0e7389 */ /* 0x00006400000c000b */
[----:B01----:R-:W-:Y:S01]  /*3c350*/  ENDCOLLECTIVE ;  /* 0x000000000000791b */ /* 0x003fe20003800000 */
.L_x_3819:
[----:B------:R-:W-:Y:S01]  /*3c360*/  IMAD.MOV.U32 R12, RZ, RZ, 0x8 ;  /* 0x00000008ff0c7424 */ /* 0x000fe200078e00ff */
[----:B------:R-:W-:-:S05]  /*3c370*/  SEL R3, R14, RZ, P3 ;  /* 0x000000ff0e037207 */ /* 0x000fca0001800000 */
[----:B------:R-:W-:-:S04]  /*3c380*/  IMAD.IADD R3, R2, 0x1, R3 ;  /* 0x0000000102037824 */ /* 0x000fc800078e0203 */
[----:B------:R-:W-:-:S07]  /*3c390*/  IMAD.MOV.U32 R13, RZ, RZ, R3 ;  /* 0x000000ffff0d7224 */ /* 0x000fce00078e0003 */
[----:B------:R-:W-:Y:S05]  /*3c3a0*/  WARPSYNC.COLLECTIVE R15, `(.L_x_3820) ;  /* 0x000000000f087348 */ /* 0x000fea0003c00000 */
[----:B------:R0:W1:Y:S02]  /*3c3b0*/  SHFL.UP P6, R14, R13, R12, R11 ;  /* 0x0400000c0d0e7389 */ /* 0x00006400000c000b */
[----:B01----:R-:W-:Y:S01]  /*3c3c0*/  ENDCOLLECTIVE ;  /* 0x000000000000791b */ /* 0x003fe20003800000 */
.L_x_3820:
[----:B------:R-:W-:Y:S01]  /*3c3d0*/  IMAD.MOV.U32 R12, RZ, RZ, 0x10 ;  /* 0x00000010ff0c7424 */ /* 0x000fe200078e00ff */
[----:B------:R-:W-:-:S05]  /*3c3e0*/  SEL R4, R14, RZ, P4 ;  /* 0x000000ff0e047207 */ /* 0x000fca0002000000 */
[----:B------:R-:W-:-:S05]  /*3c3f0*/  IMAD.IADD R4, R3, 0x1, R4 ;  /* 0x0000000103047824 */ /* 0x000fca00078e0204 */
[----:B------:R-:W-:-:S07]  /*3c400*/  MOV R13, R4 ;  /* 0x00000004000d7202 */ /* 0x000fce0000000f00 */
[----:B------:R-:W-:Y:S05]  /*3c410*/  WARPSYNC.COLLECTIVE R15, `(.L_x_3821) ;  /* 0x000000000f087348 */ /* 0x000fea0003c00000 */
[----:B------:R0:W1:Y:S02]  /*3c420*/  SHFL.UP P6, R14, R13, R12, R11 ;  /* 0x0400000c0d0e7389 */ /* 0x00006400000c000b */
[----:B01----:R-:W-:Y:S01]  /*3c430*/  ENDCOLLECTIVE ;  /* 0x000000000000791b */ /* 0x003fe20003800000 */
.L_x_3821:
        /* <DEDUP_REMOVED lines=8> */
.L_x_3822:
[----:B------:R-:W-:Y:S05]  /*3c4c0*/  BRA `(.L_x_3823) ;  /* 0xffffff4800087947 */ /* 0x000fea000383ffff */
.L_x_3412:
[----:B------:R-:W-:Y:S01]  /*3c4d0*/  BSSY B0, `(.L_x_3824) ;  /* 0x0000007000007945 */ /* 0x000fe20003800000 */
[----:B------:R-:W-:Y:S02]  /*3c4e0*/  IMAD.MOV.U32 R12, RZ, RZ, 0x1 ;  /* 0x00000001ff0c7424 */ /* 0x000fe400078e00ff */
[----:B------:R-:W-:Y:S02]  /*3c4f0*/  IMAD.MOV.U32 R11, RZ, RZ, RZ ;  /* 0x000000ffff0b7224 */ /* 0x000fe400078e00ff */
[----:B------:R-:W-:-:S07]  /*3c500*/  IMAD.MOV.U32 R15, RZ, RZ, -0x1 ;  /* 0xffffffffff0f7424 */ /* 0x000fce00078e00ff */
[----:B------:R-:W-:Y:S05]  /*3c510*/  WARPSYNC.COLLECTIVE R15, `(.L_x_3825) ;  /* 0x000000000f087348 */ /* 0x000fea0003c00000 */
[----:B------:R0:W1:Y:S02]  /*3c520*/  SHFL.UP P6, R14, R13, R12, R11 ;  /* 0x0400000c0d0e7389 */ /* 0x00006400000c000b */
[----:B01----:R-:W-:Y:S01]  /*3c530*/  ENDCOLLECTIVE ;  /* 0x000000000000791b */ /* 0x003fe20003800000 */
.L_x_3825:
[----:B------:R-:W-:Y:S05]  /*3c540*/  BSYNC B0 ;  /* 0x0000000000007941 */ /* 0x000fea0003800000 */
.L_x_3824:
[----:B------:R-:W-:Y:S01]  /*3c550*/  SEL R14, R14, RZ, P1 ;  /* 0x000000ff0e0e7207 */ /* 0x000fe20000800000 */
[----:B------:R-:W-:Y:S01]  /*3c560*/  IMAD.MOV.U32 R11, RZ, RZ, RZ ;  /* 0x000000ffff0b7224 */ /* 0x000fe200078e00ff */
[----:B------:R-:W-:Y:S01]  /*3c570*/  MOV R12, 0x2 ;  /* 0x00000002000c7802 */ /* 0x000fe20000000f00 */
[----:B------:R-:W-:Y:S02]  /*3c580*/  IMAD.MOV.U32 R15, RZ, RZ, -0x1 ;  /* 0xffffffffff0f7424 */ /* 0x000fe400078e00ff */
[----:B------:R-:W-:-:S07]  /*3c590*/  IMAD.IADD R13, R13, 0x1, R14 ;  /* 0x000000010d0d7824 */ /* 0x000fce00078e020e */
[----:B------:R-:W-:Y:S05]  /*3c5a0*/  WARPSYNC.COLLECTIVE R15, `(.L_x_3826) ;  /* 0x000000000f087348 */ /* 0x000fea0003c00000 */
[----:B------:R0:W1:Y:S02]  /*3c5b0*/  SHFL.UP P6, R14, R13, R12, R11 ;  /* 0x0400000c0d0e7389 */ /* 0x00006400000c000b */
[----:B01----:R-:W-:Y:S01]  /*3c5c0*/  ENDCOLLECTIVE ;  /* 0x000000000000791b */ /* 0x003fe20003800000 */
.L_x_3826:
[----:B------:R-:W-:Y:S02]  /*3c5d0*/  MOV R12, 0x4 ;  /* 0x00000004000c7802 */ /* 0x000fe40000000f00 */
[----:B------:R-:W-:-:S05]  /*3c5e0*/  SEL R2, R14, RZ, P2 ;  /* 0x000000ff0e027207 */ /* 0x000fca0001000000 */
[----:B------:R-:W-:-:S04]  /*3c5f0*/  IMAD.IADD R2, R13, 0x1, R2 ;  /* 0x000000010d027824 */ /* 0x000fc800078e0202 */
[----:B------:R-:W-:-:S07]  /*3c600*/  IMAD.MOV.U32 R13, RZ, RZ, R2 ;  /* 0x000000ffff0d7224 */ /* 0x000fce00078e0002 */
[----:B------:R-:W-:Y:S05]  /*3c610*/  WARPSYNC.COLLECTIVE R15, `(.L_x_3827) ;  /* 0x000000000f087348 */ /* 0x000fea0003c00000 */
[----:B------:R0:W1:Y:S02]  /*3c620*/  SHFL.UP P6, R14, R13, R12, R11 ;  /* 0x0400000c0d0e7389 */ /* 0x00006400000c000b */
[----:B01----:R-:W-:Y:S01]  /*3c630*/  ENDCOLLECTIVE ;  /* 0x000000000000791b */ /* 0x003fe20003800000 */
.L_x_3827:
[----:B------:R-:W-:Y:S01]  /*3c640*/  IMAD.MOV.U32 R12, RZ, RZ, 0x8 ;  /* 0x00000008ff0c7424 */ /* 0x000fe200078e00ff */
[----:B------:R-:W-:-:S05]  /*3c650*/  SEL R3, R14, RZ, P3 ;  /* 0x000000ff0e037207 */ /* 0x000fca0001800000 */
[----:B------:R-:W-:-:S04]  /*3c660*/  IMAD.IADD R3, R2, 0x1, R3 ;  /* 0x0000000102037824 */ /* 0x000fc800078e0203 */
[----:B------:R-:W-:-:S07]  /*3c670*/  IMAD.MOV.U32 R13, RZ, RZ, R3 ;  /* 0x000000ffff0d7224 */ /* 0x000fce00078e0003 */
[----:B------:R-:W-:Y:S05]  /*3c680*/  WARPSYNC.COLLECTIVE R15, `(.L_x_3828) ;  /* 0x000000000f087348 */ /* 0x000fea0003c00000 */
[----:B------:R0:W1:Y:S02]  /*3c690*/  SHFL.UP P6, R14, R13, R12, R11 ;  /* 0x0400000c0d0e7389 */ /* 0x00006400000c000b */
[----:B01----:R-:W-:Y:S01]  /*3c6a0*/  ENDCOLLECTIVE ;  /* 0x000000000000791b */ /* 0x003fe20003800000 */
.L_x_3828:
[----:B------:R-:W-:Y:S01]  /*3c6b0*/  IMAD.MOV.U32 R12, RZ, RZ, 0x10 ;  /* 0x00000010ff0c7424 */ /* 0x000fe200078e00ff */
[----:B------:R-:W-:-:S05]  /*3c6c0*/  SEL R4, R14, RZ, P4 ;  /* 0x000000ff0e047207 */ /* 0x000fca0002000000 */
[----:B------:R-:W-:-:S05]  /*3c6d0*/  IMAD.IADD R4, R3, 0x1, R4 ;  /* 0x0000000103047824 */ /* 0x000fca00078e0204 */
[----:B------:R-:W-:-:S07]  /*3c6e0*/  MOV R13, R4 ;  /* 0x00000004000d7202 */ /* 0x000fce0000000f00 */
[----:B------:R-:W-:Y:S05]  /*3c6f0*/  WARPSYNC.COLLECTIVE R15, `(.L_x_3829) ;  /* 0x000000000f087348 */ /* 0x000fea0003c00000 */
[----:B------:R0:W1:Y:S02]  /*3c700*/  SHFL.UP P6, R14, R13, R12, R11 ;  /* 0x0400000c0d0e7389 */ /* 0x00006400000c000b */
[----:B01----:R-:W-:Y:S01]  /*3c710*/  ENDCOLLECTIVE ;  /* 0x000000000000791b */ /* 0x003fe20003800000 */
.L_x_3829:
        /* <DEDUP_REMOVED lines=8> */
.L_x_3830:
[----:B------:R-:W-:Y:S05]  /*3c7a0*/  BRA `(.L_x_3831) ;  /* 0xffffff4400f47947 */ /* 0x000fea000383ffff */
.L_x_3414:
[----:B------:R-:W-:Y:S01]  /*3c7b0*/  BSSY B0, `(.L_x_3832) ;  /* 0x0000006000007945 */ /* 0x000fe20003800000 */
[----:B------:R-:W-:Y:S01]  /*3c7c0*/  PLOP3.LUT P6, PT, P6, PT, PT, 0x8, 0x0 ;  /* 0x000000000000781c */ /* 0x000fe200037ce170 */
[----:B------:R-:W-:-:S12]  /*3c7d0*/  IMAD.MOV.U32 R15, RZ, RZ, -0x1 ;  /* 0xffffffffff0f7424 */ /* 0x000fd800078e00ff */
[----:B0-----:R-:W-:Y:S05]  /*3c7e0*/  WARPSYNC.COLLECTIVE R15, `(.L_x_3833) ;  /* 0x000000000f087348 */ /* 0x001fea0003c00000 */
[----:B------:R-:W-:Y:S01]  /*3c7f0*/  VOTE.ANY R14, PT, P6 ;  /* 0x00000000000e7806 */ /* 0x000fe200030e0100 */
[----:B0-----:R-:W-:Y:S06]  /*3c800*/  ENDCOLLECTIVE ;  /* 0x000000000000791b */ /* 0x001fec0003800000 */
.L_x_3833:
[----:B------:R-:W-:Y:S05]  /*3c810*/  BSYNC B0 ;  /* 0x0000000000007941 */ /* 0x000fea0003800000 */
.L_x_3832:
[----:B------:R-:W-:Y:S01]  /*3c820*/  IMAD.MOV.U32 R2, RZ, RZ, R14 ;  /* 0x000000ffff027224 */ /* 0x000fe200078e000e */
[----:B------:R-:W-:Y:S01]  /*3c830*/  MOV R15, 0xffffffff ;  /* 0xffffffff000f7802 */ /* 0x000fe20000000f00 */
[----:B------:R-:W-:Y:S02]  /*3c840*/  IMAD.MOV.U32 R13, RZ, RZ, R17 ;  /* 0x000000ffff0d7224 */ /* 0x000fe400078e0011 */
[----:B------:R0:W1:Y:S01]  /*3c850*/  POPC R12, R2 ;  /* 0x00000002000c7309 */ /* 0x0000620000000000 */
[----:B------:R-:W-:-:S07]  /*3c860*/  IMAD.MOV.U32 R11, RZ, RZ, 0x1f ;  /* 0x0000001fff0b7424 */ /* 0x000fce00078e00ff */
[----:B01----:R-:W-:Y:S05]  /*3c870*/  WARPSYNC.COLLECTIVE R15, `(.L_x_3834) ;  /* 0x000000000f087348 */ /* 0x003fea0003c00000 */
[----:B-1----:R1:W2:Y:S02]  /*3c880*/  SHFL.IDX P6, R14, R13, R12, R11 ;  /* 0x0000000c0d0e7389 */ /* 0x0022a400000c000b */
[----:B012---:R-:W-:Y:S01]  /*3c890*/  ENDCOLLECTIVE ;  /* 0x000000000000791b */ /* 0x007fe20003800000 */
.L_x_3834:
[----:B------:R-:W-:Y:S02]  /*3c8a0*/  IMAD.IADD R19, R12, 0x1, R19 ;  /* 0x000000010c137824 */ /* 0x000fe400078e0213 */
[----:B------:R-:W-:Y:S02]  /*3c8b0*/  IMAD.MOV.U32 R13, RZ, RZ, R5 ;  /* 0x000000ffff0d7224 */ /* 0x000fe400078e0005 */
[----:B------:R-:W-:-:S07]  /*3c8c0*/  IMAD.MOV.U32 R17, RZ, RZ, R14 ;  /* 0x000000ffff117224 */ /* 0x000fce00078e000e */
[----:B------:R-:W-:Y:S05]  /*3c8d0*/  WARPSYNC.COLLECTIVE R15, `(.L_x_3835) ;  /* 0x000000000f087348 */ /* 0x000fea0003c00000 */
[----:B------:R0:W1:Y:S02]  /*3c8e0*/  SHFL.IDX P6, R14, R13, R12, R11 ;  /* 0x0000000c0d0e7389 */ /* 0x00006400000c000b */
[----:B01----:R-:W-:Y:S01]  /*3c8f0*/  ENDCOLLECTIVE ;  /* 0x000000000000791b */ /* 0x003fe20003800000 */
.L_x_3835:
[----:B------:R-:W-:Y:S01]  /*3c900*/  IMAD.MOV.U32 R5, RZ, RZ, R14 ;  /* 0x000000ffff057224 */ /* 0x000fe200078e000e */
[----:B------:R-:W-:Y:S06]  /*3c910*/  BRA `(.L_x_3836) ;  /* 0xffffff4400d87947 */ /* 0x000fec000383ffff */
.L_x_3416:
[----:B------:R-:W-:Y:S01]  /*3c920*/  BSSY B0, `(.L_x_3837) ;  /* 0x0000007000007945 */ /* 0x000fe20003800000 */
[----:B------:R-:W-:Y:S01]  /*3c930*/  MOV R13, R3 ;  /* 0x00000003000d7202 */ /* 0x000fe20000000f00 */
[----:B------:R-:W-:Y:S02]  /*3c940*/  IMAD.MOV.U32 R11, RZ, RZ, 0x1f ;  /* 0x0000001fff0b7424 */ /* 0x000fe400078e00ff */
[----:B------:R-:W-:-:S07]  /*3c950*/  IMAD.MOV.U32 R15, RZ, RZ, -0x1 ;  /* 0xffffffffff0f7424 */ /* 0x000fce00078e00ff */
[----:B0-23--:R-:W-:Y:S05]  /*3c960*/  WARPSYNC.COLLECTIVE R15, `(.L_x_3838) ;  /* 0x000000000f087348 */ /* 0x00dfea0003c00000 */
[----:B------:R1:W4:Y:S02]  /*3c970*/  SHFL.IDX P6, R14, R13, R12, R11 ;  /* 0x0000000c0d0e7389 */ /* 0x00032400000c000b */
[----:B01234-:R-:W-:Y:S01]  /*3c980*/  ENDCOLLECTIVE ;  /* 0x000000000000791b */ /* 0x01ffe20003800000 */
.L_x_3838:
[----:B------:R-:W-:Y:S05]  /*3c990*/  BSYNC B0 ;  /* 0x0000000000007941 */ /* 0x000fea0003800000 */
.L_x_3837:
[----:B------:R-:W-:Y:S01]  /*3c9a0*/  IMAD.MOV.U32 R16, RZ, RZ, R14 ;  /* 0x000000ffff107224 */ /* 0x000fe200078e000e */
[----:B------:R-:W-:Y:S06]  /*3c9b0*/  BRA `(.L_x_3415) ;  /* 0xffffff4400c87947 */ /* 0x000fec000383ffff */
.L_x_3422:
[----:B0-----:R0:W1:Y:S02]  /*3c9c0*/  SYNCS.PHASECHK.TRANS64.TRYWAIT P0, [R5+URZ+0x38820], R0 ;  /* 0x03882000050075a7 */ /* 0x001064000800017f */
[----:B-1----:R-:W-:Y:S05]  /*3c9d0*/  @!P0 NANOSLEEP.SYNCS 0x989680 ;  /* 0x009896800000895d */ /* 0x002fea0003900000 */
[----:B------:R-:W1:Y:S02]  /*3c9e0*/  @!P0 SYNCS.PHASECHK.TRANS64 P0, [R5+URZ+0x38820], R0 ;  /* 0x03882000050085a7 */ /* 0x000e64000800007f */
[----:B-1----:R-:W-:Y:S05]  /*3c9f0*/  @!P0 BRA `(.L_x_3422) ;  /* 0xfffffffc00f08947 */ /* 0x002fea000383ffff */
[----:B------:R-:W-:Y:S05]  /*3ca00*/  BRA `(.L_x_3839) ;  /* 0xffffff5000287947 */ /* 0x000fea000383ffff */
.L_x_3423:
[----:B------:R-:W1:Y:S01]  /*3ca10*/  S2R R2, SR_TID.X ;  /* 0x0000000000027919 */ /* 0x000e620000002100 */
[----:B------:R-:W-:Y:S01]  /*3ca20*/  BSSY B0, `(.L_x_3840) ;  /* 0x000000a000007945 */ /* 0x000fe20003800000 */
[----:B------:R-:W-:Y:S01]  /*3ca30*/  MOV R12, RZ ;  /* 0x000000ff000c7202 */ /* 0x000fe20000000f00 */
        /* <DEDUP_REMOVED lines=8> */
.L_x_3841:
[----:B------:R-:W-:Y:S05]  /*3cac0*/  BSYNC B0 ;  /* 0x0000000000007941 */ /* 0x000fea0003800000 */
.L_x_3840:
[----:B------:R-:W-:Y:S05]  /*3cad0*/  BRA `(.L_x_3842) ;  /* 0xffffff5000107947 */ /* 0x000fea000383ffff */
.L_x_3424:
[----:B------:R-:W-:Y:S01]  /*3cae0*/  BSSY B0, `(.L_x_3843) ;  /* 0x0000006000007945 */ /* 0x000fe20003800000 */
[----:B------:R-:W-:-:S07]  /*3caf0*/  IMAD.MOV.U32 R15, RZ, RZ, -0x1 ;  /* 0xffffffffff0f7424 */ /* 0x000fce00078e00ff */
[----:B0-----:R-:W-:Y:S05]  /*3cb00*/  WARPSYNC.COLLECTIVE R15, `(.L_x_3844) ;  /* 0x000000000f0c7348 */ /* 0x001fea0003c00000 */
[----:B------:R-:W-:Y:S02]  /*3cb10*/  ELECT P6, UR62, PT ;  /* 0x00000000003e782f */ /* 0x000fe400038c0000 */
[----:B------:R-:W-:Y:S01]  /*3cb20*/  MOV R14, UR62 ;  /* 0x0000003e000e7c02 */ /* 0x000fe20008000f00 */
[----:B0-----:R-:W-:Y:S10]  /*3cb30*/  ENDCOLLECTIVE ;  /* 0x000000000000791b */ /* 0x001ff40003800000 */
.L_x_3844:
[----:B------:R-:W-:Y:S05]  /*3cb40*/  BSYNC B0 ;  /* 0x0000000000007941 */ /* 0x000fea0003800000 */
.L_x_3843:
[----:B------:R-:W-:Y:S05]  /*3cb50*/  BRA `(.L_x_3845) ;  /* 0xffffff5000047947 */ /* 0x000fea000383ffff */
.L_x_3426:
[----:B0-----:R0:W1:Y:S02]  /*3cb60*/  SYNCS.PHASECHK.TRANS64.TRYWAIT P1, [R3+URZ+0x38840], R2 ;  /* 0x03884002030075a7 */ /* 0x001064000802017f */
[----:B-1----:R-:W-:Y:S05]  /*3cb70*/  @!P1 NANOSLEEP.SYNCS 0x989680 ;  /* 0x009896800000995d */ /* 0x002fea0003900000 */
[----:B------:R-:W1:Y:S02]  /*3cb80*/  @!P1 SYNCS.PHASECHK.TRANS64 P1, [R3+URZ+0x38840], R2 ;  /* 0x03884002030095a7 */ /* 0x000e64000802007f */
[----:B-1----:R-:W-:Y:S05]  /*3cb90*/  @!P1 BRA `(.L_x_3426) ;  /* 0xfffffffc00f09947 */ /* 0x002fea000383ffff */
[----:B------:R-:W-:Y:S05]  /*3cba0*/  BRA `(.L_x_3846) ;  /* 0xffffff5000247947 */ /* 0x000fea000383ffff */
.L_x_3428:
[----:B-1----:R1:W2:Y:S02]  /*3cbb0*/  SYNCS.PHASECHK.TRANS64.TRYWAIT P1, [R23+URZ+0x38840], R0 ;  /* 0x03884000170075a7 */ /* 0x0022a4000802017f */
[----:B--2---:R-:W-:Y:S05]  /*3cbc0*/  @!P1 NANOSLEEP.SYNCS 0x989680 ;  /* 0x009896800000995d */ /* 0x004fea0003900000 */
[----:B------:R-:W2:Y:S02]  /*3cbd0*/  @!P1 SYNCS.PHASECHK.TRANS64 P1, [R23+URZ+0x38840], R0 ;  /* 0x03884000170095a7 */ /* 0x000ea4000802007f */
[----:B--2---:R-:W-:Y:S05]  /*3cbe0*/  @!P1 BRA `(.L_x_3428) ;  /* 0xfffffffc00f09947 */ /* 0x004fea000383ffff */
[----:B------:R-:W-:Y:S05]  /*3cbf0*/  BRA `(.L_x_3847) ;  /* 0xffffff5000307947 */ /* 0x000fea000383ffff */
.L_x_3430:
[----:B--2---:R2:W3:Y:S02]  /*3cc00*/  SYNCS.PHASECHK.TRANS64.TRYWAIT P1, [R3+URZ+0x38860], R2 ;  /* 0x03886002030075a7 */ /* 0x0044e4000802017f */
[----:B---3--:R-:W-:Y:S05]  /*3cc10*/  @!P1 NANOSLEEP.SYNCS 0x989680 ;  /* 0x009896800000995d */ /* 0x008fea0003900000 */
[----:B------:R-:W3:Y:S02]  /*3cc20*/  @!P1 SYNCS.PHASECHK.TRANS64 P1, [R3+URZ+0x38860], R2 ;  /* 0x03886002030095a7 */ /* 0x000ee4000802007f */
[----:B---3--:R-:W-:Y:S05]  /*3cc30*/  @!P1 BRA `(.L_x_3430) ;  /* 0xfffffffc00f09947 */ /* 0x008fea000383ffff */
[----:B------:R-:W-:Y:S05]  /*3cc40*/  BRA `(.L_x_3848) ;  /* 0xffffff50002c7947 */ /* 0x000fea000383ffff */
.L_x_3432:
[----:B---3--:R3:W4:Y:S02]  /*3cc50*/  SYNCS.PHASECHK.TRANS64.TRYWAIT P1, [R23+URZ+0x38860], R0 ;  /* 0x03886000170075a7 */ /* 0x008724000802017f */
[----:B----4-:R-:W-:Y:S05]  /*3cc60*/  @!P1 NANOSLEEP.SYNCS 0x989680 ;  /* 0x009896800000995d */ /* 0x010fea0003900000 */
[----:B------:R-:W4:Y:S02]  /*3cc70*/  @!P1 SYNCS.PHASECHK.TRANS64 P1, [R23+URZ+0x38860], R0 ;  /* 0x03886000170095a7 */ /* 0x000f24000802007f */
[----:B----4-:R-:W-:Y:S05]  /*3cc80*/  @!P1 BRA `(.L_x_3432) ;  /* 0xfffffffc00f09947 */ /* 0x010fea000383ffff */
[----:B------:R-:W-:Y:S05]  /*3cc90*/  BRA `(.L_x_3849) ;  /* 0xffffff5000287947 */ /* 0x000fea000383ffff */
.L_x_3434:
[----:B----4-:R4:W0:Y:S02]  /*3cca0*/  SYNCS.PHASECHK.TRANS64.TRYWAIT P1, [R3+URZ+0x38880], R2 ;  /* 0x03888002030075a7 */ /* 0x010824000802017f */
[----:B0-----:R-:W-:Y:S05]  /*3ccb0*/  @!P1 NANOSLEEP.SYNCS 0x989680 ;  /* 0x009896800000995d */ /* 0x001fea0003900000 */
[----:B------:R-:W0:Y:S02]  /*3ccc0*/  @!P1 SYNCS.PHASECHK.TRANS64 P1, [R3+URZ+0x38880], R2 ;  /* 0x03888002030095a7 */ /* 0x000e24000802007f */
[----:B0-----:R-:W-:Y:S05]  /*3ccd0*/  @!P1 BRA `(.L_x_3434) ;  /* 0xfffffffc00f09947 */ /* 0x001fea000383ffff */
[----:B------:R-:W-:Y:S05]  /*3cce0*/  BRA `(.L_x_3850) ;  /* 0xffffff5000247947 */ /* 0x000fea000383ffff */
.L_x_3851:
        /* <DEDUP_REMOVED lines=9> */
.L_x_3860:


//--------------------- .nv.global.init           --------------------------
	.section	.nv.global.init,"aw",@progbits
	.align	4
.nv.global.init:
	.type		_ZZN5flash28permute_output_fp8_VcolmajorIN4cute6TensorINS1_11ArrayEngineIfLm128EEENS1_6LayoutINS1_5tupleIJNS6_IJNS1_1CILi2EEES8_NS7_ILi32EEEEEENS7_ILi1EEESB_EEENS6_IJNS6_IJSB_S8_NS7_ILi4EEEEEENS7_ILi0EEESF_EEEEEEEEEvRT_E9upper_map,@object
	.size		_ZZN5flash28permute_output_fp8_VcolmajorIN4cute6TensorINS1_11ArrayEngineIfLm128EEENS1_6LayoutINS1_5tupleIJNS6_IJNS1_1CILi2EEES8_NS7_ILi32EEEEEENS7_ILi1EEESB_EEENS6_IJNS6_IJSB_S8_NS7_ILi4EEEEEENS7_ILi0EEESF_EEEEEEEEEvRT_E9upper_map,($str$23 - _ZZN5flash28permute_output_fp8_VcolmajorIN4cute6TensorINS1_11ArrayEngineIfLm128EEENS1_6LayoutINS1_5tupleIJNS6_IJNS1_1CILi2EEES8_NS7_ILi32EEEEEENS7_ILi1EEESB_EEENS6_IJNS6_IJSB_S8_NS7_ILi4EEEEEENS7_ILi0EEESF_EEEEEEEEEvRT_E9upper_map)
_ZZN5flash28permute_output_fp8_VcolmajorIN4cute6TensorINS1_11ArrayEngineIfLm128EEENS1_6LayoutINS1_5tupleIJNS6_IJNS1_1CILi2EEES8_NS7_ILi32EEEEEENS7_ILi1EEESB_EEENS6_IJNS6_IJSB_S8_NS7_ILi4EEEEEENS7_ILi0EEESF_EEEEEEEEEvRT_E9upper_map:
        /*0000*/ 	.byte	0x00, 0x00, 0x00, 0x00, 0x02, 0x00, 0x00, 0x00, 0x03, 0x00, 0x00, 0x00, 0x01, 0x00, 0x00, 0x00
	.type		$str$23,@object
	.size		$str$23,($str$24 - $str$23)
$str$23:
        /*0010*/ 	.byte	0x28, 0x61, 0x64, 0x64, 0x72, 0x65, 0x73, 0x73, 0x20, 0x26, 0x20, 0x6d, 0x61, 0x73, 0x6b, 0x29
        /*0020*/ 	.byte	0x20, 0x3d, 0x3d, 0x20, 0x30, 0x00
	.type		$str$24,@object
	.size		$str$24,(__unnamed_11 - $str$24)
$str$24:
        /*0026*/ 	.byte	0x2f, 0x74, 0x6d, 0x70, 0x2f, 0x6f, 0x73, 0x73, 0x5f, 0x6b, 0x65, 0x72, 0x6e, 0x65, 0x6c, 0x73
        /*0036*/ 	.byte	0x5f, 0x73, 0x72, 0x63, 0x2f, 0x66, 0x6c, 0x61, 0x73, 0x68, 0x5f, 0x61, 0x74, 0x74, 0x65, 0x6e
        /*0046*/ 	.byte	0x74, 0x69, 0x6f, 0x6e, 0x2f, 0x63, 0x73, 0x72, 0x63, 0x2f, 0x63, 0x75, 0x74, 0x6c, 0x61, 0x73
        /*0056*/ 	.byte	0x73, 0x2f, 0x69, 0x6e, 0x63, 0x6c, 0x75, 0x64, 0x65, 0x2f, 0x63, 0x75, 0x74, 0x65, 0x2f, 0x70
        /*0066*/ 	.byte	0x6f, 0x69, 0x6e, 0x74, 0x65, 0x72, 0x5f, 0x66, 0x6c, 0x61, 0x67, 0x67, 0x65, 0x64, 0x2e, 0x68
        /*0076*/ 	.byte	0x70, 0x70, 0x00
	.type		__unnamed_11,@object
	.size		__unnamed_11,(__unnamed_6 - __unnamed_11)
__unnamed_11:
        /* <DEDUP_REMOVED lines=24> */
        /*01f9*/ 	.byte	0x26, 0x5d, 0x00
	.type		__unnamed_6,@object
	.size		__unnamed_6,(__unnamed_5 - __unnamed_6)
__unnamed_6:
        /* <DEDUP_REMOVED lines=24> */
        /*037c*/ 	.byte	0x3e, 0x3e, 0x20, 0x26, 0x5d, 0x00
	.type		__unnamed_5,@object
	.size		__unnamed_5,(__unnamed_9 - __unnamed_5)
__unnamed_5:
        /* <DEDUP_REMOVED lines=24> */
        /*0502*/ 	.byte	0x34, 0x3e, 0x3e, 0x3e, 0x3e, 0x3e, 0x20, 0x26, 0x5d, 0x00
	.type		__unnamed_9,@object
	.size		__unnamed_9,(__unnamed_3 - __unnamed_9)
__unnamed_9:
        /* <DEDUP_REMOVED lines=28> */
        /*06cc*/ 	.byte	0x3a, 0x43, 0x3c, 0x31, 0x36, 0x33, 0x38, 0x34, 0x3e, 0x3e, 0x3e, 0x3e, 0x3e, 0x5d, 0x00
	.type		__unnamed_3,@object
	.size		__unnamed_3,(__unnamed_8 - __unnamed_3)
__unnamed_3:
        /* <DEDUP_REMOVED lines=29> */
        /*08ab*/ 	.byte	0x5d, 0x00
	.type		__unnamed_8,@object
	.size		__unnamed_8,(__unnamed_10 - __unnamed_8)
__unnamed_8:
        /* <DEDUP_REMOVED lines=30> */
	.type		__unnamed_10,@object
	.size		__unnamed_10,(__unnamed_2 - __unnamed_10)
__unnamed_10:
        /* <DEDUP_REMOVED lines=30> */
	.type		__unnamed_2,@object
	.size		__unnamed_2,(__unnamed_4 - __unnamed_2)
__unnamed_2:
        /* <DEDUP_REMOVED lines=30> */
	.type		__unnamed_4,@object
	.size		__unnamed_4,(__unnamed_7 - __unnamed_4)
__unnamed_4:
        /* <DEDUP_REMOVED lines=30> */
	.type		__unnamed_7,@object
	.size		__unnamed_7,(__unnamed_1 - __unnamed_7)
__unnamed_7:
        /* <DEDUP_REMOVED lines=30> */
	.type		__unnamed_1,@object
	.size		__unnamed_1,(.L_0 - __unnamed_1)
__unnamed_1:
        /* <DEDUP_REMOVED lines=29> */
        /*13a7*/ 	.byte	0x3e, 0x3e, 0x3e, 0x3e, 0x20, 0x26, 0x5d, 0x00
.L_0:


//--------------------- .nv.shared._ZN7cutlass13device_kernelIN5flash11enable_sm90INS1_16FlashAttnFwdSm90INS1_25CollectiveMainloopFwdSm90ILi2EN4cute5tupleIJNS5_1CILi1EEES8_S8_EEENS6_IJNS7_ILi128EEESA_NS7_ILi256EEEEEELi256ENS_12float_e4m3_tEfNS_4arch4Sm90ELb0ELb0ELb1ELb0ELb1ELb0ELb0ELb1ELb0ELb1ELb1ELb0EEENS1_21CollectiveEpilogueFwdINS6_IJSA_SB_SA_EEES9_NS_10bfloat16_tESF_Li256ELb0ELb1ELb1ELb1EEENS1_19SingleTileSchedulerILb0ELb1ELb1ELi128EEEEEEEEEvNT_6ParamsE --------------------------
	.section	.nv.shared._ZN7cutlass13device_kernelIN5flash11enable_sm90INS1_16FlashAttnFwdSm90INS1_25CollectiveMainloopFwdSm90ILi2EN4cute5tupleIJNS5_1CILi1EEES8_S8_EEENS6_IJNS7_ILi128EEESA_NS7_ILi256EEEEEELi256ENS_12float_e4m3_tEfNS_4arch4Sm90ELb0ELb0ELb1ELb0ELb1ELb0ELb0ELb1ELb0ELb1ELb1ELb0EEENS1_21CollectiveEpilogueFwdINS6_IJSA_SB_SA_EEES9_NS_10bfloat16_tESF_Li256ELb0ELb1ELb1ELb1EEENS1_19SingleTileSchedulerILb0ELb1ELb1ELi128EEEEEEEEEvNT_6ParamsE,"aw",@nobits
	.sectionflags	@""
	.align	16
	.zero		1024


//--------------------- .nv.shared.reserved.0     --------------------------
	.section	.nv.shared.reserved.0,"aw",@nobits
	.weak		__nv_reservedSMEM_offset_0_alias
	.size		__nv_reservedSMEM_offset_0_alias, 0, 0
	.other		__nv_reservedSMEM_offset_0_alias,@"STO_CUDA_RESERVED_SHARED STV_DEFAULT"
__nv_reservedSMEM_offset_0_alias:
	.zero		0


//--------------------- .nv.global                --------------------------
	.section	.nv.global,"aw",@nobits
.nv.global:
	.type		_ZN86_INTERNAL_c2f450a7_50_flash_fwd_hdim256_e4m3_paged_split_softcap_sm90_cu_93b96ec2_36924cute1_E,@object
	.size		_ZN86_INTERNAL_c2f450a7_50_flash_fwd_hdim256_e4m3_paged_split_softcap_sm90_cu_93b96ec2_36924cute1_E,(_ZN86_INTERNAL_c2f450a7_50_flash_fwd_hdim256_e4m3_paged_split_softcap_sm90_cu_93b96ec2_36924cuda3std3__45__cpo6cbeginE - _ZN86_INTERNAL_c2f450a7_50_flash_fwd_hdim256_e4m3_paged_split_softcap_sm90_cu_93b96ec2_36924cute1_E)
_ZN86_INTERNAL_c2f450a7_50_flash_fwd_hdim256_e4m3_paged_split_softcap_sm90_cu_93b96ec2_36924cute1_E:
	.zero		1
	.type		_ZN86_INTERNAL_c2f450a7_50_flash_fwd_hdim256_e4m3_paged_split_softcap_sm90_cu_93b96ec2_36924cuda3std3__45__cpo6cbeginE,@object
	.size		_ZN86_INTERNAL_c2f450a7_50_flash_fwd_hdim256_e4m3_paged_split_softcap_sm90_cu_93b96ec2_36924cuda3std3__45__cpo6cbeginE,(_ZN86_INTERNAL_c2f450a7_50_flash_fwd_hdim256_e4m3_paged_split_softcap_sm90_cu_93b96ec2_36924cuda3std3__48in_placeE - _ZN86_INTERNAL_c2f450a7_50_flash_fwd_hdim256_e4m3_paged_split_softcap_sm90_cu_93b96ec2_36924cuda3std3__45__cpo6cbeginE)
_ZN86_INTERNAL_c2f450a7_50_flash_fwd_hdim256_e4m3_paged_split_softcap_sm90_cu_93b96ec2_36924cuda3std3__45__cpo6cbeginE:
	.zero		1
	.type		_ZN86_INTERNAL_c2f450a7_50_flash_fwd_hdim256_e4m3_paged_split_softcap_sm90_cu_93b96ec2_36924cuda3std3__48in_placeE,@object
	.size		_ZN86_INTERNAL_c2f450a7_50_flash_fwd_hdim256_e4m3_paged_split_softcap_sm90_cu_93b96ec2_36924cuda3std3__48in_placeE,(_ZN86_INTERNAL_c2f450a7_50_flash_fwd_hdim256_e4m3_paged_split_softcap_sm90_cu_93b96ec2_36924cuda3std6ranges3__45__cpo9iter_moveE - _ZN86_INTERNAL_c2f450a7_50_flash_fwd_hdim256_e4m3_paged_split_softcap_sm90_cu_93b96ec2_36924cuda3std3__48in_placeE)
_ZN86_INTERNAL_c2f450a7_50_flash_fwd_hdim256_e4m3_paged_split_softcap_sm90_cu_93b96ec2_36924cuda3std3__48in_placeE:
	.zero		1
	.type		_ZN86_INTERNAL_c2f450a7_50_flash_fwd_hdim256_e4m3_paged_split_softcap_sm90_cu_93b96ec2_36924cuda3std6ranges3__45__cpo9iter_moveE,@object
	.size		_ZN86_INTERNAL_c2f450a7_50_flash_fwd_hdim256_e4m3_paged_split_softcap_sm90_cu_93b96ec2_36924cuda3std6ranges3__45__cpo9iter_moveE,(_ZN86_INTERNAL_c2f450a7_50_flash_fwd_hdim256_e4m3_paged_split_softcap_sm90_cu_93b96ec2_36924cuda3std3__45__cpo5beginE - _ZN86_INTERNAL_c2f450a7_50_flash_fwd_hdim256_e4m3_paged_split_softcap_sm90_cu_93b96ec2_36924cuda3std6ranges3__45__cpo9iter_moveE)
_ZN86_INTERNAL_c2f450a7_50_flash_fwd_hdim256_e4m3_paged_split_softcap_sm90_cu_93b96ec2_36924cuda3std6ranges3__45__cpo9iter_moveE:
	.zero		1
	.type		_ZN86_INTERNAL_c2f450a7_50_flash_fwd_hdim256_e4m3_paged_split_softcap_sm90_cu_93b96ec2_36924cuda3std3__45__cpo5beginE,@object
	.size		_ZN86_INTERNAL_c2f450a7_50_flash_fwd_hdim256_e4m3_paged_split_softcap_sm90_cu_93b96ec2_36924cuda3std3__45__cpo5beginE,(_ZN86_INTERNAL_c2f450a7_50_flash_fwd_hdim256_e4m3_paged_split_softcap_sm90_cu_93b96ec2_36924cuda3std3__488_GLOBAL__N__c2f450a7_50_flash_fwd_hdim256_e4m3_paged_split_softcap_sm90_cu_93b96ec2_36926ignoreE - _ZN86_INTERNAL_c2f450a7_50_flash_fwd_hdim256_e4m3_paged_split_softcap_sm90_cu_93b96ec2_36924cuda3std3__45__cpo5beginE)
_ZN86_INTERNAL_c2f450a7_50_flash_fwd_hdim256_e4m3_paged_split_softcap_sm90_cu_93b96ec2_36924cuda3std3__45__cpo5beginE:
	.zero		1
	.type		_ZN86_INTERNAL_c2f450a7_50_flash_fwd_hdim256_e4m3_paged_split_softcap_sm90_cu_93b96ec2_36924cuda3std3__488_GLOBAL__N__c2f450a7_50_flash_fwd_hdim256_e4m3_paged_split_softcap_sm90_cu_93b96ec2_36926ignoreE,@object
	.size		_ZN86_INTERNAL_c2f450a7_50_flash_fwd_hdim256_e4m3_paged_split_softcap_sm90_cu_93b96ec2_36924cuda3std3__488_GLOBAL__N__c2f450a7_50_flash_fwd_hdim256_e4m3_paged_split_softcap_sm90_cu_93b96ec2_36926ignoreE,(_ZN86_INTERNAL_c2f450a7_50_flash_fwd_hdim256_e4m3_paged_split_softcap_sm90_cu_93b96ec2_36924cute7productE - _ZN86_INTERNAL_c2f450a7_50_flash_fwd_hdim256_e4m3_paged_split_softcap_sm90_cu_93b96ec2_36924cuda3std3__488_GLOBAL__N__c2f450a7_50_flash_fwd_hdim256_e4m3_paged_split_softcap_sm90_cu_93b96ec2_36926ignoreE)
_ZN86_INTERNAL_c2f450a7_50_flash_fwd_hdim256_e4m3_paged_split_softcap_sm90_cu_93b96ec2_36924cuda3std3__488_GLOBAL__N__c2f450a7_50_flash_fwd_hdim256_e4m3_paged_split_softcap_sm90_cu_93b96ec2_36926ignoreE:
	.zero		1
	.type		_ZN86_INTERNAL_c2f450a7_50_flash_fwd_hdim256_e4m3_paged_split_softcap_sm90_cu_93b96ec2_36924cute7productE,@object
	.size		_ZN86_INTERNAL_c2f450a7_50_flash_fwd_hdim256_e4m3_paged_split_softcap_sm90_cu_93b96ec2_36924cute7productE,(_ZN86_INTERNAL_c2f450a7_50_flash_fwd_hdim256_e4m3_paged_split_softcap_sm90_cu_93b96ec2_36924cuda3std3__45__cpo3endE - _ZN86_INTERNAL_c2f450a7_50_flash_fwd_hdim256_e4m3_paged_split_softcap_sm90_cu_93b96ec2_36924cute7productE)
_ZN86_INTERNAL_c2f450a7_50_flash_fwd_hdim256_e4m3_paged_split_softcap_sm90_cu_93b96ec2_36924cute7productE:
	.zero		1
	.type		_ZN86_INTERNAL_c2f450a7_50_flash_fwd_hdim256_e4m3_paged_split_softcap_sm90_cu_93b96ec2_36924cuda3std3__45__cpo3endE,@object
	.size		_ZN86_INTERNAL_c2f450a7_50_flash_fwd_hdim256_e4m3_paged_split_softcap_sm90_cu_93b96ec2_36924cuda3std3__45__cpo3endE,(_ZN86_INTERNAL_c2f450a7_50_flash_fwd_hdim256_e4m3_paged_split_softcap_sm90_cu_93b96ec2_36924cuda3std3__419piecewise_constructE - _ZN86_INTERNAL_c2f450a7_50_flash_fwd_hdim256_e4m3_paged_split_softcap_sm90_cu_93b96ec2_36924cuda3std3__45__cpo3endE)
_ZN86_INTERNAL_c2f450a7_50_flash_fwd_hdim256_e4m3_paged_split_softcap_sm90_cu_93b96ec2_36924cuda3std3__45__cpo3endE:
	.zero		1
	.type		_ZN86_INTERNAL_c2f450a7_50_flash_fwd_hdim256_e4m3_paged_split_softcap_sm90_cu_93b96ec2_36924cuda3std3__419piecewise_constructE,@object
	.size		_ZN86_INTERNAL_c2f450a7_50_flash_fwd_hdim256_e4m3_paged_split_softcap_sm90_cu_93b96ec2_36924cuda3std3__419piecewise_constructE,(_ZN86_INTERNAL_c2f450a7_50_flash_fwd_hdim256_e4m3_paged_split_softcap_sm90_cu_93b96ec2_36924cuda3std3__45__cpo4cendE - _ZN86_INTERNAL_c2f450a7_50_flash_fwd_hdim256_e4m3_paged_split_softcap_sm90_cu_93b96ec2_36924cuda3std3__419piecewise_constructE)
_ZN86_INTERNAL_c2f450a7_50_flash_fwd_hdim256_e4m3_paged_split_softcap_sm90_cu_93b96ec2_36924cuda3std3__419piecewise_constructE:
	.zero		1
	.type		_ZN86_INTERNAL_c2f450a7_50_flash_fwd_hdim256_e4m3_paged_split_softcap_sm90_cu_93b96ec2_36924cuda3std3__45__cpo4cendE,@object
	.size		_ZN86_INTERNAL_c2f450a7_50_flash_fwd_hdim256_e4m3_paged_split_softcap_sm90_cu_93b96ec2_36924cuda3std3__45__cpo4cendE,(_ZN86_INTERNAL_c2f450a7_50_flash_fwd_hdim256_e4m3_paged_split_softcap_sm90_cu_93b96ec2_36924cuda3std6ranges3__45__cpo4swapE - _ZN86_INTERNAL_c2f450a7_50_flash_fwd_hdim256_e4m3_paged_split_softcap_sm90_cu_93b96ec2_36924cuda3std3__45__cpo4cendE)
_ZN86_INTERNAL_c2f450a7_50_flash_fwd_hdim256_e4m3_paged_split_softcap_sm90_cu_93b96ec2_36924cuda3std3__45__cpo4cendE:
	.zero		1
	.type		_ZN86_INTERNAL_c2f450a7_50_flash_fwd_hdim256_e4m3_paged_split_softcap_sm90_cu_93b96ec2_36924cuda3std6ranges3__45__cpo4swapE,@object
	.size		_ZN86_INTERNAL_c2f450a7_50_flash_fwd_hdim256_e4m3_paged_split_softcap_sm90_cu_93b96ec2_36924cuda3std6ranges3__45__cpo4swapE,(.L_19 - _ZN86_INTERNAL_c2f450a7_50_flash_fwd_hdim256_e4m3_paged_split_softcap_sm90_cu_93b96ec2_36924cuda3std6ranges3__45__cpo4swapE)
_ZN86_INTERNAL_c2f450a7_50_flash_fwd_hdim256_e4m3_paged_split_softcap_sm90_cu_93b96ec2_36924cuda3std6ranges3__45__cpo4swapE:
	.zero		1
.L_19:


//--------------------- .nv.shared._ZN7cutlass13device_kernelIN5flash11enable_sm90INS1_16FlashAttnFwdSm90INS1_25CollectiveMainloopFwdSm90ILi2EN4cute5tupleIJNS5_1CILi1EEES8_S8_EEENS6_IJNS7_ILi128EEESA_NS7_ILi256EEEEEELi256ENS_12float_e4m3_tEfNS_4arch4Sm90ELb0ELb0ELb1ELb1ELb1ELb0ELb0ELb1ELb0ELb1ELb1ELb0EEENS1_21CollectiveEpilogueFwdINS6_IJSA_SB_SA_EEES9_NS_10bfloat16_tESF_Li256ELb1ELb1ELb1ELb1EEENS1_36VarlenDynamicPersistentTileSchedulerILi128ELi128ELi256ELi128ELb1ELb1ELb1ELb0ELb1ELb1EEEEEEEEEvNT_6ParamsE --------------------------
	.section	.nv.shared._ZN7cutlass13device_kernelIN5flash11enable_sm90INS1_16FlashAttnFwdSm90INS1_25CollectiveMainloopFwdSm90ILi2EN4cute5tupleIJNS5_1CILi1EEES8_S8_EEENS6_IJNS7_ILi128EEESA_NS7_ILi256EEEEEELi256ENS_12float_e4m3_tEfNS_4arch4Sm90ELb0ELb0ELb1ELb1ELb1ELb0ELb0ELb1ELb0ELb1ELb1ELb0EEENS1_21CollectiveEpilogueFwdINS6_IJSA_SB_SA_EEES9_NS_10bfloat16_tESF_Li256ELb1ELb1ELb1ELb1EEENS1_36VarlenDynamicPersistentTileSchedulerILi128ELi128ELi256ELi128ELb1ELb1ELb1ELb0ELb1ELb1EEEEEEEEEvNT_6ParamsE,"aw",@nobits
	.sectionflags	@""
	.align	16
	.zero		1024


//--------------------- .nv.shared._ZN7cutlass13device_kernelIN5flash11enable_sm90INS1_16FlashAttnFwdSm90INS1_25CollectiveMainloopFwdSm90ILi2EN4cute5tupleIJNS5_1CILi1EEES8_S8_EEENS6_IJNS7_ILi128EEESA_NS7_ILi256EEEEEELi256ENS_12float_e4m3_tEfNS_4arch4Sm90ELb0ELb0ELb1ELb1ELb1ELb1ELb0ELb1ELb0ELb1ELb1ELb0EEENS1_21CollectiveEpilogueFwdINS6_IJSA_SB_SA_EEES9_NS_10bfloat16_tESF_Li256ELb1ELb1ELb1ELb1EEENS1_36VarlenDynamicPersistentTileSchedulerILi128ELi128ELi256ELi128ELb1ELb1ELb1ELb0ELb1ELb1EEEEEEEEEvNT_6ParamsE --------------------------
	.section	.nv.shared._ZN7cutlass13device_kernelIN5flash11enable_sm90INS1_16FlashAttnFwdSm90INS1_25CollectiveMainloopFwdSm90ILi2EN4cute5tupleIJNS5_1CILi1EEES8_S8_EEENS6_IJNS7_ILi128EEESA_NS7_ILi256EEEEEELi256ENS_12float_e4m3_tEfNS_4arch4Sm90ELb0ELb0ELb1ELb1ELb1ELb1ELb0ELb1ELb0ELb1ELb1ELb0EEENS1_21CollectiveEpilogueFwdINS6_IJSA_SB_SA_EEES9_NS_10bfloat16_tESF_Li256ELb1ELb1ELb1ELb1EEENS1_36VarlenDynamicPersistentTileSchedulerILi128ELi128ELi256ELi128ELb1ELb1ELb1ELb0ELb1ELb1EEEEEEEEEvNT_6ParamsE,"aw",@nobits
	.sectionflags	@""
	.align	16
	.zero		1024


//--------------------- .nv.shared._ZN7cutlass13device_kernelIN5flash11enable_sm90INS1_16FlashAttnFwdSm90INS1_25CollectiveMainloopFwdSm90ILi2EN4cute5tupleIJNS5_1CILi1EEES8_S8_EEENS6_IJNS7_ILi128EEENS7_ILi64EEENS7_ILi256EEEEEELi256ENS_12float_e4m3_tEfNS_4arch4Sm90ELb0ELb1ELb1ELb0ELb1ELb0ELb0ELb1ELb0ELb1ELb1ELb0EEENS1_21CollectiveEpilogueFwdINS6_IJSA_SC_SB_EEES9_NS_10bfloat16_tESG_Li256ELb0ELb1ELb1ELb1EEENS1_19SingleTileSchedulerILb0ELb1ELb1ELi128EEEEEEEEEvNT_6ParamsE --------------------------
	.section	.nv.shared._ZN7cutlass13device_kernelIN5flash11enable_sm90INS1_16FlashAttnFwdSm90INS1_25CollectiveMainloopFwdSm90ILi2EN4cute5tupleIJNS5_1CILi1EEES8_S8_EEENS6_IJNS7_ILi128EEENS7_ILi64EEENS7_ILi256EEEEEELi256ENS_12float_e4m3_tEfNS_4arch4Sm90ELb0ELb1ELb1ELb0ELb1ELb0ELb0ELb1ELb0ELb1ELb1ELb0EEENS1_21CollectiveEpilogueFwdINS6_IJSA_SC_SB_EEES9_NS_10bfloat16_tESG_Li256ELb0ELb1ELb1ELb1EEENS1_19SingleTileSchedulerILb0ELb1ELb1ELi128EEEEEEEEEvNT_6ParamsE,"aw",@nobits
	.sectionflags	@""
	.align	16
	.zero		1024


//--------------------- .nv.shared._ZN7cutlass13device_kernelIN5flash11enable_sm90INS1_16FlashAttnFwdSm90INS1_25CollectiveMainloopFwdSm90ILi2EN4cute5tupleIJNS5_1CILi1EEES8_S8_EEENS6_IJNS7_ILi128EEENS7_ILi64EEENS7_ILi256EEEEEELi256ENS_12float_e4m3_tEfNS_4arch4Sm90ELb0ELb1ELb1ELb1ELb1ELb0ELb0ELb1ELb0ELb1ELb1ELb0EEENS1_21CollectiveEpilogueFwdINS6_IJSA_SC_SB_EEES9_NS_10bfloat16_tESG_Li256ELb1ELb1ELb1ELb1EEENS1_36VarlenDynamicPersistentTileSchedulerILi128ELi64ELi256ELi128ELb1ELb1ELb1ELb1ELb0ELb1EEEEEEEEEvNT_6ParamsE --------------------------
	.section	.nv.shared._ZN7cutlass13device_kernelIN5flash11enable_sm90INS1_16FlashAttnFwdSm90INS1_25CollectiveMainloopFwdSm90ILi2EN4cute5tupleIJNS5_1CILi1EEES8_S8_EEENS6_IJNS7_ILi128EEENS7_ILi64EEENS7_ILi256EEEEEELi256ENS_12float_e4m3_tEfNS_4arch4Sm90ELb0ELb1ELb1ELb1ELb1ELb0ELb0ELb1ELb0ELb1ELb1ELb0EEENS1_21CollectiveEpilogueFwdINS6_IJSA_SC_SB_EEES9_NS_10bfloat16_tESG_Li256ELb1ELb1ELb1ELb1EEENS1_36VarlenDynamicPersistentTileSchedulerILi128ELi64ELi256ELi128ELb1ELb1ELb1ELb1ELb0ELb1EEEEEEEEEvNT_6ParamsE,"aw",@nobits
	.sectionflags	@""
	.align	16
	.zero		1024


//--------------------- .nv.shared._ZN7cutlass13device_kernelIN5flash11enable_sm90INS1_16FlashAttnFwdSm90INS1_25CollectiveMainloopFwdSm90ILi2EN4cute5tupleIJNS5_1CILi1EEES8_S8_EEENS6_IJNS7_ILi128EEENS7_ILi64EEENS7_ILi256EEEEEELi256ENS_12float_e4m3_tEfNS_4arch4Sm90ELb0ELb1ELb1ELb1ELb1ELb1ELb0ELb1ELb0ELb1ELb1ELb0EEENS1_21CollectiveEpilogueFwdINS6_IJSA_SC_SB_EEES9_NS_10bfloat16_tESG_Li256ELb1ELb1ELb1ELb1EEENS1_36VarlenDynamicPersistentTileSchedulerILi128ELi64ELi256ELi128ELb1ELb1ELb1ELb1ELb0ELb1EEEEEEEEEvNT_6ParamsE --------------------------
	.section	.nv.shared._ZN7cutlass13device_kernelIN5flash11enable_sm90INS1_16FlashAttnFwdSm90INS1_25CollectiveMainloopFwdSm90ILi2EN4cute5tupleIJNS5_1CILi1EEES8_S8_EEENS6_IJNS7_ILi128EEENS7_ILi64EEENS7_ILi256EEEEEELi256ENS_12float_e4m3_tEfNS_4arch4Sm90ELb0ELb1ELb1ELb1ELb1ELb1ELb0ELb1ELb0ELb1ELb1ELb0EEENS1_21CollectiveEpilogueFwdINS6_IJSA_SC_SB_EEES9_NS_10bfloat16_tESG_Li256ELb1ELb1ELb1ELb1EEENS1_36VarlenDynamicPersistentTileSchedulerILi128ELi64ELi256ELi128ELb1ELb1ELb1ELb1ELb0ELb1EEEEEEEEEvNT_6ParamsE,"aw",@nobits
	.sectionflags	@""
	.align	16
	.zero		1024


//--------------------- .nv.shared._ZN7cutlass13device_kernelIN5flash11enable_sm90INS1_16FlashAttnFwdSm90INS1_25CollectiveMainloopFwdSm90ILi2EN4cute5tupleIJNS5_1CILi1EEES8_S8_EEENS6_IJNS7_ILi128EEESA_NS7_ILi256EEEEEELi256ENS_12float_e4m3_tEfNS_4arch4Sm90ELb1ELb0ELb1ELb0ELb1ELb0ELb0ELb1ELb0ELb1ELb1ELb0EEENS1_21CollectiveEpilogueFwdINS6_IJSA_SB_SA_EEES9_NS_10bfloat16_tESF_Li256ELb0ELb1ELb1ELb1EEENS1_19SingleTileSchedulerILb0ELb1ELb1ELi128EEEEEEEEEvNT_6ParamsE --------------------------
	.section	.nv.shared._ZN7cutlass13device_kernelIN5flash11enable_sm90INS1_16FlashAttnFwdSm90INS1_25CollectiveMainloopFwdSm90ILi2EN4cute5tupleIJNS5_1CILi1EEES8_S8_EEENS6_IJNS7_ILi128EEESA_NS7_ILi256EEEEEELi256ENS_12float_e4m3_tEfNS_4arch4Sm90ELb1ELb0ELb1ELb0ELb1ELb0ELb0ELb1ELb0ELb1ELb1ELb0EEENS1_21CollectiveEpilogueFwdINS6_IJSA_SB_SA_EEES9_NS_10bfloat16_tESF_Li256ELb0ELb1ELb1ELb1EEENS1_19SingleTileSchedulerILb0ELb1ELb1ELi128EEEEEEEEEvNT_6ParamsE,"aw",@nobits
	.sectionflags	@""
	.align	16
	.zero		1024


//--------------------- .nv.shared._ZN7cutlass13device_kernelIN5flash11enable_sm90INS1_16FlashAttnFwdSm90INS1_25CollectiveMainloopFwdSm90ILi2EN4cute5tupleIJNS5_1CILi1EEES8_S8_EEENS6_IJNS7_ILi128EEESA_NS7_ILi256EEEEEELi256ENS_12float_e4m3_tEfNS_4arch4Sm90ELb1ELb0ELb1ELb1ELb1ELb0ELb0ELb1ELb0ELb1ELb1ELb0EEENS1_21CollectiveEpilogueFwdINS6_IJSA_SB_SA_EEES9_NS_10bfloat16_tESF_Li256ELb1ELb1ELb1ELb1EEENS1_36VarlenDynamicPersistentTileSchedulerILi128ELi128ELi256ELi128ELb1ELb1ELb1ELb1ELb1ELb1EEEEEEEEEvNT_6ParamsE --------------------------
	.section	.nv.shared._ZN7cutlass13device_kernelIN5flash11enable_sm90INS1_16FlashAttnFwdSm90INS1_25CollectiveMainloopFwdSm90ILi2EN4cute5tupleIJNS5_1CILi1EEES8_S8_EEENS6_IJNS7_ILi128EEESA_NS7_ILi256EEEEEELi256ENS_12float_e4m3_tEfNS_4arch4Sm90ELb1ELb0ELb1ELb1ELb1ELb0ELb0ELb1ELb0ELb1ELb1ELb0EEENS1_21CollectiveEpilogueFwdINS6_IJSA_SB_SA_EEES9_NS_10bfloat16_tESF_Li256ELb1ELb1ELb1ELb1EEENS1_36VarlenDynamicPersistentTileSchedulerILi128ELi128ELi256ELi128ELb1ELb1ELb1ELb1ELb1ELb1EEEEEEEEEvNT_6ParamsE,"aw",@nobits
	.sectionflags	@""
	.align	16
	.zero		1024


//--------------------- .nv.shared._ZN7cutlass13device_kernelIN5flash11enable_sm90INS1_16FlashAttnFwdSm90INS1_25CollectiveMainloopFwdSm90ILi2EN4cute5tupleIJNS5_1CILi1EEES8_S8_EEENS6_IJNS7_ILi128EEESA_NS7_ILi256EEEEEELi256ENS_12float_e4m3_tEfNS_4arch4Sm90ELb1ELb0ELb1ELb1ELb1ELb1ELb0ELb1ELb0ELb1ELb1ELb0EEENS1_21CollectiveEpilogueFwdINS6_IJSA_SB_SA_EEES9_NS_10bfloat16_tESF_Li256ELb1ELb1ELb1ELb1EEENS1_36VarlenDynamicPersistentTileSchedulerILi128ELi128ELi256ELi128ELb1ELb1ELb1ELb1ELb1ELb1EEEEEEEEEvNT_6ParamsE --------------------------
	.section	.nv.shared._ZN7cutlass13device_kernelIN5flash11enable_sm90INS1_16FlashAttnFwdSm90INS1_25CollectiveMainloopFwdSm90ILi2EN4cute5tupleIJNS5_1CILi1EEES8_S8_EEENS6_IJNS7_ILi128EEESA_NS7_ILi256EEEEEELi256ENS_12float_e4m3_tEfNS_4arch4Sm90ELb1ELb0ELb1ELb1ELb1ELb1ELb0ELb1ELb0ELb1ELb1ELb0EEENS1_21CollectiveEpilogueFwdINS6_IJSA_SB_SA_EEES9_NS_10bfloat16_tESF_Li256ELb1ELb1ELb1ELb1EEENS1_36VarlenDynamicPersistentTileSchedulerILi128ELi128ELi256ELi128ELb1ELb1ELb1ELb1ELb1ELb1EEEEEEEEEvNT_6ParamsE,"aw",@nobits
	.sectionflags	@""
	.align	16
	.zero		1024


//--------------------- .nv.constant0._ZN7cutlass13device_kernelIN5flash11enable_sm90INS1_16FlashAttnFwdSm90INS1_25CollectiveMainloopFwdSm90ILi2EN4cute5tupleIJNS5_1CILi1EEES8_S8_EEENS6_IJNS7_ILi128EEESA_NS7_ILi256EEEEEELi256ENS_12float_e4m3_tEfNS_4arch4Sm90ELb0ELb0ELb1ELb0ELb1ELb0ELb0ELb1ELb0ELb1ELb1ELb0EEENS1_21CollectiveEpilogueFwdINS6_IJSA_SB_SA_EEES9_NS_10bfloat16_tESF_Li256ELb0ELb1ELb1ELb1EEENS1_19SingleTileSchedulerILb0ELb1ELb1ELi128EEEEEEEEEvNT_6ParamsE --------------------------
	.section	.nv.constant0._ZN7cutlass13device_kernelIN5flash11enable_sm90INS1_16FlashAttnFwdSm90INS1_25CollectiveMainloopFwdSm90ILi2EN4cute5tupleIJNS5_1CILi1EEES8_S8_EEENS6_IJNS7_ILi128EEESA_NS7_ILi256EEEEEELi256ENS_12float_e4m3_tEfNS_4arch4Sm90ELb0ELb0ELb1ELb0ELb1ELb0ELb0ELb1ELb0ELb1ELb1ELb0EEENS1_21CollectiveEpilogueFwdINS6_IJSA_SB_SA_EEES9_NS_10bfloat16_tESF_Li256ELb0ELb1ELb1ELb1EEENS1_19SingleTileSchedulerILb0ELb1ELb1ELi128EEEEEEEEEvNT_6ParamsE,"a",@progbits
	.sectionflags	@""
	.align	4
.nv.constant0._ZN7cutlass13device_kernelIN5flash11enable_sm90INS1_16FlashAttnFwdSm90INS1_25CollectiveMainloopFwdSm90ILi2EN4cute5tupleIJNS5_1CILi1EEES8_S8_EEENS6_IJNS7_ILi128EEESA_NS7_ILi256EEEEEELi256ENS_12float_e4m3_tEfNS_4arch4Sm90ELb0ELb0ELb1ELb0ELb1ELb0ELb0ELb1ELb0ELb1ELb1ELb0EEENS1_21CollectiveEpilogueFwdINS6_IJSA_SB_SA_EEES9_NS_10bfloat16_tESF_Li256ELb0ELb1ELb1ELb1EEENS1_19SingleTileSchedulerILb0ELb1ELb1ELi128EEEEEEEEEvNT_6ParamsE:
	.zero		3200


//--------------------- .nv.constant0._ZN7cutlass13device_kernelIN5flash11enable_sm90INS1_16FlashAttnFwdSm90INS1_25CollectiveMainloopFwdSm90ILi2EN4cute5tupleIJNS5_1CILi1EEES8_S8_EEENS6_IJNS7_ILi128EEESA_NS7_ILi256EEEEEELi256ENS_12float_e4m3_tEfNS_4arch4Sm90ELb0ELb0ELb1ELb1ELb1ELb0ELb0ELb1ELb0ELb1ELb1ELb0EEENS1_21CollectiveEpilogueFwdINS6_IJSA_SB_SA_EEES9_NS_10bfloat16_tESF_Li256ELb1ELb1ELb1ELb1EEENS1_36VarlenDynamicPersistentTileSchedulerILi128ELi128ELi256ELi128ELb1ELb1ELb1ELb0ELb1ELb1EEEEEEEEEvNT_6ParamsE --------------------------
	.section	.nv.constant0._ZN7cutlass13device_kernelIN5flash11enable_sm90INS1_16FlashAttnFwdSm90INS1_25CollectiveMainloopFwdSm90ILi2EN4cute5tupleIJNS5_1CILi1EEES8_S8_EEENS6_IJNS7_ILi128EEESA_NS7_ILi256EEEEEELi256ENS_12float_e4m3_tEfNS_4arch4Sm90ELb0ELb0ELb1ELb1ELb1ELb0ELb0ELb1ELb0ELb1ELb1ELb0EEENS1_21CollectiveEpilogueFwdINS6_IJSA_SB_SA_EEES9_NS_10bfloat16_tESF_Li256ELb1ELb1ELb1ELb1EEENS1_36VarlenDynamicPersistentTileSchedulerILi128ELi128ELi256ELi128ELb1ELb1ELb1ELb0ELb1ELb1EEEEEEEEEvNT_6ParamsE,"a",@progbits
	.sectionflags	@""
	.align	4
.nv.constant0._ZN7cutlass13device_kernelIN5flash11enable_sm90INS1_16FlashAttnFwdSm90INS1_25CollectiveMainloopFwdSm90ILi2EN4cute5tupleIJNS5_1CILi1EEES8_S8_EEENS6_IJNS7_ILi128EEESA_NS7_ILi256EEEEEELi256ENS_12float_e4m3_tEfNS_4arch4Sm90ELb0ELb0ELb1ELb1ELb1ELb0ELb0ELb1ELb0ELb1ELb1ELb0EEENS1_21CollectiveEpilogueFwdINS6_IJSA_SB_SA_EEES9_NS_10bfloat16_tESF_Li256ELb1ELb1ELb1ELb1EEENS1_36VarlenDynamicPersistentTileSchedulerILi128ELi128ELi256ELi128ELb1ELb1ELb1ELb0ELb1ELb1EEEEEEEEEvNT_6ParamsE:
	.zero		3328


//--------------------- .nv.constant0._ZN7cutlass13device_kernelIN5flash11enable_sm90INS1_16FlashAttnFwdSm90INS1_25CollectiveMainloopFwdSm90ILi2EN4cute5tupleIJNS5_1CILi1EEES8_S8_EEENS6_IJNS7_ILi128EEESA_NS7_ILi256EEEEEELi256ENS_12float_e4m3_tEfNS_4arch4Sm90ELb0ELb0ELb1ELb1ELb1ELb1ELb0ELb1ELb0ELb1ELb1ELb0EEENS1_21CollectiveEpilogueFwdINS6_IJSA_SB_SA_EEES9_NS_10bfloat16_tESF_Li256ELb1ELb1ELb1ELb1EEENS1_36VarlenDynamicPersistentTileSchedulerILi128ELi128ELi256ELi128ELb1ELb1ELb1ELb0ELb1ELb1EEEEEEEEEvNT_6ParamsE --------------------------
	.section	.nv.constant0._ZN7cutlass13device_kernelIN5flash11enable_sm90INS1_16FlashAttnFwdSm90INS1_25CollectiveMainloopFwdSm90ILi2EN4cute5tupleIJNS5_1CILi1EEES8_S8_EEENS6_IJNS7_ILi128EEESA_NS7_ILi256EEEEEELi256ENS_12float_e4m3_tEfNS_4arch4Sm90ELb0ELb0ELb1ELb1ELb1ELb1ELb0ELb1ELb0ELb1ELb1ELb0EEENS1_21CollectiveEpilogueFwdINS6_IJSA_SB_SA_EEES9_NS_10bfloat16_tESF_Li256ELb1ELb1ELb1ELb1EEENS1_36VarlenDynamicPersistentTileSchedulerILi128ELi128ELi256ELi128ELb1ELb1ELb1ELb0ELb1ELb1EEEEEEEEEvNT_6ParamsE,"a",@progbits
	.sectionflags	@""
	.align	4
.nv.constant0._ZN7cutlass13device_kernelIN5flash11enable_sm90INS1_16FlashAttnFwdSm90INS1_25CollectiveMainloopFwdSm90ILi2EN4cute5tupleIJNS5_1CILi1EEES8_S8_EEENS6_IJNS7_ILi128EEESA_NS7_ILi256EEEEEELi256ENS_12float_e4m3_tEfNS_4arch4Sm90ELb0ELb0ELb1ELb1ELb1ELb1ELb0ELb1ELb0ELb1ELb1ELb0EEENS1_21CollectiveEpilogueFwdINS6_IJSA_SB_SA_EEES9_NS_10bfloat16_tESF_Li256ELb1ELb1ELb1ELb1EEENS1_36VarlenDynamicPersistentTileSchedulerILi128ELi128ELi256ELi128ELb1ELb1ELb1ELb0ELb1ELb1EEEEEEEEEvNT_6ParamsE:
	.zero		3328


//--------------------- .nv.constant0._ZN7cutlass13device_kernelIN5flash11enable_sm90INS1_16FlashAttnFwdSm90INS1_25CollectiveMainloopFwdSm90ILi2EN4cute5tupleIJNS5_1CILi1EEES8_S8_EEENS6_IJNS7_ILi128EEENS7_ILi64EEENS7_ILi256EEEEEELi256ENS_12float_e4m3_tEfNS_4arch4Sm90ELb0ELb1ELb1ELb0ELb1ELb0ELb0ELb1ELb0ELb1ELb1ELb0EEENS1_21CollectiveEpilogueFwdINS6_IJSA_SC_SB_EEES9_NS_10bfloat16_tESG_Li256ELb0ELb1ELb1ELb1EEENS1_19SingleTileSchedulerILb0ELb1ELb1ELi128EEEEEEEEEvNT_6ParamsE --------------------------
	.section	.nv.constant0._ZN7cutlass13device_kernelIN5flash11enable_sm90INS1_16FlashAttnFwdSm90INS1_25CollectiveMainloopFwdSm90ILi2EN4cute5tupleIJNS5_1CILi1EEES8_S8_EEENS6_IJNS7_ILi128EEENS7_ILi64EEENS7_ILi256EEEEEELi256ENS_12float_e4m3_tEfNS_4arch4Sm90ELb0ELb1ELb1ELb0ELb1ELb0ELb0ELb1ELb0ELb1ELb1ELb0EEENS1_21CollectiveEpilogueFwdINS6_IJSA_SC_SB_EEES9_NS_10bfloat16_tESG_Li256ELb0ELb1ELb1ELb1EEENS1_19SingleTileSchedulerILb0ELb1ELb1ELi128EEEEEEEEEvNT_6ParamsE,"a",@progbits
	.sectionflags	@""
	.align	4
.nv.constant0._ZN7cutlass13device_kernelIN5flash11enable_sm90INS1_16FlashAttnFwdSm90INS1_25CollectiveMainloopFwdSm90ILi2EN4cute5tupleIJNS5_1CILi1EEES8_S8_EEENS6_IJNS7_ILi128EEENS7_ILi64EEENS7_ILi256EEEEEELi256ENS_12float_e4m3_tEfNS_4arch4Sm90ELb0ELb1ELb1ELb0ELb1ELb0ELb0ELb1ELb0ELb1ELb1ELb0EEENS1_21CollectiveEpilogueFwdINS6_IJSA_SC_SB_EEES9_NS_10bfloat16_tESG_Li256ELb0ELb1ELb1ELb1EEENS1_19SingleTileSchedulerILb0ELb1ELb1ELi128EEEEEEEEEvNT_6ParamsE:
	.zero		3200


//--------------------- .nv.constant0._ZN7cutlass13device_kernelIN5flash11enable_sm90INS1_16FlashAttnFwdSm90INS1_25CollectiveMainloopFwdSm90ILi2EN4cute5tupleIJNS5_1CILi1EEES8_S8_EEENS6_IJNS7_ILi128EEENS7_ILi64EEENS7_ILi256EEEEEELi256ENS_12float_e4m3_tEfNS_4arch4Sm90ELb0ELb1ELb1ELb1ELb1ELb0ELb0ELb1ELb0ELb1ELb1ELb0EEENS1_21CollectiveEpilogueFwdINS6_IJSA_SC_SB_EEES9_NS_10bfloat16_tESG_Li256ELb1ELb1ELb1ELb1EEENS1_36VarlenDynamicPersistentTileSchedulerILi128ELi64ELi256ELi128ELb1ELb1ELb1ELb1ELb0ELb1EEEEEEEEEvNT_6ParamsE --------------------------
	.section	.nv.constant0._ZN7cutlass13device_kernelIN5flash11enable_sm90INS1_16FlashAttnFwdSm90INS1_25CollectiveMainloopFwdSm90ILi2EN4cute5tupleIJNS5_1CILi1EEES8_S8_EEENS6_IJNS7_ILi128EEENS7_ILi64EEENS7_ILi256EEEEEELi256ENS_12float_e4m3_tEfNS_4arch4Sm90ELb0ELb1ELb1ELb1ELb1ELb0ELb0ELb1ELb0ELb1ELb1ELb0EEENS1_21CollectiveEpilogueFwdINS6_IJSA_SC_SB_EEES9_NS_10bfloat16_tESG_Li256ELb1ELb1ELb1ELb1EEENS1_36VarlenDynamicPersistentTileSchedulerILi128ELi64ELi256ELi128ELb1ELb1ELb1ELb1ELb0ELb1EEEEEEEEEvNT_6ParamsE,"a",@progbits
	.sectionflags	@""
	.align	4
.nv.constant0._ZN7cutlass13device_kernelIN5flash11enable_sm90INS1_16FlashAttnFwdSm90INS1_25CollectiveMainloopFwdSm90ILi2EN4cute5tupleIJNS5_1CILi1EEES8_S8_EEENS6_IJNS7_ILi128EEENS7_ILi64EEENS7_ILi256EEEEEELi256ENS_12float_e4m3_tEfNS_4arch4Sm90ELb0ELb1ELb1ELb1ELb1ELb0ELb0ELb1ELb0ELb1ELb1ELb0EEENS1_21CollectiveEpilogueFwdINS6_IJSA_SC_SB_EEES9_NS_10bfloat16_tESG_Li256ELb1ELb1ELb1ELb1EEENS1_36VarlenDynamicPersistentTileSchedulerILi128ELi64ELi256ELi128ELb1ELb1ELb1ELb1ELb0ELb1EEEEEEEEEvNT_6ParamsE:
	.zero		3328


//--------------------- .nv.constant0._ZN7cutlass13device_kernelIN5flash11enable_sm90INS1_16FlashAttnFwdSm90INS1_25CollectiveMainloopFwdSm90ILi2EN4cute5tupleIJNS5_1CILi1EEES8_S8_EEENS6_IJNS7_ILi128EEENS7_ILi64EEENS7_ILi256EEEEEELi256ENS_12float_e4m3_tEfNS_4arch4Sm90ELb0ELb1ELb1ELb1ELb1ELb1ELb0ELb1ELb0ELb1ELb1ELb0EEENS1_21CollectiveEpilogueFwdINS6_IJSA_SC_SB_EEES9_NS_10bfloat16_tESG_Li256ELb1ELb1ELb1ELb1EEENS1_36VarlenDynamicPersistentTileSchedulerILi128ELi64ELi256ELi128ELb1ELb1ELb1ELb1ELb0ELb1EEEEEEEEEvNT_6ParamsE --------------------------
	.section	.nv.constant0._ZN7cutlass13device_kernelIN5flash11enable_sm90INS1_16FlashAttnFwdSm90INS1_25CollectiveMainloopFwdSm90ILi2EN4cute5tupleIJNS5_1CILi1EEES8_S8_EEENS6_IJNS7_ILi128EEENS7_ILi64EEENS7_ILi256EEEEEELi256ENS_12float_e4m3_tEfNS_4arch4Sm90ELb0ELb1ELb1ELb1ELb1ELb1ELb0ELb1ELb0ELb1ELb1ELb0EEENS1_21CollectiveEpilogueFwdINS6_IJSA_SC_SB_EEES9_NS_10bfloat16_tESG_Li256ELb1ELb1ELb1ELb1EEENS1_36VarlenDynamicPersistentTileSchedulerILi128ELi64ELi256ELi128ELb1ELb1ELb1ELb1ELb0ELb1EEEEEEEEEvNT_6ParamsE,"a",@progbits
	.sectionflags	@""
	.align	4
.nv.constant0._ZN7cutlass13device_kernelIN5flash11enable_sm90INS1_16FlashAttnFwdSm90INS1_25CollectiveMainloopFwdSm90ILi2EN4cute5tupleIJNS5_1CILi1EEES8_S8_EEENS6_IJNS7_ILi128EEENS7_ILi64EEENS7_ILi256EEEEEELi256ENS_12float_e4m3_tEfNS_4arch4Sm90ELb0ELb1ELb1ELb1ELb1ELb1ELb0ELb1ELb0ELb1ELb1ELb0EEENS1_21CollectiveEpilogueFwdINS6_IJSA_SC_SB_EEES9_NS_10bfloat16_tESG_Li256ELb1ELb1ELb1ELb1EEENS1_36VarlenDynamicPersistentTileSchedulerILi128ELi64ELi256ELi128ELb1ELb1ELb1ELb1ELb0ELb1EEEEEEEEEvNT_6ParamsE:
	.zero		3328


//--------------------- .nv.constant0._ZN7cutlass13device_kernelIN5flash11enable_sm90INS1_16FlashAttnFwdSm90INS1_25CollectiveMainloopFwdSm90ILi2EN4cute5tupleIJNS5_1CILi1EEES8_S8_EEENS6_IJNS7_ILi128EEESA_NS7_ILi256EEEEEELi256ENS_12float_e4m3_tEfNS_4arch4Sm90ELb1ELb0ELb1ELb0ELb1ELb0ELb0ELb1ELb0ELb1ELb1ELb0EEENS1_21CollectiveEpilogueFwdINS6_IJSA_SB_SA_EEES9_NS_10bfloat16_tESF_Li256ELb0ELb1ELb1ELb1EEENS1_19SingleTileSchedulerILb0ELb1ELb1ELi128EEEEEEEEEvNT_6ParamsE --------------------------
	.section	.nv.constant0._ZN7cutlass13device_kernelIN5flash11enable_sm90INS1_16FlashAttnFwdSm90INS1_25CollectiveMainloopFwdSm90ILi2EN4cute5tupleIJNS5_1CILi1EEES8_S8_EEENS6_IJNS7_ILi128EEESA_NS7_ILi256EEEEEELi256ENS_12float_e4m3_tEfNS_4arch4Sm90ELb1ELb0ELb1ELb0ELb1ELb0ELb0ELb1ELb0ELb1ELb1ELb0EEENS1_21CollectiveEpilogueFwdINS6_IJSA_SB_SA_EEES9_NS_10bfloat16_tESF_Li256ELb0ELb1ELb1ELb1EEENS1_19SingleTileSchedulerILb0ELb1ELb1ELi128EEEEEEEEEvNT_6ParamsE,"a",@progbits
	.sectionflags	@""
	.align	4
.nv.constant0._ZN7cutlass13device_kernelIN5flash11enable_sm90INS1_16FlashAttnFwdSm90INS1_25CollectiveMainloopFwdSm90ILi2EN4cute5tupleIJNS5_1CILi1EEES8_S8_EEENS6_IJNS7_ILi128EEESA_NS7_ILi256EEEEEELi256ENS_12float_e4m3_tEfNS_4arch4Sm90ELb1ELb0ELb1ELb0ELb1ELb0ELb0ELb1ELb0ELb1ELb1ELb0EEENS1_21CollectiveEpilogueFwdINS6_IJSA_SB_SA_EEES9_NS_10bfloat16_tESF_Li256ELb0ELb1ELb1ELb1EEENS1_19SingleTileSchedulerILb0ELb1ELb1ELi128EEEEEEEEEvNT_6ParamsE:
	.zero		3200


//--------------------- .nv.constant0._ZN7cutlass13device_kernelIN5flash11enable_sm90INS1_16FlashAttnFwdSm90INS1_25CollectiveMainloopFwdSm90ILi2EN4cute5tupleIJNS5_1CILi1EEES8_S8_EEENS6_IJNS7_ILi128EEESA_NS7_ILi256EEEEEELi256ENS_12float_e4m3_tEfNS_4arch4Sm90ELb1ELb0ELb1ELb1ELb1ELb0ELb0ELb1ELb0ELb1ELb1ELb0EEENS1_21CollectiveEpilogueFwdINS6_IJSA_SB_SA_EEES9_NS_10bfloat16_tESF_Li256ELb1ELb1ELb1ELb1EEENS1_36VarlenDynamicPersistentTileSchedulerILi128ELi128ELi256ELi128ELb1ELb1ELb1ELb1ELb1ELb1EEEEEEEEEvNT_6ParamsE --------------------------
	.section	.nv.constant0._ZN7cutlass13device_kernelIN5flash11enable_sm90INS1_16FlashAttnFwdSm90INS1_25CollectiveMainloopFwdSm90ILi2EN4cute5tupleIJNS5_1CILi1EEES8_S8_EEENS6_IJNS7_ILi128EEESA_NS7_ILi256EEEEEELi256ENS_12float_e4m3_tEfNS_4arch4Sm90ELb1ELb0ELb1ELb1ELb1ELb0ELb0ELb1ELb0ELb1ELb1ELb0EEENS1_21CollectiveEpilogueFwdINS6_IJSA_SB_SA_EEES9_NS_10bfloat16_tESF_Li256ELb1ELb1ELb1ELb1EEENS1_36VarlenDynamicPersistentTileSchedulerILi128ELi128ELi256ELi128ELb1ELb1ELb1ELb1ELb1ELb1EEEEEEEEEvNT_6ParamsE,"a",@progbits
	.sectionflags	@""
	.align	4
.nv.constant0._ZN7cutlass13device_kernelIN5flash11enable_sm90INS1_16FlashAttnFwdSm90INS1_25CollectiveMainloopFwdSm90ILi2EN4cute5tupleIJNS5_1CILi1EEES8_S8_EEENS6_IJNS7_ILi128EEESA_NS7_ILi256EEEEEELi256ENS_12float_e4m3_tEfNS_4arch4Sm90ELb1ELb0ELb1ELb1ELb1ELb0ELb0ELb1ELb0ELb1ELb1ELb0EEENS1_21CollectiveEpilogueFwdINS6_IJSA_SB_SA_EEES9_NS_10bfloat16_tESF_Li256ELb1ELb1ELb1ELb1EEENS1_36VarlenDynamicPersistentTileSchedulerILi128ELi128ELi256ELi128ELb1ELb1ELb1ELb1ELb1ELb1EEEEEEEEEvNT_6ParamsE:
	.zero		3328


//--------------------- .nv.constant0._ZN7cutlass13device_kernelIN5flash11enable_sm90INS1_16FlashAttnFwdSm90INS1_25CollectiveMainloopFwdSm90ILi2EN4cute5tupleIJNS5_1CILi1EEES8_S8_EEENS6_IJNS7_ILi128EEESA_NS7_ILi256EEEEEELi256ENS_12float_e4m3_tEfNS_4arch4Sm90ELb1ELb0ELb1ELb1ELb1ELb1ELb0ELb1ELb0ELb1ELb1ELb0EEENS1_21CollectiveEpilogueFwdINS6_IJSA_SB_SA_EEES9_NS_10bfloat16_tESF_Li256ELb1ELb1ELb1ELb1EEENS1_36VarlenDynamicPersistentTileSchedulerILi128ELi128ELi256ELi128ELb1ELb1ELb1ELb1ELb1ELb1EEEEEEEEEvNT_6ParamsE --------------------------
	.section	.nv.constant0._ZN7cutlass13device_kernelIN5flash11enable_sm90INS1_16FlashAttnFwdSm90INS1_25CollectiveMainloopFwdSm90ILi2EN4cute5tupleIJNS5_1CILi1EEES8_S8_EEENS6_IJNS7_ILi128EEESA_NS7_ILi256EEEEEELi256ENS_12float_e4m3_tEfNS_4arch4Sm90ELb1ELb0ELb1ELb1ELb1ELb1ELb0ELb1ELb0ELb1ELb1ELb0EEENS1_21CollectiveEpilogueFwdINS6_IJSA_SB_SA_EEES9_NS_10bfloat16_tESF_Li256ELb1ELb1ELb1ELb1EEENS1_36VarlenDynamicPersistentTileSchedulerILi128ELi128ELi256ELi128ELb1ELb1ELb1ELb1ELb1ELb1EEEEEEEEEvNT_6ParamsE,"a",@progbits
	.sectionflags	@""
	.align	4
.nv.constant0._ZN7cutlass13device_kernelIN5flash11enable_sm90INS1_16FlashAttnFwdSm90INS1_25CollectiveMainloopFwdSm90ILi2EN4cute5tupleIJNS5_1CILi1EEES8_S8_EEENS6_IJNS7_ILi128EEESA_NS7_ILi256EEEEEELi256ENS_12float_e4m3_tEfNS_4arch4Sm90ELb1ELb0ELb1ELb1ELb1ELb1ELb0ELb1ELb0ELb1ELb1ELb0EEENS1_21CollectiveEpilogueFwdINS6_IJSA_SB_SA_EEES9_NS_10bfloat16_tESF_Li256ELb1ELb1ELb1ELb1EEENS1_36VarlenDynamicPersistentTileSchedulerILi128ELi128ELi256ELi128ELb1ELb1ELb1ELb1ELb1ELb1EEEEEEEEEvNT_6ParamsE:
	.zero		3328


//--------------------- SYMBOLS --------------------------

	.type		.nv.reservedSmem.offset0,@object
	.size		.nv.reservedSmem.offset0,0x4
	.type		__assertfail,@function
